	.target	sm_80

	.elftype	@"ET_EXEC"


//--------------------- .note.nv.tkinfo           --------------------------
	.section	.note.nv.tkinfo,"",@"SHT_NOTE"
	.sectionflags	@"SHF_NOTE_NV_TKINFO"
	.tkinfo
        /*0018*/ 	.word	0x00000002
        /*0030*/ 	.string	""
        /*0030*/ 	.string	"ptxas"
        /*0030*/ 	.string	"Cuda compilation tools, release 13.0, V13.0.88"
        /*0030*/ 	.string	"Build cuda_13.0.r13.0/compiler.36424714_0"
        /*0030*/ 	.string	"-arch sm_80 -m 64 "



//--------------------- .note.nv.cuinfo           --------------------------
	.section	.note.nv.cuinfo,"",@"SHT_NOTE"
	.sectionflags	@"SHF_NOTE_NV_CUINFO"
        /*0018*/ 	.short	0x0002
        /*001a*/ 	.short	0x0050
        /*001c*/ 	.short	0x0082
	.zero		2


//--------------------- .nv.info                  --------------------------
	.section	.nv.info,"",@"SHT_CUDA_INFO"
	.align	4


	//----- nvinfo : EIATTR_REGCOUNT
	.align		4
        /*0000*/ 	.byte	0x04, 0x2f
        /*0002*/ 	.short	(.L_12 - .L_11)
	.align		4
.L_11:
        /*0004*/ 	.word	index@(_ZN7cutlass13device_kernelIN5flash19enable_sm80_to_sm89INS1_16FlashAttnFwdSm80INS1_25CollectiveMainloopFwdSm80ILi4ELi1ELb0EN4cute5tupleIJNS5_1CILi128EEENS7_ILi48EEENS7_ILi96EEEEEELi96ENS_6half_tEfNS_4arch4Sm80ELb1ELb0ELb0ELb1ELb0ELb1ELb1ELb1EEENS1_21CollectiveEpilogueFwdINS6_IJS8_SA_S9_EEENS6_IJNS7_ILi1EEESI_SI_EEESC_SE_Li128ELb1ELb1ELb1ELb0EEENS1_36VarlenDynamicPersistentTileSchedulerILi128ELi48ELi128ELi128ELb1ELb1ELb0ELb1ELb1ELb1EEEEEEEEEvNT_6ParamsE)
        /*0008*/ 	.word	0x000000ff


	//----- nvinfo : EIATTR_FRAME_SIZE
	.align		4
.L_12:
        /*000c*/ 	.byte	0x04, 0x11
        /*000e*/ 	.short	(.L_14 - .L_13)
	.align		4
.L_13:
        /*0010*/ 	.word	index@($__internal_51_$__cuda_sm70_votesync_ballot)
        /*0014*/ 	.word	0x00000000


	//----- nvinfo : EIATTR_FRAME_SIZE
	.align		4
.L_14:
        /*0018*/ 	.byte	0x04, 0x11
        /*001a*/ 	.short	(.L_16 - .L_15)
	.align		4
.L_15:
        /*001c*/ 	.word	index@($__internal_50_$__cuda_sm70_shflsync_up_p)
        /*0020*/ 	.word	0x00000000


	//----- nvinfo : EIATTR_FRAME_SIZE
	.align		4
.L_16:
        /*0024*/ 	.byte	0x04, 0x11
        /*0026*/ 	.short	(.L_18 - .L_17)
	.align		4
.L_17:
        /*0028*/ 	.word	index@($__internal_49_$__cuda_sm70_shflsync_idx_p)
        /*002c*/ 	.word	0x00000000


	//----- nvinfo : EIATTR_FRAME_SIZE
	.align		4
.L_18:
        /*0030*/ 	.byte	0x04, 0x11
        /*0032*/ 	.short	(.L_20 - .L_19)
	.align		4
.L_19:
        /*0034*/ 	.word	index@($__internal_48_$__cuda_sm70_shflsync_bfly_p)
        /*0038*/ 	.word	0x00000000


	//----- nvinfo : EIATTR_FRAME_SIZE
	.align		4
.L_20:
        /*003c*/ 	.byte	0x04, 0x11
        /*003e*/ 	.short	(.L_22 - .L_21)
	.align		4
.L_21:
        /*0040*/ 	.word	index@(_ZN7cutlass13device_kernelIN5flash19enable_sm80_to_sm89INS1_16FlashAttnFwdSm80INS1_25CollectiveMainloopFwdSm80ILi4ELi1ELb0EN4cute5tupleIJNS5_1CILi128EEENS7_ILi48EEENS7_ILi96EEEEEELi96ENS_6half_tEfNS_4arch4Sm80ELb1ELb0ELb0ELb1ELb0ELb1ELb1ELb1EEENS1_21CollectiveEpilogueFwdINS6_IJS8_SA_S9_EEENS6_IJNS7_ILi1EEESI_SI_EEESC_SE_Li128ELb1ELb1ELb1ELb0EEENS1_36VarlenDynamicPersistentTileSchedulerILi128ELi48ELi128ELi128ELb1ELb1ELb0ELb1ELb1ELb1EEEEEEEEEvNT_6ParamsE)
        /*0044*/ 	.word	0x000000b0


	//----- nvinfo : EIATTR_REGCOUNT
	.align		4
.L_22:
        /*0048*/ 	.byte	0x04, 0x2f
        /*004a*/ 	.short	(.L_24 - .L_23)
	.align		4
.L_23:
        /*004c*/ 	.word	index@(_ZN7cutlass13device_kernelIN5flash19enable_sm80_to_sm89INS1_16FlashAttnFwdSm80INS1_25CollectiveMainloopFwdSm80ILi4ELi1ELb0EN4cute5tupleIJNS5_1CILi128EEENS7_ILi48EEENS7_ILi96EEEEEELi96ENS_6half_tEfNS_4arch4Sm80ELb1ELb0ELb0ELb1ELb0ELb0ELb1ELb1EEENS1_21CollectiveEpilogueFwdINS6_IJS8_SA_S9_EEENS6_IJNS7_ILi1EEESI_SI_EEESC_SE_Li128ELb1ELb1ELb1ELb0EEENS1_36VarlenDynamicPersistentTileSchedulerILi128ELi48ELi128ELi128ELb1ELb1ELb0ELb1ELb1ELb1EEEEEEEEEvNT_6ParamsE)
        /*0050*/ 	.word	0x000000ff


	//----- nvinfo : EIATTR_FRAME_SIZE
	.align		4
.L_24:
        /*0054*/ 	.byte	0x04, 0x11
        /*0056*/ 	.short	(.L_26 - .L_25)
	.align		4
.L_25:
        /*0058*/ 	.word	index@($__internal_47_$__cuda_sm70_votesync_ballot)
        /*005c*/ 	.word	0x00000000


	//----- nvinfo : EIATTR_FRAME_SIZE
	.align		4
.L_26:
        /*0060*/ 	.byte	0x04, 0x11
        /*0062*/ 	.short	(.L_28 - .L_27)
	.align		4
.L_27:
        /*0064*/ 	.word	index@($__internal_46_$__cuda_sm70_shflsync_up_p)
        /*0068*/ 	.word	0x00000000


	//----- nvinfo : EIATTR_FRAME_SIZE
	.align		4
.L_28:
        /*006c*/ 	.byte	0x04, 0x11
        /*006e*/ 	.short	(.L_30 - .L_29)
	.align		4
.L_29:
        /*0070*/ 	.word	index@($__internal_45_$__cuda_sm70_shflsync_idx_p)
        /*0074*/ 	.word	0x00000000


	//----- nvinfo : EIATTR_FRAME_SIZE
	.align		4
.L_30:
        /*0078*/ 	.byte	0x04, 0x11
        /*007a*/ 	.short	(.L_32 - .L_31)
	.align		4
.L_31:
        /*007c*/ 	.word	index@($__internal_44_$__cuda_sm70_shflsync_bfly_p)
        /*0080*/ 	.word	0x00000000


	//----- nvinfo : EIATTR_FRAME_SIZE
	.align		4
.L_32:
        /*0084*/ 	.byte	0x04, 0x11
        /*0086*/ 	.short	(.L_34 - .L_33)
	.align		4
.L_33:
        /*0088*/ 	.word	index@(_ZN7cutlass13device_kernelIN5flash19enable_sm80_to_sm89INS1_16FlashAttnFwdSm80INS1_25CollectiveMainloopFwdSm80ILi4ELi1ELb0EN4cute5tupleIJNS5_1CILi128EEENS7_ILi48EEENS7_ILi96EEEEEELi96ENS_6half_tEfNS_4arch4Sm80ELb1ELb0ELb0ELb1ELb0ELb0ELb1ELb1EEENS1_21CollectiveEpilogueFwdINS6_IJS8_SA_S9_EEENS6_IJNS7_ILi1EEESI_SI_EEESC_SE_Li128ELb1ELb1ELb1ELb0EEENS1_36VarlenDynamicPersistentTileSchedulerILi128ELi48ELi128ELi128ELb1ELb1ELb0ELb1ELb1ELb1EEEEEEEEEvNT_6ParamsE)
        /*008c*/ 	.word	0x000000b8


	//----- nvinfo : EIATTR_REGCOUNT
	.align		4
.L_34:
        /*0090*/ 	.byte	0x04, 0x2f
        /*0092*/ 	.short	(.L_36 - .L_35)
	.align		4
.L_35:
        /*0094*/ 	.word	index@(_ZN7cutlass13device_kernelIN5flash19enable_sm80_to_sm89INS1_16FlashAttnFwdSm80INS1_25CollectiveMainloopFwdSm80ILi4ELi1ELb0EN4cute5tupleIJNS5_1CILi128EEENS7_ILi64EEENS7_ILi96EEEEEELi96ENS_6half_tEfNS_4arch4Sm80ELb1ELb0ELb0ELb0ELb0ELb0ELb1ELb1EEENS1_21CollectiveEpilogueFwdINS6_IJS8_SA_S9_EEENS6_IJNS7_ILi1EEESI_SI_EEESC_SE_Li128ELb0ELb1ELb1ELb0EEENS1_30DynamicPersistentTileSchedulerILi128ELi128ELb1ELb1ELb0EEEEEEEEEvNT_6ParamsE)
        /*0098*/ 	.word	0x000000ff


	//----- nvinfo : EIATTR_FRAME_SIZE
	.align		4
.L_36:
        /*009c*/ 	.byte	0x04, 0x11
        /*009e*/ 	.short	(.L_38 - .L_37)
	.align		4
.L_37:
        /*00a0*/ 	.word	index@($__internal_43_$__cuda_sm70_shflsync_idx_p)
        /*00a4*/ 	.word	0x00000000


	//----- nvinfo : EIATTR_FRAME_SIZE
	.align		4
.L_38:
        /*00a8*/ 	.byte	0x04, 0x11
        /*00aa*/ 	.short	(.L_40 - .L_39)
	.align		4
.L_39:
        /*00ac*/ 	.word	index@($__internal_42_$__cuda_sm70_shflsync_bfly_p)
        /*00b0*/ 	.word	0x00000000


	//----- nvinfo : EIATTR_FRAME_SIZE
	.align		4
.L_40:
        /*00b4*/ 	.byte	0x04, 0x11
        /*00b6*/ 	.short	(.L_42 - .L_41)
	.align		4
.L_41:
        /*00b8*/ 	.word	index@(_ZN7cutlass13device_kernelIN5flash19enable_sm80_to_sm89INS1_16FlashAttnFwdSm80INS1_25CollectiveMainloopFwdSm80ILi4ELi1ELb0EN4cute5tupleIJNS5_1CILi128EEENS7_ILi64EEENS7_ILi96EEEEEELi96ENS_6half_tEfNS_4arch4Sm80ELb1ELb0ELb0ELb0ELb0ELb0ELb1ELb1EEENS1_21CollectiveEpilogueFwdINS6_IJS8_SA_S9_EEENS6_IJNS7_ILi1EEESI_SI_EEESC_SE_Li128ELb0ELb1ELb1ELb0EEENS1_30DynamicPersistentTileSchedulerILi128ELi128ELb1ELb1ELb0EEEEEEEEEvNT_6ParamsE)
        /*00bc*/ 	.word	0x00000078


	//----- nvinfo : EIATTR_REGCOUNT
	.align		4
.L_42:
        /*00c0*/ 	.byte	0x04, 0x2f
        /*00c2*/ 	.short	(.L_44 - .L_43)
	.align		4
.L_43:
        /*00c4*/ 	.word	index@(_ZN7cutlass13device_kernelIN5flash19enable_sm80_to_sm89INS1_16FlashAttnFwdSm80INS1_25CollectiveMainloopFwdSm80ILi4ELi1ELb0EN4cute5tupleIJNS5_1CILi128EEENS7_ILi48EEENS7_ILi96EEEEEELi96ENS_6half_tEfNS_4arch4Sm80ELb0ELb1ELb0ELb1ELb0ELb1ELb1ELb1EEENS1_21CollectiveEpilogueFwdINS6_IJS8_SA_S9_EEENS6_IJNS7_ILi1EEESI_SI_EEESC_SE_Li128ELb1ELb1ELb1ELb0EEENS1_36VarlenDynamicPersistentTileSchedulerILi128ELi48ELi128ELi128ELb1ELb1ELb0ELb1ELb0ELb1EEEEEEEEEvNT_6ParamsE)
        /*00c8*/ 	.word	0x000000ff


	//----- nvinfo : EIATTR_FRAME_SIZE
	.align		4
.L_44:
        /*00cc*/ 	.byte	0x04, 0x11
        /*00ce*/ 	.short	(.L_46 - .L_45)
	.align		4
.L_45:
        /*00d0*/ 	.word	index@($__internal_41_$__cuda_sm70_votesync_ballot)
        /*00d4*/ 	.word	0x00000000


	//----- nvinfo : EIATTR_FRAME_SIZE
	.align		4
.L_46:
        /*00d8*/ 	.byte	0x04, 0x11
        /*00da*/ 	.short	(.L_48 - .L_47)
	.align		4
.L_47:
        /*00dc*/ 	.word	index@($__internal_40_$__cuda_sm70_shflsync_up_p)
        /*00e0*/ 	.word	0x00000000


	//----- nvinfo : EIATTR_FRAME_SIZE
	.align		4
.L_48:
        /*00e4*/ 	.byte	0x04, 0x11
        /*00e6*/ 	.short	(.L_50 - .L_49)
	.align		4
.L_49:
        /*00e8*/ 	.word	index@($__internal_39_$__cuda_sm70_shflsync_idx_p)
        /*00ec*/ 	.word	0x00000000


	//----- nvinfo : EIATTR_FRAME_SIZE
	.align		4
.L_50:
        /*00f0*/ 	.byte	0x04, 0x11
        /*00f2*/ 	.short	(.L_52 - .L_51)
	.align		4
.L_51:
        /*00f4*/ 	.word	index@($__internal_38_$__cuda_sm70_shflsync_bfly_p)
        /*00f8*/ 	.word	0x00000000


	//----- nvinfo : EIATTR_FRAME_SIZE
	.align		4
.L_52:
        /*00fc*/ 	.byte	0x04, 0x11
        /*00fe*/ 	.short	(.L_54 - .L_53)
	.align		4
.L_53:
        /*0100*/ 	.word	index@(_ZN7cutlass13device_kernelIN5flash19enable_sm80_to_sm89INS1_16FlashAttnFwdSm80INS1_25CollectiveMainloopFwdSm80ILi4ELi1ELb0EN4cute5tupleIJNS5_1CILi128EEENS7_ILi48EEENS7_ILi96EEEEEELi96ENS_6half_tEfNS_4arch4Sm80ELb0ELb1ELb0ELb1ELb0ELb1ELb1ELb1EEENS1_21CollectiveEpilogueFwdINS6_IJS8_SA_S9_EEENS6_IJNS7_ILi1EEESI_SI_EEESC_SE_Li128ELb1ELb1ELb1ELb0EEENS1_36VarlenDynamicPersistentTileSchedulerILi128ELi48ELi128ELi128ELb1ELb1ELb0ELb1ELb0ELb1EEEEEEEEEvNT_6ParamsE)
        /*0104*/ 	.word	0x000000b8


	//----- nvinfo : EIATTR_REGCOUNT
	.align		4
.L_54:
        /*0108*/ 	.byte	0x04, 0x2f
        /*010a*/ 	.short	(.L_56 - .L_55)
	.align		4
.L_55:
        /*010c*/ 	.word	index@(_ZN7cutlass13device_kernelIN5flash19enable_sm80_to_sm89INS1_16FlashAttnFwdSm80INS1_25CollectiveMainloopFwdSm80ILi4ELi1ELb0EN4cute5tupleIJNS5_1CILi128EEENS7_ILi48EEENS7_ILi96EEEEEELi96ENS_6half_tEfNS_4arch4Sm80ELb0ELb1ELb0ELb1ELb0ELb0ELb1ELb1EEENS1_21CollectiveEpilogueFwdINS6_IJS8_SA_S9_EEENS6_IJNS7_ILi1EEESI_SI_EEESC_SE_Li128ELb1ELb1ELb1ELb0EEENS1_36VarlenDynamicPersistentTileSchedulerILi128ELi48ELi128ELi128ELb1ELb1ELb0ELb1ELb0ELb1EEEEEEEEEvNT_6ParamsE)
        /*0110*/ 	.word	0x000000ff


	//----- nvinfo : EIATTR_FRAME_SIZE
	.align		4
.L_56:
        /*0114*/ 	.byte	0x04, 0x11
        /*0116*/ 	.short	(.L_58 - .L_57)
	.align		4
.L_57:
        /*0118*/ 	.word	index@($__internal_37_$__cuda_sm70_votesync_ballot)
        /*011c*/ 	.word	0x00000000


	//----- nvinfo : EIATTR_FRAME_SIZE
	.align		4
.L_58:
        /*0120*/ 	.byte	0x04, 0x11
        /*0122*/ 	.short	(.L_60 - .L_59)
	.align		4
.L_59:
        /*0124*/ 	.word	index@($__internal_36_$__cuda_sm70_shflsync_up_p)
        /*0128*/ 	.word	0x00000000


	//----- nvinfo : EIATTR_FRAME_SIZE
	.align		4
.L_60:
        /*012c*/ 	.byte	0x04, 0x11
        /*012e*/ 	.short	(.L_62 - .L_61)
	.align		4
.L_61:
        /*0130*/ 	.word	index@($__internal_35_$__cuda_sm70_shflsync_idx_p)
        /*0134*/ 	.word	0x00000000


	//----- nvinfo : EIATTR_FRAME_SIZE
	.align		4
.L_62:
        /*0138*/ 	.byte	0x04, 0x11
        /*013a*/ 	.short	(.L_64 - .L_63)
	.align		4
.L_63:
        /*013c*/ 	.word	index@($__internal_34_$__cuda_sm70_shflsync_bfly_p)
        /*0140*/ 	.word	0x00000000


	//----- nvinfo : EIATTR_FRAME_SIZE
	.align		4
.L_64:
        /*0144*/ 	.byte	0x04, 0x11
        /*0146*/ 	.short	(.L_66 - .L_65)
	.align		4
.L_65:
        /*0148*/ 	.word	index@(_ZN7cutlass13device_kernelIN5flash19enable_sm80_to_sm89INS1_16FlashAttnFwdSm80INS1_25CollectiveMainloopFwdSm80ILi4ELi1ELb0EN4cute5tupleIJNS5_1CILi128EEENS7_ILi48EEENS7_ILi96EEEEEELi96ENS_6half_tEfNS_4arch4Sm80ELb0ELb1ELb0ELb1ELb0ELb0ELb1ELb1EEENS1_21CollectiveEpilogueFwdINS6_IJS8_SA_S9_EEENS6_IJNS7_ILi1EEESI_SI_EEESC_SE_Li128ELb1ELb1ELb1ELb0EEENS1_36VarlenDynamicPersistentTileSchedulerILi128ELi48ELi128ELi128ELb1ELb1ELb0ELb1ELb0ELb1EEEEEEEEEvNT_6ParamsE)
        /*014c*/ 	.word	0x00000068


	//----- nvinfo : EIATTR_REGCOUNT
	.align		4
.L_66:
        /*0150*/ 	.byte	0x04, 0x2f
        /*0152*/ 	.short	(.L_68 - .L_67)
	.align		4
.L_67:
        /*0154*/ 	.word	index@(_ZN7cutlass13device_kernelIN5flash19enable_sm80_to_sm89INS1_16FlashAttnFwdSm80INS1_25CollectiveMainloopFwdSm80ILi4ELi1ELb0EN4cute5tupleIJNS5_1CILi128EEENS7_ILi48EEENS7_ILi96EEEEEELi96ENS_6half_tEfNS_4arch4Sm80ELb0ELb1ELb0ELb0ELb0ELb0ELb1ELb1EEENS1_21CollectiveEpilogueFwdINS6_IJS8_SA_S9_EEENS6_IJNS7_ILi1EEESI_SI_EEESC_SE_Li128ELb0ELb1ELb1ELb0EEENS1_19SingleTileSchedulerILb0ELb1ELb1ELi128EEEEEEEEEvNT_6ParamsE)
        /*0158*/ 	.word	0x000000ff


	//----- nvinfo : EIATTR_FRAME_SIZE
	.align		4
.L_68:
        /*015c*/ 	.byte	0x04, 0x11
        /*015e*/ 	.short	(.L_70 - .L_69)
	.align		4
.L_69:
        /*0160*/ 	.word	index@(_ZN7cutlass13device_kernelIN5flash19enable_sm80_to_sm89INS1_16FlashAttnFwdSm80INS1_25CollectiveMainloopFwdSm80ILi4ELi1ELb0EN4cute5tupleIJNS5_1CILi128EEENS7_ILi48EEENS7_ILi96EEEEEELi96ENS_6half_tEfNS_4arch4Sm80ELb0ELb1ELb0ELb0ELb0ELb0ELb1ELb1EEENS1_21CollectiveEpilogueFwdINS6_IJS8_SA_S9_EEENS6_IJNS7_ILi1EEESI_SI_EEESC_SE_Li128ELb0ELb1ELb1ELb0EEENS1_19SingleTileSchedulerILb0ELb1ELb1ELi128EEEEEEEEEvNT_6ParamsE)
        /*0164*/ 	.word	0x00000000


	//----- nvinfo : EIATTR_REGCOUNT
	.align		4
.L_70:
        /*0168*/ 	.byte	0x04, 0x2f
        /*016a*/ 	.short	(.L_72 - .L_71)
	.align		4
.L_71:
        /*016c*/ 	.word	index@(_ZN7cutlass13device_kernelIN5flash19enable_sm80_to_sm89INS1_16FlashAttnFwdSm80INS1_25CollectiveMainloopFwdSm80ILi4ELi1ELb0EN4cute5tupleIJNS5_1CILi128EEENS7_ILi48EEENS7_ILi96EEEEEELi96ENS_6half_tEfNS_4arch4Sm80ELb0ELb0ELb0ELb1ELb0ELb1ELb1ELb1EEENS1_21CollectiveEpilogueFwdINS6_IJS8_SA_S9_EEENS6_IJNS7_ILi1EEESI_SI_EEESC_SE_Li128ELb1ELb1ELb1ELb0EEENS1_36VarlenDynamicPersistentTileSchedulerILi128ELi48ELi128ELi128ELb1ELb1ELb0ELb0ELb1ELb1EEEEEEEEEvNT_6ParamsE)
        /*0170*/ 	.word	0x000000ff


	//----- nvinfo : EIATTR_FRAME_SIZE
	.align		4
.L_72:
        /*0174*/ 	.byte	0x04, 0x11
        /*0176*/ 	.short	(.L_74 - .L_73)
	.align		4
.L_73:
        /*0178*/ 	.word	index@($__internal_33_$__cuda_sm70_votesync_ballot)
        /*017c*/ 	.word	0x00000000


	//----- nvinfo : EIATTR_FRAME_SIZE
	.align		4
.L_74:
        /*0180*/ 	.byte	0x04, 0x11
        /*0182*/ 	.short	(.L_76 - .L_75)
	.align		4
.L_75:
        /*0184*/ 	.word	index@($__internal_32_$__cuda_sm70_shflsync_up_p)
        /*0188*/ 	.word	0x00000000


	//----- nvinfo : EIATTR_FRAME_SIZE
	.align		4
.L_76:
        /*018c*/ 	.byte	0x04, 0x11
        /*018e*/ 	.short	(.L_78 - .L_77)
	.align		4
.L_77:
        /*0190*/ 	.word	index@($__internal_31_$__cuda_sm70_shflsync_idx_p)
        /*0194*/ 	.word	0x00000000


	//----- nvinfo : EIATTR_FRAME_SIZE
	.align		4
.L_78:
        /*0198*/ 	.byte	0x04, 0x11
        /*019a*/ 	.short	(.L_80 - .L_79)
	.align		4
.L_79:
        /*019c*/ 	.word	index@($__internal_30_$__cuda_sm70_shflsync_bfly_p)
        /*01a0*/ 	.word	0x00000000


	//----- nvinfo : EIATTR_FRAME_SIZE
	.align		4
.L_80:
        /*01a4*/ 	.byte	0x04, 0x11
        /*01a6*/ 	.short	(.L_82 - .L_81)
	.align		4
.L_81:
        /*01a8*/ 	.word	index@(_ZN7cutlass13device_kernelIN5flash19enable_sm80_to_sm89INS1_16FlashAttnFwdSm80INS1_25CollectiveMainloopFwdSm80ILi4ELi1ELb0EN4cute5tupleIJNS5_1CILi128EEENS7_ILi48EEENS7_ILi96EEEEEELi96ENS_6half_tEfNS_4arch4Sm80ELb0ELb0ELb0ELb1ELb0ELb1ELb1ELb1EEENS1_21CollectiveEpilogueFwdINS6_IJS8_SA_S9_EEENS6_IJNS7_ILi1EEESI_SI_EEESC_SE_Li128ELb1ELb1ELb1ELb0EEENS1_36VarlenDynamicPersistentTileSchedulerILi128ELi48ELi128ELi128ELb1ELb1ELb0ELb0ELb1ELb1EEEEEEEEEvNT_6ParamsE)
        /*01ac*/ 	.word	0x00000088


	//----- nvinfo : EIATTR_REGCOUNT
	.align		4
.L_82:
        /*01b0*/ 	.byte	0x04, 0x2f
        /*01b2*/ 	.short	(.L_84 - .L_83)
	.align		4
.L_83:
        /*01b4*/ 	.word	index@(_ZN7cutlass13device_kernelIN5flash19enable_sm80_to_sm89INS1_16FlashAttnFwdSm80INS1_25CollectiveMainloopFwdSm80ILi4ELi1ELb0EN4cute5tupleIJNS5_1CILi128EEENS7_ILi48EEENS7_ILi96EEEEEELi96ENS_6half_tEfNS_4arch4Sm80ELb0ELb0ELb0ELb1ELb0ELb0ELb1ELb1EEENS1_21CollectiveEpilogueFwdINS6_IJS8_SA_S9_EEENS6_IJNS7_ILi1EEESI_SI_EEESC_SE_Li128ELb1ELb1ELb1ELb0EEENS1_36VarlenDynamicPersistentTileSchedulerILi128ELi48ELi128ELi128ELb1ELb1ELb0ELb0ELb1ELb1EEEEEEEEEvNT_6ParamsE)
        /*01b8*/ 	.word	0x000000ff


	//----- nvinfo : EIATTR_FRAME_SIZE
	.align		4
.L_84:
        /*01bc*/ 	.byte	0x04, 0x11
        /*01be*/ 	.short	(.L_86 - .L_85)
	.align		4
.L_85:
        /*01c0*/ 	.word	index@($__internal_29_$__cuda_sm70_votesync_ballot)
        /*01c4*/ 	.word	0x00000000


	//----- nvinfo : EIATTR_FRAME_SIZE
	.align		4
.L_86:
        /*01c8*/ 	.byte	0x04, 0x11
        /*01ca*/ 	.short	(.L_88 - .L_87)
	.align		4
.L_87:
        /*01cc*/ 	.word	index@($__internal_28_$__cuda_sm70_shflsync_up_p)
        /*01d0*/ 	.word	0x00000000


	//----- nvinfo : EIATTR_FRAME_SIZE
	.align		4
.L_88:
        /*01d4*/ 	.byte	0x04, 0x11
        /*01d6*/ 	.short	(.L_90 - .L_89)
	.align		4
.L_89:
        /*01d8*/ 	.word	index@($__internal_27_$__cuda_sm70_shflsync_idx_p)
        /*01dc*/ 	.word	0x00000000


	//----- nvinfo : EIATTR_FRAME_SIZE
	.align		4
.L_90:
        /*01e0*/ 	.byte	0x04, 0x11
        /*01e2*/ 	.short	(.L_92 - .L_91)
	.align		4
.L_91:
        /*01e4*/ 	.word	index@($__internal_26_$__cuda_sm70_shflsync_bfly_p)
        /*01e8*/ 	.word	0x00000000


	//----- nvinfo : EIATTR_FRAME_SIZE
	.align		4
.L_92:
        /*01ec*/ 	.byte	0x04, 0x11
        /*01ee*/ 	.short	(.L_94 - .L_93)
	.align		4
.L_93:
        /*01f0*/ 	.word	index@(_ZN7cutlass13device_kernelIN5flash19enable_sm80_to_sm89INS1_16FlashAttnFwdSm80INS1_25CollectiveMainloopFwdSm80ILi4ELi1ELb0EN4cute5tupleIJNS5_1CILi128EEENS7_ILi48EEENS7_ILi96EEEEEELi96ENS_6half_tEfNS_4arch4Sm80ELb0ELb0ELb0ELb1ELb0ELb0ELb1ELb1EEENS1_21CollectiveEpilogueFwdINS6_IJS8_SA_S9_EEENS6_IJNS7_ILi1EEESI_SI_EEESC_SE_Li128ELb1ELb1ELb1ELb0EEENS1_36VarlenDynamicPersistentTileSchedulerILi128ELi48ELi128ELi128ELb1ELb1ELb0ELb0ELb1ELb1EEEEEEEEEvNT_6ParamsE)
        /*01f4*/ 	.word	0x00000080


	//----- nvinfo : EIATTR_REGCOUNT
	.align		4
.L_94:
        /*01f8*/ 	.byte	0x04, 0x2f
        /*01fa*/ 	.short	(.L_96 - .L_95)
	.align		4
.L_95:
        /*01fc*/ 	.word	index@(_ZN7cutlass13device_kernelIN5flash19enable_sm80_to_sm89INS1_16FlashAttnFwdSm80INS1_25CollectiveMainloopFwdSm80ILi4ELi1ELb0EN4cute5tupleIJNS5_1CILi128EEENS7_ILi64EEENS7_ILi96EEEEEELi96ENS_6half_tEfNS_4arch4Sm80ELb0ELb0ELb0ELb0ELb0ELb0ELb1ELb1EEENS1_21CollectiveEpilogueFwdINS6_IJS8_SA_S9_EEENS6_IJNS7_ILi1EEESI_SI_EEESC_SE_Li128ELb0ELb1ELb1ELb0EEENS1_19SingleTileSchedulerILb0ELb1ELb1ELi128EEEEEEEEEvNT_6ParamsE)
        /*0200*/ 	.word	0x000000ff


	//----- nvinfo : EIATTR_FRAME_SIZE
	.align		4
.L_96:
        /*0204*/ 	.byte	0x04, 0x11
        /*0206*/ 	.short	(.L_98 - .L_97)
	.align		4
.L_97:
        /*0208*/ 	.word	index@(_ZN7cutlass13device_kernelIN5flash19enable_sm80_to_sm89INS1_16FlashAttnFwdSm80INS1_25CollectiveMainloopFwdSm80ILi4ELi1ELb0EN4cute5tupleIJNS5_1CILi128EEENS7_ILi64EEENS7_ILi96EEEEEELi96ENS_6half_tEfNS_4arch4Sm80ELb0ELb0ELb0ELb0ELb0ELb0ELb1ELb1EEENS1_21CollectiveEpilogueFwdINS6_IJS8_SA_S9_EEENS6_IJNS7_ILi1EEESI_SI_EEESC_SE_Li128ELb0ELb1ELb1ELb0EEENS1_19SingleTileSchedulerILb0ELb1ELb1ELi128EEEEEEEEEvNT_6ParamsE)
        /*020c*/ 	.word	0x00000038


	//----- nvinfo : EIATTR_REGCOUNT
	.align		4
.L_98:
        /*0210*/ 	.byte	0x04, 0x2f
        /*0212*/ 	.short	(.L_100 - .L_99)
	.align		4
.L_99:
        /*0214*/ 	.word	index@(_ZN7cutlass13device_kernelIN5flash19enable_sm80_to_sm89INS1_16FlashAttnFwdSm80INS1_25CollectiveMainloopFwdSm80ILi4ELi1ELb0EN4cute5tupleIJNS5_1CILi128EEENS7_ILi48EEENS7_ILi96EEEEEELi96ENS_6half_tEfNS_4arch4Sm80ELb1ELb0ELb1ELb1ELb0ELb1ELb1ELb1EEENS1_21CollectiveEpilogueFwdINS6_IJS8_SA_S9_EEENS6_IJNS7_ILi1EEESI_SI_EEESC_SE_Li128ELb1ELb1ELb1ELb0EEENS1_36VarlenDynamicPersistentTileSchedulerILi128ELi48ELi128ELi128ELb1ELb1ELb0ELb1ELb1ELb1EEEEEEEEEvNT_6ParamsE)
        /*0218*/ 	.word	0x000000ff


	//----- nvinfo : EIATTR_FRAME_SIZE
	.align		4
.L_100:
        /*021c*/ 	.byte	0x04, 0x11
        /*021e*/ 	.short	(.L_102 - .L_101)
	.align		4
.L_101:
        /*0220*/ 	.word	index@($__internal_25_$__cuda_sm70_votesync_ballot)
        /*0224*/ 	.word	0x00000000


	//----- nvinfo : EIATTR_FRAME_SIZE
	.align		4
.L_102:
        /*0228*/ 	.byte	0x04, 0x11
        /*022a*/ 	.short	(.L_104 - .L_103)
	.align		4
.L_103:
        /*022c*/ 	.word	index@($__internal_24_$__cuda_sm70_shflsync_up_p)
        /*0230*/ 	.word	0x00000000


	//----- nvinfo : EIATTR_FRAME_SIZE
	.align		4
.L_104:
        /*0234*/ 	.byte	0x04, 0x11
        /*0236*/ 	.short	(.L_106 - .L_105)
	.align		4
.L_105:
        /*0238*/ 	.word	index@($__internal_23_$__cuda_sm70_shflsync_idx_p)
        /*023c*/ 	.word	0x00000000


	//----- nvinfo : EIATTR_FRAME_SIZE
	.align		4
.L_106:
        /*0240*/ 	.byte	0x04, 0x11
        /*0242*/ 	.short	(.L_108 - .L_107)
	.align		4
.L_107:
        /*0244*/ 	.word	index@($__internal_22_$__cuda_sm70_shflsync_bfly_p)
        /*0248*/ 	.word	0x00000000


	//----- nvinfo : EIATTR_FRAME_SIZE
	.align		4
.L_108:
        /*024c*/ 	.byte	0x04, 0x11
        /*024e*/ 	.short	(.L_110 - .L_109)
	.align		4
.L_109:
        /*0250*/ 	.word	index@(_ZN7cutlass13device_kernelIN5flash19enable_sm80_to_sm89INS1_16FlashAttnFwdSm80INS1_25CollectiveMainloopFwdSm80ILi4ELi1ELb0EN4cute5tupleIJNS5_1CILi128EEENS7_ILi48EEENS7_ILi96EEEEEELi96ENS_6half_tEfNS_4arch4Sm80ELb1ELb0ELb1ELb1ELb0ELb1ELb1ELb1EEENS1_21CollectiveEpilogueFwdINS6_IJS8_SA_S9_EEENS6_IJNS7_ILi1EEESI_SI_EEESC_SE_Li128ELb1ELb1ELb1ELb0EEENS1_36VarlenDynamicPersistentTileSchedulerILi128ELi48ELi128ELi128ELb1ELb1ELb0ELb1ELb1ELb1EEEEEEEEEvNT_6ParamsE)
        /*0254*/ 	.word	0x000000c0


	//----- nvinfo : EIATTR_REGCOUNT
	.align		4
.L_110:
        /*0258*/ 	.byte	0x04, 0x2f
        /*025a*/ 	.short	(.L_112 - .L_111)
	.align		4
.L_111:
        /*025c*/ 	.word	index@(_ZN7cutlass13device_kernelIN5flash19enable_sm80_to_sm89INS1_16FlashAttnFwdSm80INS1_25CollectiveMainloopFwdSm80ILi4ELi1ELb0EN4cute5tupleIJNS5_1CILi128EEENS7_ILi48EEENS7_ILi96EEEEEELi96ENS_6half_tEfNS_4arch4Sm80ELb1ELb0ELb1ELb1ELb0ELb0ELb1ELb1EEENS1_21CollectiveEpilogueFwdINS6_IJS8_SA_S9_EEENS6_IJNS7_ILi1EEESI_SI_EEESC_SE_Li128ELb1ELb1ELb1ELb0EEENS1_36VarlenDynamicPersistentTileSchedulerILi128ELi48ELi128ELi128ELb1ELb1ELb0ELb1ELb1ELb1EEEEEEEEEvNT_6ParamsE)
        /*0260*/ 	.word	0x000000ff


	//----- nvinfo : EIATTR_FRAME_SIZE
	.align		4
.L_112:
        /*0264*/ 	.byte	0x04, 0x11
        /*0266*/ 	.short	(.L_114 - .L_113)
	.align		4
.L_113:
        /*0268*/ 	.word	index@($__internal_21_$__cuda_sm70_votesync_ballot)
        /*026c*/ 	.word	0x00000000


	//----- nvinfo : EIATTR_FRAME_SIZE
	.align		4
.L_114:
        /*0270*/ 	.byte	0x04, 0x11
        /*0272*/ 	.short	(.L_116 - .L_115)
	.align		4
.L_115:
        /*0274*/ 	.word	index@($__internal_20_$__cuda_sm70_shflsync_up_p)
        /*0278*/ 	.word	0x00000000


	//----- nvinfo : EIATTR_FRAME_SIZE
	.align		4
.L_116:
        /*027c*/ 	.byte	0x04, 0x11
        /*027e*/ 	.short	(.L_118 - .L_117)
	.align		4
.L_117:
        /*0280*/ 	.word	index@($__internal_19_$__cuda_sm70_shflsync_idx_p)
        /*0284*/ 	.word	0x00000000


	//----- nvinfo : EIATTR_FRAME_SIZE
	.align		4
.L_118:
        /*0288*/ 	.byte	0x04, 0x11
        /*028a*/ 	.short	(.L_120 - .L_119)
	.align		4
.L_119:
        /*028c*/ 	.word	index@($__internal_18_$__cuda_sm70_shflsync_bfly_p)
        /*0290*/ 	.word	0x00000000


	//----- nvinfo : EIATTR_FRAME_SIZE
	.align		4
.L_120:
        /*0294*/ 	.byte	0x04, 0x11
        /*0296*/ 	.short	(.L_122 - .L_121)
	.align		4
.L_121:
        /*0298*/ 	.word	index@(_ZN7cutlass13device_kernelIN5flash19enable_sm80_to_sm89INS1_16FlashAttnFwdSm80INS1_25CollectiveMainloopFwdSm80ILi4ELi1ELb0EN4cute5tupleIJNS5_1CILi128EEENS7_ILi48EEENS7_ILi96EEEEEELi96ENS_6half_tEfNS_4arch4Sm80ELb1ELb0ELb1ELb1ELb0ELb0ELb1ELb1EEENS1_21CollectiveEpilogueFwdINS6_IJS8_SA_S9_EEENS6_IJNS7_ILi1EEESI_SI_EEESC_SE_Li128ELb1ELb1ELb1ELb0EEENS1_36VarlenDynamicPersistentTileSchedulerILi128ELi48ELi128ELi128ELb1ELb1ELb0ELb1ELb1ELb1EEEEEEEEEvNT_6ParamsE)
        /*029c*/ 	.word	0x000000c8


	//----- nvinfo : EIATTR_REGCOUNT
	.align		4
.L_122:
        /*02a0*/ 	.byte	0x04, 0x2f
        /*02a2*/ 	.short	(.L_124 - .L_123)
	.align		4
.L_123:
        /*02a4*/ 	.word	index@(_ZN7cutlass13device_kernelIN5flash19enable_sm80_to_sm89INS1_16FlashAttnFwdSm80INS1_25CollectiveMainloopFwdSm80ILi4ELi1ELb0EN4cute5tupleIJNS5_1CILi128EEENS7_ILi64EEENS7_ILi96EEEEEELi96ENS_6half_tEfNS_4arch4Sm80ELb1ELb0ELb1ELb0ELb0ELb0ELb1ELb1EEENS1_21CollectiveEpilogueFwdINS6_IJS8_SA_S9_EEENS6_IJNS7_ILi1EEESI_SI_EEESC_SE_Li128ELb0ELb1ELb1ELb0EEENS1_30DynamicPersistentTileSchedulerILi128ELi128ELb1ELb1ELb0EEEEEEEEEvNT_6ParamsE)
        /*02a8*/ 	.word	0x000000ff


	//----- nvinfo : EIATTR_FRAME_SIZE
	.align		4
.L_124:
        /*02ac*/ 	.byte	0x04, 0x11
        /*02ae*/ 	.short	(.L_126 - .L_125)
	.align		4
.L_125:
        /*02b0*/ 	.word	index@($__internal_17_$__cuda_sm70_shflsync_idx_p)
        /*02b4*/ 	.word	0x00000000


	//----- nvinfo : EIATTR_FRAME_SIZE
	.align		4
.L_126:
        /*02b8*/ 	.byte	0x04, 0x11
        /*02ba*/ 	.short	(.L_128 - .L_127)
	.align		4
.L_127:
        /*02bc*/ 	.word	index@($__internal_16_$__cuda_sm70_shflsync_bfly_p)
        /*02c0*/ 	.word	0x00000000


	//----- nvinfo : EIATTR_FRAME_SIZE
	.align		4
.L_128:
        /*02c4*/ 	.byte	0x04, 0x11
        /*02c6*/ 	.short	(.L_130 - .L_129)
	.align		4
.L_129:
        /*02c8*/ 	.word	index@(_ZN7cutlass13device_kernelIN5flash19enable_sm80_to_sm89INS1_16FlashAttnFwdSm80INS1_25CollectiveMainloopFwdSm80ILi4ELi1ELb0EN4cute5tupleIJNS5_1CILi128EEENS7_ILi64EEENS7_ILi96EEEEEELi96ENS_6half_tEfNS_4arch4Sm80ELb1ELb0ELb1ELb0ELb0ELb0ELb1ELb1EEENS1_21CollectiveEpilogueFwdINS6_IJS8_SA_S9_EEENS6_IJNS7_ILi1EEESI_SI_EEESC_SE_Li128ELb0ELb1ELb1ELb0EEENS1_30DynamicPersistentTileSchedulerILi128ELi128ELb1ELb1ELb0EEEEEEEEEvNT_6ParamsE)
        /*02cc*/ 	.word	0x00000078


	//----- nvinfo : EIATTR_REGCOUNT
	.align		4
.L_130:
        /*02d0*/ 	.byte	0x04, 0x2f
        /*02d2*/ 	.short	(.L_132 - .L_131)
	.align		4
.L_131:
        /*02d4*/ 	.word	index@(_ZN7cutlass13device_kernelIN5flash19enable_sm80_to_sm89INS1_16FlashAttnFwdSm80INS1_25CollectiveMainloopFwdSm80ILi4ELi1ELb0EN4cute5tupleIJNS5_1CILi128EEENS7_ILi48EEENS7_ILi96EEEEEELi96ENS_6half_tEfNS_4arch4Sm80ELb0ELb1ELb1ELb1ELb0ELb1ELb1ELb1EEENS1_21CollectiveEpilogueFwdINS6_IJS8_SA_S9_EEENS6_IJNS7_ILi1EEESI_SI_EEESC_SE_Li128ELb1ELb1ELb1ELb0EEENS1_36VarlenDynamicPersistentTileSchedulerILi128ELi48ELi128ELi128ELb1ELb1ELb0ELb1ELb0ELb1EEEEEEEEEvNT_6ParamsE)
        /*02d8*/ 	.word	0x000000ff


	//----- nvinfo : EIATTR_FRAME_SIZE
	.align		4
.L_132:
        /*02dc*/ 	.byte	0x04, 0x11
        /*02de*/ 	.short	(.L_134 - .L_133)
	.align		4
.L_133:
        /*02e0*/ 	.word	index@($__internal_15_$__cuda_sm70_votesync_ballot)
        /*02e4*/ 	.word	0x00000000


	//----- nvinfo : EIATTR_FRAME_SIZE
	.align		4
.L_134:
        /*02e8*/ 	.byte	0x04, 0x11
        /*02ea*/ 	.short	(.L_136 - .L_135)
	.align		4
.L_135:
        /*02ec*/ 	.word	index@($__internal_14_$__cuda_sm70_shflsync_up_p)
        /*02f0*/ 	.word	0x00000000


	//----- nvinfo : EIATTR_FRAME_SIZE
	.align		4
.L_136:
        /*02f4*/ 	.byte	0x04, 0x11
        /*02f6*/ 	.short	(.L_138 - .L_137)
	.align		4
.L_137:
        /*02f8*/ 	.word	index@($__internal_13_$__cuda_sm70_shflsync_idx_p)
        /*02fc*/ 	.word	0x00000000


	//----- nvinfo : EIATTR_FRAME_SIZE
	.align		4
.L_138:
        /*0300*/ 	.byte	0x04, 0x11
        /*0302*/ 	.short	(.L_140 - .L_139)
	.align		4
.L_139:
        /*0304*/ 	.word	index@($__internal_12_$__cuda_sm70_shflsync_bfly_p)
        /*0308*/ 	.word	0x00000000


	//----- nvinfo : EIATTR_FRAME_SIZE
	.align		4
.L_140:
        /*030c*/ 	.byte	0x04, 0x11
        /*030e*/ 	.short	(.L_142 - .L_141)
	.align		4
.L_141:
        /*0310*/ 	.word	index@(_ZN7cutlass13device_kernelIN5flash19enable_sm80_to_sm89INS1_16FlashAttnFwdSm80INS1_25CollectiveMainloopFwdSm80ILi4ELi1ELb0EN4cute5tupleIJNS5_1CILi128EEENS7_ILi48EEENS7_ILi96EEEEEELi96ENS_6half_tEfNS_4arch4Sm80ELb0ELb1ELb1ELb1ELb0ELb1ELb1ELb1EEENS1_21CollectiveEpilogueFwdINS6_IJS8_SA_S9_EEENS6_IJNS7_ILi1EEESI_SI_EEESC_SE_Li128ELb1ELb1ELb1ELb0EEENS1_36VarlenDynamicPersistentTileSchedulerILi128ELi48ELi128ELi128ELb1ELb1ELb0ELb1ELb0ELb1EEEEEEEEEvNT_6ParamsE)
        /*0314*/ 	.word	0x000000b0


	//----- nvinfo : EIATTR_REGCOUNT
	.align		4
.L_142:
        /*0318*/ 	.byte	0x04, 0x2f
        /*031a*/ 	.short	(.L_144 - .L_143)
	.align		4
.L_143:
        /*031c*/ 	.word	index@(_ZN7cutlass13device_kernelIN5flash19enable_sm80_to_sm89INS1_16FlashAttnFwdSm80INS1_25CollectiveMainloopFwdSm80ILi4ELi1ELb0EN4cute5tupleIJNS5_1CILi128EEENS7_ILi48EEENS7_ILi96EEEEEELi96ENS_6half_tEfNS_4arch4Sm80ELb0ELb1ELb1ELb1ELb0ELb0ELb1ELb1EEENS1_21CollectiveEpilogueFwdINS6_IJS8_SA_S9_EEENS6_IJNS7_ILi1EEESI_SI_EEESC_SE_Li128ELb1ELb1ELb1ELb0EEENS1_36VarlenDynamicPersistentTileSchedulerILi128ELi48ELi128ELi128ELb1ELb1ELb0ELb1ELb0ELb1EEEEEEEEEvNT_6ParamsE)
        /*0320*/ 	.word	0x000000ff


	//----- nvinfo : EIATTR_FRAME_SIZE
	.align		4
.L_144:
        /*0324*/ 	.byte	0x04, 0x11
        /*0326*/ 	.short	(.L_146 - .L_145)
	.align		4
.L_145:
        /*0328*/ 	.word	index@($__internal_11_$__cuda_sm70_votesync_ballot)
        /*032c*/ 	.word	0x00000000


	//----- nvinfo : EIATTR_FRAME_SIZE
	.align		4
.L_146:
        /*0330*/ 	.byte	0x04, 0x11
        /*0332*/ 	.short	(.L_148 - .L_147)
	.align		4
.L_147:
        /*0334*/ 	.word	index@($__internal_10_$__cuda_sm70_shflsync_up_p)
        /*0338*/ 	.word	0x00000000


	//----- nvinfo : EIATTR_FRAME_SIZE
	.align		4
.L_148:
        /*033c*/ 	.byte	0x04, 0x11
        /*033e*/ 	.short	(.L_150 - .L_149)
	.align		4
.L_149:
        /*0340*/ 	.word	index@($__internal_9_$__cuda_sm70_shflsync_idx_p)
        /*0344*/ 	.word	0x00000000


	//----- nvinfo : EIATTR_FRAME_SIZE
	.align		4
.L_150:
        /*0348*/ 	.byte	0x04, 0x11
        /*034a*/ 	.short	(.L_152 - .L_151)
	.align		4
.L_151:
        /*034c*/ 	.word	index@($__internal_8_$__cuda_sm70_shflsync_bfly_p)
        /*0350*/ 	.word	0x00000000


	//----- nvinfo : EIATTR_FRAME_SIZE
	.align		4
.L_152:
        /*0354*/ 	.byte	0x04, 0x11
        /*0356*/ 	.short	(.L_154 - .L_153)
	.align		4
.L_153:
        /*0358*/ 	.word	index@(_ZN7cutlass13device_kernelIN5flash19enable_sm80_to_sm89INS1_16FlashAttnFwdSm80INS1_25CollectiveMainloopFwdSm80ILi4ELi1ELb0EN4cute5tupleIJNS5_1CILi128EEENS7_ILi48EEENS7_ILi96EEEEEELi96ENS_6half_tEfNS_4arch4Sm80ELb0ELb1ELb1ELb1ELb0ELb0ELb1ELb1EEENS1_21CollectiveEpilogueFwdINS6_IJS8_SA_S9_EEENS6_IJNS7_ILi1EEESI_SI_EEESC_SE_Li128ELb1ELb1ELb1ELb0EEENS1_36VarlenDynamicPersistentTileSchedulerILi128ELi48ELi128ELi128ELb1ELb1ELb0ELb1ELb0ELb1EEEEEEEEEvNT_6ParamsE)
        /*035c*/ 	.word	0x00000068


	//----- nvinfo : EIATTR_REGCOUNT
	.align		4
.L_154:
        /*0360*/ 	.byte	0x04, 0x2f
        /*0362*/ 	.short	(.L_156 - .L_155)
	.align		4
.L_155:
        /*0364*/ 	.word	index@(_ZN7cutlass13device_kernelIN5flash19enable_sm80_to_sm89INS1_16FlashAttnFwdSm80INS1_25CollectiveMainloopFwdSm80ILi4ELi1ELb0EN4cute5tupleIJNS5_1CILi128EEENS7_ILi48EEENS7_ILi96EEEEEELi96ENS_6half_tEfNS_4arch4Sm80ELb0ELb1ELb1ELb0ELb0ELb0ELb1ELb1EEENS1_21CollectiveEpilogueFwdINS6_IJS8_SA_S9_EEENS6_IJNS7_ILi1EEESI_SI_EEESC_SE_Li128ELb0ELb1ELb1ELb0EEENS1_19SingleTileSchedulerILb0ELb1ELb1ELi128EEEEEEEEEvNT_6ParamsE)
        /*0368*/ 	.word	0x000000ff


	//----- nvinfo : EIATTR_FRAME_SIZE
	.align		4
.L_156:
        /*036c*/ 	.byte	0x04, 0x11
        /*036e*/ 	.short	(.L_158 - .L_157)
	.align		4
.L_157:
        /*0370*/ 	.word	index@(_ZN7cutlass13device_kernelIN5flash19enable_sm80_to_sm89INS1_16FlashAttnFwdSm80INS1_25CollectiveMainloopFwdSm80ILi4ELi1ELb0EN4cute5tupleIJNS5_1CILi128EEENS7_ILi48EEENS7_ILi96EEEEEELi96ENS_6half_tEfNS_4arch4Sm80ELb0ELb1ELb1ELb0ELb0ELb0ELb1ELb1EEENS1_21CollectiveEpilogueFwdINS6_IJS8_SA_S9_EEENS6_IJNS7_ILi1EEESI_SI_EEESC_SE_Li128ELb0ELb1ELb1ELb0EEENS1_19SingleTileSchedulerILb0ELb1ELb1ELi128EEEEEEEEEvNT_6ParamsE)
        /*0374*/ 	.word	0x00000000


	//----- nvinfo : EIATTR_REGCOUNT
	.align		4
.L_158:
        /*0378*/ 	.byte	0x04, 0x2f
        /*037a*/ 	.short	(.L_160 - .L_159)
	.align		4
.L_159:
        /*037c*/ 	.word	index@(_ZN7cutlass13device_kernelIN5flash19enable_sm80_to_sm89INS1_16FlashAttnFwdSm80INS1_25CollectiveMainloopFwdSm80ILi4ELi1ELb0EN4cute5tupleIJNS5_1CILi128EEENS7_ILi48EEENS7_ILi96EEEEEELi96ENS_6half_tEfNS_4arch4Sm80ELb0ELb0ELb1ELb1ELb0ELb1ELb1ELb1EEENS1_21CollectiveEpilogueFwdINS6_IJS8_SA_S9_EEENS6_IJNS7_ILi1EEESI_SI_EEESC_SE_Li128ELb1ELb1ELb1ELb0EEENS1_36VarlenDynamicPersistentTileSchedulerILi128ELi48ELi128ELi128ELb1ELb1ELb0ELb0ELb1ELb1EEEEEEEEEvNT_6ParamsE)
        /*0380*/ 	.word	0x000000ff


	//----- nvinfo : EIATTR_FRAME_SIZE
	.align		4
.L_160:
        /*0384*/ 	.byte	0x04, 0x11
        /*0386*/ 	.short	(.L_162 - .L_161)
	.align		4
.L_161:
        /*0388*/ 	.word	index@($__internal_7_$__cuda_sm70_votesync_ballot)
        /*038c*/ 	.word	0x00000000


	//----- nvinfo : EIATTR_FRAME_SIZE
	.align		4
.L_162:
        /*0390*/ 	.byte	0x04, 0x11
        /*0392*/ 	.short	(.L_164 - .L_163)
	.align		4
.L_163:
        /*0394*/ 	.word	index@($__internal_6_$__cuda_sm70_shflsync_up_p)
        /*0398*/ 	.word	0x00000000


	//----- nvinfo : EIATTR_FRAME_SIZE
	.align		4
.L_164:
        /*039c*/ 	.byte	0x04, 0x11
        /*039e*/ 	.short	(.L_166 - .L_165)
	.align		4
.L_165:
        /*03a0*/ 	.word	index@($__internal_5_$__cuda_sm70_shflsync_idx_p)
        /*03a4*/ 	.word	0x00000000


	//----- nvinfo : EIATTR_FRAME_SIZE
	.align		4
.L_166:
        /*03a8*/ 	.byte	0x04, 0x11
        /*03aa*/ 	.short	(.L_168 - .L_167)
	.align		4
.L_167:
        /*03ac*/ 	.word	index@($__internal_4_$__cuda_sm70_shflsync_bfly_p)
        /*03b0*/ 	.word	0x00000000


	//----- nvinfo : EIATTR_FRAME_SIZE
	.align		4
.L_168:
        /*03b4*/ 	.byte	0x04, 0x11
        /*03b6*/ 	.short	(.L_170 - .L_169)
	.align		4
.L_169:
        /*03b8*/ 	.word	index@(_ZN7cutlass13device_kernelIN5flash19enable_sm80_to_sm89INS1_16FlashAttnFwdSm80INS1_25CollectiveMainloopFwdSm80ILi4ELi1ELb0EN4cute5tupleIJNS5_1CILi128EEENS7_ILi48EEENS7_ILi96EEEEEELi96ENS_6half_tEfNS_4arch4Sm80ELb0ELb0ELb1ELb1ELb0ELb1ELb1ELb1EEENS1_21CollectiveEpilogueFwdINS6_IJS8_SA_S9_EEENS6_IJNS7_ILi1EEESI_SI_EEESC_SE_Li128ELb1ELb1ELb1ELb0EEENS1_36VarlenDynamicPersistentTileSchedulerILi128ELi48ELi128ELi128ELb1ELb1ELb0ELb0ELb1ELb1EEEEEEEEEvNT_6ParamsE)
        /*03bc*/ 	.word	0x000000a0


	//----- nvinfo : EIATTR_REGCOUNT
	.align		4
.L_170:
        /*03c0*/ 	.byte	0x04, 0x2f
        /*03c2*/ 	.short	(.L_172 - .L_171)
	.align		4
.L_171:
        /*03c4*/ 	.word	index@(_ZN7cutlass13device_kernelIN5flash19enable_sm80_to_sm89INS1_16FlashAttnFwdSm80INS1_25CollectiveMainloopFwdSm80ILi4ELi1ELb0EN4cute5tupleIJNS5_1CILi128EEENS7_ILi48EEENS7_ILi96EEEEEELi96ENS_6half_tEfNS_4arch4Sm80ELb0ELb0ELb1ELb1ELb0ELb0ELb1ELb1EEENS1_21CollectiveEpilogueFwdINS6_IJS8_SA_S9_EEENS6_IJNS7_ILi1EEESI_SI_EEESC_SE_Li128ELb1ELb1ELb1ELb0EEENS1_36VarlenDynamicPersistentTileSchedulerILi128ELi48ELi128ELi128ELb1ELb1ELb0ELb0ELb1ELb1EEEEEEEEEvNT_6ParamsE)
        /*03c8*/ 	.word	0x000000ff


	//----- nvinfo : EIATTR_FRAME_SIZE
	.align		4
.L_172:
        /*03cc*/ 	.byte	0x04, 0x11
        /*03ce*/ 	.short	(.L_174 - .L_173)
	.align		4
.L_173:
        /*03d0*/ 	.word	index@($__internal_3_$__cuda_sm70_votesync_ballot)
        /*03d4*/ 	.word	0x00000000


	//----- nvinfo : EIATTR_FRAME_SIZE
	.align		4
.L_174:
        /*03d8*/ 	.byte	0x04, 0x11
        /*03da*/ 	.short	(.L_176 - .L_175)
	.align		4
.L_175:
        /*03dc*/ 	.word	index@($__internal_2_$__cuda_sm70_shflsync_up_p)
        /*03e0*/ 	.word	0x00000000


	//----- nvinfo : EIATTR_FRAME_SIZE
	.align		4
.L_176:
        /*03e4*/ 	.byte	0x04, 0x11
        /*03e6*/ 	.short	(.L_178 - .L_177)
	.align		4
.L_177:
        /*03e8*/ 	.word	index@($__internal_1_$__cuda_sm70_shflsync_idx_p)
        /*03ec*/ 	.word	0x00000000


	//----- nvinfo : EIATTR_FRAME_SIZE
	.align		4
.L_178:
        /*03f0*/ 	.byte	0x04, 0x11
        /*03f2*/ 	.short	(.L_180 - .L_179)
	.align		4
.L_179:
        /*03f4*/ 	.word	index@($__internal_0_$__cuda_sm70_shflsync_bfly_p)
        /*03f8*/ 	.word	0x00000000


	//----- nvinfo : EIATTR_FRAME_SIZE
	.align		4
.L_180:
        /*03fc*/ 	.byte	0x04, 0x11
        /*03fe*/ 	.short	(.L_182 - .L_181)
	.align		4
.L_181:
        /*0400*/ 	.word	index@(_ZN7cutlass13device_kernelIN5flash19enable_sm80_to_sm89INS1_16FlashAttnFwdSm80INS1_25CollectiveMainloopFwdSm80ILi4ELi1ELb0EN4cute5tupleIJNS5_1CILi128EEENS7_ILi48EEENS7_ILi96EEEEEELi96ENS_6half_tEfNS_4arch4Sm80ELb0ELb0ELb1ELb1ELb0ELb0ELb1ELb1EEENS1_21CollectiveEpilogueFwdINS6_IJS8_SA_S9_EEENS6_IJNS7_ILi1EEESI_SI_EEESC_SE_Li128ELb1ELb1ELb1ELb0EEENS1_36VarlenDynamicPersistentTileSchedulerILi128ELi48ELi128ELi128ELb1ELb1ELb0ELb0ELb1ELb1EEEEEEEEEvNT_6ParamsE)
        /*0404*/ 	.word	0x000000b8


	//----- nvinfo : EIATTR_REGCOUNT
	.align		4
.L_182:
        /*0408*/ 	.byte	0x04, 0x2f
        /*040a*/ 	.short	(.L_184 - .L_183)
	.align		4
.L_183:
        /*040c*/ 	.word	index@(_ZN7cutlass13device_kernelIN5flash19enable_sm80_to_sm89INS1_16FlashAttnFwdSm80INS1_25CollectiveMainloopFwdSm80ILi4ELi1ELb0EN4cute5tupleIJNS5_1CILi128EEENS7_ILi64EEENS7_ILi96EEEEEELi96ENS_6half_tEfNS_4arch4Sm80ELb0ELb0ELb1ELb0ELb0ELb0ELb1ELb1EEENS1_21CollectiveEpilogueFwdINS6_IJS8_SA_S9_EEENS6_IJNS7_ILi1EEESI_SI_EEESC_SE_Li128ELb0ELb1ELb1ELb0EEENS1_19SingleTileSchedulerILb0ELb1ELb1ELi128EEEEEEEEEvNT_6ParamsE)
        /*0410*/ 	.word	0x000000ff


	//----- nvinfo : EIATTR_FRAME_SIZE
	.align		4
.L_184:
        /*0414*/ 	.byte	0x04, 0x11
        /*0416*/ 	.short	(.L_186 - .L_185)
	.align		4
.L_185:
        /*0418*/ 	.word	index@(_ZN7cutlass13device_kernelIN5flash19enable_sm80_to_sm89INS1_16FlashAttnFwdSm80INS1_25CollectiveMainloopFwdSm80ILi4ELi1ELb0EN4cute5tupleIJNS5_1CILi128EEENS7_ILi64EEENS7_ILi96EEEEEELi96ENS_6half_tEfNS_4arch4Sm80ELb0ELb0ELb1ELb0ELb0ELb0ELb1ELb1EEENS1_21CollectiveEpilogueFwdINS6_IJS8_SA_S9_EEENS6_IJNS7_ILi1EEESI_SI_EEESC_SE_Li128ELb0ELb1ELb1ELb0EEENS1_19SingleTileSchedulerILb0ELb1ELb1ELi128EEEEEEEEEvNT_6ParamsE)
        /*041c*/ 	.word	0x00000060


	//----- nvinfo : EIATTR_MIN_STACK_SIZE
	.align		4
.L_186:
        /*0420*/ 	.byte	0x04, 0x12
        /*0422*/ 	.short	(.L_188 - .L_187)
	.align		4
.L_187:
        /*0424*/ 	.word	index@(_ZN7cutlass13device_kernelIN5flash19enable_sm80_to_sm89INS1_16FlashAttnFwdSm80INS1_25CollectiveMainloopFwdSm80ILi4ELi1ELb0EN4cute5tupleIJNS5_1CILi128EEENS7_ILi64EEENS7_ILi96EEEEEELi96ENS_6half_tEfNS_4arch4Sm80ELb0ELb0ELb1ELb0ELb0ELb0ELb1ELb1EEENS1_21CollectiveEpilogueFwdINS6_IJS8_SA_S9_EEENS6_IJNS7_ILi1EEESI_SI_EEESC_SE_Li128ELb0ELb1ELb1ELb0EEENS1_19SingleTileSchedulerILb0ELb1ELb1ELi128EEEEEEEEEvNT_6ParamsE)
        /*0428*/ 	.word	0x00000060


	//----- nvinfo : EIATTR_MIN_STACK_SIZE
	.align		4
.L_188:
        /*042c*/ 	.byte	0x04, 0x12
        /*042e*/ 	.short	(.L_190 - .L_189)
	.align		4
.L_189:
        /*0430*/ 	.word	index@(_ZN7cutlass13device_kernelIN5flash19enable_sm80_to_sm89INS1_16FlashAttnFwdSm80INS1_25CollectiveMainloopFwdSm80ILi4ELi1ELb0EN4cute5tupleIJNS5_1CILi128EEENS7_ILi48EEENS7_ILi96EEEEEELi96ENS_6half_tEfNS_4arch4Sm80ELb0ELb0ELb1ELb1ELb0ELb0ELb1ELb1EEENS1_21CollectiveEpilogueFwdINS6_IJS8_SA_S9_EEENS6_IJNS7_ILi1EEESI_SI_EEESC_SE_Li128ELb1ELb1ELb1ELb0EEENS1_36VarlenDynamicPersistentTileSchedulerILi128ELi48ELi128ELi128ELb1ELb1ELb0ELb0ELb1ELb1EEEEEEEEEvNT_6ParamsE)
        /*0434*/ 	.word	0x000000b8


	//----- nvinfo : EIATTR_MIN_STACK_SIZE
	.align		4
.L_190:
        /*0438*/ 	.byte	0x04, 0x12
        /*043a*/ 	.short	(.L_192 - .L_191)
	.align		4
.L_191:
        /*043c*/ 	.word	index@(_ZN7cutlass13device_kernelIN5flash19enable_sm80_to_sm89INS1_16FlashAttnFwdSm80INS1_25CollectiveMainloopFwdSm80ILi4ELi1ELb0EN4cute5tupleIJNS5_1CILi128EEENS7_ILi48EEENS7_ILi96EEEEEELi96ENS_6half_tEfNS_4arch4Sm80ELb0ELb0ELb1ELb1ELb0ELb1ELb1ELb1EEENS1_21CollectiveEpilogueFwdINS6_IJS8_SA_S9_EEENS6_IJNS7_ILi1EEESI_SI_EEESC_SE_Li128ELb1ELb1ELb1ELb0EEENS1_36VarlenDynamicPersistentTileSchedulerILi128ELi48ELi128ELi128ELb1ELb1ELb0ELb0ELb1ELb1EEEEEEEEEvNT_6ParamsE)
        /*0440*/ 	.word	0x000000a0


	//----- nvinfo : EIATTR_MIN_STACK_SIZE
	.align		4
.L_192:
        /*0444*/ 	.byte	0x04, 0x12
        /*0446*/ 	.short	(.L_194 - .L_193)
	.align		4
.L_193:
        /*0448*/ 	.word	index@(_ZN7cutlass13device_kernelIN5flash19enable_sm80_to_sm89INS1_16FlashAttnFwdSm80INS1_25CollectiveMainloopFwdSm80ILi4ELi1ELb0EN4cute5tupleIJNS5_1CILi128EEENS7_ILi48EEENS7_ILi96EEEEEELi96ENS_6half_tEfNS_4arch4Sm80ELb0ELb1ELb1ELb0ELb0ELb0ELb1ELb1EEENS1_21CollectiveEpilogueFwdINS6_IJS8_SA_S9_EEENS6_IJNS7_ILi1EEESI_SI_EEESC_SE_Li128ELb0ELb1ELb1ELb0EEENS1_19SingleTileSchedulerILb0ELb1ELb1ELi128EEEEEEEEEvNT_6ParamsE)
        /*044c*/ 	.word	0x00000000


	//----- nvinfo : EIATTR_MIN_STACK_SIZE
	.align		4
.L_194:
        /*0450*/ 	.byte	0x04, 0x12
        /*0452*/ 	.short	(.L_196 - .L_195)
	.align		4
.L_195:
        /*0454*/ 	.word	index@(_ZN7cutlass13device_kernelIN5flash19enable_sm80_to_sm89INS1_16FlashAttnFwdSm80INS1_25CollectiveMainloopFwdSm80ILi4ELi1ELb0EN4cute5tupleIJNS5_1CILi128EEENS7_ILi48EEENS7_ILi96EEEEEELi96ENS_6half_tEfNS_4arch4Sm80ELb0ELb1ELb1ELb1ELb0ELb0ELb1ELb1EEENS1_21CollectiveEpilogueFwdINS6_IJS8_SA_S9_EEENS6_IJNS7_ILi1EEESI_SI_EEESC_SE_Li128ELb1ELb1ELb1ELb0EEENS1_36VarlenDynamicPersistentTileSchedulerILi128ELi48ELi128ELi128ELb1ELb1ELb0ELb1ELb0ELb1EEEEEEEEEvNT_6ParamsE)
        /*0458*/ 	.word	0x00000068


	//----- nvinfo : EIATTR_MIN_STACK_SIZE
	.align		4
.L_196:
        /*045c*/ 	.byte	0x04, 0x12
        /*045e*/ 	.short	(.L_198 - .L_197)
	.align		4
.L_197:
        /*0460*/ 	.word	index@(_ZN7cutlass13device_kernelIN5flash19enable_sm80_to_sm89INS1_16FlashAttnFwdSm80INS1_25CollectiveMainloopFwdSm80ILi4ELi1ELb0EN4cute5tupleIJNS5_1CILi128EEENS7_ILi48EEENS7_ILi96EEEEEELi96ENS_6half_tEfNS_4arch4Sm80ELb0ELb1ELb1ELb1ELb0ELb1ELb1ELb1EEENS1_21CollectiveEpilogueFwdINS6_IJS8_SA_S9_EEENS6_IJNS7_ILi1EEESI_SI_EEESC_SE_Li128ELb1ELb1ELb1ELb0EEENS1_36VarlenDynamicPersistentTileSchedulerILi128ELi48ELi128ELi128ELb1ELb1ELb0ELb1ELb0ELb1EEEEEEEEEvNT_6ParamsE)
        /*0464*/ 	.word	0x000000b0


	//----- nvinfo : EIATTR_MIN_STACK_SIZE
	.align		4
.L_198:
        /*0468*/ 	.byte	0x04, 0x12
        /*046a*/ 	.short	(.L_200 - .L_199)
	.align		4
.L_199:
        /*046c*/ 	.word	index@(_ZN7cutlass13device_kernelIN5flash19enable_sm80_to_sm89INS1_16FlashAttnFwdSm80INS1_25CollectiveMainloopFwdSm80ILi4ELi1ELb0EN4cute5tupleIJNS5_1CILi128EEENS7_ILi64EEENS7_ILi96EEEEEELi96ENS_6half_tEfNS_4arch4Sm80ELb1ELb0ELb1ELb0ELb0ELb0ELb1ELb1EEENS1_21CollectiveEpilogueFwdINS6_IJS8_SA_S9_EEENS6_IJNS7_ILi1EEESI_SI_EEESC_SE_Li128ELb0ELb1ELb1ELb0EEENS1_30DynamicPersistentTileSchedulerILi128ELi128ELb1ELb1ELb0EEEEEEEEEvNT_6ParamsE)
        /*0470*/ 	.word	0x00000078


	//----- nvinfo : EIATTR_MIN_STACK_SIZE
	.align		4
.L_200:
        /*0474*/ 	.byte	0x04, 0x12
        /*0476*/ 	.short	(.L_202 - .L_201)
	.align		4
.L_201:
        /*0478*/ 	.word	index@(_ZN7cutlass13device_kernelIN5flash19enable_sm80_to_sm89INS1_16FlashAttnFwdSm80INS1_25CollectiveMainloopFwdSm80ILi4ELi1ELb0EN4cute5tupleIJNS5_1CILi128EEENS7_ILi48EEENS7_ILi96EEEEEELi96ENS_6half_tEfNS_4arch4Sm80ELb1ELb0ELb1ELb1ELb0ELb0ELb1ELb1EEENS1_21CollectiveEpilogueFwdINS6_IJS8_SA_S9_EEENS6_IJNS7_ILi1EEESI_SI_EEESC_SE_Li128ELb1ELb1ELb1ELb0EEENS1_36VarlenDynamicPersistentTileSchedulerILi128ELi48ELi128ELi128ELb1ELb1ELb0ELb1ELb1ELb1EEEEEEEEEvNT_6ParamsE)
        /*047c*/ 	.word	0x000000c8


	//----- nvinfo : EIATTR_MIN_STACK_SIZE
	.align		4
.L_202:
        /*0480*/ 	.byte	0x04, 0x12
        /*0482*/ 	.short	(.L_204 - .L_203)
	.align		4
.L_203:
        /*0484*/ 	.word	index@(_ZN7cutlass13device_kernelIN5flash19enable_sm80_to_sm89INS1_16FlashAttnFwdSm80INS1_25CollectiveMainloopFwdSm80ILi4ELi1ELb0EN4cute5tupleIJNS5_1CILi128EEENS7_ILi48EEENS7_ILi96EEEEEELi96ENS_6half_tEfNS_4arch4Sm80ELb1ELb0ELb1ELb1ELb0ELb1ELb1ELb1EEENS1_21CollectiveEpilogueFwdINS6_IJS8_SA_S9_EEENS6_IJNS7_ILi1EEESI_SI_EEESC_SE_Li128ELb1ELb1ELb1ELb0EEENS1_36VarlenDynamicPersistentTileSchedulerILi128ELi48ELi128ELi128ELb1ELb1ELb0ELb1ELb1ELb1EEEEEEEEEvNT_6ParamsE)
        /*0488*/ 	.word	0x000000c0


	//----- nvinfo : EIATTR_MIN_STACK_SIZE
	.align		4
.L_204:
        /*048c*/ 	.byte	0x04, 0x12
        /*048e*/ 	.short	(.L_206 - .L_205)
	.align		4
.L_205:
        /*0490*/ 	.word	index@(_ZN7cutlass13device_kernelIN5flash19enable_sm80_to_sm89INS1_16FlashAttnFwdSm80INS1_25CollectiveMainloopFwdSm80ILi4ELi1ELb0EN4cute5tupleIJNS5_1CILi128EEENS7_ILi64EEENS7_ILi96EEEEEELi96ENS_6half_tEfNS_4arch4Sm80ELb0ELb0ELb0ELb0ELb0ELb0ELb1ELb1EEENS1_21CollectiveEpilogueFwdINS6_IJS8_SA_S9_EEENS6_IJNS7_ILi1EEESI_SI_EEESC_SE_Li128ELb0ELb1ELb1ELb0EEENS1_19SingleTileSchedulerILb0ELb1ELb1ELi128EEEEEEEEEvNT_6ParamsE)
        /*0494*/ 	.word	0x00000038


	//----- nvinfo : EIATTR_MIN_STACK_SIZE
	.align		4
.L_206:
        /*0498*/ 	.byte	0x04, 0x12
        /*049a*/ 	.short	(.L_208 - .L_207)
	.align		4
.L_207:
        /*049c*/ 	.word	index@(_ZN7cutlass13device_kernelIN5flash19enable_sm80_to_sm89INS1_16FlashAttnFwdSm80INS1_25CollectiveMainloopFwdSm80ILi4ELi1ELb0EN4cute5tupleIJNS5_1CILi128EEENS7_ILi48EEENS7_ILi96EEEEEELi96ENS_6half_tEfNS_4arch4Sm80ELb0ELb0ELb0ELb1ELb0ELb0ELb1ELb1EEENS1_21CollectiveEpilogueFwdINS6_IJS8_SA_S9_EEENS6_IJNS7_ILi1EEESI_SI_EEESC_SE_Li128ELb1ELb1ELb1ELb0EEENS1_36VarlenDynamicPersistentTileSchedulerILi128ELi48ELi128ELi128ELb1ELb1ELb0ELb0ELb1ELb1EEEEEEEEEvNT_6ParamsE)
        /*04a0*/ 	.word	0x00000080


	//----- nvinfo : EIATTR_MIN_STACK_SIZE
	.align		4
.L_208:
        /*04a4*/ 	.byte	0x04, 0x12
        /*04a6*/ 	.short	(.L_210 - .L_209)
	.align		4
.L_209:
        /*04a8*/ 	.word	index@(_ZN7cutlass13device_kernelIN5flash19enable_sm80_to_sm89INS1_16FlashAttnFwdSm80INS1_25CollectiveMainloopFwdSm80ILi4ELi1ELb0EN4cute5tupleIJNS5_1CILi128EEENS7_ILi48EEENS7_ILi96EEEEEELi96ENS_6half_tEfNS_4arch4Sm80ELb0ELb0ELb0ELb1ELb0ELb1ELb1ELb1EEENS1_21CollectiveEpilogueFwdINS6_IJS8_SA_S9_EEENS6_IJNS7_ILi1EEESI_SI_EEESC_SE_Li128ELb1ELb1ELb1ELb0EEENS1_36VarlenDynamicPersistentTileSchedulerILi128ELi48ELi128ELi128ELb1ELb1ELb0ELb0ELb1ELb1EEEEEEEEEvNT_6ParamsE)
        /*04ac*/ 	.word	0x00000088


	//----- nvinfo : EIATTR_MIN_STACK_SIZE
	.align		4
.L_210:
        /*04b0*/ 	.byte	0x04, 0x12
        /*04b2*/ 	.short	(.L_212 - .L_211)
	.align		4
.L_211:
        /*04b4*/ 	.word	index@(_ZN7cutlass13device_kernelIN5flash19enable_sm80_to_sm89INS1_16FlashAttnFwdSm80INS1_25CollectiveMainloopFwdSm80ILi4ELi1ELb0EN4cute5tupleIJNS5_1CILi128EEENS7_ILi48EEENS7_ILi96EEEEEELi96ENS_6half_tEfNS_4arch4Sm80ELb0ELb1ELb0ELb0ELb0ELb0ELb1ELb1EEENS1_21CollectiveEpilogueFwdINS6_IJS8_SA_S9_EEENS6_IJNS7_ILi1EEESI_SI_EEESC_SE_Li128ELb0ELb1ELb1ELb0EEENS1_19SingleTileSchedulerILb0ELb1ELb1ELi128EEEEEEEEEvNT_6ParamsE)
        /*04b8*/ 	.word	0x00000000


	//----- nvinfo : EIATTR_MIN_STACK_SIZE
	.align		4
.L_212:
        /*04bc*/ 	.byte	0x04, 0x12
        /*04be*/ 	.short	(.L_214 - .L_213)
	.align		4
.L_213:
        /*04c0*/ 	.word	index@(_ZN7cutlass13device_kernelIN5flash19enable_sm80_to_sm89INS1_16FlashAttnFwdSm80INS1_25CollectiveMainloopFwdSm80ILi4ELi1ELb0EN4cute5tupleIJNS5_1CILi128EEENS7_ILi48EEENS7_ILi96EEEEEELi96ENS_6half_tEfNS_4arch4Sm80ELb0ELb1ELb0ELb1ELb0ELb0ELb1ELb1EEENS1_21CollectiveEpilogueFwdINS6_IJS8_SA_S9_EEENS6_IJNS7_ILi1EEESI_SI_EEESC_SE_Li128ELb1ELb1ELb1ELb0EEENS1_36VarlenDynamicPersistentTileSchedulerILi128ELi48ELi128ELi128ELb1ELb1ELb0ELb1ELb0ELb1EEEEEEEEEvNT_6ParamsE)
        /*04c4*/ 	.word	0x00000068


	//----- nvinfo : EIATTR_MIN_STACK_SIZE
	.align		4
.L_214:
        /*04c8*/ 	.byte	0x04, 0x12
        /*04ca*/ 	.short	(.L_216 - .L_215)
	.align		4
.L_215:
        /*04cc*/ 	.word	index@(_ZN7cutlass13device_kernelIN5flash19enable_sm80_to_sm89INS1_16FlashAttnFwdSm80INS1_25CollectiveMainloopFwdSm80ILi4ELi1ELb0EN4cute5tupleIJNS5_1CILi128EEENS7_ILi48EEENS7_ILi96EEEEEELi96ENS_6half_tEfNS_4arch4Sm80ELb0ELb1ELb0ELb1ELb0ELb1ELb1ELb1EEENS1_21CollectiveEpilogueFwdINS6_IJS8_SA_S9_EEENS6_IJNS7_ILi1EEESI_SI_EEESC_SE_Li128ELb1ELb1ELb1ELb0EEENS1_36VarlenDynamicPersistentTileSchedulerILi128ELi48ELi128ELi128ELb1ELb1ELb0ELb1ELb0ELb1EEEEEEEEEvNT_6ParamsE)
        /*04d0*/ 	.word	0x000000b8


	//----- nvinfo : EIATTR_MIN_STACK_SIZE
	.align		4
.L_216:
        /*04d4*/ 	.byte	0x04, 0x12
        /*04d6*/ 	.short	(.L_218 - .L_217)
	.align		4
.L_217:
        /*04d8*/ 	.word	index@(_ZN7cutlass13device_kernelIN5flash19enable_sm80_to_sm89INS1_16FlashAttnFwdSm80INS1_25CollectiveMainloopFwdSm80ILi4ELi1ELb0EN4cute5tupleIJNS5_1CILi128EEENS7_ILi64EEENS7_ILi96EEEEEELi96ENS_6half_tEfNS_4arch4Sm80ELb1ELb0ELb0ELb0ELb0ELb0ELb1ELb1EEENS1_21CollectiveEpilogueFwdINS6_IJS8_SA_S9_EEENS6_IJNS7_ILi1EEESI_SI_EEESC_SE_Li128ELb0ELb1ELb1ELb0EEENS1_30DynamicPersistentTileSchedulerILi128ELi128ELb1ELb1ELb0EEEEEEEEEvNT_6ParamsE)
        /*04dc*/ 	.word	0x00000078


	//----- nvinfo : EIATTR_MIN_STACK_SIZE
	.align		4
.L_218:
        /*04e0*/ 	.byte	0x04, 0x12
        /*04e2*/ 	.short	(.L_220 - .L_219)
	.align		4
.L_219:
        /*04e4*/ 	.word	index@(_ZN7cutlass13device_kernelIN5flash19enable_sm80_to_sm89INS1_16FlashAttnFwdSm80INS1_25CollectiveMainloopFwdSm80ILi4ELi1ELb0EN4cute5tupleIJNS5_1CILi128EEENS7_ILi48EEENS7_ILi96EEEEEELi96ENS_6half_tEfNS_4arch4Sm80ELb1ELb0ELb0ELb1ELb0ELb0ELb1ELb1EEENS1_21CollectiveEpilogueFwdINS6_IJS8_SA_S9_EEENS6_IJNS7_ILi1EEESI_SI_EEESC_SE_Li128ELb1ELb1ELb1ELb0EEENS1_36VarlenDynamicPersistentTileSchedulerILi128ELi48ELi128ELi128ELb1ELb1ELb0ELb1ELb1ELb1EEEEEEEEEvNT_6ParamsE)
        /*04e8*/ 	.word	0x000000b8


	//----- nvinfo : EIATTR_MIN_STACK_SIZE
	.align		4
.L_220:
        /*04ec*/ 	.byte	0x04, 0x12
        /*04ee*/ 	.short	(.L_222 - .L_221)
	.align		4
.L_221:
        /*04f0*/ 	.word	index@(_ZN7cutlass13device_kernelIN5flash19enable_sm80_to_sm89INS1_16FlashAttnFwdSm80INS1_25CollectiveMainloopFwdSm80ILi4ELi1ELb0EN4cute5tupleIJNS5_1CILi128EEENS7_ILi48EEENS7_ILi96EEEEEELi96ENS_6half_tEfNS_4arch4Sm80ELb1ELb0ELb0ELb1ELb0ELb1ELb1ELb1EEENS1_21CollectiveEpilogueFwdINS6_IJS8_SA_S9_EEENS6_IJNS7_ILi1EEESI_SI_EEESC_SE_Li128ELb1ELb1ELb1ELb0EEENS1_36VarlenDynamicPersistentTileSchedulerILi128ELi48ELi128ELi128ELb1ELb1ELb0ELb1ELb1ELb1EEEEEEEEEvNT_6ParamsE)
        /*04f4*/ 	.word	0x000000b0
.L_222:


//--------------------- .nv.info._ZN7cutlass13device_kernelIN5flash19enable_sm80_to_sm89INS1_16FlashAttnFwdSm80INS1_25CollectiveMainloopFwdSm80ILi4ELi1ELb0EN4cute5tupleIJNS5_1CILi128EEENS7_ILi64EEENS7_ILi96EEEEEELi96ENS_6half_tEfNS_4arch4Sm80ELb0ELb0ELb1ELb0ELb0ELb0ELb1ELb1EEENS1_21CollectiveEpilogueFwdINS6_IJS8_SA_S9_EEENS6_IJNS7_ILi1EEESI_SI_EEESC_SE_Li128ELb0ELb1ELb1ELb0EEENS1_19SingleTileSchedulerILb0ELb1ELb1ELi128EEEEEEEEEvNT_6ParamsE --------------------------
	.section	.nv.info._ZN7cutlass13device_kernelIN5flash19enable_sm80_to_sm89INS1_16FlashAttnFwdSm80INS1_25CollectiveMainloopFwdSm80ILi4ELi1ELb0EN4cute5tupleIJNS5_1CILi128EEENS7_ILi64EEENS7_ILi96EEEEEELi96ENS_6half_tEfNS_4arch4Sm80ELb0ELb0ELb1ELb0ELb0ELb0ELb1ELb1EEENS1_21CollectiveEpilogueFwdINS6_IJS8_SA_S9_EEENS6_IJNS7_ILi1EEESI_SI_EEESC_SE_Li128ELb0ELb1ELb1ELb0EEENS1_19SingleTileSchedulerILb0ELb1ELb1ELi128EEEEEEEEEvNT_6ParamsE,"",@"SHT_CUDA_INFO"
	.sectionflags	@""
	.align	4


	//----- nvinfo : EIATTR_CUDA_API_VERSION
	.align		4
        /*0000*/ 	.byte	0x04, 0x37
        /*0002*/ 	.short	(.L_224 - .L_223)
.L_223:
        /*0004*/ 	.word	0x00000082


	//----- nvinfo : EIATTR_SW2861232_WAR
	.align		4
.L_224:
        /*0008*/ 	.byte	0x01, 0x35
	.zero		2


	//----- nvinfo : EIATTR_PARAM_CBANK
	.align		4
        /*000c*/ 	.byte	0x04, 0x0a
        /*000e*/ 	.short	(.L_226 - .L_225)
	.align		4
.L_225:
        /*0010*/ 	.word	index@(.nv.constant0._ZN7cutlass13device_kernelIN5flash19enable_sm80_to_sm89INS1_16FlashAttnFwdSm80INS1_25CollectiveMainloopFwdSm80ILi4ELi1ELb0EN4cute5tupleIJNS5_1CILi128EEENS7_ILi64EEENS7_ILi96EEEEEELi96ENS_6half_tEfNS_4arch4Sm80ELb0ELb0ELb1ELb0ELb0ELb0ELb1ELb1EEENS1_21CollectiveEpilogueFwdINS6_IJS8_SA_S9_EEENS6_IJNS7_ILi1EEESI_SI_EEESC_SE_Li128ELb0ELb1ELb1ELb0EEENS1_19SingleTileSchedulerILb0ELb1ELb1ELi128EEEEEEEEEvNT_6ParamsE)
        /*0014*/ 	.short	0x0160
        /*0016*/ 	.short	0x0418


	//----- nvinfo : EIATTR_CBANK_PARAM_SIZE
	.align		4
.L_226:
        /*0018*/ 	.byte	0x03, 0x19
        /*001a*/ 	.short	0x0418


	//----- nvinfo : EIATTR_KPARAM_INFO
	.align		4
        /*001c*/ 	.byte	0x04, 0x17
        /*001e*/ 	.short	(.L_228 - .L_227)
.L_227:
        /*0020*/ 	.word	0x00000000
        /*0024*/ 	.short	0x0000
        /*0026*/ 	.short	0x0000
        /*0028*/ 	.byte	0x00, 0xf0, 0x61, 0x10


	//----- nvinfo : EIATTR_MAXREG_COUNT
	.align		4
.L_228:
        /*002c*/ 	.byte	0x03, 0x1b
        /*002e*/ 	.short	0x00ff


	//----- nvinfo : EIATTR_NUM_BARRIERS
	.align		4
        /*0030*/ 	.byte	0x02, 0x4c
        /*0032*/ 	.byte	0x02
	.zero		1


	//----- nvinfo : EIATTR_ANNOTATIONS
	.align		4
        /*0034*/ 	.byte	0x04, 0x55
        /*0036*/ 	.short	(.L_230 - .L_229)


	//   ....[0]....
.L_229:
        /*0038*/ 	.word	0x00000001
        /*003c*/ 	.byte	0x90, 0x00, 0x00, 0x00, 0x01, 0x00, 0x00, 0x00, 0xf0, 0x00, 0x00, 0x00, 0x01, 0x00, 0x00, 0x00
        /* <DEDUP_REMOVED lines=27> */
        /*01fc*/ 	.byte	0x20, 0xb4, 0x00, 0x00


	//----- nvinfo : EIATTR_MERCURY_ISA_VERSION
	.align		4
.L_230:
        /*0200*/ 	.byte	0x03, 0x5f
        /*0202*/ 	.short	0x0000


	//----- nvinfo : EIATTR_COOP_GROUP_MASK_REGIDS
	.align		4
        /*0204*/ 	.byte	0x04, 0x29
        /*0206*/ 	.short	(.L_232 - .L_231)


	//   ....[0]....
.L_231:
        /*0208*/ 	.word	0xffffffff


	//   ....[1]....
        /*020c*/ 	.word	0xffffffff


	//   ....[2]....
        /*0210*/ 	.word	0xffffffff


	//   ....[3]....
        /*0214*/ 	.word	0xffffffff


	//   ....[4]....
        /*0218*/ 	.word	0xffffffff


	//   ....[5]....
        /*021c*/ 	.word	0xffffffff


	//   ....[6]....
        /*0220*/ 	.word	0xffffffff


	//   ....[7]....
        /*0224*/ 	.word	0xffffffff


	//   ....[8]....
        /*0228*/ 	.word	0xffffffff


	//   ....[9]....
        /*022c*/ 	.word	0xffffffff


	//   ....[10]....
        /*0230*/ 	.word	0xffffffff


	//   ....[11]....
        /*0234*/ 	.word	0xffffffff


	//   ....[12]....
        /*0238*/ 	.word	0xffffffff


	//   ....[13]....
        /*023c*/ 	.word	0xffffffff


	//   ....[14]....
        /*0240*/ 	.word	0xffffffff


	//   ....[15]....
        /*0244*/ 	.word	0xffffffff


	//   ....[16]....
        /*0248*/ 	.word	0xffffffff


	//   ....[17]....
        /*024c*/ 	.word	0xffffffff


	//   ....[18]....
        /*0250*/ 	.word	0xffffffff


	//   ....[19]....
        /*0254*/ 	.word	0xffffffff


	//   ....[20]....
        /*0258*/ 	.word	0xffffffff


	//   ....[21]....
        /*025c*/ 	.word	0xffffffff


	//   ....[22]....
        /*0260*/ 	.word	0xffffffff


	//   ....[23]....
        /*0264*/ 	.word	0xffffffff


	//   ....[24]....
        /*0268*/ 	.word	0xffffffff


	//   ....[25]....
        /*026c*/ 	.word	0xffffffff


	//   ....[26]....
        /*0270*/ 	.word	0xffffffff


	//   ....[27]....
        /*0274*/ 	.word	0xffffffff


	//   ....[28]....
        /*0278*/ 	.word	0xffffffff


	//   ....[29]....
        /*027c*/ 	.word	0xffffffff


	//   ....[30]....
        /*0280*/ 	.word	0xffffffff


	//   ....[31]....
        /*0284*/ 	.word	0xffffffff


	//   ....[32]....
        /*0288*/ 	.word	0xffffffff


	//   ....[33]....
        /*028c*/ 	.word	0xffffffff


	//   ....[34]....
        /*0290*/ 	.word	0xffffffff


	//   ....[35]....
        /*0294*/ 	.word	0xffffffff


	//   ....[36]....
        /*0298*/ 	.word	0xffffffff


	//   ....[37]....
        /*029c*/ 	.word	0xffffffff


	//   ....[38]....
        /*02a0*/ 	.word	0xffffffff


	//   ....[39]....
        /*02a4*/ 	.word	0xffffffff


	//   ....[40]....
        /*02a8*/ 	.word	0xffffffff


	//   ....[41]....
        /*02ac*/ 	.word	0xffffffff


	//   ....[42]....
        /*02b0*/ 	.word	0xffffffff


	//   ....[43]....
        /*02b4*/ 	.word	0xffffffff


	//   ....[44]....
        /*02b8*/ 	.word	0xffffffff


	//   ....[45]....
        /*02bc*/ 	.word	0xffffffff


	//   ....[46]....
        /*02c0*/ 	.word	0xffffffff


	//   ....[47]....
        /*02c4*/ 	.word	0xffffffff


	//   ....[48]....
        /*02c8*/ 	.word	0xffffffff


	//----- nvinfo : EIATTR_COOP_GROUP_INSTR_OFFSETS
	.align		4
.L_232:
        /*02cc*/ 	.byte	0x04, 0x28
        /*02ce*/ 	.short	(.L_234 - .L_233)


	//   ....[0]....
.L_233:
        /*02d0*/ 	.word	0x00000060


	//   ....[1]....
        /*02d4*/ 	.word	0x00000da0


	//   ....[2]....
        /*02d8*/ 	.word	0x00000dd0


	//   ....[3]....
        /*02dc*/ 	.word	0x00001100


	//   ....[4]....
        /*02e0*/ 	.word	0x00001130


	//   ....[5]....
        /*02e4*/ 	.word	0x00001270


	//   ....[6]....
        /*02e8*/ 	.word	0x000012a0


	//   ....[7]....
        /*02ec*/ 	.word	0x000013d0


	//   ....[8]....
        /*02f0*/ 	.word	0x00001410


	//   ....[9]....
        /*02f4*/ 	.word	0x00003400


	//   ....[10]....
        /*02f8*/ 	.word	0x00003580


	//   ....[11]....
        /*02fc*/ 	.word	0x00003600


	//   ....[12]....
        /*0300*/ 	.word	0x00003770


	//   ....[13]....
        /*0304*/ 	.word	0x000037b0


	//   ....[14]....
        /*0308*/ 	.word	0x00003870


	//   ....[15]....
        /*030c*/ 	.word	0x000038a0


	//   ....[16]....
        /*0310*/ 	.word	0x00003ac0


	//   ....[17]....
        /*0314*/ 	.word	0x000068b0


	//   ....[18]....
        /*0318*/ 	.word	0x000068e0


	//   ....[19]....
        /*031c*/ 	.word	0x00006940


	//   ....[20]....
        /*0320*/ 	.word	0x00006980


	//   ....[21]....
        /*0324*/ 	.word	0x000069b0


	//   ....[22]....
        /*0328*/ 	.word	0x00006ac0


	//   ....[23]....
        /*032c*/ 	.word	0x00006eb0


	//   ....[24]....
        /*0330*/ 	.word	0x00006fe0


	//   ....[25]....
        /*0334*/ 	.word	0x00009060


	//   ....[26]....
        /*0338*/ 	.word	0x00009070


	//   ....[27]....
        /*033c*/ 	.word	0x00009080


	//   ....[28]....
        /*0340*/ 	.word	0x00009090


	//   ....[29]....
        /*0344*/ 	.word	0x000090c0


	//   ....[30]....
        /*0348*/ 	.word	0x000090e0


	//   ....[31]....
        /*034c*/ 	.word	0x00009100


	//   ....[32]....
        /*0350*/ 	.word	0x00009110


	//   ....[33]....
        /*0354*/ 	.word	0x00009ef0


	//   ....[34]....
        /*0358*/ 	.word	0x00009f40


	//   ....[35]....
        /*035c*/ 	.word	0x00009f70


	//   ....[36]....
        /*0360*/ 	.word	0x00009fa0


	//   ....[37]....
        /*0364*/ 	.word	0x00009fd0


	//   ....[38]....
        /*0368*/ 	.word	0x0000a000


	//   ....[39]....
        /*036c*/ 	.word	0x0000a030


	//   ....[40]....
        /*0370*/ 	.word	0x0000a050


	//   ....[41]....
        /*0374*/ 	.word	0x0000a070


	//   ....[42]....
        /*0378*/ 	.word	0x0000a080


	//   ....[43]....
        /*037c*/ 	.word	0x0000a5b0


	//   ....[44]....
        /*0380*/ 	.word	0x0000a5d0


	//   ....[45]....
        /*0384*/ 	.word	0x0000aa50


	//   ....[46]....
        /*0388*/ 	.word	0x0000aa70


	//   ....[47]....
        /*038c*/ 	.word	0x0000aef0


	//   ....[48]....
        /*0390*/ 	.word	0x0000af00


	//----- nvinfo : EIATTR_EXIT_INSTR_OFFSETS
	.align		4
.L_234:
        /*0394*/ 	.byte	0x04, 0x1c
        /*0396*/ 	.short	(.L_236 - .L_235)


	//   ....[0]....
.L_235:
        /*0398*/ 	.word	0x000001b0


	//   ....[1]....
        /*039c*/ 	.word	0x0000af10


	//   ....[2]....
        /*03a0*/ 	.word	0x0000b330


	//   ....[3]....
        /*03a4*/ 	.word	0x0000b380


	//   ....[4]....
        /*03a8*/ 	.word	0x0000b3b0


	//   ....[5]....
        /*03ac*/ 	.word	0x0000b410


	//   ....[6]....
        /*03b0*/ 	.word	0x0000b670


	//----- nvinfo : EIATTR_CTAIDZ_USED
	.align		4
.L_236:
        /*03b4*/ 	.byte	0x01, 0x04
	.zero		2


	//----- nvinfo : EIATTR_MAX_THREADS
	.align		4
        /*03b8*/ 	.byte	0x04, 0x05
        /*03ba*/ 	.short	(.L_238 - .L_237)
.L_237:
        /*03bc*/ 	.word	0x00000080
        /*03c0*/ 	.word	0x00000001
        /*03c4*/ 	.word	0x00000001


	//----- nvinfo : EIATTR_CRS_STACK_SIZE
	.align		4
.L_238:
        /*03c8*/ 	.byte	0x04, 0x1e
        /*03ca*/ 	.short	(.L_240 - .L_239)
.L_239:
        /*03cc*/ 	.word	0x00000000
.L_240:


//--------------------- .nv.info._ZN7cutlass13device_kernelIN5flash19enable_sm80_to_sm89INS1_16FlashAttnFwdSm80INS1_25CollectiveMainloopFwdSm80ILi4ELi1ELb0EN4cute5tupleIJNS5_1CILi128EEENS7_ILi48EEENS7_ILi96EEEEEELi96ENS_6half_tEfNS_4arch4Sm80ELb0ELb0ELb1ELb1ELb0ELb0ELb1ELb1EEENS1_21CollectiveEpilogueFwdINS6_IJS8_SA_S9_EEENS6_IJNS7_ILi1EEESI_SI_EEESC_SE_Li128ELb1ELb1ELb1ELb0EEENS1_36VarlenDynamicPersistentTileSchedulerILi128ELi48ELi128ELi128ELb1ELb1ELb0ELb0ELb1ELb1EEEEEEEEEvNT_6ParamsE --------------------------
	.section	.nv.info._ZN7cutlass13device_kernelIN5flash19enable_sm80_to_sm89INS1_16FlashAttnFwdSm80INS1_25CollectiveMainloopFwdSm80ILi4ELi1ELb0EN4cute5tupleIJNS5_1CILi128EEENS7_ILi48EEENS7_ILi96EEEEEELi96ENS_6half_tEfNS_4arch4Sm80ELb0ELb0ELb1ELb1ELb0ELb0ELb1ELb1EEENS1_21CollectiveEpilogueFwdINS6_IJS8_SA_S9_EEENS6_IJNS7_ILi1EEESI_SI_EEESC_SE_Li128ELb1ELb1ELb1ELb0EEENS1_36VarlenDynamicPersistentTileSchedulerILi128ELi48ELi128ELi128ELb1ELb1ELb0ELb0ELb1ELb1EEEEEEEEEvNT_6ParamsE,"",@"SHT_CUDA_INFO"
	.sectionflags	@""
	.align	4


	//----- nvinfo : EIATTR_CUDA_API_VERSION
	.align		4
        /*0000*/ 	.byte	0x04, 0x37
        /*0002*/ 	.short	(.L_242 - .L_241)
.L_241:
        /*0004*/ 	.word	0x00000082


	//----- nvinfo : EIATTR_SW2861232_WAR
	.align		4
.L_242:
        /*0008*/ 	.byte	0x01, 0x35
	.zero		2


	//----- nvinfo : EIATTR_PARAM_CBANK
	.align		4
        /*000c*/ 	.byte	0x04, 0x0a
        /*000e*/ 	.short	(.L_244 - .L_243)
	.align		4
.L_243:
        /*0010*/ 	.word	index@(.nv.constant0._ZN7cutlass13device_kernelIN5flash19enable_sm80_to_sm89INS1_16FlashAttnFwdSm80INS1_25CollectiveMainloopFwdSm80ILi4ELi1ELb0EN4cute5tupleIJNS5_1CILi128EEENS7_ILi48EEENS7_ILi96EEEEEELi96ENS_6half_tEfNS_4arch4Sm80ELb0ELb0ELb1ELb1ELb0ELb0ELb1ELb1EEENS1_21CollectiveEpilogueFwdINS6_IJS8_SA_S9_EEENS6_IJNS7_ILi1EEESI_SI_EEESC_SE_Li128ELb1ELb1ELb1ELb0EEENS1_36VarlenDynamicPersistentTileSchedulerILi128ELi48ELi128ELi128ELb1ELb1ELb0ELb0ELb1ELb1EEEEEEEEEvNT_6ParamsE)
        /*0014*/ 	.short	0x0160
        /*0016*/ 	.short	0x0438


	//----- nvinfo : EIATTR_CBANK_PARAM_SIZE
	.align		4
.L_244:
        /*0018*/ 	.byte	0x03, 0x19
        /*001a*/ 	.short	0x0438


	//----- nvinfo : EIATTR_KPARAM_INFO
	.align		4
        /*001c*/ 	.byte	0x04, 0x17
        /*001e*/ 	.short	(.L_246 - .L_245)
.L_245:
        /*0020*/ 	.word	0x00000000
        /*0024*/ 	.short	0x0000
        /*0026*/ 	.short	0x0000
        /*0028*/ 	.byte	0x00, 0xf0, 0xe1, 0x10


	//----- nvinfo : EIATTR_MAXREG_COUNT
	.align		4
.L_246:
        /*002c*/ 	.byte	0x03, 0x1b
        /*002e*/ 	.short	0x00ff


	//----- nvinfo : EIATTR_NUM_BARRIERS
	.align		4
        /*0030*/ 	.byte	0x02, 0x4c
        /*0032*/ 	.byte	0x06
	.zero		1


	//----- nvinfo : EIATTR_ANNOTATIONS
	.align		4
        /*0034*/ 	.byte	0x04, 0x55
        /*0036*/ 	.short	(.L_248 - .L_247)


	//   ....[0]....
.L_247:
        /* <DEDUP_REMOVED lines=125> */


	//----- nvinfo : EIATTR_MERCURY_ISA_VERSION
	.align		4
.L_248:
        /*07f0*/ 	.byte	0x03, 0x5f
        /*07f2*/ 	.short	0x0000


	//----- nvinfo : EIATTR_INT_WARP_WIDE_INSTR_OFFSETS
	.align		4
        /*07f4*/ 	.byte	0x04, 0x31
        /*07f6*/ 	.short	(.L_250 - .L_249)


	//   ....[0]....
.L_249:
        /*07f8*/ 	.word	0x000092d0


	//   ....[1]....
        /*07fc*/ 	.word	0x00009350


	//----- nvinfo : EIATTR_COOP_GROUP_MASK_REGIDS
	.align		4
.L_250:
        /*0800*/ 	.byte	0x04, 0x29
        /*0802*/ 	.short	(.L_252 - .L_251)


	//   ....[0]....
.L_251:
        /*0804*/ 	.word	0xffffffff


	//   ....[1]....
        /*0808*/ 	.word	0xffffffff


	//   ....[2]....
        /*080c*/ 	.word	0xffffffff


	//   ....[3]....
        /*0810*/ 	.word	0xffffffff


	//   ....[4]....
        /*0814*/ 	.word	0xffffffff


	//   ....[5]....
        /*0818*/ 	.word	0xffffffff


	//   ....[6]....
        /*081c*/ 	.word	0xffffffff


	//   ....[7]....
        /*0820*/ 	.word	0xffffffff


	//   ....[8]....
        /*0824*/ 	.word	0xffffffff


	//   ....[9]....
        /*0828*/ 	.word	0xffffffff


	//   ....[10]....
        /*082c*/ 	.word	0xffffffff


	//   ....[11]....
        /*0830*/ 	.word	0xffffffff


	//   ....[12]....
        /*0834*/ 	.word	0xffffffff


	//   ....[13]....
        /*0838*/ 	.word	0xffffffff


	//   ....[14]....
        /*083c*/ 	.word	0xffffffff


	//   ....[15]....
        /*0840*/ 	.word	0xffffffff


	//   ....[16]....
        /*0844*/ 	.word	0xffffffff


	//   ....[17]....
        /*0848*/ 	.word	0xffffffff


	//   ....[18]....
        /*084c*/ 	.word	0xffffffff


	//   ....[19]....
        /*0850*/ 	.word	0xffffffff


	//   ....[20]....
        /*0854*/ 	.word	0xffffffff


	//   ....[21]....
        /*0858*/ 	.word	0xffffffff


	//   ....[22]....
        /*085c*/ 	.word	0xffffffff


	//   ....[23]....
        /*0860*/ 	.word	0xffffffff


	//   ....[24]....
        /*0864*/ 	.word	0xffffffff


	//   ....[25]....
        /*0868*/ 	.word	0xffffffff


	//   ....[26]....
        /*086c*/ 	.word	0xffffffff


	//   ....[27]....
        /*0870*/ 	.word	0xffffffff


	//   ....[28]....
        /*0874*/ 	.word	0xffffffff


	//   ....[29]....
        /*0878*/ 	.word	0xffffffff


	//   ....[30]....
        /*087c*/ 	.word	0xffffffff


	//   ....[31]....
        /*0880*/ 	.word	0xffffffff


	//   ....[32]....
        /*0884*/ 	.word	0xffffffff


	//   ....[33]....
        /*0888*/ 	.word	0xffffffff


	//   ....[34]....
        /*088c*/ 	.word	0xffffffff


	//   ....[35]....
        /*0890*/ 	.word	0xffffffff


	//   ....[36]....
        /*0894*/ 	.word	0xffffffff


	//   ....[37]....
        /*0898*/ 	.word	0xffffffff


	//   ....[38]....
        /*089c*/ 	.word	0xffffffff


	//   ....[39]....
        /*08a0*/ 	.word	0xffffffff


	//   ....[40]....
        /*08a4*/ 	.word	0xffffffff


	//   ....[41]....
        /*08a8*/ 	.word	0xffffffff


	//   ....[42]....
        /*08ac*/ 	.word	0xffffffff


	//   ....[43]....
        /*08b0*/ 	.word	0xffffffff


	//   ....[44]....
        /*08b4*/ 	.word	0xffffffff


	//   ....[45]....
        /*08b8*/ 	.word	0xffffffff


	//   ....[46]....
        /*08bc*/ 	.word	0xffffffff


	//   ....[47]....
        /*08c0*/ 	.word	0xffffffff


	//   ....[48]....
        /*08c4*/ 	.word	0xffffffff


	//   ....[49]....
        /*08c8*/ 	.word	0xffffffff


	//   ....[50]....
        /*08cc*/ 	.word	0xffffffff


	//   ....[51]....
        /*08d0*/ 	.word	0xffffffff


	//   ....[52]....
        /*08d4*/ 	.word	0xffffffff


	//   ....[53]....
        /*08d8*/ 	.word	0xffffffff


	//   ....[54]....
        /*08dc*/ 	.word	0xffffffff


	//   ....[55]....
        /*08e0*/ 	.word	0xffffffff


	//   ....[56]....
        /*08e4*/ 	.word	0xffffffff


	//   ....[57]....
        /*08e8*/ 	.word	0xffffffff


	//   ....[58]....
        /*08ec*/ 	.word	0xffffffff


	//   ....[59]....
        /*08f0*/ 	.word	0xffffffff


	//   ....[60]....
        /*08f4*/ 	.word	0xffffffff


	//   ....[61]....
        /*08f8*/ 	.word	0xffffffff


	//   ....[62]....
        /*08fc*/ 	.word	0xffffffff


	//   ....[63]....
        /*0900*/ 	.word	0xffffffff


	//   ....[64]....
        /*0904*/ 	.word	0xffffffff


	//   ....[65]....
        /*0908*/ 	.word	0xffffffff


	//   ....[66]....
        /*090c*/ 	.word	0xffffffff


	//   ....[67]....
        /*0910*/ 	.word	0xffffffff


	//   ....[68]....
        /*0914*/ 	.word	0xffffffff


	//   ....[69]....
        /*0918*/ 	.word	0xffffffff


	//   ....[70]....
        /*091c*/ 	.word	0xffffffff


	//   ....[71]....
        /*0920*/ 	.word	0xffffffff


	//   ....[72]....
        /*0924*/ 	.word	0xffffffff


	//   ....[73]....
        /*0928*/ 	.word	0xffffffff


	//   ....[74]....
        /*092c*/ 	.word	0xffffffff


	//   ....[75]....
        /*0930*/ 	.word	0xffffffff


	//   ....[76]....
        /*0934*/ 	.word	0xffffffff


	//   ....[77]....
        /*0938*/ 	.word	0xffffffff


	//   ....[78]....
        /*093c*/ 	.word	0xffffffff


	//   ....[79]....
        /*0940*/ 	.word	0xffffffff


	//   ....[80]....
        /*0944*/ 	.word	0xffffffff


	//   ....[81]....
        /*0948*/ 	.word	0xffffffff


	//   ....[82]....
        /*094c*/ 	.word	0xffffffff


	//   ....[83]....
        /*0950*/ 	.word	0xffffffff


	//   ....[84]....
        /*0954*/ 	.word	0xffffffff


	//   ....[85]....
        /*0958*/ 	.word	0xffffffff


	//   ....[86]....
        /*095c*/ 	.word	0xffffffff


	//   ....[87]....
        /*0960*/ 	.word	0xffffffff


	//   ....[88]....
        /*0964*/ 	.word	0xffffffff


	//   ....[89]....
        /*0968*/ 	.word	0xffffffff


	//   ....[90]....
        /*096c*/ 	.word	0xffffffff


	//   ....[91]....
        /*0970*/ 	.word	0xffffffff


	//   ....[92]....
        /*0974*/ 	.word	0xffffffff


	//   ....[93]....
        /*0978*/ 	.word	0xffffffff


	//   ....[94]....
        /*097c*/ 	.word	0xffffffff


	//   ....[95]....
        /*0980*/ 	.word	0xffffffff


	//   ....[96]....
        /*0984*/ 	.word	0xffffffff


	//   ....[97]....
        /*0988*/ 	.word	0xffffffff


	//   ....[98]....
        /*098c*/ 	.word	0xffffffff


	//   ....[99]....
        /*0990*/ 	.word	0xffffffff


	//   ....[100]....
        /*0994*/ 	.word	0xffffffff


	//   ....[101]....
        /*0998*/ 	.word	0xffffffff


	//   ....[102]....
        /*099c*/ 	.word	0xffffffff


	//   ....[103]....
        /*09a0*/ 	.word	0xffffffff


	//   ....[104]....
        /*09a4*/ 	.word	0xffffffff


	//   ....[105]....
        /*09a8*/ 	.word	0xffffffff


	//   ....[106]....
        /*09ac*/ 	.word	0xffffffff


	//   ....[107]....
        /*09b0*/ 	.word	0xffffffff


	//   ....[108]....
        /*09b4*/ 	.word	0xffffffff


	//   ....[109]....
        /*09b8*/ 	.word	0xffffffff


	//   ....[110]....
        /*09bc*/ 	.word	0xffffffff


	//   ....[111]....
        /*09c0*/ 	.word	0xffffffff


	//   ....[112]....
        /*09c4*/ 	.word	0xffffffff


	//   ....[113]....
        /*09c8*/ 	.word	0xffffffff


	//   ....[114]....
        /*09cc*/ 	.word	0xffffffff


	//   ....[115]....
        /*09d0*/ 	.word	0xffffffff


	//   ....[116]....
        /*09d4*/ 	.word	0xffffffff


	//   ....[117]....
        /*09d8*/ 	.word	0xffffffff


	//   ....[118]....
        /*09dc*/ 	.word	0xffffffff


	//   ....[119]....
        /*09e0*/ 	.word	0xffffffff


	//   ....[120]....
        /*09e4*/ 	.word	0xffffffff


	//   ....[121]....
        /*09e8*/ 	.word	0xffffffff


	//   ....[122]....
        /*09ec*/ 	.word	0xffffffff


	//   ....[123]....
        /*09f0*/ 	.word	0xffffffff


	//   ....[124]....
        /*09f4*/ 	.word	0xffffffff


	//   ....[125]....
        /*09f8*/ 	.word	0xffffffff


	//   ....[126]....
        /*09fc*/ 	.word	0xffffffff


	//   ....[127]....
        /*0a00*/ 	.word	0xffffffff


	//   ....[128]....
        /*0a04*/ 	.word	0xffffffff


	//   ....[129]....
        /*0a08*/ 	.word	0xffffffff


	//   ....[130]....
        /*0a0c*/ 	.word	0xffffffff


	//   ....[131]....
        /*0a10*/ 	.word	0xffffffff


	//   ....[132]....
        /*0a14*/ 	.word	0xffffffff


	//   ....[133]....
        /*0a18*/ 	.word	0xffffffff


	//   ....[134]....
        /*0a1c*/ 	.word	0xffffffff


	//   ....[135]....
        /*0a20*/ 	.word	0xffffffff


	//   ....[136]....
        /*0a24*/ 	.word	0xffffffff


	//   ....[137]....
        /*0a28*/ 	.word	0xffffffff


	//   ....[138]....
        /*0a2c*/ 	.word	0xffffffff


	//   ....[139]....
        /*0a30*/ 	.word	0xffffffff


	//   ....[140]....
        /*0a34*/ 	.word	0xffffffff


	//   ....[141]....
        /*0a38*/ 	.word	0xffffffff


	//   ....[142]....
        /*0a3c*/ 	.word	0xffffffff


	//   ....[143]....
        /*0a40*/ 	.word	0xffffffff


	//   ....[144]....
        /*0a44*/ 	.word	0xffffffff


	//   ....[145]....
        /*0a48*/ 	.word	0xffffffff


	//   ....[146]....
        /*0a4c*/ 	.word	0xffffffff


	//   ....[147]....
        /*0a50*/ 	.word	0xffffffff


	//   ....[148]....
        /*0a54*/ 	.word	0xffffffff


	//   ....[149]....
        /*0a58*/ 	.word	0xffffffff


	//   ....[150]....
        /*0a5c*/ 	.word	0xffffffff


	//   ....[151]....
        /*0a60*/ 	.word	0xffffffff


	//   ....[152]....
        /*0a64*/ 	.word	0xffffffff


	//   ....[153]....
        /*0a68*/ 	.word	0xffffffff


	//   ....[154]....
        /*0a6c*/ 	.word	0xffffffff


	//   ....[155]....
        /*0a70*/ 	.word	0xffffffff


	//   ....[156]....
        /*0a74*/ 	.word	0xffffffff


	//   ....[157]....
        /*0a78*/ 	.word	0xffffffff


	//   ....[158]....
        /*0a7c*/ 	.word	0xffffffff


	//   ....[159]....
        /*0a80*/ 	.word	0xffffffff


	//   ....[160]....
        /*0a84*/ 	.word	0xffffffff


	//   ....[161]....
        /*0a88*/ 	.word	0xffffffff


	//   ....[162]....
        /*0a8c*/ 	.word	0xffffffff


	//   ....[163]....
        /*0a90*/ 	.word	0xffffffff


	//   ....[164]....
        /*0a94*/ 	.word	0xffffffff


	//   ....[165]....
        /*0a98*/ 	.word	0xffffffff


	//   ....[166]....
        /*0a9c*/ 	.word	0xffffffff


	//----- nvinfo : EIATTR_COOP_GROUP_INSTR_OFFSETS
	.align		4
.L_252:
        /*0aa0*/ 	.byte	0x04, 0x28
        /*0aa2*/ 	.short	(.L_254 - .L_253)


	//   ....[0]....
.L_253:
        /*0aa4*/ 	.word	0x00000050


	//   ....[1]....
        /*0aa8*/ 	.word	0x00000200


	//   ....[2]....
        /*0aac*/ 	.word	0x00000230


	//   ....[3]....
        /*0ab0*/ 	.word	0x00000260


	//   ....[4]....
        /*0ab4*/ 	.word	0x00000290


	//   ....[5]....
        /*0ab8*/ 	.word	0x000002c0


	//   ....[6]....
        /*0abc*/ 	.word	0x000002f0


	//   ....[7]....
        /*0ac0*/ 	.word	0x00000460


	//   ....[8]....
        /*0ac4*/ 	.word	0x000004a0


	//   ....[9]....
        /*0ac8*/ 	.word	0x000004d0


	//   ....[10]....
        /*0acc*/ 	.word	0x00000500


	//   ....[11]....
        /*0ad0*/ 	.word	0x00000530


	//   ....[12]....
        /*0ad4*/ 	.word	0x00000560


	//   ....[13]....
        /*0ad8*/ 	.word	0x000005f0


	//   ....[14]....
        /*0adc*/ 	.word	0x00000620


	//   ....[15]....
        /*0ae0*/ 	.word	0x00000630


	//   ....[16]....
        /*0ae4*/ 	.word	0x000006a0


	//   ....[17]....
        /*0ae8*/ 	.word	0x000027f0


	//   ....[18]....
        /*0aec*/ 	.word	0x00002810


	//   ....[19]....
        /*0af0*/ 	.word	0x00002990


	//   ....[20]....
        /*0af4*/ 	.word	0x000029a0


	//   ....[21]....
        /*0af8*/ 	.word	0x00002b20


	//   ....[22]....
        /*0afc*/ 	.word	0x00002b40


	//   ....[23]....
        /*0b00*/ 	.word	0x00002cc0


	//   ....[24]....
        /*0b04*/ 	.word	0x00002cd0


	//   ....[25]....
        /*0b08*/ 	.word	0x000045d0


	//   ....[26]....
        /*0b0c*/ 	.word	0x000046f0


	//   ....[27]....
        /*0b10*/ 	.word	0x000048a0


	//   ....[28]....
        /*0b14*/ 	.word	0x000048c0


	//   ....[29]....
        /*0b18*/ 	.word	0x00004b70


	//   ....[30]....
        /*0b1c*/ 	.word	0x00004be0


	//   ....[31]....
        /*0b20*/ 	.word	0x00004e10


	//   ....[32]....
        /*0b24*/ 	.word	0x00004ee0


	//   ....[33]....
        /*0b28*/ 	.word	0x00006f70


	//   ....[34]....
        /*0b2c*/ 	.word	0x00006fb0


	//   ....[35]....
        /*0b30*/ 	.word	0x00007050


	//   ....[36]....
        /*0b34*/ 	.word	0x000070a0


	//   ....[37]....
        /*0b38*/ 	.word	0x000070e0


	//   ....[38]....
        /*0b3c*/ 	.word	0x000071e0


	//   ....[39]....
        /*0b40*/ 	.word	0x00007220


	//   ....[40]....
        /*0b44*/ 	.word	0x000076a0


	//   ....[41]....
        /*0b48*/ 	.word	0x00008920


	//   ....[42]....
        /*0b4c*/ 	.word	0x00008930


	//   ....[43]....
        /*0b50*/ 	.word	0x00008940


	//   ....[44]....
        /*0b54*/ 	.word	0x00008950


	//   ....[45]....
        /*0b58*/ 	.word	0x00008980


	//   ....[46]....
        /*0b5c*/ 	.word	0x000089a0


	//   ....[47]....
        /*0b60*/ 	.word	0x000089c0


	//   ....[48]....
        /*0b64*/ 	.word	0x000089d0


	//   ....[49]....
        /*0b68*/ 	.word	0x00009f70


	//   ....[50]....
        /*0b6c*/ 	.word	0x00009f80


	//   ....[51]....
        /*0b70*/ 	.word	0x00009f90


	//   ....[52]....
        /*0b74*/ 	.word	0x00009fa0


	//   ....[53]....
        /*0b78*/ 	.word	0x00009fb0


	//   ....[54]....
        /*0b7c*/ 	.word	0x00009fc0


	//   ....[55]....
        /*0b80*/ 	.word	0x00009ff0


	//   ....[56]....
        /*0b84*/ 	.word	0x0000a060


	//   ....[57]....
        /*0b88*/ 	.word	0x0000a4e0


	//   ....[58]....
        /*0b8c*/ 	.word	0x0000a500


	//   ....[59]....
        /*0b90*/ 	.word	0x0000a650


	//   ....[60]....
        /*0b94*/ 	.word	0x0000a660


	//   ....[61]....
        /*0b98*/ 	.word	0x0000a7c0


	//   ....[62]....
        /*0b9c*/ 	.word	0x0000a7e0


	//   ....[63]....
        /*0ba0*/ 	.word	0x0000a940


	//   ....[64]....
        /*0ba4*/ 	.word	0x0000a950


	//   ....[65]....
        /*0ba8*/ 	.word	0x0000acc0


	//   ....[66]....
        /*0bac*/ 	.word	0x0000ace0


	//   ....[67]....
        /*0bb0*/ 	.word	0x0000b1b0


	//   ....[68]....
        /*0bb4*/ 	.word	0x0000b1c0


	//   ....[69]....
        /*0bb8*/ 	.word	0x0000b690


	//   ....[70]....
        /*0bbc*/ 	.word	0x0000b6b0


	//   ....[71]....
        /*0bc0*/ 	.word	0x0000bba0


	//   ....[72]....
        /*0bc4*/ 	.word	0x0000bbb0


	//   ....[73]....
        /*0bc8*/ 	.word	0x0000c8b0


	//   ....[74]....
        /*0bcc*/ 	.word	0x0000c8d0


	//   ....[75]....
        /*0bd0*/ 	.word	0x0000ca30


	//   ....[76]....
        /*0bd4*/ 	.word	0x0000ca40


	//   ....[77]....
        /*0bd8*/ 	.word	0x0000cba0


	//   ....[78]....
        /*0bdc*/ 	.word	0x0000cbc0


	//   ....[79]....
        /*0be0*/ 	.word	0x0000cd20


	//   ....[80]....
        /*0be4*/ 	.word	0x0000cd30


	//   ....[81]....
        /*0be8*/ 	.word	0x0000cf50


	//   ....[82]....
        /*0bec*/ 	.word	0x0000cf70


	//   ....[83]....
        /*0bf0*/ 	.word	0x0000d0a0


	//   ....[84]....
        /*0bf4*/ 	.word	0x0000d0e0


	//   ....[85]....
        /*0bf8*/ 	.word	0x0000d110


	//   ....[86]....
        /*0bfc*/ 	.word	0x0000d140


	//   ....[87]....
        /*0c00*/ 	.word	0x0000d170


	//   ....[88]....
        /*0c04*/ 	.word	0x0000d1a0


	//   ....[89]....
        /*0c08*/ 	.word	0x0000d300


	//   ....[90]....
        /*0c0c*/ 	.word	0x0000d340


	//   ....[91]....
        /*0c10*/ 	.word	0x0000d370


	//   ....[92]....
        /*0c14*/ 	.word	0x0000d3a0


	//   ....[93]....
        /*0c18*/ 	.word	0x0000d3d0


	//   ....[94]....
        /*0c1c*/ 	.word	0x0000d400


	//   ....[95]....
        /*0c20*/ 	.word	0x0000d490


	//   ....[96]....
        /*0c24*/ 	.word	0x0000d4c0


	//   ....[97]....
        /*0c28*/ 	.word	0x0000d4d0


	//   ....[98]....
        /*0c2c*/ 	.word	0x0000d530


	//   ....[99]....
        /*0c30*/ 	.word	0x0000db10


	//   ....[100]....
        /*0c34*/ 	.word	0x0000db70


	//   ....[101]....
        /*0c38*/ 	.word	0x0000dbc0


	//   ....[102]....
        /*0c3c*/ 	.word	0x0000dc10


	//   ....[103]....
        /*0c40*/ 	.word	0x0000dc60


	//   ....[104]....
        /*0c44*/ 	.word	0x0000dcd0


	//   ....[105]....
        /*0c48*/ 	.word	0x0000dd10


	//   ....[106]....
        /*0c4c*/ 	.word	0x0000dd80


	//   ....[107]....
        /*0c50*/ 	.word	0x0000ddf0


	//   ....[108]....
        /*0c54*/ 	.word	0x0000de50


	//   ....[109]....
        /*0c58*/ 	.word	0x0000dec0


	//   ....[110]....
        /*0c5c*/ 	.word	0x0000df30


	//   ....[111]....
        /*0c60*/ 	.word	0x0000df90


	//   ....[112]....
        /*0c64*/ 	.word	0x0000dff0


	//   ....[113]....
        /*0c68*/ 	.word	0x0000e050


	//   ....[114]....
        /*0c6c*/ 	.word	0x0000e0c0


	//   ....[115]....
        /*0c70*/ 	.word	0x0000e120


	//   ....[116]....
        /*0c74*/ 	.word	0x0000e180


	//   ....[117]....
        /*0c78*/ 	.word	0x0000e1f0


	//   ....[118]....
        /*0c7c*/ 	.word	0x0000e230


	//   ....[119]....
        /*0c80*/ 	.word	0x0000e280


	//   ....[120]....
        /*0c84*/ 	.word	0x0000e2d0


	//   ....[121]....
        /*0c88*/ 	.word	0x0000e320


	//   ....[122]....
        /*0c8c*/ 	.word	0x0000e370


	//   ....[123]....
        /*0c90*/ 	.word	0x0000e3c0


	//   ....[124]....
        /*0c94*/ 	.word	0x0000e410


	//   ....[125]....
        /*0c98*/ 	.word	0x0000e470


	//   ....[126]....
        /*0c9c*/ 	.word	0x0000e4e0


	//   ....[127]....
        /*0ca0*/ 	.word	0x0000e540


	//   ....[128]....
        /*0ca4*/ 	.word	0x0000e5a0


	//   ....[129]....
        /*0ca8*/ 	.word	0x0000e600


	//   ....[130]....
        /*0cac*/ 	.word	0x0000e670


	//   ....[131]....
        /*0cb0*/ 	.word	0x0000e6d0


	//   ....[132]....
        /*0cb4*/ 	.word	0x0000e730


	//   ....[133]....
        /*0cb8*/ 	.word	0x0000e790


	//   ....[134]....
        /*0cbc*/ 	.word	0x0000e800


	//   ....[135]....
        /*0cc0*/ 	.word	0x0000e860


	//   ....[136]....
        /*0cc4*/ 	.word	0x0000e8c0


	//   ....[137]....
        /*0cc8*/ 	.word	0x0000e920


	//   ....[138]....
        /*0ccc*/ 	.word	0x0000e990


	//   ....[139]....
        /*0cd0*/ 	.word	0x0000e9f0


	//   ....[140]....
        /*0cd4*/ 	.word	0x0000ea50


	//   ....[141]....
        /*0cd8*/ 	.word	0x0000eab0


	//   ....[142]....
        /*0cdc*/ 	.word	0x0000eb20


	//   ....[143]....
        /*0ce0*/ 	.word	0x0000eb80


	//   ....[144]....
        /*0ce4*/ 	.word	0x0000ebe0


	//   ....[145]....
        /*0ce8*/ 	.word	0x0000ec40


	//   ....[146]....
        /*0cec*/ 	.word	0x0000ecb0


	//   ....[147]....
        /*0cf0*/ 	.word	0x0000ed10


	//   ....[148]....
        /*0cf4*/ 	.word	0x0000ed70


	//   ....[149]....
        /*0cf8*/ 	.word	0x0000edd0


	//   ....[150]....
        /*0cfc*/ 	.word	0x0000ee40


	//   ....[151]....
        /*0d00*/ 	.word	0x0000ee90


	//   ....[152]....
        /*0d04*/ 	.word	0x0000eed0


	//   ....[153]....
        /*0d08*/ 	.word	0x0000ef20


	//   ....[154]....
        /*0d0c*/ 	.word	0x0000ef70


	//   ....[155]....
        /*0d10*/ 	.word	0x0000efc0


	//   ....[156]....
        /*0d14*/ 	.word	0x0000f030


	//   ....[157]....
        /*0d18*/ 	.word	0x0000f070


	//   ....[158]....
        /*0d1c*/ 	.word	0x0000f0c0


	//   ....[159]....
        /*0d20*/ 	.word	0x0000f110


	//   ....[160]....
        /*0d24*/ 	.word	0x0000f160


	//   ....[161]....
        /*0d28*/ 	.word	0x0000f1b0


	//   ....[162]....
        /*0d2c*/ 	.word	0x0000f220


	//   ....[163]....
        /*0d30*/ 	.word	0x0000f260


	//   ....[164]....
        /*0d34*/ 	.word	0x0000f2d0


	//   ....[165]....
        /*0d38*/ 	.word	0x0000f330


	//   ....[166]....
        /*0d3c*/ 	.word	0x0000f390


	//----- nvinfo : EIATTR_EXIT_INSTR_OFFSETS
	.align		4
.L_254:
        /*0d40*/ 	.byte	0x04, 0x1c
        /*0d42*/ 	.short	(.L_256 - .L_255)


	//   ....[0]....
.L_255:
        /*0d44*/ 	.word	0x00000c10


	//   ....[1]....
        /*0d48*/ 	.word	0x0000dad0


	//----- nvinfo : EIATTR_MAX_THREADS
	.align		4
.L_256:
        /*0d4c*/ 	.byte	0x04, 0x05
        /*0d4e*/ 	.short	(.L_258 - .L_257)
.L_257:
        /*0d50*/ 	.word	0x00000080
        /*0d54*/ 	.word	0x00000001
        /*0d58*/ 	.word	0x00000001


	//----- nvinfo : EIATTR_CRS_STACK_SIZE
	.align		4
.L_258:
        /*0d5c*/ 	.byte	0x04, 0x1e
        /*0d5e*/ 	.short	(.L_260 - .L_259)
.L_259:
        /*0d60*/ 	.word	0x00000000
.L_260:


//--------------------- .nv.info._ZN7cutlass13device_kernelIN5flash19enable_sm80_to_sm89INS1_16FlashAttnFwdSm80INS1_25CollectiveMainloopFwdSm80ILi4ELi1ELb0EN4cute5tupleIJNS5_1CILi128EEENS7_ILi48EEENS7_ILi96EEEEEELi96ENS_6half_tEfNS_4arch4Sm80ELb0ELb0ELb1ELb1ELb0ELb1ELb1ELb1EEENS1_21CollectiveEpilogueFwdINS6_IJS8_SA_S9_EEENS6_IJNS7_ILi1EEESI_SI_EEESC_SE_Li128ELb1ELb1ELb1ELb0EEENS1_36VarlenDynamicPersistentTileSchedulerILi128ELi48ELi128ELi128ELb1ELb1ELb0ELb0ELb1ELb1EEEEEEEEEvNT_6ParamsE --------------------------
	.section	.nv.info._ZN7cutlass13device_kernelIN5flash19enable_sm80_to_sm89INS1_16FlashAttnFwdSm80INS1_25CollectiveMainloopFwdSm80ILi4ELi1ELb0EN4cute5tupleIJNS5_1CILi128EEENS7_ILi48EEENS7_ILi96EEEEEELi96ENS_6half_tEfNS_4arch4Sm80ELb0ELb0ELb1ELb1ELb0ELb1ELb1ELb1EEENS1_21CollectiveEpilogueFwdINS6_IJS8_SA_S9_EEENS6_IJNS7_ILi1EEESI_SI_EEESC_SE_Li128ELb1ELb1ELb1ELb0EEENS1_36VarlenDynamicPersistentTileSchedulerILi128ELi48ELi128ELi128ELb1ELb1ELb0ELb0ELb1ELb1EEEEEEEEEvNT_6ParamsE,"",@"SHT_CUDA_INFO"
	.sectionflags	@""
	.align	4


	//----- nvinfo : EIATTR_CUDA_API_VERSION
	.align		4
        /*0000*/ 	.byte	0x04, 0x37
        /*0002*/ 	.short	(.L_262 - .L_261)
.L_261:
        /*0004*/ 	.word	0x00000082


	//----- nvinfo : EIATTR_SW2861232_WAR
	.align		4
.L_262:
        /*0008*/ 	.byte	0x01, 0x35
	.zero		2


	//----- nvinfo : EIATTR_PARAM_CBANK
	.align		4
        /*000c*/ 	.byte	0x04, 0x0a
        /*000e*/ 	.short	(.L_264 - .L_263)
	.align		4
.L_263:
        /*0010*/ 	.word	index@(.nv.constant0._ZN7cutlass13device_kernelIN5flash19enable_sm80_to_sm89INS1_16FlashAttnFwdSm80INS1_25CollectiveMainloopFwdSm80ILi4ELi1ELb0EN4cute5tupleIJNS5_1CILi128EEENS7_ILi48EEENS7_ILi96EEEEEELi96ENS_6half_tEfNS_4arch4Sm80ELb0ELb0ELb1ELb1ELb0ELb1ELb1ELb1EEENS1_21CollectiveEpilogueFwdINS6_IJS8_SA_S9_EEENS6_IJNS7_ILi1EEESI_SI_EEESC_SE_Li128ELb1ELb1ELb1ELb0EEENS1_36VarlenDynamicPersistentTileSchedulerILi128ELi48ELi128ELi128ELb1ELb1ELb0ELb0ELb1ELb1EEEEEEEEEvNT_6ParamsE)
        /*0014*/ 	.short	0x0160
        /*0016*/ 	.short	0x0438


	//----- nvinfo : EIATTR_CBANK_PARAM_SIZE
	.align		4
.L_264:
        /*0018*/ 	.byte	0x03, 0x19
        /*001a*/ 	.short	0x0438


	//----- nvinfo : EIATTR_KPARAM_INFO
	.align		4
        /*001c*/ 	.byte	0x04, 0x17
        /*001e*/ 	.short	(.L_266 - .L_265)
.L_265:
        /*0020*/ 	.word	0x00000000
        /*0024*/ 	.short	0x0000
        /*0026*/ 	.short	0x0000
        /*0028*/ 	.byte	0x00, 0xf0, 0xe1, 0x10


	//----- nvinfo : EIATTR_MAXREG_COUNT
	.align		4
.L_266:
        /*002c*/ 	.byte	0x03, 0x1b
        /*002e*/ 	.short	0x00ff


	//----- nvinfo : EIATTR_NUM_BARRIERS
	.align		4
        /*0030*/ 	.byte	0x02, 0x4c
        /*0032*/ 	.byte	0x06
	.zero		1


	//----- nvinfo : EIATTR_ANNOTATIONS
	.align		4
        /*0034*/ 	.byte	0x04, 0x55
        /*0036*/ 	.short	(.L_268 - .L_267)


	//   ....[0]....
.L_267:
        /* <DEDUP_REMOVED lines=89> */
        /*05bc*/ 	.byte	0x90, 0x86, 0x01, 0x00, 0x01, 0x00, 0x00, 0x00, 0xf0, 0x86, 0x01, 0x00


	//----- nvinfo : EIATTR_MERCURY_ISA_VERSION
	.align		4
.L_268:
        /*05c8*/ 	.byte	0x03, 0x5f
        /*05ca*/ 	.short	0x0000


	//----- nvinfo : EIATTR_INT_WARP_WIDE_INSTR_OFFSETS
	.align		4
        /*05cc*/ 	.byte	0x04, 0x31
        /*05ce*/ 	.short	(.L_270 - .L_269)


	//   ....[0]....
.L_269:
        /*05d0*/ 	.word	0x00014400


	//   ....[1]....
        /*05d4*/ 	.word	0x00014480


	//----- nvinfo : EIATTR_COOP_GROUP_MASK_REGIDS
	.align		4
.L_270:
        /*05d8*/ 	.byte	0x04, 0x29
        /*05da*/ 	.short	(.L_272 - .L_271)


	//   ....[0]....
.L_271:
        /*05dc*/ 	.word	0xffffffff


	//   ....[1]....
        /*05e0*/ 	.word	0xffffffff


	//   ....[2]....
        /*05e4*/ 	.word	0xffffffff


	//   ....[3]....
        /*05e8*/ 	.word	0xffffffff


	//   ....[4]....
        /*05ec*/ 	.word	0xffffffff


	//   ....[5]....
        /*05f0*/ 	.word	0xffffffff


	//   ....[6]....
        /*05f4*/ 	.word	0xffffffff


	//   ....[7]....
        /*05f8*/ 	.word	0xffffffff


	//   ....[8]....
        /*05fc*/ 	.word	0xffffffff


	//   ....[9]....
        /*0600*/ 	.word	0xffffffff


	//   ....[10]....
        /*0604*/ 	.word	0xffffffff


	//   ....[11]....
        /*0608*/ 	.word	0xffffffff


	//   ....[12]....
        /*060c*/ 	.word	0xffffffff


	//   ....[13]....
        /*0610*/ 	.word	0xffffffff


	//   ....[14]....
        /*0614*/ 	.word	0xffffffff


	//   ....[15]....
        /*0618*/ 	.word	0xffffffff


	//   ....[16]....
        /*061c*/ 	.word	0xffffffff


	//   ....[17]....
        /*0620*/ 	.word	0xffffffff


	//   ....[18]....
        /*0624*/ 	.word	0xffffffff


	//   ....[19]....
        /*0628*/ 	.word	0xffffffff


	//   ....[20]....
        /*062c*/ 	.word	0xffffffff


	//   ....[21]....
        /*0630*/ 	.word	0xffffffff


	//   ....[22]....
        /*0634*/ 	.word	0xffffffff


	//   ....[23]....
        /*0638*/ 	.word	0xffffffff


	//   ....[24]....
        /*063c*/ 	.word	0xffffffff


	//   ....[25]....
        /*0640*/ 	.word	0xffffffff


	//   ....[26]....
        /*0644*/ 	.word	0xffffffff


	//   ....[27]....
        /*0648*/ 	.word	0xffffffff


	//   ....[28]....
        /*064c*/ 	.word	0xffffffff


	//   ....[29]....
        /*0650*/ 	.word	0xffffffff


	//   ....[30]....
        /*0654*/ 	.word	0xffffffff


	//   ....[31]....
        /*0658*/ 	.word	0xffffffff


	//   ....[32]....
        /*065c*/ 	.word	0xffffffff


	//   ....[33]....
        /*0660*/ 	.word	0xffffffff


	//   ....[34]....
        /*0664*/ 	.word	0xffffffff


	//   ....[35]....
        /*0668*/ 	.word	0xffffffff


	//   ....[36]....
        /*066c*/ 	.word	0xffffffff


	//   ....[37]....
        /*0670*/ 	.word	0xffffffff


	//   ....[38]....
        /*0674*/ 	.word	0xffffffff


	//   ....[39]....
        /*0678*/ 	.word	0xffffffff


	//   ....[40]....
        /*067c*/ 	.word	0xffffffff


	//   ....[41]....
        /*0680*/ 	.word	0xffffffff


	//   ....[42]....
        /*0684*/ 	.word	0xffffffff


	//   ....[43]....
        /*0688*/ 	.word	0xffffffff


	//   ....[44]....
        /*068c*/ 	.word	0xffffffff


	//   ....[45]....
        /*0690*/ 	.word	0xffffffff


	//   ....[46]....
        /*0694*/ 	.word	0xffffffff


	//   ....[47]....
        /*0698*/ 	.word	0xffffffff


	//   ....[48]....
        /*069c*/ 	.word	0xffffffff


	//   ....[49]....
        /*06a0*/ 	.word	0xffffffff


	//   ....[50]....
        /*06a4*/ 	.word	0xffffffff


	//   ....[51]....
        /*06a8*/ 	.word	0xffffffff


	//   ....[52]....
        /*06ac*/ 	.word	0xffffffff


	//   ....[53]....
        /*06b0*/ 	.word	0xffffffff


	//   ....[54]....
        /*06b4*/ 	.word	0xffffffff


	//   ....[55]....
        /*06b8*/ 	.word	0xffffffff


	//   ....[56]....
        /*06bc*/ 	.word	0xffffffff


	//   ....[57]....
        /*06c0*/ 	.word	0xffffffff


	//   ....[58]....
        /*06c4*/ 	.word	0xffffffff


	//   ....[59]....
        /*06c8*/ 	.word	0xffffffff


	//   ....[60]....
        /*06cc*/ 	.word	0xffffffff


	//   ....[61]....
        /*06d0*/ 	.word	0xffffffff


	//   ....[62]....
        /*06d4*/ 	.word	0xffffffff


	//   ....[63]....
        /*06d8*/ 	.word	0xffffffff


	//   ....[64]....
        /*06dc*/ 	.word	0xffffffff


	//   ....[65]....
        /*06e0*/ 	.word	0xffffffff


	//   ....[66]....
        /*06e4*/ 	.word	0xffffffff


	//   ....[67]....
        /*06e8*/ 	.word	0xffffffff


	//   ....[68]....
        /*06ec*/ 	.word	0xffffffff


	//   ....[69]....
        /*06f0*/ 	.word	0xffffffff


	//   ....[70]....
        /*06f4*/ 	.word	0xffffffff


	//   ....[71]....
        /*06f8*/ 	.word	0xffffffff


	//   ....[72]....
        /*06fc*/ 	.word	0xffffffff


	//   ....[73]....
        /*0700*/ 	.word	0xffffffff


	//   ....[74]....
        /*0704*/ 	.word	0xffffffff


	//   ....[75]....
        /*0708*/ 	.word	0xffffffff


	//   ....[76]....
        /*070c*/ 	.word	0xffffffff


	//   ....[77]....
        /*0710*/ 	.word	0xffffffff


	//   ....[78]....
        /*0714*/ 	.word	0xffffffff


	//   ....[79]....
        /*0718*/ 	.word	0xffffffff


	//   ....[80]....
        /*071c*/ 	.word	0xffffffff


	//   ....[81]....
        /*0720*/ 	.word	0xffffffff


	//   ....[82]....
        /*0724*/ 	.word	0xffffffff


	//   ....[83]....
        /*0728*/ 	.word	0xffffffff


	//   ....[84]....
        /*072c*/ 	.word	0xffffffff


	//   ....[85]....
        /*0730*/ 	.word	0xffffffff


	//   ....[86]....
        /*0734*/ 	.word	0xffffffff


	//   ....[87]....
        /*0738*/ 	.word	0xffffffff


	//   ....[88]....
        /*073c*/ 	.word	0xffffffff


	//   ....[89]....
        /*0740*/ 	.word	0xffffffff


	//   ....[90]....
        /*0744*/ 	.word	0xffffffff


	//   ....[91]....
        /*0748*/ 	.word	0xffffffff


	//   ....[92]....
        /*074c*/ 	.word	0xffffffff


	//   ....[93]....
        /*0750*/ 	.word	0xffffffff


	//   ....[94]....
        /*0754*/ 	.word	0xffffffff


	//   ....[95]....
        /*0758*/ 	.word	0xffffffff


	//   ....[96]....
        /*075c*/ 	.word	0xffffffff


	//   ....[97]....
        /*0760*/ 	.word	0xffffffff


	//   ....[98]....
        /*0764*/ 	.word	0xffffffff


	//   ....[99]....
        /*0768*/ 	.word	0xffffffff


	//   ....[100]....
        /*076c*/ 	.word	0xffffffff


	//   ....[101]....
        /*0770*/ 	.word	0xffffffff


	//   ....[102]....
        /*0774*/ 	.word	0xffffffff


	//   ....[103]....
        /*0778*/ 	.word	0xffffffff


	//   ....[104]....
        /*077c*/ 	.word	0xffffffff


	//   ....[105]....
        /*0780*/ 	.word	0xffffffff


	//   ....[106]....
        /*0784*/ 	.word	0xffffffff


	//   ....[107]....
        /*0788*/ 	.word	0xffffffff


	//   ....[108]....
        /*078c*/ 	.word	0xffffffff


	//   ....[109]....
        /*0790*/ 	.word	0xffffffff


	//   ....[110]....
        /*0794*/ 	.word	0xffffffff


	//   ....[111]....
        /*0798*/ 	.word	0xffffffff


	//   ....[112]....
        /*079c*/ 	.word	0xffffffff


	//   ....[113]....
        /*07a0*/ 	.word	0xffffffff


	//   ....[114]....
        /*07a4*/ 	.word	0xffffffff


	//   ....[115]....
        /*07a8*/ 	.word	0xffffffff


	//   ....[116]....
        /*07ac*/ 	.word	0xffffffff


	//   ....[117]....
        /*07b0*/ 	.word	0xffffffff


	//   ....[118]....
        /*07b4*/ 	.word	0xffffffff


	//   ....[119]....
        /*07b8*/ 	.word	0xffffffff


	//   ....[120]....
        /*07bc*/ 	.word	0xffffffff


	//   ....[121]....
        /*07c0*/ 	.word	0xffffffff


	//   ....[122]....
        /*07c4*/ 	.word	0xffffffff


	//   ....[123]....
        /*07c8*/ 	.word	0xffffffff


	//   ....[124]....
        /*07cc*/ 	.word	0xffffffff


	//   ....[125]....
        /*07d0*/ 	.word	0xffffffff


	//   ....[126]....
        /*07d4*/ 	.word	0xffffffff


	//   ....[127]....
        /*07d8*/ 	.word	0xffffffff


	//   ....[128]....
        /*07dc*/ 	.word	0xffffffff


	//   ....[129]....
        /*07e0*/ 	.word	0xffffffff


	//   ....[130]....
        /*07e4*/ 	.word	0xffffffff


	//   ....[131]....
        /*07e8*/ 	.word	0xffffffff


	//   ....[132]....
        /*07ec*/ 	.word	0xffffffff


	//   ....[133]....
        /*07f0*/ 	.word	0xffffffff


	//   ....[134]....
        /*07f4*/ 	.word	0xffffffff


	//   ....[135]....
        /*07f8*/ 	.word	0xffffffff


	//   ....[136]....
        /*07fc*/ 	.word	0xffffffff


	//   ....[137]....
        /*0800*/ 	.word	0xffffffff


	//   ....[138]....
        /*0804*/ 	.word	0xffffffff


	//   ....[139]....
        /*0808*/ 	.word	0xffffffff


	//   ....[140]....
        /*080c*/ 	.word	0xffffffff


	//   ....[141]....
        /*0810*/ 	.word	0xffffffff


	//   ....[142]....
        /*0814*/ 	.word	0xffffffff


	//   ....[143]....
        /*0818*/ 	.word	0xffffffff


	//   ....[144]....
        /*081c*/ 	.word	0xffffffff


	//   ....[145]....
        /*0820*/ 	.word	0xffffffff


	//   ....[146]....
        /*0824*/ 	.word	0xffffffff


	//   ....[147]....
        /*0828*/ 	.word	0xffffffff


	//   ....[148]....
        /*082c*/ 	.word	0xffffffff


	//   ....[149]....
        /*0830*/ 	.word	0xffffffff


	//   ....[150]....
        /*0834*/ 	.word	0xffffffff


	//   ....[151]....
        /*0838*/ 	.word	0xffffffff


	//   ....[152]....
        /*083c*/ 	.word	0xffffffff


	//   ....[153]....
        /*0840*/ 	.word	0xffffffff


	//   ....[154]....
        /*0844*/ 	.word	0xffffffff


	//   ....[155]....
        /*0848*/ 	.word	0xffffffff


	//   ....[156]....
        /*084c*/ 	.word	0xffffffff


	//   ....[157]....
        /*0850*/ 	.word	0xffffffff


	//   ....[158]....
        /*0854*/ 	.word	0xffffffff


	//   ....[159]....
        /*0858*/ 	.word	0xffffffff


	//   ....[160]....
        /*085c*/ 	.word	0xffffffff


	//   ....[161]....
        /*0860*/ 	.word	0xffffffff


	//   ....[162]....
        /*0864*/ 	.word	0xffffffff


	//   ....[163]....
        /*0868*/ 	.word	0xffffffff


	//   ....[164]....
        /*086c*/ 	.word	0xffffffff


	//   ....[165]....
        /*0870*/ 	.word	0xffffffff


	//   ....[166]....
        /*0874*/ 	.word	0xffffffff


	//   ....[167]....
        /*0878*/ 	.word	0xffffffff


	//   ....[168]....
        /*087c*/ 	.word	0xffffffff


	//   ....[169]....
        /*0880*/ 	.word	0xffffffff


	//   ....[170]....
        /*0884*/ 	.word	0xffffffff


	//   ....[171]....
        /*0888*/ 	.word	0xffffffff


	//   ....[172]....
        /*088c*/ 	.word	0xffffffff


	//   ....[173]....
        /*0890*/ 	.word	0xffffffff


	//   ....[174]....
        /*0894*/ 	.word	0xffffffff


	//----- nvinfo : EIATTR_COOP_GROUP_INSTR_OFFSETS
	.align		4
.L_272:
        /*0898*/ 	.byte	0x04, 0x28
        /*089a*/ 	.short	(.L_274 - .L_273)


	//   ....[0]....
.L_273:
        /*089c*/ 	.word	0x00000050


	//   ....[1]....
        /*08a0*/ 	.word	0x00000200


	//   ....[2]....
        /*08a4*/ 	.word	0x00000230


	//   ....[3]....
        /*08a8*/ 	.word	0x00000260


	//   ....[4]....
        /*08ac*/ 	.word	0x00000290


	//   ....[5]....
        /*08b0*/ 	.word	0x000002c0


	//   ....[6]....
        /*08b4*/ 	.word	0x000002f0


	//   ....[7]....
        /*08b8*/ 	.word	0x00000460


	//   ....[8]....
        /*08bc*/ 	.word	0x000004a0


	//   ....[9]....
        /*08c0*/ 	.word	0x000004d0


	//   ....[10]....
        /*08c4*/ 	.word	0x00000500


	//   ....[11]....
        /*08c8*/ 	.word	0x00000530


	//   ....[12]....
        /*08cc*/ 	.word	0x00000560


	//   ....[13]....
        /*08d0*/ 	.word	0x000005f0


	//   ....[14]....
        /*08d4*/ 	.word	0x00000620


	//   ....[15]....
        /*08d8*/ 	.word	0x00000630


	//   ....[16]....
        /*08dc*/ 	.word	0x000006a0


	//   ....[17]....
        /*08e0*/ 	.word	0x00008050


	//   ....[18]....
        /*08e4*/ 	.word	0x00008070


	//   ....[19]....
        /*08e8*/ 	.word	0x000081e0


	//   ....[20]....
        /*08ec*/ 	.word	0x000081f0


	//   ....[21]....
        /*08f0*/ 	.word	0x00008360


	//   ....[22]....
        /*08f4*/ 	.word	0x00008380


	//   ....[23]....
        /*08f8*/ 	.word	0x000084f0


	//   ....[24]....
        /*08fc*/ 	.word	0x00008500


	//   ....[25]....
        /*0900*/ 	.word	0x00008a50


	//   ....[26]....
        /*0904*/ 	.word	0x00008a90


	//   ....[27]....
        /*0908*/ 	.word	0x00008ad0


	//   ....[28]....
        /*090c*/ 	.word	0x00008b10


	//   ....[29]....
        /*0910*/ 	.word	0x0000b4b0


	//   ....[30]....
        /*0914*/ 	.word	0x0000b4f0


	//   ....[31]....
        /*0918*/ 	.word	0x0000b530


	//   ....[32]....
        /*091c*/ 	.word	0x0000b570


	//   ....[33]....
        /*0920*/ 	.word	0x0000f680


	//   ....[34]....
        /*0924*/ 	.word	0x0000f770


	//   ....[35]....
        /*0928*/ 	.word	0x0000f890


	//   ....[36]....
        /*092c*/ 	.word	0x0000f8b0


	//   ....[37]....
        /*0930*/ 	.word	0x0000ffc0


	//   ....[38]....
        /*0934*/ 	.word	0x0000fff0


	//   ....[39]....
        /*0938*/ 	.word	0x00010000


	//   ....[40]....
        /*093c*/ 	.word	0x00010050


	//   ....[41]....
        /*0940*/ 	.word	0x00012080


	//   ....[42]....
        /*0944*/ 	.word	0x000120e0


	//   ....[43]....
        /*0948*/ 	.word	0x00012190


	//   ....[44]....
        /*094c*/ 	.word	0x000121c0


	//   ....[45]....
        /*0950*/ 	.word	0x00012200


	//   ....[46]....
        /*0954*/ 	.word	0x00012330


	//   ....[47]....
        /*0958*/ 	.word	0x00012450


	//   ....[48]....
        /*095c*/ 	.word	0x00012520


	//   ....[49]....
        /*0960*/ 	.word	0x00013a50


	//   ....[50]....
        /*0964*/ 	.word	0x00013a60


	//   ....[51]....
        /*0968*/ 	.word	0x00013a70


	//   ....[52]....
        /*096c*/ 	.word	0x00013a80


	//   ....[53]....
        /*0970*/ 	.word	0x00013ab0


	//   ....[54]....
        /*0974*/ 	.word	0x00013ad0


	//   ....[55]....
        /*0978*/ 	.word	0x00013af0


	//   ....[56]....
        /*097c*/ 	.word	0x00013b00


	//   ....[57]....
        /*0980*/ 	.word	0x000150a0


	//   ....[58]....
        /*0984*/ 	.word	0x000150b0


	//   ....[59]....
        /*0988*/ 	.word	0x000150d0


	//   ....[60]....
        /*098c*/ 	.word	0x000150e0


	//   ....[61]....
        /*0990*/ 	.word	0x000150f0


	//   ....[62]....
        /*0994*/ 	.word	0x00015100


	//   ....[63]....
        /*0998*/ 	.word	0x00015120


	//   ....[64]....
        /*099c*/ 	.word	0x00015220


	//   ....[65]....
        /*09a0*/ 	.word	0x000155d0


	//   ....[66]....
        /*09a4*/ 	.word	0x000155f0


	//   ....[67]....
        /*09a8*/ 	.word	0x00015740


	//   ....[68]....
        /*09ac*/ 	.word	0x00015750


	//   ....[69]....
        /*09b0*/ 	.word	0x000158b0


	//   ....[70]....
        /*09b4*/ 	.word	0x000158d0


	//   ....[71]....
        /*09b8*/ 	.word	0x00015a30


	//   ....[72]....
        /*09bc*/ 	.word	0x00015a40


	//   ....[73]....
        /*09c0*/ 	.word	0x00015da0


	//   ....[74]....
        /*09c4*/ 	.word	0x00015dc0


	//   ....[75]....
        /*09c8*/ 	.word	0x00016290


	//   ....[76]....
        /*09cc*/ 	.word	0x000162a0


	//   ....[77]....
        /*09d0*/ 	.word	0x00016610


	//   ....[78]....
        /*09d4*/ 	.word	0x00016630


	//   ....[79]....
        /*09d8*/ 	.word	0x000169c0


	//   ....[80]....
        /*09dc*/ 	.word	0x000169d0


	//   ....[81]....
        /*09e0*/ 	.word	0x00017500


	//   ....[82]....
        /*09e4*/ 	.word	0x00017520


	//   ....[83]....
        /*09e8*/ 	.word	0x00017680


	//   ....[84]....
        /*09ec*/ 	.word	0x00017690


	//   ....[85]....
        /*09f0*/ 	.word	0x000177f0


	//   ....[86]....
        /*09f4*/ 	.word	0x00017810


	//   ....[87]....
        /*09f8*/ 	.word	0x00017970


	//   ....[88]....
        /*09fc*/ 	.word	0x00017980


	//   ....[89]....
        /*0a00*/ 	.word	0x00017ba0


	//   ....[90]....
        /*0a04*/ 	.word	0x00017bc0


	//   ....[91]....
        /*0a08*/ 	.word	0x00017cf0


	//   ....[92]....
        /*0a0c*/ 	.word	0x00017d30


	//   ....[93]....
        /*0a10*/ 	.word	0x00017d60


	//   ....[94]....
        /*0a14*/ 	.word	0x00017d90


	//   ....[95]....
        /*0a18*/ 	.word	0x00017dc0


	//   ....[96]....
        /*0a1c*/ 	.word	0x00017df0


	//   ....[97]....
        /*0a20*/ 	.word	0x00017f50


	//   ....[98]....
        /*0a24*/ 	.word	0x00017f90


	//   ....[99]....
        /*0a28*/ 	.word	0x00017fc0


	//   ....[100]....
        /*0a2c*/ 	.word	0x00017ff0


	//   ....[101]....
        /*0a30*/ 	.word	0x00018020


	//   ....[102]....
        /*0a34*/ 	.word	0x00018050


	//   ....[103]....
        /*0a38*/ 	.word	0x000180e0


	//   ....[104]....
        /*0a3c*/ 	.word	0x00018110


	//   ....[105]....
        /*0a40*/ 	.word	0x00018120


	//   ....[106]....
        /*0a44*/ 	.word	0x00018180


	//   ....[107]....
        /*0a48*/ 	.word	0x00018770


	//   ....[108]....
        /*0a4c*/ 	.word	0x000187d0


	//   ....[109]....
        /*0a50*/ 	.word	0x00018820


	//   ....[110]....
        /*0a54*/ 	.word	0x00018870


	//   ....[111]....
        /*0a58*/ 	.word	0x000188c0


	//   ....[112]....
        /*0a5c*/ 	.word	0x00018930


	//   ....[113]....
        /*0a60*/ 	.word	0x00018970


	//   ....[114]....
        /*0a64*/ 	.word	0x000189e0


	//   ....[115]....
        /*0a68*/ 	.word	0x00018a50


	//   ....[116]....
        /*0a6c*/ 	.word	0x00018ab0


	//   ....[117]....
        /*0a70*/ 	.word	0x00018b20


	//   ....[118]....
        /*0a74*/ 	.word	0x00018b90


	//   ....[119]....
        /*0a78*/ 	.word	0x00018bf0


	//   ....[120]....
        /*0a7c*/ 	.word	0x00018c50


	//   ....[121]....
        /*0a80*/ 	.word	0x00018cb0


	//   ....[122]....
        /*0a84*/ 	.word	0x00018d20


	//   ....[123]....
        /*0a88*/ 	.word	0x00018d80


	//   ....[124]....
        /*0a8c*/ 	.word	0x00018de0


	//   ....[125]....
        /*0a90*/ 	.word	0x00018e50


	//   ....[126]....
        /*0a94*/ 	.word	0x00018ea0


	//   ....[127]....
        /*0a98*/ 	.word	0x00018ef0


	//   ....[128]....
        /*0a9c*/ 	.word	0x00018f40


	//   ....[129]....
        /*0aa0*/ 	.word	0x00018f90


	//   ....[130]....
        /*0aa4*/ 	.word	0x00018fe0


	//   ....[131]....
        /*0aa8*/ 	.word	0x00019030


	//   ....[132]....
        /*0aac*/ 	.word	0x00019080


	//   ....[133]....
        /*0ab0*/ 	.word	0x000190f0


	//   ....[134]....
        /*0ab4*/ 	.word	0x00019160


	//   ....[135]....
        /*0ab8*/ 	.word	0x000191c0


	//   ....[136]....
        /*0abc*/ 	.word	0x00019220


	//   ....[137]....
        /*0ac0*/ 	.word	0x00019280


	//   ....[138]....
        /*0ac4*/ 	.word	0x000192f0


	//   ....[139]....
        /*0ac8*/ 	.word	0x00019350


	//   ....[140]....
        /*0acc*/ 	.word	0x000193b0


	//   ....[141]....
        /*0ad0*/ 	.word	0x00019410


	//   ....[142]....
        /*0ad4*/ 	.word	0x00019480


	//   ....[143]....
        /*0ad8*/ 	.word	0x000194e0


	//   ....[144]....
        /*0adc*/ 	.word	0x00019540


	//   ....[145]....
        /*0ae0*/ 	.word	0x000195a0


	//   ....[146]....
        /*0ae4*/ 	.word	0x00019610


	//   ....[147]....
        /*0ae8*/ 	.word	0x00019670


	//   ....[148]....
        /*0aec*/ 	.word	0x000196d0


	//   ....[149]....
        /*0af0*/ 	.word	0x00019730


	//   ....[150]....
        /*0af4*/ 	.word	0x000197a0


	//   ....[151]....
        /*0af8*/ 	.word	0x00019800


	//   ....[152]....
        /*0afc*/ 	.word	0x00019860


	//   ....[153]....
        /*0b00*/ 	.word	0x000198c0


	//   ....[154]....
        /*0b04*/ 	.word	0x00019930


	//   ....[155]....
        /*0b08*/ 	.word	0x00019990


	//   ....[156]....
        /*0b0c*/ 	.word	0x000199f0


	//   ....[157]....
        /*0b10*/ 	.word	0x00019a50


	//   ....[158]....
        /*0b14*/ 	.word	0x00019ac0


	//   ....[159]....
        /*0b18*/ 	.word	0x00019b10


	//   ....[160]....
        /*0b1c*/ 	.word	0x00019b50


	//   ....[161]....
        /*0b20*/ 	.word	0x00019ba0


	//   ....[162]....
        /*0b24*/ 	.word	0x00019bf0


	//   ....[163]....
        /*0b28*/ 	.word	0x00019c40


	//   ....[164]....
        /*0b2c*/ 	.word	0x00019cb0


	//   ....[165]....
        /*0b30*/ 	.word	0x00019cf0


	//   ....[166]....
        /*0b34*/ 	.word	0x00019d40


	//   ....[167]....
        /*0b38*/ 	.word	0x00019d90


	//   ....[168]....
        /*0b3c*/ 	.word	0x00019de0


	//   ....[169]....
        /*0b40*/ 	.word	0x00019e30


	//   ....[170]....
        /*0b44*/ 	.word	0x00019ea0


	//   ....[171]....
        /*0b48*/ 	.word	0x00019ee0


	//   ....[172]....
        /*0b4c*/ 	.word	0x00019f50


	//   ....[173]....
        /*0b50*/ 	.word	0x00019fb0


	//   ....[174]....
        /*0b54*/ 	.word	0x0001a010


	//----- nvinfo : EIATTR_EXIT_INSTR_OFFSETS
	.align		4
.L_274:
        /*0b58*/ 	.byte	0x04, 0x1c
        /*0b5a*/ 	.short	(.L_276 - .L_275)


	//   ....[0]....
.L_275:
        /*0b5c*/ 	.word	0x00000c10


	//   ....[1]....
        /*0b60*/ 	.word	0x00018730


	//----- nvinfo : EIATTR_MAX_THREADS
	.align		4
.L_276:
        /*0b64*/ 	.byte	0x04, 0x05
        /*0b66*/ 	.short	(.L_278 - .L_277)
.L_277:
        /*0b68*/ 	.word	0x00000080
        /*0b6c*/ 	.word	0x00000001
        /*0b70*/ 	.word	0x00000001


	//----- nvinfo : EIATTR_CRS_STACK_SIZE
	.align		4
.L_278:
        /*0b74*/ 	.byte	0x04, 0x1e
        /*0b76*/ 	.short	(.L_280 - .L_279)
.L_279:
        /*0b78*/ 	.word	0x00000000
.L_280:


//--------------------- .nv.info._ZN7cutlass13device_kernelIN5flash19enable_sm80_to_sm89INS1_16FlashAttnFwdSm80INS1_25CollectiveMainloopFwdSm80ILi4ELi1ELb0EN4cute5tupleIJNS5_1CILi128EEENS7_ILi48EEENS7_ILi96EEEEEELi96ENS_6half_tEfNS_4arch4Sm80ELb0ELb1ELb1ELb0ELb0ELb0ELb1ELb1EEENS1_21CollectiveEpilogueFwdINS6_IJS8_SA_S9_EEENS6_IJNS7_ILi1EEESI_SI_EEESC_SE_Li128ELb0ELb1ELb1ELb0EEENS1_19SingleTileSchedulerILb0ELb1ELb1ELi128EEEEEEEEEvNT_6ParamsE --------------------------
	.section	.nv.info._ZN7cutlass13device_kernelIN5flash19enable_sm80_to_sm89INS1_16FlashAttnFwdSm80INS1_25CollectiveMainloopFwdSm80ILi4ELi1ELb0EN4cute5tupleIJNS5_1CILi128EEENS7_ILi48EEENS7_ILi96EEEEEELi96ENS_6half_tEfNS_4arch4Sm80ELb0ELb1ELb1ELb0ELb0ELb0ELb1ELb1EEENS1_21CollectiveEpilogueFwdINS6_IJS8_SA_S9_EEENS6_IJNS7_ILi1EEESI_SI_EEESC_SE_Li128ELb0ELb1ELb1ELb0EEENS1_19SingleTileSchedulerILb0ELb1ELb1ELi128EEEEEEEEEvNT_6ParamsE,"",@"SHT_CUDA_INFO"
	.sectionflags	@""
	.align	4


	//----- nvinfo : EIATTR_CUDA_API_VERSION
	.align		4
        /*0000*/ 	.byte	0x04, 0x37
        /*0002*/ 	.short	(.L_282 - .L_281)
.L_281:
        /*0004*/ 	.word	0x00000082


	//----- nvinfo : EIATTR_SW2861232_WAR
	.align		4
.L_282:
        /*0008*/ 	.byte	0x01, 0x35
	.zero		2


	//----- nvinfo : EIATTR_PARAM_CBANK
	.align		4
        /*000c*/ 	.byte	0x04, 0x0a
        /*000e*/ 	.short	(.L_284 - .L_283)
	.align		4
.L_283:
        /*0010*/ 	.word	index@(.nv.constant0._ZN7cutlass13device_kernelIN5flash19enable_sm80_to_sm89INS1_16FlashAttnFwdSm80INS1_25CollectiveMainloopFwdSm80ILi4ELi1ELb0EN4cute5tupleIJNS5_1CILi128EEENS7_ILi48EEENS7_ILi96EEEEEELi96ENS_6half_tEfNS_4arch4Sm80ELb0ELb1ELb1ELb0ELb0ELb0ELb1ELb1EEENS1_21CollectiveEpilogueFwdINS6_IJS8_SA_S9_EEENS6_IJNS7_ILi1EEESI_SI_EEESC_SE_Li128ELb0ELb1ELb1ELb0EEENS1_19SingleTileSchedulerILb0ELb1ELb1ELi128EEEEEEEEEvNT_6ParamsE)
        /*0014*/ 	.short	0x0160
        /*0016*/ 	.short	0x0418


	//----- nvinfo : EIATTR_CBANK_PARAM_SIZE
	.align		4
.L_284:
        /*0018*/ 	.byte	0x03, 0x19
        /*001a*/ 	.short	0x0418


	//----- nvinfo : EIATTR_KPARAM_INFO
	.align		4
        /*001c*/ 	.byte	0x04, 0x17
        /*001e*/ 	.short	(.L_286 - .L_285)
.L_285:
        /*0020*/ 	.word	0x00000000
        /*0024*/ 	.short	0x0000
        /*0026*/ 	.short	0x0000
        /*0028*/ 	.byte	0x00, 0xf0, 0x61, 0x10


	//----- nvinfo : EIATTR_MAXREG_COUNT
	.align		4
.L_286:
        /*002c*/ 	.byte	0x03, 0x1b
        /*002e*/ 	.short	0x00ff


	//----- nvinfo : EIATTR_NUM_BARRIERS
	.align		4
        /*0030*/ 	.byte	0x02, 0x4c
        /*0032*/ 	.byte	0x02
	.zero		1


	//----- nvinfo : EIATTR_MERCURY_ISA_VERSION
	.align		4
        /*0034*/ 	.byte	0x03, 0x5f
        /*0036*/ 	.short	0x0000


	//----- nvinfo : EIATTR_COOP_GROUP_MASK_REGIDS
	.align		4
        /*0038*/ 	.byte	0x04, 0x29
        /*003a*/ 	.short	(.L_288 - .L_287)


	//   ....[0]....
.L_287:
        /*003c*/ 	.word	0xffffffff


	//   ....[1]....
        /*0040*/ 	.word	0xffffffff


	//   ....[2]....
        /*0044*/ 	.word	0xffffffff


	//   ....[3]....
        /*0048*/ 	.word	0xffffffff


	//   ....[4]....
        /*004c*/ 	.word	0xffffffff


	//   ....[5]....
        /*0050*/ 	.word	0xffffffff


	//   ....[6]....
        /*0054*/ 	.word	0xffffffff


	//   ....[7]....
        /*0058*/ 	.word	0xffffffff


	//   ....[8]....
        /*005c*/ 	.word	0xffffffff


	//   ....[9]....
        /*0060*/ 	.word	0xffffffff


	//   ....[10]....
        /*0064*/ 	.word	0xffffffff


	//   ....[11]....
        /*0068*/ 	.word	0xffffffff


	//   ....[12]....
        /*006c*/ 	.word	0xffffffff


	//   ....[13]....
        /*0070*/ 	.word	0xffffffff


	//   ....[14]....
        /*0074*/ 	.word	0xffffffff


	//   ....[15]....
        /*0078*/ 	.word	0xffffffff


	//   ....[16]....
        /*007c*/ 	.word	0xffffffff


	//   ....[17]....
        /*0080*/ 	.word	0xffffffff


	//   ....[18]....
        /*0084*/ 	.word	0xffffffff


	//   ....[19]....
        /*0088*/ 	.word	0xffffffff


	//   ....[20]....
        /*008c*/ 	.word	0xffffffff


	//   ....[21]....
        /*0090*/ 	.word	0xffffffff


	//   ....[22]....
        /*0094*/ 	.word	0xffffffff


	//   ....[23]....
        /*0098*/ 	.word	0xffffffff


	//   ....[24]....
        /*009c*/ 	.word	0xffffffff


	//   ....[25]....
        /*00a0*/ 	.word	0xffffffff


	//   ....[26]....
        /*00a4*/ 	.word	0xffffffff


	//   ....[27]....
        /*00a8*/ 	.word	0xffffffff


	//   ....[28]....
        /*00ac*/ 	.word	0xffffffff


	//   ....[29]....
        /*00b0*/ 	.word	0xffffffff


	//   ....[30]....
        /*00b4*/ 	.word	0xffffffff


	//   ....[31]....
        /*00b8*/ 	.word	0xffffffff


	//   ....[32]....
        /*00bc*/ 	.word	0xffffffff


	//   ....[33]....
        /*00c0*/ 	.word	0xffffffff


	//   ....[34]....
        /*00c4*/ 	.word	0xffffffff


	//   ....[35]....
        /*00c8*/ 	.word	0xffffffff


	//   ....[36]....
        /*00cc*/ 	.word	0xffffffff


	//   ....[37]....
        /*00d0*/ 	.word	0xffffffff


	//   ....[38]....
        /*00d4*/ 	.word	0xffffffff


	//   ....[39]....
        /*00d8*/ 	.word	0xffffffff


	//   ....[40]....
        /*00dc*/ 	.word	0xffffffff


	//   ....[41]....
        /*00e0*/ 	.word	0xffffffff


	//   ....[42]....
        /*00e4*/ 	.word	0xffffffff


	//   ....[43]....
        /*00e8*/ 	.word	0xffffffff


	//   ....[44]....
        /*00ec*/ 	.word	0xffffffff


	//   ....[45]....
        /*00f0*/ 	.word	0xffffffff


	//   ....[46]....
        /*00f4*/ 	.word	0xffffffff


	//   ....[47]....
        /*00f8*/ 	.word	0xffffffff


	//   ....[48]....
        /*00fc*/ 	.word	0xffffffff


	//   ....[49]....
        /*0100*/ 	.word	0xffffffff


	//   ....[50]....
        /*0104*/ 	.word	0xffffffff


	//   ....[51]....
        /*0108*/ 	.word	0xffffffff


	//   ....[52]....
        /*010c*/ 	.word	0xffffffff


	//   ....[53]....
        /*0110*/ 	.word	0xffffffff


	//   ....[54]....
        /*0114*/ 	.word	0xffffffff


	//   ....[55]....
        /*0118*/ 	.word	0xffffffff


	//   ....[56]....
        /*011c*/ 	.word	0xffffffff


	//   ....[57]....
        /*0120*/ 	.word	0xffffffff


	//   ....[58]....
        /*0124*/ 	.word	0xffffffff


	//   ....[59]....
        /*0128*/ 	.word	0xffffffff


	//   ....[60]....
        /*012c*/ 	.word	0xffffffff


	//   ....[61]....
        /*0130*/ 	.word	0xffffffff


	//   ....[62]....
        /*0134*/ 	.word	0xffffffff


	//   ....[63]....
        /*0138*/ 	.word	0xffffffff


	//   ....[64]....
        /*013c*/ 	.word	0xffffffff


	//   ....[65]....
        /*0140*/ 	.word	0xffffffff


	//   ....[66]....
        /*0144*/ 	.word	0xffffffff


	//   ....[67]....
        /*0148*/ 	.word	0xffffffff


	//   ....[68]....
        /*014c*/ 	.word	0xffffffff


	//   ....[69]....
        /*0150*/ 	.word	0xffffffff


	//   ....[70]....
        /*0154*/ 	.word	0xffffffff


	//   ....[71]....
        /*0158*/ 	.word	0xffffffff


	//   ....[72]....
        /*015c*/ 	.word	0xffffffff


	//   ....[73]....
        /*0160*/ 	.word	0xffffffff


	//   ....[74]....
        /*0164*/ 	.word	0xffffffff


	//   ....[75]....
        /*0168*/ 	.word	0xffffffff


	//   ....[76]....
        /*016c*/ 	.word	0xffffffff


	//----- nvinfo : EIATTR_COOP_GROUP_INSTR_OFFSETS
	.align		4
.L_288:
        /*0170*/ 	.byte	0x04, 0x28
        /*0172*/ 	.short	(.L_290 - .L_289)


	//   ....[0]....
.L_289:
        /*0174*/ 	.word	0x00000050


	//   ....[1]....
        /*0178*/ 	.word	0x00001350


	//   ....[2]....
        /*017c*/ 	.word	0x000013b0


	//   ....[3]....
        /*0180*/ 	.word	0x00001600


	//   ....[4]....
        /*0184*/ 	.word	0x00001630


	//   ....[5]....
        /*0188*/ 	.word	0x00001770


	//   ....[6]....
        /*018c*/ 	.word	0x000017a0


	//   ....[7]....
        /*0190*/ 	.word	0x000018d0


	//   ....[8]....
        /*0194*/ 	.word	0x00001910


	//   ....[9]....
        /*0198*/ 	.word	0x00002d80


	//   ....[10]....
        /*019c*/ 	.word	0x00003030


	//   ....[11]....
        /*01a0*/ 	.word	0x00003800


	//   ....[12]....
        /*01a4*/ 	.word	0x00004140


	//   ....[13]....
        /*01a8*/ 	.word	0x000048a0


	//   ....[14]....
        /*01ac*/ 	.word	0x00004910


	//   ....[15]....
        /*01b0*/ 	.word	0x00004930


	//   ....[16]....
        /*01b4*/ 	.word	0x00004950


	//   ....[17]....
        /*01b8*/ 	.word	0x000049f0


	//   ....[18]....
        /*01bc*/ 	.word	0x00004b00


	//   ....[19]....
        /*01c0*/ 	.word	0x00004dd0


	//   ....[20]....
        /*01c4*/ 	.word	0x00004f60


	//   ....[21]....
        /*01c8*/ 	.word	0x000070e0


	//   ....[22]....
        /*01cc*/ 	.word	0x00007650


	//   ....[23]....
        /*01d0*/ 	.word	0x00007b10


	//   ....[24]....
        /*01d4*/ 	.word	0x00007d20


	//   ....[25]....
        /*01d8*/ 	.word	0x000084d0


	//   ....[26]....
        /*01dc*/ 	.word	0x000085b0


	//   ....[27]....
        /*01e0*/ 	.word	0x000086b0


	//   ....[28]....
        /*01e4*/ 	.word	0x00008700


	//   ....[29]....
        /*01e8*/ 	.word	0x00008790


	//   ....[30]....
        /*01ec*/ 	.word	0x00008930


	//   ....[31]....
        /*01f0*/ 	.word	0x00008a20


	//   ....[32]....
        /*01f4*/ 	.word	0x00008bc0


	//   ....[33]....
        /*01f8*/ 	.word	0x0000ba60


	//   ....[34]....
        /*01fc*/ 	.word	0x0000bab0


	//   ....[35]....
        /*0200*/ 	.word	0x0000baf0


	//   ....[36]....
        /*0204*/ 	.word	0x0000bb30


	//   ....[37]....
        /*0208*/ 	.word	0x0000bb70


	//   ....[38]....
        /*020c*/ 	.word	0x0000bba0


	//   ....[39]....
        /*0210*/ 	.word	0x0000bd00


	//   ....[40]....
        /*0214*/ 	.word	0x0000be30


	//   ....[41]....
        /*0218*/ 	.word	0x0000e8e0


	//   ....[42]....
        /*021c*/ 	.word	0x0000ec90


	//   ....[43]....
        /*0220*/ 	.word	0x0000f110


	//   ....[44]....
        /*0224*/ 	.word	0x0000f7b0


	//   ....[45]....
        /*0228*/ 	.word	0x0000fc80


	//   ....[46]....
        /*022c*/ 	.word	0x0000fd70


	//   ....[47]....
        /*0230*/ 	.word	0x0000fe70


	//   ....[48]....
        /*0234*/ 	.word	0x0000fed0


	//   ....[49]....
        /*0238*/ 	.word	0x0000ff20


	//   ....[50]....
        /*023c*/ 	.word	0x00010080


	//   ....[51]....
        /*0240*/ 	.word	0x00010200


	//   ....[52]....
        /*0244*/ 	.word	0x00010370


	//   ....[53]....
        /*0248*/ 	.word	0x000119a0


	//   ....[54]....
        /*024c*/ 	.word	0x000119c0


	//   ....[55]....
        /*0250*/ 	.word	0x000119d0


	//   ....[56]....
        /*0254*/ 	.word	0x000119f0


	//   ....[57]....
        /*0258*/ 	.word	0x00011a10


	//   ....[58]....
        /*025c*/ 	.word	0x00011a30


	//   ....[59]....
        /*0260*/ 	.word	0x00011a40


	//   ....[60]....
        /*0264*/ 	.word	0x00011a80


	//   ....[61]....
        /*0268*/ 	.word	0x000128e0


	//   ....[62]....
        /*026c*/ 	.word	0x00012930


	//   ....[63]....
        /*0270*/ 	.word	0x00012970


	//   ....[64]....
        /*0274*/ 	.word	0x000129b0


	//   ....[65]....
        /*0278*/ 	.word	0x000129f0


	//   ....[66]....
        /*027c*/ 	.word	0x00012a30


	//   ....[67]....
        /*0280*/ 	.word	0x00012a60


	//   ....[68]....
        /*0284*/ 	.word	0x00012a90


	//   ....[69]....
        /*0288*/ 	.word	0x00012ac0


	//   ....[70]....
        /*028c*/ 	.word	0x00012ae0


	//   ....[71]....
        /*0290*/ 	.word	0x00012fa0


	//   ....[72]....
        /*0294*/ 	.word	0x00012fc0


	//   ....[73]....
        /*0298*/ 	.word	0x00013440


	//   ....[74]....
        /*029c*/ 	.word	0x00013460


	//   ....[75]....
        /*02a0*/ 	.word	0x000138e0


	//   ....[76]....
        /*02a4*/ 	.word	0x000138f0


	//----- nvinfo : EIATTR_EXIT_INSTR_OFFSETS
	.align		4
.L_290:
        /*02a8*/ 	.byte	0x04, 0x1c
        /*02aa*/ 	.short	(.L_292 - .L_291)


	//   ....[0]....
.L_291:
        /*02ac*/ 	.word	0x000001b0


	//   ....[1]....
        /*02b0*/ 	.word	0x00013900


	//   ....[2]....
        /*02b4*/ 	.word	0x00013d20


	//   ....[3]....
        /*02b8*/ 	.word	0x00013d70


	//   ....[4]....
        /*02bc*/ 	.word	0x00013da0


	//   ....[5]....
        /*02c0*/ 	.word	0x00013e00


	//   ....[6]....
        /*02c4*/ 	.word	0x00014090


	//----- nvinfo : EIATTR_CTAIDZ_USED
	.align		4
.L_292:
        /*02c8*/ 	.byte	0x01, 0x04
	.zero		2


	//----- nvinfo : EIATTR_MAX_THREADS
	.align		4
        /*02cc*/ 	.byte	0x04, 0x05
        /*02ce*/ 	.short	(.L_294 - .L_293)
.L_293:
        /*02d0*/ 	.word	0x00000080
        /*02d4*/ 	.word	0x00000001
        /*02d8*/ 	.word	0x00000001


	//----- nvinfo : EIATTR_CRS_STACK_SIZE
	.align		4
.L_294:
        /*02dc*/ 	.byte	0x04, 0x1e
        /*02de*/ 	.short	(.L_296 - .L_295)
.L_295:
        /*02e0*/ 	.word	0x00000000
.L_296:


//--------------------- .nv.info._ZN7cutlass13device_kernelIN5flash19enable_sm80_to_sm89INS1_16FlashAttnFwdSm80INS1_25CollectiveMainloopFwdSm80ILi4ELi1ELb0EN4cute5tupleIJNS5_1CILi128EEENS7_ILi48EEENS7_ILi96EEEEEELi96ENS_6half_tEfNS_4arch4Sm80ELb0ELb1ELb1ELb1ELb0ELb0ELb1ELb1EEENS1_21CollectiveEpilogueFwdINS6_IJS8_SA_S9_EEENS6_IJNS7_ILi1EEESI_SI_EEESC_SE_Li128ELb1ELb1ELb1ELb0EEENS1_36VarlenDynamicPersistentTileSchedulerILi128ELi48ELi128ELi128ELb1ELb1ELb0ELb1ELb0ELb1EEEEEEEEEvNT_6ParamsE --------------------------
	.section	.nv.info._ZN7cutlass13device_kernelIN5flash19enable_sm80_to_sm89INS1_16FlashAttnFwdSm80INS1_25CollectiveMainloopFwdSm80ILi4ELi1ELb0EN4cute5tupleIJNS5_1CILi128EEENS7_ILi48EEENS7_ILi96EEEEEELi96ENS_6half_tEfNS_4arch4Sm80ELb0ELb1ELb1ELb1ELb0ELb0ELb1ELb1EEENS1_21CollectiveEpilogueFwdINS6_IJS8_SA_S9_EEENS6_IJNS7_ILi1EEESI_SI_EEESC_SE_Li128ELb1ELb1ELb1ELb0EEENS1_36VarlenDynamicPersistentTileSchedulerILi128ELi48ELi128ELi128ELb1ELb1ELb0ELb1ELb0ELb1EEEEEEEEEvNT_6ParamsE,"",@"SHT_CUDA_INFO"
	.sectionflags	@""
	.align	4


	//----- nvinfo : EIATTR_CUDA_API_VERSION
	.align		4
        /*0000*/ 	.byte	0x04, 0x37
        /*0002*/ 	.short	(.L_298 - .L_297)
.L_297:
        /*0004*/ 	.word	0x00000082


	//----- nvinfo : EIATTR_SW2861232_WAR
	.align		4
.L_298:
        /*0008*/ 	.byte	0x01, 0x35
	.zero		2


	//----- nvinfo : EIATTR_PARAM_CBANK
	.align		4
        /*000c*/ 	.byte	0x04, 0x0a
        /*000e*/ 	.short	(.L_300 - .L_299)
	.align		4
.L_299:
        /*0010*/ 	.word	index@(.nv.constant0._ZN7cutlass13device_kernelIN5flash19enable_sm80_to_sm89INS1_16FlashAttnFwdSm80INS1_25CollectiveMainloopFwdSm80ILi4ELi1ELb0EN4cute5tupleIJNS5_1CILi128EEENS7_ILi48EEENS7_ILi96EEEEEELi96ENS_6half_tEfNS_4arch4Sm80ELb0ELb1ELb1ELb1ELb0ELb0ELb1ELb1EEENS1_21CollectiveEpilogueFwdINS6_IJS8_SA_S9_EEENS6_IJNS7_ILi1EEESI_SI_EEESC_SE_Li128ELb1ELb1ELb1ELb0EEENS1_36VarlenDynamicPersistentTileSchedulerILi128ELi48ELi128ELi128ELb1ELb1ELb0ELb1ELb0ELb1EEEEEEEEEvNT_6ParamsE)
        /*0014*/ 	.short	0x0160
        /*0016*/ 	.short	0x0438


	//----- nvinfo : EIATTR_CBANK_PARAM_SIZE
	.align		4
.L_300:
        /*0018*/ 	.byte	0x03, 0x19
        /*001a*/ 	.short	0x0438


	//----- nvinfo : EIATTR_KPARAM_INFO
	.align		4
        /*001c*/ 	.byte	0x04, 0x17
        /*001e*/ 	.short	(.L_302 - .L_301)
.L_301:
        /*0020*/ 	.word	0x00000000
        /*0024*/ 	.short	0x0000
        /*0026*/ 	.short	0x0000
        /*0028*/ 	.byte	0x00, 0xf0, 0xe1, 0x10


	//----- nvinfo : EIATTR_MAXREG_COUNT
	.align		4
.L_302:
        /*002c*/ 	.byte	0x03, 0x1b
        /*002e*/ 	.short	0x00ff


	//----- nvinfo : EIATTR_NUM_BARRIERS
	.align		4
        /*0030*/ 	.byte	0x02, 0x4c
        /*0032*/ 	.byte	0x06
	.zero		1


	//----- nvinfo : EIATTR_ANNOTATIONS
	.align		4
        /*0034*/ 	.byte	0x04, 0x55
        /*0036*/ 	.short	(.L_304 - .L_303)


	//   ....[0]....
.L_303:
        /* <DEDUP_REMOVED lines=104> */


	//----- nvinfo : EIATTR_MERCURY_ISA_VERSION
	.align		4
.L_304:
        /*06a0*/ 	.byte	0x03, 0x5f
        /*06a2*/ 	.short	0x0000


	//----- nvinfo : EIATTR_INT_WARP_WIDE_INSTR_OFFSETS
	.align		4
        /*06a4*/ 	.byte	0x04, 0x31
        /*06a6*/ 	.short	(.L_306 - .L_305)


	//   ....[0]....
.L_305:
        /*06a8*/ 	.word	0x00013810


	//   ....[1]....
        /*06ac*/ 	.word	0x00013890


	//----- nvinfo : EIATTR_COOP_GROUP_MASK_REGIDS
	.align		4
.L_306:
        /*06b0*/ 	.byte	0x04, 0x29
        /*06b2*/ 	.short	(.L_308 - .L_307)


	//   ....[0]....
.L_307:
        /*06b4*/ 	.word	0xffffffff


	//   ....[1]....
        /*06b8*/ 	.word	0xffffffff


	//   ....[2]....
        /*06bc*/ 	.word	0xffffffff


	//   ....[3]....
        /*06c0*/ 	.word	0xffffffff


	//   ....[4]....
        /*06c4*/ 	.word	0xffffffff


	//   ....[5]....
        /*06c8*/ 	.word	0xffffffff


	//   ....[6]....
        /*06cc*/ 	.word	0xffffffff


	//   ....[7]....
        /*06d0*/ 	.word	0xffffffff


	//   ....[8]....
        /*06d4*/ 	.word	0xffffffff


	//   ....[9]....
        /*06d8*/ 	.word	0xffffffff


	//   ....[10]....
        /*06dc*/ 	.word	0xffffffff


	//   ....[11]....
        /*06e0*/ 	.word	0xffffffff


	//   ....[12]....
        /*06e4*/ 	.word	0xffffffff


	//   ....[13]....
        /*06e8*/ 	.word	0xffffffff


	//   ....[14]....
        /*06ec*/ 	.word	0xffffffff


	//   ....[15]....
        /*06f0*/ 	.word	0xffffffff


	//   ....[16]....
        /*06f4*/ 	.word	0xffffffff


	//   ....[17]....
        /*06f8*/ 	.word	0xffffffff


	//   ....[18]....
        /*06fc*/ 	.word	0xffffffff


	//   ....[19]....
        /*0700*/ 	.word	0xffffffff


	//   ....[20]....
        /*0704*/ 	.word	0xffffffff


	//   ....[21]....
        /*0708*/ 	.word	0xffffffff


	//   ....[22]....
        /*070c*/ 	.word	0xffffffff


	//   ....[23]....
        /*0710*/ 	.word	0xffffffff


	//   ....[24]....
        /*0714*/ 	.word	0xffffffff


	//   ....[25]....
        /*0718*/ 	.word	0xffffffff


	//   ....[26]....
        /*071c*/ 	.word	0xffffffff


	//   ....[27]....
        /*0720*/ 	.word	0xffffffff


	//   ....[28]....
        /*0724*/ 	.word	0xffffffff


	//   ....[29]....
        /*0728*/ 	.word	0xffffffff


	//   ....[30]....
        /*072c*/ 	.word	0xffffffff


	//   ....[31]....
        /*0730*/ 	.word	0xffffffff


	//   ....[32]....
        /*0734*/ 	.word	0xffffffff


	//   ....[33]....
        /*0738*/ 	.word	0xffffffff


	//   ....[34]....
        /*073c*/ 	.word	0xffffffff


	//   ....[35]....
        /*0740*/ 	.word	0xffffffff


	//   ....[36]....
        /*0744*/ 	.word	0xffffffff


	//   ....[37]....
        /*0748*/ 	.word	0xffffffff


	//   ....[38]....
        /*074c*/ 	.word	0xffffffff


	//   ....[39]....
        /*0750*/ 	.word	0xffffffff


	//   ....[40]....
        /*0754*/ 	.word	0xffffffff


	//   ....[41]....
        /*0758*/ 	.word	0xffffffff


	//   ....[42]....
        /*075c*/ 	.word	0xffffffff


	//   ....[43]....
        /*0760*/ 	.word	0xffffffff


	//   ....[44]....
        /*0764*/ 	.word	0xffffffff


	//   ....[45]....
        /*0768*/ 	.word	0xffffffff


	//   ....[46]....
        /*076c*/ 	.word	0xffffffff


	//   ....[47]....
        /*0770*/ 	.word	0xffffffff


	//   ....[48]....
        /*0774*/ 	.word	0xffffffff


	//   ....[49]....
        /*0778*/ 	.word	0xffffffff


	//   ....[50]....
        /*077c*/ 	.word	0xffffffff


	//   ....[51]....
        /*0780*/ 	.word	0xffffffff


	//   ....[52]....
        /*0784*/ 	.word	0xffffffff


	//   ....[53]....
        /*0788*/ 	.word	0xffffffff


	//   ....[54]....
        /*078c*/ 	.word	0xffffffff


	//   ....[55]....
        /*0790*/ 	.word	0xffffffff


	//   ....[56]....
        /*0794*/ 	.word	0xffffffff


	//   ....[57]....
        /*0798*/ 	.word	0xffffffff


	//   ....[58]....
        /*079c*/ 	.word	0xffffffff


	//   ....[59]....
        /*07a0*/ 	.word	0xffffffff


	//   ....[60]....
        /*07a4*/ 	.word	0xffffffff


	//   ....[61]....
        /*07a8*/ 	.word	0xffffffff


	//   ....[62]....
        /*07ac*/ 	.word	0xffffffff


	//   ....[63]....
        /*07b0*/ 	.word	0xffffffff


	//   ....[64]....
        /*07b4*/ 	.word	0xffffffff


	//   ....[65]....
        /*07b8*/ 	.word	0xffffffff


	//   ....[66]....
        /*07bc*/ 	.word	0xffffffff


	//   ....[67]....
        /*07c0*/ 	.word	0xffffffff


	//   ....[68]....
        /*07c4*/ 	.word	0xffffffff


	//   ....[69]....
        /*07c8*/ 	.word	0xffffffff


	//   ....[70]....
        /*07cc*/ 	.word	0xffffffff


	//   ....[71]....
        /*07d0*/ 	.word	0xffffffff


	//   ....[72]....
        /*07d4*/ 	.word	0xffffffff


	//   ....[73]....
        /*07d8*/ 	.word	0xffffffff


	//   ....[74]....
        /*07dc*/ 	.word	0xffffffff


	//   ....[75]....
        /*07e0*/ 	.word	0xffffffff


	//   ....[76]....
        /*07e4*/ 	.word	0xffffffff


	//   ....[77]....
        /*07e8*/ 	.word	0xffffffff


	//   ....[78]....
        /*07ec*/ 	.word	0xffffffff


	//   ....[79]....
        /*07f0*/ 	.word	0xffffffff


	//   ....[80]....
        /*07f4*/ 	.word	0xffffffff


	//   ....[81]....
        /*07f8*/ 	.word	0xffffffff


	//   ....[82]....
        /*07fc*/ 	.word	0xffffffff


	//   ....[83]....
        /*0800*/ 	.word	0xffffffff


	//   ....[84]....
        /*0804*/ 	.word	0xffffffff


	//   ....[85]....
        /*0808*/ 	.word	0xffffffff


	//   ....[86]....
        /*080c*/ 	.word	0xffffffff


	//   ....[87]....
        /*0810*/ 	.word	0xffffffff


	//   ....[88]....
        /*0814*/ 	.word	0xffffffff


	//   ....[89]....
        /*0818*/ 	.word	0xffffffff


	//   ....[90]....
        /*081c*/ 	.word	0xffffffff


	//   ....[91]....
        /*0820*/ 	.word	0xffffffff


	//   ....[92]....
        /*0824*/ 	.word	0xffffffff


	//   ....[93]....
        /*0828*/ 	.word	0xffffffff


	//   ....[94]....
        /*082c*/ 	.word	0xffffffff


	//   ....[95]....
        /*0830*/ 	.word	0xffffffff


	//   ....[96]....
        /*0834*/ 	.word	0xffffffff


	//   ....[97]....
        /*0838*/ 	.word	0xffffffff


	//   ....[98]....
        /*083c*/ 	.word	0xffffffff


	//   ....[99]....
        /*0840*/ 	.word	0xffffffff


	//   ....[100]....
        /*0844*/ 	.word	0xffffffff


	//   ....[101]....
        /*0848*/ 	.word	0xffffffff


	//   ....[102]....
        /*084c*/ 	.word	0xffffffff


	//   ....[103]....
        /*0850*/ 	.word	0xffffffff


	//   ....[104]....
        /*0854*/ 	.word	0xffffffff


	//   ....[105]....
        /*0858*/ 	.word	0xffffffff


	//   ....[106]....
        /*085c*/ 	.word	0xffffffff


	//   ....[107]....
        /*0860*/ 	.word	0xffffffff


	//   ....[108]....
        /*0864*/ 	.word	0xffffffff


	//   ....[109]....
        /*0868*/ 	.word	0xffffffff


	//   ....[110]....
        /*086c*/ 	.word	0xffffffff


	//   ....[111]....
        /*0870*/ 	.word	0xffffffff


	//   ....[112]....
        /*0874*/ 	.word	0xffffffff


	//   ....[113]....
        /*0878*/ 	.word	0xffffffff


	//   ....[114]....
        /*087c*/ 	.word	0xffffffff


	//   ....[115]....
        /*0880*/ 	.word	0xffffffff


	//   ....[116]....
        /*0884*/ 	.word	0xffffffff


	//   ....[117]....
        /*0888*/ 	.word	0xffffffff


	//   ....[118]....
        /*088c*/ 	.word	0xffffffff


	//   ....[119]....
        /*0890*/ 	.word	0xffffffff


	//   ....[120]....
        /*0894*/ 	.word	0xffffffff


	//   ....[121]....
        /*0898*/ 	.word	0xffffffff


	//   ....[122]....
        /*089c*/ 	.word	0xffffffff


	//   ....[123]....
        /*08a0*/ 	.word	0xffffffff


	//   ....[124]....
        /*08a4*/ 	.word	0xffffffff


	//   ....[125]....
        /*08a8*/ 	.word	0xffffffff


	//   ....[126]....
        /*08ac*/ 	.word	0xffffffff


	//   ....[127]....
        /*08b0*/ 	.word	0xffffffff


	//   ....[128]....
        /*08b4*/ 	.word	0xffffffff


	//   ....[129]....
        /*08b8*/ 	.word	0xffffffff


	//   ....[130]....
        /*08bc*/ 	.word	0xffffffff


	//   ....[131]....
        /*08c0*/ 	.word	0xffffffff


	//   ....[132]....
        /*08c4*/ 	.word	0xffffffff


	//   ....[133]....
        /*08c8*/ 	.word	0xffffffff


	//   ....[134]....
        /*08cc*/ 	.word	0xffffffff


	//   ....[135]....
        /*08d0*/ 	.word	0xffffffff


	//   ....[136]....
        /*08d4*/ 	.word	0xffffffff


	//   ....[137]....
        /*08d8*/ 	.word	0xffffffff


	//   ....[138]....
        /*08dc*/ 	.word	0xffffffff


	//   ....[139]....
        /*08e0*/ 	.word	0xffffffff


	//   ....[140]....
        /*08e4*/ 	.word	0xffffffff


	//   ....[141]....
        /*08e8*/ 	.word	0xffffffff


	//   ....[142]....
        /*08ec*/ 	.word	0xffffffff


	//   ....[143]....
        /*08f0*/ 	.word	0xffffffff


	//   ....[144]....
        /*08f4*/ 	.word	0xffffffff


	//   ....[145]....
        /*08f8*/ 	.word	0xffffffff


	//   ....[146]....
        /*08fc*/ 	.word	0xffffffff


	//   ....[147]....
        /*0900*/ 	.word	0xffffffff


	//   ....[148]....
        /*0904*/ 	.word	0xffffffff


	//   ....[149]....
        /*0908*/ 	.word	0xffffffff


	//   ....[150]....
        /*090c*/ 	.word	0xffffffff


	//   ....[151]....
        /*0910*/ 	.word	0xffffffff


	//   ....[152]....
        /*0914*/ 	.word	0xffffffff


	//   ....[153]....
        /*0918*/ 	.word	0xffffffff


	//   ....[154]....
        /*091c*/ 	.word	0xffffffff


	//   ....[155]....
        /*0920*/ 	.word	0xffffffff


	//   ....[156]....
        /*0924*/ 	.word	0xffffffff


	//   ....[157]....
        /*0928*/ 	.word	0xffffffff


	//   ....[158]....
        /*092c*/ 	.word	0xffffffff


	//   ....[159]....
        /*0930*/ 	.word	0xffffffff


	//   ....[160]....
        /*0934*/ 	.word	0xffffffff


	//   ....[161]....
        /*0938*/ 	.word	0xffffffff


	//   ....[162]....
        /*093c*/ 	.word	0xffffffff


	//   ....[163]....
        /*0940*/ 	.word	0xffffffff


	//   ....[164]....
        /*0944*/ 	.word	0xffffffff


	//   ....[165]....
        /*0948*/ 	.word	0xffffffff


	//   ....[166]....
        /*094c*/ 	.word	0xffffffff


	//   ....[167]....
        /*0950*/ 	.word	0xffffffff


	//   ....[168]....
        /*0954*/ 	.word	0xffffffff


	//   ....[169]....
        /*0958*/ 	.word	0xffffffff


	//   ....[170]....
        /*095c*/ 	.word	0xffffffff


	//   ....[171]....
        /*0960*/ 	.word	0xffffffff


	//   ....[172]....
        /*0964*/ 	.word	0xffffffff


	//   ....[173]....
        /*0968*/ 	.word	0xffffffff


	//   ....[174]....
        /*096c*/ 	.word	0xffffffff


	//   ....[175]....
        /*0970*/ 	.word	0xffffffff


	//   ....[176]....
        /*0974*/ 	.word	0xffffffff


	//   ....[177]....
        /*0978*/ 	.word	0xffffffff


	//   ....[178]....
        /*097c*/ 	.word	0xffffffff


	//   ....[179]....
        /*0980*/ 	.word	0xffffffff


	//   ....[180]....
        /*0984*/ 	.word	0xffffffff


	//   ....[181]....
        /*0988*/ 	.word	0xffffffff


	//   ....[182]....
        /*098c*/ 	.word	0xffffffff


	//   ....[183]....
        /*0990*/ 	.word	0xffffffff


	//   ....[184]....
        /*0994*/ 	.word	0xffffffff


	//   ....[185]....
        /*0998*/ 	.word	0xffffffff


	//   ....[186]....
        /*099c*/ 	.word	0xffffffff


	//   ....[187]....
        /*09a0*/ 	.word	0xffffffff


	//   ....[188]....
        /*09a4*/ 	.word	0xffffffff


	//   ....[189]....
        /*09a8*/ 	.word	0xffffffff


	//   ....[190]....
        /*09ac*/ 	.word	0xffffffff


	//   ....[191]....
        /*09b0*/ 	.word	0xffffffff


	//   ....[192]....
        /*09b4*/ 	.word	0xffffffff


	//   ....[193]....
        /*09b8*/ 	.word	0xffffffff


	//   ....[194]....
        /*09bc*/ 	.word	0xffffffff


	//----- nvinfo : EIATTR_COOP_GROUP_INSTR_OFFSETS
	.align		4
.L_308:
        /*09c0*/ 	.byte	0x04, 0x28
        /*09c2*/ 	.short	(.L_310 - .L_309)


	//   ....[0]....
.L_309:
        /*09c4*/ 	.word	0x00000050


	//   ....[1]....
        /*09c8*/ 	.word	0x00000200


	//   ....[2]....
        /*09cc*/ 	.word	0x00000230


	//   ....[3]....
        /*09d0*/ 	.word	0x00000260


	//   ....[4]....
        /*09d4*/ 	.word	0x00000290


	//   ....[5]....
        /*09d8*/ 	.word	0x000002c0


	//   ....[6]....
        /*09dc*/ 	.word	0x000002f0


	//   ....[7]....
        /*09e0*/ 	.word	0x00000450


	//   ....[8]....
        /*09e4*/ 	.word	0x00000490


	//   ....[9]....
        /*09e8*/ 	.word	0x000004c0


	//   ....[10]....
        /*09ec*/ 	.word	0x000004f0


	//   ....[11]....
        /*09f0*/ 	.word	0x00000520


	//   ....[12]....
        /*09f4*/ 	.word	0x00000550


	//   ....[13]....
        /*09f8*/ 	.word	0x000005e0


	//   ....[14]....
        /*09fc*/ 	.word	0x00000630


	//   ....[15]....
        /*0a00*/ 	.word	0x00000650


	//   ....[16]....
        /*0a04*/ 	.word	0x000006b0


	//   ....[17]....
        /*0a08*/ 	.word	0x00002f40


	//   ....[18]....
        /*0a0c*/ 	.word	0x00002f60


	//   ....[19]....
        /*0a10*/ 	.word	0x00003100


	//   ....[20]....
        /*0a14*/ 	.word	0x00003110


	//   ....[21]....
        /*0a18*/ 	.word	0x000032b0


	//   ....[22]....
        /*0a1c*/ 	.word	0x000032d0


	//   ....[23]....
        /*0a20*/ 	.word	0x00003470


	//   ....[24]....
        /*0a24*/ 	.word	0x00003480


	//   ....[25]....
        /*0a28*/ 	.word	0x00004b50


	//   ....[26]....
        /*0a2c*/ 	.word	0x00005060


	//   ....[27]....
        /*0a30*/ 	.word	0x00005220


	//   ....[28]....
        /*0a34*/ 	.word	0x00005660


	//   ....[29]....
        /*0a38*/ 	.word	0x00005e20


	//   ....[30]....
        /*0a3c*/ 	.word	0x00005e50


	//   ....[31]....
        /*0a40*/ 	.word	0x00005fd0


	//   ....[32]....
        /*0a44*/ 	.word	0x00006020


	//   ....[33]....
        /*0a48*/ 	.word	0x00006290


	//   ....[34]....
        /*0a4c*/ 	.word	0x000062c0


	//   ....[35]....
        /*0a50*/ 	.word	0x000062f0


	//   ....[36]....
        /*0a54*/ 	.word	0x00006380


	//   ....[37]....
        /*0a58*/ 	.word	0x000086e0


	//   ....[38]....
        /*0a5c*/ 	.word	0x000088f0


	//   ....[39]....
        /*0a60*/ 	.word	0x00008ea0


	//   ....[40]....
        /*0a64*/ 	.word	0x00009320


	//   ....[41]....
        /*0a68*/ 	.word	0x000099a0


	//   ....[42]....
        /*0a6c*/ 	.word	0x00009ae0


	//   ....[43]....
        /*0a70*/ 	.word	0x00009b80


	//   ....[44]....
        /*0a74*/ 	.word	0x00009d30


	//   ....[45]....
        /*0a78*/ 	.word	0x00009d70


	//   ....[46]....
        /*0a7c*/ 	.word	0x00009e60


	//   ....[47]....
        /*0a80*/ 	.word	0x00009f90


	//   ....[48]....
        /*0a84*/ 	.word	0x0000a080


	//   ....[49]....
        /*0a88*/ 	.word	0x0000d070


	//   ....[50]....
        /*0a8c*/ 	.word	0x0000d0c0


	//   ....[51]....
        /*0a90*/ 	.word	0x0000d160


	//   ....[52]....
        /*0a94*/ 	.word	0x0000d1b0


	//   ....[53]....
        /*0a98*/ 	.word	0x0000d1e0


	//   ....[54]....
        /*0a9c*/ 	.word	0x0000d220


	//   ....[55]....
        /*0aa0*/ 	.word	0x0000d340


	//   ....[56]....
        /*0aa4*/ 	.word	0x0000d780


	//   ....[57]....
        /*0aa8*/ 	.word	0x0000fd60


	//   ....[58]....
        /*0aac*/ 	.word	0x0000ff70


	//   ....[59]....
        /*0ab0*/ 	.word	0x00010520


	//   ....[60]....
        /*0ab4*/ 	.word	0x000109a0


	//   ....[61]....
        /*0ab8*/ 	.word	0x00011020


	//   ....[62]....
        /*0abc*/ 	.word	0x00011160


	//   ....[63]....
        /*0ac0*/ 	.word	0x00011200


	//   ....[64]....
        /*0ac4*/ 	.word	0x000113b0


	//   ....[65]....
        /*0ac8*/ 	.word	0x000113f0


	//   ....[66]....
        /*0acc*/ 	.word	0x000114e0


	//   ....[67]....
        /*0ad0*/ 	.word	0x00011610


	//   ....[68]....
        /*0ad4*/ 	.word	0x00011700


	//   ....[69]....
        /*0ad8*/ 	.word	0x00012e10


	//   ....[70]....
        /*0adc*/ 	.word	0x00012e80


	//   ....[71]....
        /*0ae0*/ 	.word	0x00012e90


	//   ....[72]....
        /*0ae4*/ 	.word	0x00012ea0


	//   ....[73]....
        /*0ae8*/ 	.word	0x00012ed0


	//   ....[74]....
        /*0aec*/ 	.word	0x00012ef0


	//   ....[75]....
        /*0af0*/ 	.word	0x00012f00


	//   ....[76]....
        /*0af4*/ 	.word	0x00012f10


	//   ....[77]....
        /*0af8*/ 	.word	0x000144c0


	//   ....[78]....
        /*0afc*/ 	.word	0x000144d0


	//   ....[79]....
        /*0b00*/ 	.word	0x000144e0


	//   ....[80]....
        /*0b04*/ 	.word	0x000144f0


	//   ....[81]....
        /*0b08*/ 	.word	0x00014500


	//   ....[82]....
        /*0b0c*/ 	.word	0x00014510


	//   ....[83]....
        /*0b10*/ 	.word	0x00014530


	//   ....[84]....
        /*0b14*/ 	.word	0x00014540


	//   ....[85]....
        /*0b18*/ 	.word	0x000149f0


	//   ....[86]....
        /*0b1c*/ 	.word	0x00014a10


	//   ....[87]....
        /*0b20*/ 	.word	0x00014b80


	//   ....[88]....
        /*0b24*/ 	.word	0x00014b90


	//   ....[89]....
        /*0b28*/ 	.word	0x00014d10


	//   ....[90]....
        /*0b2c*/ 	.word	0x00014d30


	//   ....[91]....
        /*0b30*/ 	.word	0x00014eb0


	//   ....[92]....
        /*0b34*/ 	.word	0x00014ec0


	//   ....[93]....
        /*0b38*/ 	.word	0x00015250


	//   ....[94]....
        /*0b3c*/ 	.word	0x00015270


	//   ....[95]....
        /*0b40*/ 	.word	0x000157e0


	//   ....[96]....
        /*0b44*/ 	.word	0x000157f0


	//   ....[97]....
        /*0b48*/ 	.word	0x00015d60


	//   ....[98]....
        /*0b4c*/ 	.word	0x00015d80


	//   ....[99]....
        /*0b50*/ 	.word	0x00016300


	//   ....[100]....
        /*0b54*/ 	.word	0x00016310


	//   ....[101]....
        /*0b58*/ 	.word	0x00017090


	//   ....[102]....
        /*0b5c*/ 	.word	0x000170b0


	//   ....[103]....
        /*0b60*/ 	.word	0x00017230


	//   ....[104]....
        /*0b64*/ 	.word	0x00017240


	//   ....[105]....
        /*0b68*/ 	.word	0x000173c0


	//   ....[106]....
        /*0b6c*/ 	.word	0x000173e0


	//   ....[107]....
        /*0b70*/ 	.word	0x00017560


	//   ....[108]....
        /*0b74*/ 	.word	0x00017570


	//   ....[109]....
        /*0b78*/ 	.word	0x000177b0


	//   ....[110]....
        /*0b7c*/ 	.word	0x000177d0


	//   ....[111]....
        /*0b80*/ 	.word	0x00017900


	//   ....[112]....
        /*0b84*/ 	.word	0x00017940


	//   ....[113]....
        /*0b88*/ 	.word	0x00017970


	//   ....[114]....
        /*0b8c*/ 	.word	0x000179a0


	//   ....[115]....
        /*0b90*/ 	.word	0x000179d0


	//   ....[116]....
        /*0b94*/ 	.word	0x00017a00


	//   ....[117]....
        /*0b98*/ 	.word	0x00017b60


	//   ....[118]....
        /*0b9c*/ 	.word	0x00017ba0


	//   ....[119]....
        /*0ba0*/ 	.word	0x00017bd0


	//   ....[120]....
        /*0ba4*/ 	.word	0x00017c00


	//   ....[121]....
        /*0ba8*/ 	.word	0x00017c30


	//   ....[122]....
        /*0bac*/ 	.word	0x00017c60


	//   ....[123]....
        /*0bb0*/ 	.word	0x00017cf0


	//   ....[124]....
        /*0bb4*/ 	.word	0x00017d50


	//   ....[125]....
        /*0bb8*/ 	.word	0x00017d60


	//   ....[126]....
        /*0bbc*/ 	.word	0x00017dc0


	//   ....[127]....
        /*0bc0*/ 	.word	0x00018820


	//   ....[128]....
        /*0bc4*/ 	.word	0x00018880


	//   ....[129]....
        /*0bc8*/ 	.word	0x000188d0


	//   ....[130]....
        /*0bcc*/ 	.word	0x00018920


	//   ....[131]....
        /*0bd0*/ 	.word	0x00018970


	//   ....[132]....
        /*0bd4*/ 	.word	0x000189e0


	//   ....[133]....
        /*0bd8*/ 	.word	0x00018a20


	//   ....[134]....
        /*0bdc*/ 	.word	0x00018a90


	//   ....[135]....
        /*0be0*/ 	.word	0x00018b00


	//   ....[136]....
        /*0be4*/ 	.word	0x00018b60


	//   ....[137]....
        /*0be8*/ 	.word	0x00018bd0


	//   ....[138]....
        /*0bec*/ 	.word	0x00018c40


	//   ....[139]....
        /*0bf0*/ 	.word	0x00018ca0


	//   ....[140]....
        /*0bf4*/ 	.word	0x00018d00


	//   ....[141]....
        /*0bf8*/ 	.word	0x00018d60


	//   ....[142]....
        /*0bfc*/ 	.word	0x00018dd0


	//   ....[143]....
        /*0c00*/ 	.word	0x00018e30


	//   ....[144]....
        /*0c04*/ 	.word	0x00018e90


	//   ....[145]....
        /*0c08*/ 	.word	0x00018ee0


	//   ....[146]....
        /*0c0c*/ 	.word	0x00018f30


	//   ....[147]....
        /*0c10*/ 	.word	0x00018f80


	//   ....[148]....
        /*0c14*/ 	.word	0x00018fe0


	//   ....[149]....
        /*0c18*/ 	.word	0x00019030


	//   ....[150]....
        /*0c1c*/ 	.word	0x00019090


	//   ....[151]....
        /*0c20*/ 	.word	0x000190e0


	//   ....[152]....
        /*0c24*/ 	.word	0x00019140


	//   ....[153]....
        /*0c28*/ 	.word	0x000191b0


	//   ....[154]....
        /*0c2c*/ 	.word	0x00019220


	//   ....[155]....
        /*0c30*/ 	.word	0x00019280


	//   ....[156]....
        /*0c34*/ 	.word	0x000192e0


	//   ....[157]....
        /*0c38*/ 	.word	0x00019340


	//   ....[158]....
        /*0c3c*/ 	.word	0x000193b0


	//   ....[159]....
        /*0c40*/ 	.word	0x00019410


	//   ....[160]....
        /*0c44*/ 	.word	0x00019470


	//   ....[161]....
        /*0c48*/ 	.word	0x000194d0


	//   ....[162]....
        /*0c4c*/ 	.word	0x00019540


	//   ....[163]....
        /*0c50*/ 	.word	0x000195a0


	//   ....[164]....
        /*0c54*/ 	.word	0x00019600


	//   ....[165]....
        /*0c58*/ 	.word	0x00019660


	//   ....[166]....
        /*0c5c*/ 	.word	0x000196d0


	//   ....[167]....
        /*0c60*/ 	.word	0x00019730


	//   ....[168]....
        /*0c64*/ 	.word	0x00019790


	//   ....[169]....
        /*0c68*/ 	.word	0x000197f0


	//   ....[170]....
        /*0c6c*/ 	.word	0x00019860


	//   ....[171]....
        /*0c70*/ 	.word	0x000198c0


	//   ....[172]....
        /*0c74*/ 	.word	0x00019920


	//   ....[173]....
        /*0c78*/ 	.word	0x00019980


	//   ....[174]....
        /*0c7c*/ 	.word	0x000199f0


	//   ....[175]....
        /*0c80*/ 	.word	0x00019a50


	//   ....[176]....
        /*0c84*/ 	.word	0x00019ab0


	//   ....[177]....
        /*0c88*/ 	.word	0x00019b10


	//   ....[178]....
        /*0c8c*/ 	.word	0x00019b80


	//   ....[179]....
        /*0c90*/ 	.word	0x00019bd0


	//   ....[180]....
        /*0c94*/ 	.word	0x00019c10


	//   ....[181]....
        /*0c98*/ 	.word	0x00019c60


	//   ....[182]....
        /*0c9c*/ 	.word	0x00019cb0


	//   ....[183]....
        /*0ca0*/ 	.word	0x00019d00


	//   ....[184]....
        /*0ca4*/ 	.word	0x00019d70


	//   ....[185]....
        /*0ca8*/ 	.word	0x00019db0


	//   ....[186]....
        /*0cac*/ 	.word	0x00019e00


	//   ....[187]....
        /*0cb0*/ 	.word	0x00019e50


	//   ....[188]....
        /*0cb4*/ 	.word	0x00019ea0


	//   ....[189]....
        /*0cb8*/ 	.word	0x00019ef0


	//   ....[190]....
        /*0cbc*/ 	.word	0x00019f60


	//   ....[191]....
        /*0cc0*/ 	.word	0x00019fa0


	//   ....[192]....
        /*0cc4*/ 	.word	0x0001a010


	//   ....[193]....
        /*0cc8*/ 	.word	0x0001a070


	//   ....[194]....
        /*0ccc*/ 	.word	0x0001a0d0


	//----- nvinfo : EIATTR_EXIT_INSTR_OFFSETS
	.align		4
.L_310:
        /*0cd0*/ 	.byte	0x04, 0x1c
        /*0cd2*/ 	.short	(.L_312 - .L_311)


	//   ....[0]....
.L_311:
        /*0cd4*/ 	.word	0x000010d0


	//   ....[1]....
        /*0cd8*/ 	.word	0x000187e0


	//----- nvinfo : EIATTR_MAX_THREADS
	.align		4
.L_312:
        /*0cdc*/ 	.byte	0x04, 0x05
        /*0cde*/ 	.short	(.L_314 - .L_313)
.L_313:
        /*0ce0*/ 	.word	0x00000080
        /*0ce4*/ 	.word	0x00000001
        /*0ce8*/ 	.word	0x00000001


	//----- nvinfo : EIATTR_CRS_STACK_SIZE
	.align		4
.L_314:
        /*0cec*/ 	.byte	0x04, 0x1e
        /*0cee*/ 	.short	(.L_316 - .L_315)
.L_315:
        /*0cf0*/ 	.word	0x00000000
.L_316:


//--------------------- .nv.info._ZN7cutlass13device_kernelIN5flash19enable_sm80_to_sm89INS1_16FlashAttnFwdSm80INS1_25CollectiveMainloopFwdSm80ILi4ELi1ELb0EN4cute5tupleIJNS5_1CILi128EEENS7_ILi48EEENS7_ILi96EEEEEELi96ENS_6half_tEfNS_4arch4Sm80ELb0ELb1ELb1ELb1ELb0ELb1ELb1ELb1EEENS1_21CollectiveEpilogueFwdINS6_IJS8_SA_S9_EEENS6_IJNS7_ILi1EEESI_SI_EEESC_SE_Li128ELb1ELb1ELb1ELb0EEENS1_36VarlenDynamicPersistentTileSchedulerILi128ELi48ELi128ELi128ELb1ELb1ELb0ELb1ELb0ELb1EEEEEEEEEvNT_6ParamsE --------------------------
	.section	.nv.info._ZN7cutlass13device_kernelIN5flash19enable_sm80_to_sm89INS1_16FlashAttnFwdSm80INS1_25CollectiveMainloopFwdSm80ILi4ELi1ELb0EN4cute5tupleIJNS5_1CILi128EEENS7_ILi48EEENS7_ILi96EEEEEELi96ENS_6half_tEfNS_4arch4Sm80ELb0ELb1ELb1ELb1ELb0ELb1ELb1ELb1EEENS1_21CollectiveEpilogueFwdINS6_IJS8_SA_S9_EEENS6_IJNS7_ILi1EEESI_SI_EEESC_SE_Li128ELb1ELb1ELb1ELb0EEENS1_36VarlenDynamicPersistentTileSchedulerILi128ELi48ELi128ELi128ELb1ELb1ELb0ELb1ELb0ELb1EEEEEEEEEvNT_6ParamsE,"",@"SHT_CUDA_INFO"
	.sectionflags	@""
	.align	4


	//----- nvinfo : EIATTR_CUDA_API_VERSION
	.align		4
        /*0000*/ 	.byte	0x04, 0x37
        /*0002*/ 	.short	(.L_318 - .L_317)
.L_317:
        /*0004*/ 	.word	0x00000082


	//----- nvinfo : EIATTR_SW2861232_WAR
	.align		4
.L_318:
        /*0008*/ 	.byte	0x01, 0x35
	.zero		2


	//----- nvinfo : EIATTR_PARAM_CBANK
	.align		4
        /*000c*/ 	.byte	0x04, 0x0a
        /*000e*/ 	.short	(.L_320 - .L_319)
	.align		4
.L_319:
        /*0010*/ 	.word	index@(.nv.constant0._ZN7cutlass13device_kernelIN5flash19enable_sm80_to_sm89INS1_16FlashAttnFwdSm80INS1_25CollectiveMainloopFwdSm80ILi4ELi1ELb0EN4cute5tupleIJNS5_1CILi128EEENS7_ILi48EEENS7_ILi96EEEEEELi96ENS_6half_tEfNS_4arch4Sm80ELb0ELb1ELb1ELb1ELb0ELb1ELb1ELb1EEENS1_21CollectiveEpilogueFwdINS6_IJS8_SA_S9_EEENS6_IJNS7_ILi1EEESI_SI_EEESC_SE_Li128ELb1ELb1ELb1ELb0EEENS1_36VarlenDynamicPersistentTileSchedulerILi128ELi48ELi128ELi128ELb1ELb1ELb0ELb1ELb0ELb1EEEEEEEEEvNT_6ParamsE)
        /*0014*/ 	.short	0x0160
        /*0016*/ 	.short	0x0438


	//----- nvinfo : EIATTR_CBANK_PARAM_SIZE
	.align		4
.L_320:
        /*0018*/ 	.byte	0x03, 0x19
        /*001a*/ 	.short	0x0438


	//----- nvinfo : EIATTR_KPARAM_INFO
	.align		4
        /*001c*/ 	.byte	0x04, 0x17
        /*001e*/ 	.short	(.L_322 - .L_321)
.L_321:
        /*0020*/ 	.word	0x00000000
        /*0024*/ 	.short	0x0000
        /*0026*/ 	.short	0x0000
        /*0028*/ 	.byte	0x00, 0xf0, 0xe1, 0x10


	//----- nvinfo : EIATTR_MAXREG_COUNT
	.align		4
.L_322:
        /*002c*/ 	.byte	0x03, 0x1b
        /*002e*/ 	.short	0x00ff


	//----- nvinfo : EIATTR_NUM_BARRIERS
	.align		4
        /*0030*/ 	.byte	0x02, 0x4c
        /*0032*/ 	.byte	0x06
	.zero		1


	//----- nvinfo : EIATTR_ANNOTATIONS
	.align		4
        /*0034*/ 	.byte	0x04, 0x55
        /*0036*/ 	.short	(.L_324 - .L_323)


	//   ....[0]....
.L_323:
        /* <DEDUP_REMOVED lines=131> */


	//----- nvinfo : EIATTR_MERCURY_ISA_VERSION
	.align		4
.L_324:
        /*0850*/ 	.byte	0x03, 0x5f
        /*0852*/ 	.short	0x0000


	//----- nvinfo : EIATTR_INT_WARP_WIDE_INSTR_OFFSETS
	.align		4
        /*0854*/ 	.byte	0x04, 0x31
        /*0856*/ 	.short	(.L_326 - .L_325)


	//   ....[0]....
.L_325:
        /*0858*/ 	.word	0x00020000


	//   ....[1]....
        /*085c*/ 	.word	0x00020080


	//----- nvinfo : EIATTR_COOP_GROUP_MASK_REGIDS
	.align		4
.L_326:
        /*0860*/ 	.byte	0x04, 0x29
        /*0862*/ 	.short	(.L_328 - .L_327)


	//   ....[0]....
.L_327:
        /*0864*/ 	.word	0xffffffff


	//   ....[1]....
        /*0868*/ 	.word	0xffffffff


	//   ....[2]....
        /*086c*/ 	.word	0xffffffff


	//   ....[3]....
        /*0870*/ 	.word	0xffffffff


	//   ....[4]....
        /*0874*/ 	.word	0xffffffff


	//   ....[5]....
        /*0878*/ 	.word	0xffffffff


	//   ....[6]....
        /*087c*/ 	.word	0xffffffff


	//   ....[7]....
        /*0880*/ 	.word	0xffffffff


	//   ....[8]....
        /*0884*/ 	.word	0xffffffff


	//   ....[9]....
        /*0888*/ 	.word	0xffffffff


	//   ....[10]....
        /*088c*/ 	.word	0xffffffff


	//   ....[11]....
        /*0890*/ 	.word	0xffffffff


	//   ....[12]....
        /*0894*/ 	.word	0xffffffff


	//   ....[13]....
        /*0898*/ 	.word	0xffffffff


	//   ....[14]....
        /*089c*/ 	.word	0xffffffff


	//   ....[15]....
        /*08a0*/ 	.word	0xffffffff


	//   ....[16]....
        /*08a4*/ 	.word	0xffffffff


	//   ....[17]....
        /*08a8*/ 	.word	0xffffffff


	//   ....[18]....
        /*08ac*/ 	.word	0xffffffff


	//   ....[19]....
        /*08b0*/ 	.word	0xffffffff


	//   ....[20]....
        /*08b4*/ 	.word	0xffffffff


	//   ....[21]....
        /*08b8*/ 	.word	0xffffffff


	//   ....[22]....
        /*08bc*/ 	.word	0xffffffff


	//   ....[23]....
        /*08c0*/ 	.word	0xffffffff


	//   ....[24]....
        /*08c4*/ 	.word	0xffffffff


	//   ....[25]....
        /*08c8*/ 	.word	0xffffffff


	//   ....[26]....
        /*08cc*/ 	.word	0xffffffff


	//   ....[27]....
        /*08d0*/ 	.word	0xffffffff


	//   ....[28]....
        /*08d4*/ 	.word	0xffffffff


	//   ....[29]....
        /*08d8*/ 	.word	0xffffffff


	//   ....[30]....
        /*08dc*/ 	.word	0xffffffff


	//   ....[31]....
        /*08e0*/ 	.word	0xffffffff


	//   ....[32]....
        /*08e4*/ 	.word	0xffffffff


	//   ....[33]....
        /*08e8*/ 	.word	0xffffffff


	//   ....[34]....
        /*08ec*/ 	.word	0xffffffff


	//   ....[35]....
        /*08f0*/ 	.word	0xffffffff


	//   ....[36]....
        /*08f4*/ 	.word	0xffffffff


	//   ....[37]....
        /*08f8*/ 	.word	0xffffffff


	//   ....[38]....
        /*08fc*/ 	.word	0xffffffff


	//   ....[39]....
        /*0900*/ 	.word	0xffffffff


	//   ....[40]....
        /*0904*/ 	.word	0xffffffff


	//   ....[41]....
        /*0908*/ 	.word	0xffffffff


	//   ....[42]....
        /*090c*/ 	.word	0xffffffff


	//   ....[43]....
        /*0910*/ 	.word	0xffffffff


	//   ....[44]....
        /*0914*/ 	.word	0xffffffff


	//   ....[45]....
        /*0918*/ 	.word	0xffffffff


	//   ....[46]....
        /*091c*/ 	.word	0xffffffff


	//   ....[47]....
        /*0920*/ 	.word	0xffffffff


	//   ....[48]....
        /*0924*/ 	.word	0xffffffff


	//   ....[49]....
        /*0928*/ 	.word	0xffffffff


	//   ....[50]....
        /*092c*/ 	.word	0xffffffff


	//   ....[51]....
        /*0930*/ 	.word	0xffffffff


	//   ....[52]....
        /*0934*/ 	.word	0xffffffff


	//   ....[53]....
        /*0938*/ 	.word	0xffffffff


	//   ....[54]....
        /*093c*/ 	.word	0xffffffff


	//   ....[55]....
        /*0940*/ 	.word	0xffffffff


	//   ....[56]....
        /*0944*/ 	.word	0xffffffff


	//   ....[57]....
        /*0948*/ 	.word	0xffffffff


	//   ....[58]....
        /*094c*/ 	.word	0xffffffff


	//   ....[59]....
        /*0950*/ 	.word	0xffffffff


	//   ....[60]....
        /*0954*/ 	.word	0xffffffff


	//   ....[61]....
        /*0958*/ 	.word	0xffffffff


	//   ....[62]....
        /*095c*/ 	.word	0xffffffff


	//   ....[63]....
        /*0960*/ 	.word	0xffffffff


	//   ....[64]....
        /*0964*/ 	.word	0xffffffff


	//   ....[65]....
        /*0968*/ 	.word	0xffffffff


	//   ....[66]....
        /*096c*/ 	.word	0xffffffff


	//   ....[67]....
        /*0970*/ 	.word	0xffffffff


	//   ....[68]....
        /*0974*/ 	.word	0xffffffff


	//   ....[69]....
        /*0978*/ 	.word	0xffffffff


	//   ....[70]....
        /*097c*/ 	.word	0xffffffff


	//   ....[71]....
        /*0980*/ 	.word	0xffffffff


	//   ....[72]....
        /*0984*/ 	.word	0xffffffff


	//   ....[73]....
        /*0988*/ 	.word	0xffffffff


	//   ....[74]....
        /*098c*/ 	.word	0xffffffff


	//   ....[75]....
        /*0990*/ 	.word	0xffffffff


	//   ....[76]....
        /*0994*/ 	.word	0xffffffff


	//   ....[77]....
        /*0998*/ 	.word	0xffffffff


	//   ....[78]....
        /*099c*/ 	.word	0xffffffff


	//   ....[79]....
        /*09a0*/ 	.word	0xffffffff


	//   ....[80]....
        /*09a4*/ 	.word	0xffffffff


	//   ....[81]....
        /*09a8*/ 	.word	0xffffffff


	//   ....[82]....
        /*09ac*/ 	.word	0xffffffff


	//   ....[83]....
        /*09b0*/ 	.word	0xffffffff


	//   ....[84]....
        /*09b4*/ 	.word	0xffffffff


	//   ....[85]....
        /*09b8*/ 	.word	0xffffffff


	//   ....[86]....
        /*09bc*/ 	.word	0xffffffff


	//   ....[87]....
        /*09c0*/ 	.word	0xffffffff


	//   ....[88]....
        /*09c4*/ 	.word	0xffffffff


	//   ....[89]....
        /*09c8*/ 	.word	0xffffffff


	//   ....[90]....
        /*09cc*/ 	.word	0xffffffff


	//   ....[91]....
        /*09d0*/ 	.word	0xffffffff


	//   ....[92]....
        /*09d4*/ 	.word	0xffffffff


	//   ....[93]....
        /*09d8*/ 	.word	0xffffffff


	//   ....[94]....
        /*09dc*/ 	.word	0xffffffff


	//   ....[95]....
        /*09e0*/ 	.word	0xffffffff


	//   ....[96]....
        /*09e4*/ 	.word	0xffffffff


	//   ....[97]....
        /*09e8*/ 	.word	0xffffffff


	//   ....[98]....
        /*09ec*/ 	.word	0xffffffff


	//   ....[99]....
        /*09f0*/ 	.word	0xffffffff


	//   ....[100]....
        /*09f4*/ 	.word	0xffffffff


	//   ....[101]....
        /*09f8*/ 	.word	0xffffffff


	//   ....[102]....
        /*09fc*/ 	.word	0xffffffff


	//   ....[103]....
        /*0a00*/ 	.word	0xffffffff


	//   ....[104]....
        /*0a04*/ 	.word	0xffffffff


	//   ....[105]....
        /*0a08*/ 	.word	0xffffffff


	//   ....[106]....
        /*0a0c*/ 	.word	0xffffffff


	//   ....[107]....
        /*0a10*/ 	.word	0xffffffff


	//   ....[108]....
        /*0a14*/ 	.word	0xffffffff


	//   ....[109]....
        /*0a18*/ 	.word	0xffffffff


	//   ....[110]....
        /*0a1c*/ 	.word	0xffffffff


	//   ....[111]....
        /*0a20*/ 	.word	0xffffffff


	//   ....[112]....
        /*0a24*/ 	.word	0xffffffff


	//   ....[113]....
        /*0a28*/ 	.word	0xffffffff


	//   ....[114]....
        /*0a2c*/ 	.word	0xffffffff


	//   ....[115]....
        /*0a30*/ 	.word	0xffffffff


	//   ....[116]....
        /*0a34*/ 	.word	0xffffffff


	//   ....[117]....
        /*0a38*/ 	.word	0xffffffff


	//   ....[118]....
        /*0a3c*/ 	.word	0xffffffff


	//   ....[119]....
        /*0a40*/ 	.word	0xffffffff


	//   ....[120]....
        /*0a44*/ 	.word	0xffffffff


	//   ....[121]....
        /*0a48*/ 	.word	0xffffffff


	//   ....[122]....
        /*0a4c*/ 	.word	0xffffffff


	//   ....[123]....
        /*0a50*/ 	.word	0xffffffff


	//   ....[124]....
        /*0a54*/ 	.word	0xffffffff


	//   ....[125]....
        /*0a58*/ 	.word	0xffffffff


	//   ....[126]....
        /*0a5c*/ 	.word	0xffffffff


	//   ....[127]....
        /*0a60*/ 	.word	0xffffffff


	//   ....[128]....
        /*0a64*/ 	.word	0xffffffff


	//   ....[129]....
        /*0a68*/ 	.word	0xffffffff


	//   ....[130]....
        /*0a6c*/ 	.word	0xffffffff


	//   ....[131]....
        /*0a70*/ 	.word	0xffffffff


	//   ....[132]....
        /*0a74*/ 	.word	0xffffffff


	//   ....[133]....
        /*0a78*/ 	.word	0xffffffff


	//   ....[134]....
        /*0a7c*/ 	.word	0xffffffff


	//   ....[135]....
        /*0a80*/ 	.word	0xffffffff


	//   ....[136]....
        /*0a84*/ 	.word	0xffffffff


	//   ....[137]....
        /*0a88*/ 	.word	0xffffffff


	//   ....[138]....
        /*0a8c*/ 	.word	0xffffffff


	//   ....[139]....
        /*0a90*/ 	.word	0xffffffff


	//   ....[140]....
        /*0a94*/ 	.word	0xffffffff


	//   ....[141]....
        /*0a98*/ 	.word	0xffffffff


	//   ....[142]....
        /*0a9c*/ 	.word	0xffffffff


	//   ....[143]....
        /*0aa0*/ 	.word	0xffffffff


	//   ....[144]....
        /*0aa4*/ 	.word	0xffffffff


	//   ....[145]....
        /*0aa8*/ 	.word	0xffffffff


	//   ....[146]....
        /*0aac*/ 	.word	0xffffffff


	//   ....[147]....
        /*0ab0*/ 	.word	0xffffffff


	//   ....[148]....
        /*0ab4*/ 	.word	0xffffffff


	//   ....[149]....
        /*0ab8*/ 	.word	0xffffffff


	//   ....[150]....
        /*0abc*/ 	.word	0xffffffff


	//   ....[151]....
        /*0ac0*/ 	.word	0xffffffff


	//   ....[152]....
        /*0ac4*/ 	.word	0xffffffff


	//   ....[153]....
        /*0ac8*/ 	.word	0xffffffff


	//   ....[154]....
        /*0acc*/ 	.word	0xffffffff


	//   ....[155]....
        /*0ad0*/ 	.word	0xffffffff


	//   ....[156]....
        /*0ad4*/ 	.word	0xffffffff


	//   ....[157]....
        /*0ad8*/ 	.word	0xffffffff


	//   ....[158]....
        /*0adc*/ 	.word	0xffffffff


	//   ....[159]....
        /*0ae0*/ 	.word	0xffffffff


	//   ....[160]....
        /*0ae4*/ 	.word	0xffffffff


	//   ....[161]....
        /*0ae8*/ 	.word	0xffffffff


	//   ....[162]....
        /*0aec*/ 	.word	0xffffffff


	//   ....[163]....
        /*0af0*/ 	.word	0xffffffff


	//   ....[164]....
        /*0af4*/ 	.word	0xffffffff


	//   ....[165]....
        /*0af8*/ 	.word	0xffffffff


	//   ....[166]....
        /*0afc*/ 	.word	0xffffffff


	//   ....[167]....
        /*0b00*/ 	.word	0xffffffff


	//   ....[168]....
        /*0b04*/ 	.word	0xffffffff


	//   ....[169]....
        /*0b08*/ 	.word	0xffffffff


	//   ....[170]....
        /*0b0c*/ 	.word	0xffffffff


	//   ....[171]....
        /*0b10*/ 	.word	0xffffffff


	//   ....[172]....
        /*0b14*/ 	.word	0xffffffff


	//   ....[173]....
        /*0b18*/ 	.word	0xffffffff


	//   ....[174]....
        /*0b1c*/ 	.word	0xffffffff


	//   ....[175]....
        /*0b20*/ 	.word	0xffffffff


	//   ....[176]....
        /*0b24*/ 	.word	0xffffffff


	//   ....[177]....
        /*0b28*/ 	.word	0xffffffff


	//   ....[178]....
        /*0b2c*/ 	.word	0xffffffff


	//   ....[179]....
        /*0b30*/ 	.word	0xffffffff


	//   ....[180]....
        /*0b34*/ 	.word	0xffffffff


	//   ....[181]....
        /*0b38*/ 	.word	0xffffffff


	//   ....[182]....
        /*0b3c*/ 	.word	0xffffffff


	//   ....[183]....
        /*0b40*/ 	.word	0xffffffff


	//   ....[184]....
        /*0b44*/ 	.word	0xffffffff


	//   ....[185]....
        /*0b48*/ 	.word	0xffffffff


	//   ....[186]....
        /*0b4c*/ 	.word	0xffffffff


	//   ....[187]....
        /*0b50*/ 	.word	0xffffffff


	//   ....[188]....
        /*0b54*/ 	.word	0xffffffff


	//   ....[189]....
        /*0b58*/ 	.word	0xffffffff


	//   ....[190]....
        /*0b5c*/ 	.word	0xffffffff


	//   ....[191]....
        /*0b60*/ 	.word	0xffffffff


	//   ....[192]....
        /*0b64*/ 	.word	0xffffffff


	//   ....[193]....
        /*0b68*/ 	.word	0xffffffff


	//   ....[194]....
        /*0b6c*/ 	.word	0xffffffff


	//   ....[195]....
        /*0b70*/ 	.word	0xffffffff


	//   ....[196]....
        /*0b74*/ 	.word	0xffffffff


	//   ....[197]....
        /*0b78*/ 	.word	0xffffffff


	//   ....[198]....
        /*0b7c*/ 	.word	0xffffffff


	//   ....[199]....
        /*0b80*/ 	.word	0xffffffff


	//   ....[200]....
        /*0b84*/ 	.word	0xffffffff


	//   ....[201]....
        /*0b88*/ 	.word	0xffffffff


	//   ....[202]....
        /*0b8c*/ 	.word	0xffffffff


	//   ....[203]....
        /*0b90*/ 	.word	0xffffffff


	//   ....[204]....
        /*0b94*/ 	.word	0xffffffff


	//   ....[205]....
        /*0b98*/ 	.word	0xffffffff


	//   ....[206]....
        /*0b9c*/ 	.word	0xffffffff


	//   ....[207]....
        /*0ba0*/ 	.word	0xffffffff


	//   ....[208]....
        /*0ba4*/ 	.word	0xffffffff


	//   ....[209]....
        /*0ba8*/ 	.word	0xffffffff


	//   ....[210]....
        /*0bac*/ 	.word	0xffffffff


	//----- nvinfo : EIATTR_COOP_GROUP_INSTR_OFFSETS
	.align		4
.L_328:
        /*0bb0*/ 	.byte	0x04, 0x28
        /*0bb2*/ 	.short	(.L_330 - .L_329)


	//   ....[0]....
.L_329:
        /*0bb4*/ 	.word	0x00000050


	//   ....[1]....
        /*0bb8*/ 	.word	0x00000200


	//   ....[2]....
        /*0bbc*/ 	.word	0x00000230


	//   ....[3]....
        /*0bc0*/ 	.word	0x00000260


	//   ....[4]....
        /*0bc4*/ 	.word	0x00000290


	//   ....[5]....
        /*0bc8*/ 	.word	0x000002c0


	//   ....[6]....
        /*0bcc*/ 	.word	0x000002f0


	//   ....[7]....
        /*0bd0*/ 	.word	0x00000450


	//   ....[8]....
        /*0bd4*/ 	.word	0x00000490


	//   ....[9]....
        /*0bd8*/ 	.word	0x000004c0


	//   ....[10]....
        /*0bdc*/ 	.word	0x000004f0


	//   ....[11]....
        /*0be0*/ 	.word	0x00000520


	//   ....[12]....
        /*0be4*/ 	.word	0x00000550


	//   ....[13]....
        /*0be8*/ 	.word	0x000005e0


	//   ....[14]....
        /*0bec*/ 	.word	0x00000630


	//   ....[15]....
        /*0bf0*/ 	.word	0x00000650


	//   ....[16]....
        /*0bf4*/ 	.word	0x000006b0


	//   ....[17]....
        /*0bf8*/ 	.word	0x00008ee0


	//   ....[18]....
        /*0bfc*/ 	.word	0x00008f00


	//   ....[19]....
        /*0c00*/ 	.word	0x000090a0


	//   ....[20]....
        /*0c04*/ 	.word	0x000090b0


	//   ....[21]....
        /*0c08*/ 	.word	0x00009250


	//   ....[22]....
        /*0c0c*/ 	.word	0x00009270


	//   ....[23]....
        /*0c10*/ 	.word	0x00009410


	//   ....[24]....
        /*0c14*/ 	.word	0x00009420


	//   ....[25]....
        /*0c18*/ 	.word	0x00009c60


	//   ....[26]....
        /*0c1c*/ 	.word	0x00009ca0


	//   ....[27]....
        /*0c20*/ 	.word	0x00009ce0


	//   ....[28]....
        /*0c24*/ 	.word	0x00009cf0


	//   ....[29]....
        /*0c28*/ 	.word	0x0000a160


	//   ....[30]....
        /*0c2c*/ 	.word	0x0000a3d0


	//   ....[31]....
        /*0c30*/ 	.word	0x0000a410


	//   ....[32]....
        /*0c34*/ 	.word	0x0000a430


	//   ....[33]....
        /*0c38*/ 	.word	0x0000d020


	//   ....[34]....
        /*0c3c*/ 	.word	0x0000d0f0


	//   ....[35]....
        /*0c40*/ 	.word	0x0000d110


	//   ....[36]....
        /*0c44*/ 	.word	0x0000d120


	//   ....[37]....
        /*0c48*/ 	.word	0x0000d480


	//   ....[38]....
        /*0c4c*/ 	.word	0x0000d5e0


	//   ....[39]....
        /*0c50*/ 	.word	0x0000d630


	//   ....[40]....
        /*0c54*/ 	.word	0x0000d670


	//   ....[41]....
        /*0c58*/ 	.word	0x00011580


	//   ....[42]....
        /*0c5c*/ 	.word	0x00011750


	//   ....[43]....
        /*0c60*/ 	.word	0x00011c50


	//   ....[44]....
        /*0c64*/ 	.word	0x00012090


	//   ....[45]....
        /*0c68*/ 	.word	0x000126b0


	//   ....[46]....
        /*0c6c*/ 	.word	0x00012780


	//   ....[47]....
        /*0c70*/ 	.word	0x000129e0


	//   ....[48]....
        /*0c74*/ 	.word	0x00012a30


	//   ....[49]....
        /*0c78*/ 	.word	0x00012c40


	//   ....[50]....
        /*0c7c*/ 	.word	0x00012d60


	//   ....[51]....
        /*0c80*/ 	.word	0x00012de0


	//   ....[52]....
        /*0c84*/ 	.word	0x00012ea0


	//   ....[53]....
        /*0c88*/ 	.word	0x000150f0


	//   ....[54]....
        /*0c8c*/ 	.word	0x00015300


	//   ....[55]....
        /*0c90*/ 	.word	0x000158b0


	//   ....[56]....
        /*0c94*/ 	.word	0x00015d30


	//   ....[57]....
        /*0c98*/ 	.word	0x000163b0


	//   ....[58]....
        /*0c9c*/ 	.word	0x000164f0


	//   ....[59]....
        /*0ca0*/ 	.word	0x00016560


	//   ....[60]....
        /*0ca4*/ 	.word	0x00016790


	//   ....[61]....
        /*0ca8*/ 	.word	0x00016800


	//   ....[62]....
        /*0cac*/ 	.word	0x00016910


	//   ....[63]....
        /*0cb0*/ 	.word	0x00016ae0


	//   ....[64]....
        /*0cb4*/ 	.word	0x00016cb0


	//   ....[65]....
        /*0cb8*/ 	.word	0x00019980


	//   ....[66]....
        /*0cbc*/ 	.word	0x000199d0


	//   ....[67]....
        /*0cc0*/ 	.word	0x00019a70


	//   ....[68]....
        /*0cc4*/ 	.word	0x00019ac0


	//   ....[69]....
        /*0cc8*/ 	.word	0x00019b00


	//   ....[70]....
        /*0ccc*/ 	.word	0x00019be0


	//   ....[71]....
        /*0cd0*/ 	.word	0x00019c10


	//   ....[72]....
        /*0cd4*/ 	.word	0x0001a150


	//   ....[73]....
        /*0cd8*/ 	.word	0x0001c640


	//   ....[74]....
        /*0cdc*/ 	.word	0x0001c850


	//   ....[75]....
        /*0ce0*/ 	.word	0x0001ce00


	//   ....[76]....
        /*0ce4*/ 	.word	0x0001d280


	//   ....[77]....
        /*0ce8*/ 	.word	0x0001d900


	//   ....[78]....
        /*0cec*/ 	.word	0x0001da40


	//   ....[79]....
        /*0cf0*/ 	.word	0x0001dab0


	//   ....[80]....
        /*0cf4*/ 	.word	0x0001dd20


	//   ....[81]....
        /*0cf8*/ 	.word	0x0001dd60


	//   ....[82]....
        /*0cfc*/ 	.word	0x0001de70


	//   ....[83]....
        /*0d00*/ 	.word	0x0001e010


	//   ....[84]....
        /*0d04*/ 	.word	0x0001e140


	//   ....[85]....
        /*0d08*/ 	.word	0x0001f640


	//   ....[86]....
        /*0d0c*/ 	.word	0x0001f670


	//   ....[87]....
        /*0d10*/ 	.word	0x0001f680


	//   ....[88]....
        /*0d14*/ 	.word	0x0001f690


	//   ....[89]....
        /*0d18*/ 	.word	0x0001f6a0


	//   ....[90]....
        /*0d1c*/ 	.word	0x0001f6d0


	//   ....[91]....
        /*0d20*/ 	.word	0x0001f6f0


	//   ....[92]....
        /*0d24*/ 	.word	0x0001f710


	//   ....[93]....
        /*0d28*/ 	.word	0x00020ca0


	//   ....[94]....
        /*0d2c*/ 	.word	0x00020cb0


	//   ....[95]....
        /*0d30*/ 	.word	0x00020cd0


	//   ....[96]....
        /*0d34*/ 	.word	0x00020ce0


	//   ....[97]....
        /*0d38*/ 	.word	0x00020cf0


	//   ....[98]....
        /*0d3c*/ 	.word	0x00020d00


	//   ....[99]....
        /*0d40*/ 	.word	0x00020d20


	//   ....[100]....
        /*0d44*/ 	.word	0x00020d30


	//   ....[101]....
        /*0d48*/ 	.word	0x000211e0


	//   ....[102]....
        /*0d4c*/ 	.word	0x00021200


	//   ....[103]....
        /*0d50*/ 	.word	0x00021370


	//   ....[104]....
        /*0d54*/ 	.word	0x00021380


	//   ....[105]....
        /*0d58*/ 	.word	0x00021500


	//   ....[106]....
        /*0d5c*/ 	.word	0x00021520


	//   ....[107]....
        /*0d60*/ 	.word	0x000216a0


	//   ....[108]....
        /*0d64*/ 	.word	0x000216b0


	//   ....[109]....
        /*0d68*/ 	.word	0x00021a30


	//   ....[110]....
        /*0d6c*/ 	.word	0x00021a50


	//   ....[111]....
        /*0d70*/ 	.word	0x00021f20


	//   ....[112]....
        /*0d74*/ 	.word	0x00021f30


	//   ....[113]....
        /*0d78*/ 	.word	0x000222b0


	//   ....[114]....
        /*0d7c*/ 	.word	0x000222d0


	//   ....[115]....
        /*0d80*/ 	.word	0x00022660


	//   ....[116]....
        /*0d84*/ 	.word	0x00022670


	//   ....[117]....
        /*0d88*/ 	.word	0x000231c0


	//   ....[118]....
        /*0d8c*/ 	.word	0x000231e0


	//   ....[119]....
        /*0d90*/ 	.word	0x00023360


	//   ....[120]....
        /*0d94*/ 	.word	0x00023370


	//   ....[121]....
        /*0d98*/ 	.word	0x000234f0


	//   ....[122]....
        /*0d9c*/ 	.word	0x00023510


	//   ....[123]....
        /*0da0*/ 	.word	0x00023690


	//   ....[124]....
        /*0da4*/ 	.word	0x000236a0


	//   ....[125]....
        /*0da8*/ 	.word	0x000238e0


	//   ....[126]....
        /*0dac*/ 	.word	0x00023900


	//   ....[127]....
        /*0db0*/ 	.word	0x00023a30


	//   ....[128]....
        /*0db4*/ 	.word	0x00023a70


	//   ....[129]....
        /*0db8*/ 	.word	0x00023aa0


	//   ....[130]....
        /*0dbc*/ 	.word	0x00023ad0


	//   ....[131]....
        /*0dc0*/ 	.word	0x00023b00


	//   ....[132]....
        /*0dc4*/ 	.word	0x00023b30


	//   ....[133]....
        /*0dc8*/ 	.word	0x00023c90


	//   ....[134]....
        /*0dcc*/ 	.word	0x00023cd0


	//   ....[135]....
        /*0dd0*/ 	.word	0x00023d00


	//   ....[136]....
        /*0dd4*/ 	.word	0x00023d30


	//   ....[137]....
        /*0dd8*/ 	.word	0x00023d60


	//   ....[138]....
        /*0ddc*/ 	.word	0x00023d90


	//   ....[139]....
        /*0de0*/ 	.word	0x00023e20


	//   ....[140]....
        /*0de4*/ 	.word	0x00023e80


	//   ....[141]....
        /*0de8*/ 	.word	0x00023e90


	//   ....[142]....
        /*0dec*/ 	.word	0x00023ef0


	//   ....[143]....
        /*0df0*/ 	.word	0x00024950


	//   ....[144]....
        /*0df4*/ 	.word	0x000249b0


	//   ....[145]....
        /*0df8*/ 	.word	0x00024a00


	//   ....[146]....
        /*0dfc*/ 	.word	0x00024a50


	//   ....[147]....
        /*0e00*/ 	.word	0x00024aa0


	//   ....[148]....
        /*0e04*/ 	.word	0x00024b10


	//   ....[149]....
        /*0e08*/ 	.word	0x00024b50


	//   ....[150]....
        /*0e0c*/ 	.word	0x00024bc0


	//   ....[151]....
        /*0e10*/ 	.word	0x00024c30


	//   ....[152]....
        /*0e14*/ 	.word	0x00024c90


	//   ....[153]....
        /*0e18*/ 	.word	0x00024d00


	//   ....[154]....
        /*0e1c*/ 	.word	0x00024d70


	//   ....[155]....
        /*0e20*/ 	.word	0x00024dd0


	//   ....[156]....
        /*0e24*/ 	.word	0x00024e30


	//   ....[157]....
        /*0e28*/ 	.word	0x00024e90


	//   ....[158]....
        /*0e2c*/ 	.word	0x00024f00


	//   ....[159]....
        /*0e30*/ 	.word	0x00024f60


	//   ....[160]....
        /*0e34*/ 	.word	0x00024fc0


	//   ....[161]....
        /*0e38*/ 	.word	0x00025010


	//   ....[162]....
        /*0e3c*/ 	.word	0x00025060


	//   ....[163]....
        /*0e40*/ 	.word	0x000250b0


	//   ....[164]....
        /*0e44*/ 	.word	0x00025100


	//   ....[165]....
        /*0e48*/ 	.word	0x00025150


	//   ....[166]....
        /*0e4c*/ 	.word	0x000251a0


	//   ....[167]....
        /*0e50*/ 	.word	0x000251f0


	//   ....[168]....
        /*0e54*/ 	.word	0x00025240


	//   ....[169]....
        /*0e58*/ 	.word	0x000252b0


	//   ....[170]....
        /*0e5c*/ 	.word	0x00025320


	//   ....[171]....
        /*0e60*/ 	.word	0x00025380


	//   ....[172]....
        /*0e64*/ 	.word	0x000253e0


	//   ....[173]....
        /*0e68*/ 	.word	0x00025440


	//   ....[174]....
        /*0e6c*/ 	.word	0x000254b0


	//   ....[175]....
        /*0e70*/ 	.word	0x00025510


	//   ....[176]....
        /*0e74*/ 	.word	0x00025570


	//   ....[177]....
        /*0e78*/ 	.word	0x000255d0


	//   ....[178]....
        /*0e7c*/ 	.word	0x00025640


	//   ....[179]....
        /*0e80*/ 	.word	0x000256a0


	//   ....[180]....
        /*0e84*/ 	.word	0x00025700


	//   ....[181]....
        /*0e88*/ 	.word	0x00025760


	//   ....[182]....
        /*0e8c*/ 	.word	0x000257d0


	//   ....[183]....
        /*0e90*/ 	.word	0x00025830


	//   ....[184]....
        /*0e94*/ 	.word	0x00025890


	//   ....[185]....
        /*0e98*/ 	.word	0x000258f0


	//   ....[186]....
        /*0e9c*/ 	.word	0x00025960


	//   ....[187]....
        /*0ea0*/ 	.word	0x000259c0


	//   ....[188]....
        /*0ea4*/ 	.word	0x00025a20


	//   ....[189]....
        /*0ea8*/ 	.word	0x00025a80


	//   ....[190]....
        /*0eac*/ 	.word	0x00025af0


	//   ....[191]....
        /*0eb0*/ 	.word	0x00025b50


	//   ....[192]....
        /*0eb4*/ 	.word	0x00025bb0


	//   ....[193]....
        /*0eb8*/ 	.word	0x00025c10


	//   ....[194]....
        /*0ebc*/ 	.word	0x00025c80


	//   ....[195]....
        /*0ec0*/ 	.word	0x00025cd0


	//   ....[196]....
        /*0ec4*/ 	.word	0x00025d10


	//   ....[197]....
        /*0ec8*/ 	.word	0x00025d60


	//   ....[198]....
        /*0ecc*/ 	.word	0x00025db0


	//   ....[199]....
        /*0ed0*/ 	.word	0x00025e00


	//   ....[200]....
        /*0ed4*/ 	.word	0x00025e70


	//   ....[201]....
        /*0ed8*/ 	.word	0x00025eb0


	//   ....[202]....
        /*0edc*/ 	.word	0x00025f00


	//   ....[203]....
        /*0ee0*/ 	.word	0x00025f50


	//   ....[204]....
        /*0ee4*/ 	.word	0x00025fa0


	//   ....[205]....
        /*0ee8*/ 	.word	0x00025ff0


	//   ....[206]....
        /*0eec*/ 	.word	0x00026060


	//   ....[207]....
        /*0ef0*/ 	.word	0x000260a0


	//   ....[208]....
        /*0ef4*/ 	.word	0x00026110


	//   ....[209]....
        /*0ef8*/ 	.word	0x00026170


	//   ....[210]....
        /*0efc*/ 	.word	0x000261d0


	//----- nvinfo : EIATTR_EXIT_INSTR_OFFSETS
	.align		4
.L_330:
        /*0f00*/ 	.byte	0x04, 0x1c
        /*0f02*/ 	.short	(.L_332 - .L_331)


	//   ....[0]....
.L_331:
        /*0f04*/ 	.word	0x000010d0


	//   ....[1]....
        /*0f08*/ 	.word	0x00024910


	//----- nvinfo : EIATTR_MAX_THREADS
	.align		4
.L_332:
        /*0f0c*/ 	.byte	0x04, 0x05
        /*0f0e*/ 	.short	(.L_334 - .L_333)
.L_333:
        /*0f10*/ 	.word	0x00000080
        /*0f14*/ 	.word	0x00000001
        /*0f18*/ 	.word	0x00000001


	//----- nvinfo : EIATTR_CRS_STACK_SIZE
	.align		4
.L_334:
        /*0f1c*/ 	.byte	0x04, 0x1e
        /*0f1e*/ 	.short	(.L_336 - .L_335)
.L_335:
        /*0f20*/ 	.word	0x00000000
.L_336:


//--------------------- .nv.info._ZN7cutlass13device_kernelIN5flash19enable_sm80_to_sm89INS1_16FlashAttnFwdSm80INS1_25CollectiveMainloopFwdSm80ILi4ELi1ELb0EN4cute5tupleIJNS5_1CILi128EEENS7_ILi64EEENS7_ILi96EEEEEELi96ENS_6half_tEfNS_4arch4Sm80ELb1ELb0ELb1ELb0ELb0ELb0ELb1ELb1EEENS1_21CollectiveEpilogueFwdINS6_IJS8_SA_S9_EEENS6_IJNS7_ILi1EEESI_SI_EEESC_SE_Li128ELb0ELb1ELb1ELb0EEENS1_30DynamicPersistentTileSchedulerILi128ELi128ELb1ELb1ELb0EEEEEEEEEvNT_6ParamsE --------------------------
	.section	.nv.info._ZN7cutlass13device_kernelIN5flash19enable_sm80_to_sm89INS1_16FlashAttnFwdSm80INS1_25CollectiveMainloopFwdSm80ILi4ELi1ELb0EN4cute5tupleIJNS5_1CILi128EEENS7_ILi64EEENS7_ILi96EEEEEELi96ENS_6half_tEfNS_4arch4Sm80ELb1ELb0ELb1ELb0ELb0ELb0ELb1ELb1EEENS1_21CollectiveEpilogueFwdINS6_IJS8_SA_S9_EEENS6_IJNS7_ILi1EEESI_SI_EEESC_SE_Li128ELb0ELb1ELb1ELb0EEENS1_30DynamicPersistentTileSchedulerILi128ELi128ELb1ELb1ELb0EEEEEEEEEvNT_6ParamsE,"",@"SHT_CUDA_INFO"
	.sectionflags	@""
	.align	4


	//----- nvinfo : EIATTR_CUDA_API_VERSION
	.align		4
        /*0000*/ 	.byte	0x04, 0x37
        /*0002*/ 	.short	(.L_338 - .L_337)
.L_337:
        /*0004*/ 	.word	0x00000082


	//----- nvinfo : EIATTR_SW2861232_WAR
	.align		4
.L_338:
        /*0008*/ 	.byte	0x01, 0x35
	.zero		2


	//----- nvinfo : EIATTR_PARAM_CBANK
	.align		4
        /*000c*/ 	.byte	0x04, 0x0a
        /*000e*/ 	.short	(.L_340 - .L_339)
	.align		4
.L_339:
        /*0010*/ 	.word	index@(.nv.constant0._ZN7cutlass13device_kernelIN5flash19enable_sm80_to_sm89INS1_16FlashAttnFwdSm80INS1_25CollectiveMainloopFwdSm80ILi4ELi1ELb0EN4cute5tupleIJNS5_1CILi128EEENS7_ILi64EEENS7_ILi96EEEEEELi96ENS_6half_tEfNS_4arch4Sm80ELb1ELb0ELb1ELb0ELb0ELb0ELb1ELb1EEENS1_21CollectiveEpilogueFwdINS6_IJS8_SA_S9_EEENS6_IJNS7_ILi1EEESI_SI_EEESC_SE_Li128ELb0ELb1ELb1ELb0EEENS1_30DynamicPersistentTileSchedulerILi128ELi128ELb1ELb1ELb0EEEEEEEEEvNT_6ParamsE)
        /*0014*/ 	.short	0x0160
        /*0016*/ 	.short	0x0428


	//----- nvinfo : EIATTR_CBANK_PARAM_SIZE
	.align		4
.L_340:
        /*0018*/ 	.byte	0x03, 0x19
        /*001a*/ 	.short	0x0428


	//----- nvinfo : EIATTR_KPARAM_INFO
	.align		4
        /*001c*/ 	.byte	0x04, 0x17
        /*001e*/ 	.short	(.L_342 - .L_341)
.L_341:
        /*0020*/ 	.word	0x00000000
        /*0024*/ 	.short	0x0000
        /*0026*/ 	.short	0x0000
        /*0028*/ 	.byte	0x00, 0xf0, 0xa1, 0x10


	//----- nvinfo : EIATTR_MAXREG_COUNT
	.align		4
.L_342:
        /*002c*/ 	.byte	0x03, 0x1b
        /*002e*/ 	.short	0x00ff


	//----- nvinfo : EIATTR_NUM_BARRIERS
	.align		4
        /*0030*/ 	.byte	0x02, 0x4c
        /*0032*/ 	.byte	0x06
	.zero		1


	//----- nvinfo : EIATTR_ANNOTATIONS
	.align		4
        /*0034*/ 	.byte	0x04, 0x55
        /*0036*/ 	.short	(.L_344 - .L_343)


	//   ....[0]....
.L_343:
        /* <DEDUP_REMOVED lines=60> */


	//----- nvinfo : EIATTR_MERCURY_ISA_VERSION
	.align		4
.L_344:
        /*03e0*/ 	.byte	0x03, 0x5f
        /*03e2*/ 	.short	0x0000


	//----- nvinfo : EIATTR_INT_WARP_WIDE_INSTR_OFFSETS
	.align		4
        /*03e4*/ 	.byte	0x04, 0x31
        /*03e6*/ 	.short	(.L_346 - .L_345)


	//   ....[0]....
.L_345:
        /*03e8*/ 	.word	0x0000ebd0


	//   ....[1]....
        /*03ec*/ 	.word	0x0000ec50


	//----- nvinfo : EIATTR_COOP_GROUP_MASK_REGIDS
	.align		4
.L_346:
        /*03f0*/ 	.byte	0x04, 0x29
        /*03f2*/ 	.short	(.L_348 - .L_347)


	//   ....[0]....
.L_347:
        /*03f4*/ 	.word	0xffffffff


	//   ....[1]....
        /*03f8*/ 	.word	0xffffffff


	//   ....[2]....
        /*03fc*/ 	.word	0xffffffff


	//   ....[3]....
        /*0400*/ 	.word	0xffffffff


	//   ....[4]....
        /*0404*/ 	.word	0xffffffff


	//   ....[5]....
        /*0408*/ 	.word	0xffffffff


	//   ....[6]....
        /*040c*/ 	.word	0xffffffff


	//   ....[7]....
        /*0410*/ 	.word	0xffffffff


	//   ....[8]....
        /*0414*/ 	.word	0xffffffff


	//   ....[9]....
        /*0418*/ 	.word	0xffffffff


	//   ....[10]....
        /*041c*/ 	.word	0xffffffff


	//   ....[11]....
        /*0420*/ 	.word	0xffffffff


	//   ....[12]....
        /*0424*/ 	.word	0xffffffff


	//   ....[13]....
        /*0428*/ 	.word	0xffffffff


	//   ....[14]....
        /*042c*/ 	.word	0xffffffff


	//   ....[15]....
        /*0430*/ 	.word	0xffffffff


	//   ....[16]....
        /*0434*/ 	.word	0xffffffff


	//   ....[17]....
        /*0438*/ 	.word	0xffffffff


	//   ....[18]....
        /*043c*/ 	.word	0xffffffff


	//   ....[19]....
        /*0440*/ 	.word	0xffffffff


	//   ....[20]....
        /*0444*/ 	.word	0xffffffff


	//   ....[21]....
        /*0448*/ 	.word	0xffffffff


	//   ....[22]....
        /*044c*/ 	.word	0xffffffff


	//   ....[23]....
        /*0450*/ 	.word	0xffffffff


	//   ....[24]....
        /*0454*/ 	.word	0xffffffff


	//   ....[25]....
        /*0458*/ 	.word	0xffffffff


	//   ....[26]....
        /*045c*/ 	.word	0xffffffff


	//   ....[27]....
        /*0460*/ 	.word	0xffffffff


	//   ....[28]....
        /*0464*/ 	.word	0xffffffff


	//   ....[29]....
        /*0468*/ 	.word	0xffffffff


	//   ....[30]....
        /*046c*/ 	.word	0xffffffff


	//   ....[31]....
        /*0470*/ 	.word	0xffffffff


	//   ....[32]....
        /*0474*/ 	.word	0xffffffff


	//   ....[33]....
        /*0478*/ 	.word	0xffffffff


	//   ....[34]....
        /*047c*/ 	.word	0xffffffff


	//   ....[35]....
        /*0480*/ 	.word	0xffffffff


	//   ....[36]....
        /*0484*/ 	.word	0xffffffff


	//   ....[37]....
        /*0488*/ 	.word	0xffffffff


	//   ....[38]....
        /*048c*/ 	.word	0xffffffff


	//   ....[39]....
        /*0490*/ 	.word	0xffffffff


	//   ....[40]....
        /*0494*/ 	.word	0xffffffff


	//   ....[41]....
        /*0498*/ 	.word	0xffffffff


	//   ....[42]....
        /*049c*/ 	.word	0xffffffff


	//   ....[43]....
        /*04a0*/ 	.word	0xffffffff


	//   ....[44]....
        /*04a4*/ 	.word	0xffffffff


	//   ....[45]....
        /*04a8*/ 	.word	0xffffffff


	//   ....[46]....
        /*04ac*/ 	.word	0xffffffff


	//   ....[47]....
        /*04b0*/ 	.word	0xffffffff


	//   ....[48]....
        /*04b4*/ 	.word	0xffffffff


	//   ....[49]....
        /*04b8*/ 	.word	0xffffffff


	//   ....[50]....
        /*04bc*/ 	.word	0xffffffff


	//   ....[51]....
        /*04c0*/ 	.word	0xffffffff


	//   ....[52]....
        /*04c4*/ 	.word	0xffffffff


	//   ....[53]....
        /*04c8*/ 	.word	0xffffffff


	//   ....[54]....
        /*04cc*/ 	.word	0xffffffff


	//   ....[55]....
        /*04d0*/ 	.word	0xffffffff


	//   ....[56]....
        /*04d4*/ 	.word	0xffffffff


	//   ....[57]....
        /*04d8*/ 	.word	0xffffffff


	//   ....[58]....
        /*04dc*/ 	.word	0xffffffff


	//   ....[59]....
        /*04e0*/ 	.word	0xffffffff


	//   ....[60]....
        /*04e4*/ 	.word	0xffffffff


	//   ....[61]....
        /*04e8*/ 	.word	0xffffffff


	//   ....[62]....
        /*04ec*/ 	.word	0xffffffff


	//   ....[63]....
        /*04f0*/ 	.word	0xffffffff


	//   ....[64]....
        /*04f4*/ 	.word	0xffffffff


	//   ....[65]....
        /*04f8*/ 	.word	0xffffffff


	//   ....[66]....
        /*04fc*/ 	.word	0xffffffff


	//   ....[67]....
        /*0500*/ 	.word	0xffffffff


	//   ....[68]....
        /*0504*/ 	.word	0xffffffff


	//   ....[69]....
        /*0508*/ 	.word	0xffffffff


	//   ....[70]....
        /*050c*/ 	.word	0xffffffff


	//   ....[71]....
        /*0510*/ 	.word	0xffffffff


	//   ....[72]....
        /*0514*/ 	.word	0xffffffff


	//   ....[73]....
        /*0518*/ 	.word	0xffffffff


	//   ....[74]....
        /*051c*/ 	.word	0xffffffff


	//   ....[75]....
        /*0520*/ 	.word	0xffffffff


	//   ....[76]....
        /*0524*/ 	.word	0xffffffff


	//   ....[77]....
        /*0528*/ 	.word	0xffffffff


	//   ....[78]....
        /*052c*/ 	.word	0xffffffff


	//   ....[79]....
        /*0530*/ 	.word	0xffffffff


	//   ....[80]....
        /*0534*/ 	.word	0xffffffff


	//   ....[81]....
        /*0538*/ 	.word	0xffffffff


	//   ....[82]....
        /*053c*/ 	.word	0xffffffff


	//   ....[83]....
        /*0540*/ 	.word	0xffffffff


	//----- nvinfo : EIATTR_COOP_GROUP_INSTR_OFFSETS
	.align		4
.L_348:
        /*0544*/ 	.byte	0x04, 0x28
        /*0546*/ 	.short	(.L_350 - .L_349)


	//   ....[0]....
.L_349:
        /*0548*/ 	.word	0x00000050


	//   ....[1]....
        /*054c*/ 	.word	0x00001830


	//   ....[2]....
        /*0550*/ 	.word	0x00001850


	//   ....[3]....
        /*0554*/ 	.word	0x00001a10


	//   ....[4]....
        /*0558*/ 	.word	0x00001a20


	//   ....[5]....
        /*055c*/ 	.word	0x00001bd0


	//   ....[6]....
        /*0560*/ 	.word	0x00001bf0


	//   ....[7]....
        /*0564*/ 	.word	0x00001da0


	//   ....[8]....
        /*0568*/ 	.word	0x00001db0


	//   ....[9]....
        /*056c*/ 	.word	0x000037b0


	//   ....[10]....
        /*0570*/ 	.word	0x00003830


	//   ....[11]....
        /*0574*/ 	.word	0x00003af0


	//   ....[12]....
        /*0578*/ 	.word	0x00003dd0


	//   ....[13]....
        /*057c*/ 	.word	0x00003e80


	//   ....[14]....
        /*0580*/ 	.word	0x00003ea0


	//   ....[15]....
        /*0584*/ 	.word	0x00003eb0


	//   ....[16]....
        /*0588*/ 	.word	0x00003ee0


	//   ....[17]....
        /*058c*/ 	.word	0x000046a0


	//   ....[18]....
        /*0590*/ 	.word	0x00004730


	//   ....[19]....
        /*0594*/ 	.word	0x00004780


	//   ....[20]....
        /*0598*/ 	.word	0x000047a0


	//   ....[21]....
        /*059c*/ 	.word	0x00006bd0


	//   ....[22]....
        /*05a0*/ 	.word	0x00006c20


	//   ....[23]....
        /*05a4*/ 	.word	0x00006c80


	//   ....[24]....
        /*05a8*/ 	.word	0x00006cf0


	//   ....[25]....
        /*05ac*/ 	.word	0x00007bc0


	//   ....[26]....
        /*05b0*/ 	.word	0x00007db0


	//   ....[27]....
        /*05b4*/ 	.word	0x00008070


	//   ....[28]....
        /*05b8*/ 	.word	0x00008180


	//   ....[29]....
        /*05bc*/ 	.word	0x000081d0


	//   ....[30]....
        /*05c0*/ 	.word	0x00008260


	//   ....[31]....
        /*05c4*/ 	.word	0x00008290


	//   ....[32]....
        /*05c8*/ 	.word	0x000083a0


	//   ....[33]....
        /*05cc*/ 	.word	0x0000bb30


	//   ....[34]....
        /*05d0*/ 	.word	0x0000bbb0


	//   ....[35]....
        /*05d4*/ 	.word	0x0000bc30


	//   ....[36]....
        /*05d8*/ 	.word	0x0000bc80


	//   ....[37]....
        /*05dc*/ 	.word	0x0000bcd0


	//   ....[38]....
        /*05e0*/ 	.word	0x0000bd10


	//   ....[39]....
        /*05e4*/ 	.word	0x0000c210


	//   ....[40]....
        /*05e8*/ 	.word	0x0000c360


	//   ....[41]....
        /*05ec*/ 	.word	0x0000e1d0


	//   ....[42]....
        /*05f0*/ 	.word	0x0000e240


	//   ....[43]....
        /*05f4*/ 	.word	0x0000e250


	//   ....[44]....
        /*05f8*/ 	.word	0x0000e260


	//   ....[45]....
        /*05fc*/ 	.word	0x0000e290


	//   ....[46]....
        /*0600*/ 	.word	0x0000e2b0


	//   ....[47]....
        /*0604*/ 	.word	0x0000e2c0


	//   ....[48]....
        /*0608*/ 	.word	0x0000e2d0


	//   ....[49]....
        /*060c*/ 	.word	0x0000ed90


	//   ....[50]....
        /*0610*/ 	.word	0x0000f1f0


	//   ....[51]....
        /*0614*/ 	.word	0x0000f200


	//   ....[52]....
        /*0618*/ 	.word	0x0000f220


	//   ....[53]....
        /*061c*/ 	.word	0x0000f230


	//   ....[54]....
        /*0620*/ 	.word	0x0000f270


	//   ....[55]....
        /*0624*/ 	.word	0x0000f290


	//   ....[56]....
        /*0628*/ 	.word	0x0000f2b0


	//   ....[57]....
        /*062c*/ 	.word	0x0000f2d0


	//   ....[58]....
        /*0630*/ 	.word	0x0000f420


	//   ....[59]....
        /*0634*/ 	.word	0x0000f450


	//   ....[60]....
        /*0638*/ 	.word	0x0000f8e0


	//   ....[61]....
        /*063c*/ 	.word	0x0000f900


	//   ....[62]....
        /*0640*/ 	.word	0x0000fc30


	//   ....[63]....
        /*0644*/ 	.word	0x0000fc50


	//   ....[64]....
        /*0648*/ 	.word	0x0000ff80


	//   ....[65]....
        /*064c*/ 	.word	0x0000ff90


	//   ....[66]....
        /*0650*/ 	.word	0x00010630


	//   ....[67]....
        /*0654*/ 	.word	0x00010740


	//   ....[68]....
        /*0658*/ 	.word	0x000107b0


	//   ....[69]....
        /*065c*/ 	.word	0x00010820


	//   ....[70]....
        /*0660*/ 	.word	0x00010880


	//   ....[71]....
        /*0664*/ 	.word	0x000108f0


	//   ....[72]....
        /*0668*/ 	.word	0x00010960


	//   ....[73]....
        /*066c*/ 	.word	0x000109d0


	//   ....[74]....
        /*0670*/ 	.word	0x00010a30


	//   ....[75]....
        /*0674*/ 	.word	0x00010a90


	//   ....[76]....
        /*0678*/ 	.word	0x00010af0


	//   ....[77]....
        /*067c*/ 	.word	0x00010b40


	//   ....[78]....
        /*0680*/ 	.word	0x00010ba0


	//   ....[79]....
        /*0684*/ 	.word	0x00010bf0


	//   ....[80]....
        /*0688*/ 	.word	0x00010c50


	//   ....[81]....
        /*068c*/ 	.word	0x00010ca0


	//   ....[82]....
        /*0690*/ 	.word	0x00010d00


	//   ....[83]....
        /*0694*/ 	.word	0x00010d60


	//----- nvinfo : EIATTR_EXIT_INSTR_OFFSETS
	.align		4
.L_350:
        /*0698*/ 	.byte	0x04, 0x1c
        /*069a*/ 	.short	(.L_352 - .L_351)


	//   ....[0]....
.L_351:
        /*069c*/ 	.word	0x000000a0


	//   ....[1]....
        /*06a0*/ 	.word	0x000106f0


	//----- nvinfo : EIATTR_MAX_THREADS
	.align		4
.L_352:
        /*06a4*/ 	.byte	0x04, 0x05
        /*06a6*/ 	.short	(.L_354 - .L_353)
.L_353:
        /*06a8*/ 	.word	0x00000080
        /*06ac*/ 	.word	0x00000001
        /*06b0*/ 	.word	0x00000001


	//----- nvinfo : EIATTR_CRS_STACK_SIZE
	.align		4
.L_354:
        /*06b4*/ 	.byte	0x04, 0x1e
        /*06b6*/ 	.short	(.L_356 - .L_355)
.L_355:
        /*06b8*/ 	.word	0x00000000
.L_356:


//--------------------- .nv.info._ZN7cutlass13device_kernelIN5flash19enable_sm80_to_sm89INS1_16FlashAttnFwdSm80INS1_25CollectiveMainloopFwdSm80ILi4ELi1ELb0EN4cute5tupleIJNS5_1CILi128EEENS7_ILi48EEENS7_ILi96EEEEEELi96ENS_6half_tEfNS_4arch4Sm80ELb1ELb0ELb1ELb1ELb0ELb0ELb1ELb1EEENS1_21CollectiveEpilogueFwdINS6_IJS8_SA_S9_EEENS6_IJNS7_ILi1EEESI_SI_EEESC_SE_Li128ELb1ELb1ELb1ELb0EEENS1_36VarlenDynamicPersistentTileSchedulerILi128ELi48ELi128ELi128ELb1ELb1ELb0ELb1ELb1ELb1EEEEEEEEEvNT_6ParamsE --------------------------
	.section	.nv.info._ZN7cutlass13device_kernelIN5flash19enable_sm80_to_sm89INS1_16FlashAttnFwdSm80INS1_25CollectiveMainloopFwdSm80ILi4ELi1ELb0EN4cute5tupleIJNS5_1CILi128EEENS7_ILi48EEENS7_ILi96EEEEEELi96ENS_6half_tEfNS_4arch4Sm80ELb1ELb0ELb1ELb1ELb0ELb0ELb1ELb1EEENS1_21CollectiveEpilogueFwdINS6_IJS8_SA_S9_EEENS6_IJNS7_ILi1EEESI_SI_EEESC_SE_Li128ELb1ELb1ELb1ELb0EEENS1_36VarlenDynamicPersistentTileSchedulerILi128ELi48ELi128ELi128ELb1ELb1ELb0ELb1ELb1ELb1EEEEEEEEEvNT_6ParamsE,"",@"SHT_CUDA_INFO"
	.sectionflags	@""
	.align	4


	//----- nvinfo : EIATTR_CUDA_API_VERSION
	.align		4
        /*0000*/ 	.byte	0x04, 0x37
        /*0002*/ 	.short	(.L_358 - .L_357)
.L_357:
        /*0004*/ 	.word	0x00000082


	//----- nvinfo : EIATTR_SW2861232_WAR
	.align		4
.L_358:
        /*0008*/ 	.byte	0x01, 0x35
	.zero		2


	//----- nvinfo : EIATTR_PARAM_CBANK
	.align		4
        /*000c*/ 	.byte	0x04, 0x0a
        /*000e*/ 	.short	(.L_360 - .L_359)
	.align		4
.L_359:
        /*0010*/ 	.word	index@(.nv.constant0._ZN7cutlass13device_kernelIN5flash19enable_sm80_to_sm89INS1_16FlashAttnFwdSm80INS1_25CollectiveMainloopFwdSm80ILi4ELi1ELb0EN4cute5tupleIJNS5_1CILi128EEENS7_ILi48EEENS7_ILi96EEEEEELi96ENS_6half_tEfNS_4arch4Sm80ELb1ELb0ELb1ELb1ELb0ELb0ELb1ELb1EEENS1_21CollectiveEpilogueFwdINS6_IJS8_SA_S9_EEENS6_IJNS7_ILi1EEESI_SI_EEESC_SE_Li128ELb1ELb1ELb1ELb0EEENS1_36VarlenDynamicPersistentTileSchedulerILi128ELi48ELi128ELi128ELb1ELb1ELb0ELb1ELb1ELb1EEEEEEEEEvNT_6ParamsE)
        /*0014*/ 	.short	0x0160
        /*0016*/ 	.short	0x0438


	//----- nvinfo : EIATTR_CBANK_PARAM_SIZE
	.align		4
.L_360:
        /*0018*/ 	.byte	0x03, 0x19
        /*001a*/ 	.short	0x0438


	//----- nvinfo : EIATTR_KPARAM_INFO
	.align		4
        /*001c*/ 	.byte	0x04, 0x17
        /*001e*/ 	.short	(.L_362 - .L_361)
.L_361:
        /*0020*/ 	.word	0x00000000
        /*0024*/ 	.short	0x0000
        /*0026*/ 	.short	0x0000
        /*0028*/ 	.byte	0x00, 0xf0, 0xe1, 0x10


	//----- nvinfo : EIATTR_MAXREG_COUNT
	.align		4
.L_362:
        /*002c*/ 	.byte	0x03, 0x1b
        /*002e*/ 	.short	0x00ff


	//----- nvinfo : EIATTR_NUM_BARRIERS
	.align		4
        /*0030*/ 	.byte	0x02, 0x4c
        /*0032*/ 	.byte	0x06
	.zero		1


	//----- nvinfo : EIATTR_ANNOTATIONS
	.align		4
        /*0034*/ 	.byte	0x04, 0x55
        /*0036*/ 	.short	(.L_364 - .L_363)


	//   ....[0]....
.L_363:
        /* <DEDUP_REMOVED lines=148> */


	//----- nvinfo : EIATTR_MERCURY_ISA_VERSION
	.align		4
.L_364:
        /*0960*/ 	.byte	0x03, 0x5f
        /*0962*/ 	.short	0x0000


	//----- nvinfo : EIATTR_INT_WARP_WIDE_INSTR_OFFSETS
	.align		4
        /*0964*/ 	.byte	0x04, 0x31
        /*0966*/ 	.short	(.L_366 - .L_365)


	//   ....[0]....
.L_365:
        /*0968*/ 	.word	0x0000d560


	//   ....[1]....
        /*096c*/ 	.word	0x0000d5e0


	//----- nvinfo : EIATTR_COOP_GROUP_MASK_REGIDS
	.align		4
.L_366:
        /*0970*/ 	.byte	0x04, 0x29
        /*0972*/ 	.short	(.L_368 - .L_367)


	//   ....[0]....
.L_367:
        /*0974*/ 	.word	0xffffffff


	//   ....[1]....
        /*0978*/ 	.word	0xffffffff


	//   ....[2]....
        /*097c*/ 	.word	0xffffffff


	//   ....[3]....
        /*0980*/ 	.word	0xffffffff


	//   ....[4]....
        /*0984*/ 	.word	0xffffffff


	//   ....[5]....
        /*0988*/ 	.word	0xffffffff


	//   ....[6]....
        /*098c*/ 	.word	0xffffffff


	//   ....[7]....
        /*0990*/ 	.word	0xffffffff


	//   ....[8]....
        /*0994*/ 	.word	0xffffffff


	//   ....[9]....
        /*0998*/ 	.word	0xffffffff


	//   ....[10]....
        /*099c*/ 	.word	0xffffffff


	//   ....[11]....
        /*09a0*/ 	.word	0xffffffff


	//   ....[12]....
        /*09a4*/ 	.word	0xffffffff


	//   ....[13]....
        /*09a8*/ 	.word	0xffffffff


	//   ....[14]....
        /*09ac*/ 	.word	0xffffffff


	//   ....[15]....
        /*09b0*/ 	.word	0xffffffff


	//   ....[16]....
        /*09b4*/ 	.word	0xffffffff


	//   ....[17]....
        /*09b8*/ 	.word	0xffffffff


	//   ....[18]....
        /*09bc*/ 	.word	0xffffffff


	//   ....[19]....
        /*09c0*/ 	.word	0xffffffff


	//   ....[20]....
        /*09c4*/ 	.word	0xffffffff


	//   ....[21]....
        /*09c8*/ 	.word	0xffffffff


	//   ....[22]....
        /*09cc*/ 	.word	0xffffffff


	//   ....[23]....
        /*09d0*/ 	.word	0xffffffff


	//   ....[24]....
        /*09d4*/ 	.word	0xffffffff


	//   ....[25]....
        /*09d8*/ 	.word	0xffffffff


	//   ....[26]....
        /*09dc*/ 	.word	0xffffffff


	//   ....[27]....
        /*09e0*/ 	.word	0xffffffff


	//   ....[28]....
        /*09e4*/ 	.word	0xffffffff


	//   ....[29]....
        /*09e8*/ 	.word	0xffffffff


	//   ....[30]....
        /*09ec*/ 	.word	0xffffffff


	//   ....[31]....
        /*09f0*/ 	.word	0xffffffff


	//   ....[32]....
        /*09f4*/ 	.word	0xffffffff


	//   ....[33]....
        /*09f8*/ 	.word	0xffffffff


	//   ....[34]....
        /*09fc*/ 	.word	0xffffffff


	//   ....[35]....
        /*0a00*/ 	.word	0xffffffff


	//   ....[36]....
        /*0a04*/ 	.word	0xffffffff


	//   ....[37]....
        /*0a08*/ 	.word	0xffffffff


	//   ....[38]....
        /*0a0c*/ 	.word	0xffffffff


	//   ....[39]....
        /*0a10*/ 	.word	0xffffffff


	//   ....[40]....
        /*0a14*/ 	.word	0xffffffff


	//   ....[41]....
        /*0a18*/ 	.word	0xffffffff


	//   ....[42]....
        /*0a1c*/ 	.word	0xffffffff


	//   ....[43]....
        /*0a20*/ 	.word	0xffffffff


	//   ....[44]....
        /*0a24*/ 	.word	0xffffffff


	//   ....[45]....
        /*0a28*/ 	.word	0xffffffff


	//   ....[46]....
        /*0a2c*/ 	.word	0xffffffff


	//   ....[47]....
        /*0a30*/ 	.word	0xffffffff


	//   ....[48]....
        /*0a34*/ 	.word	0xffffffff


	//   ....[49]....
        /*0a38*/ 	.word	0xffffffff


	//   ....[50]....
        /*0a3c*/ 	.word	0xffffffff


	//   ....[51]....
        /*0a40*/ 	.word	0xffffffff


	//   ....[52]....
        /*0a44*/ 	.word	0xffffffff


	//   ....[53]....
        /*0a48*/ 	.word	0xffffffff


	//   ....[54]....
        /*0a4c*/ 	.word	0xffffffff


	//   ....[55]....
        /*0a50*/ 	.word	0xffffffff


	//   ....[56]....
        /*0a54*/ 	.word	0xffffffff


	//   ....[57]....
        /*0a58*/ 	.word	0xffffffff


	//   ....[58]....
        /*0a5c*/ 	.word	0xffffffff


	//   ....[59]....
        /*0a60*/ 	.word	0xffffffff


	//   ....[60]....
        /*0a64*/ 	.word	0xffffffff


	//   ....[61]....
        /*0a68*/ 	.word	0xffffffff


	//   ....[62]....
        /*0a6c*/ 	.word	0xffffffff


	//   ....[63]....
        /*0a70*/ 	.word	0xffffffff


	//   ....[64]....
        /*0a74*/ 	.word	0xffffffff


	//   ....[65]....
        /*0a78*/ 	.word	0xffffffff


	//   ....[66]....
        /*0a7c*/ 	.word	0xffffffff


	//   ....[67]....
        /*0a80*/ 	.word	0xffffffff


	//   ....[68]....
        /*0a84*/ 	.word	0xffffffff


	//   ....[69]....
        /*0a88*/ 	.word	0xffffffff


	//   ....[70]....
        /*0a8c*/ 	.word	0xffffffff


	//   ....[71]....
        /*0a90*/ 	.word	0xffffffff


	//   ....[72]....
        /*0a94*/ 	.word	0xffffffff


	//   ....[73]....
        /*0a98*/ 	.word	0xffffffff


	//   ....[74]....
        /*0a9c*/ 	.word	0xffffffff


	//   ....[75]....
        /*0aa0*/ 	.word	0xffffffff


	//   ....[76]....
        /*0aa4*/ 	.word	0xffffffff


	//   ....[77]....
        /*0aa8*/ 	.word	0xffffffff


	//   ....[78]....
        /*0aac*/ 	.word	0xffffffff


	//   ....[79]....
        /*0ab0*/ 	.word	0xffffffff


	//   ....[80]....
        /*0ab4*/ 	.word	0xffffffff


	//   ....[81]....
        /*0ab8*/ 	.word	0xffffffff


	//   ....[82]....
        /*0abc*/ 	.word	0xffffffff


	//   ....[83]....
        /*0ac0*/ 	.word	0xffffffff


	//   ....[84]....
        /*0ac4*/ 	.word	0xffffffff


	//   ....[85]....
        /*0ac8*/ 	.word	0xffffffff


	//   ....[86]....
        /*0acc*/ 	.word	0xffffffff


	//   ....[87]....
        /*0ad0*/ 	.word	0xffffffff


	//   ....[88]....
        /*0ad4*/ 	.word	0xffffffff


	//   ....[89]....
        /*0ad8*/ 	.word	0xffffffff


	//   ....[90]....
        /*0adc*/ 	.word	0xffffffff


	//   ....[91]....
        /*0ae0*/ 	.word	0xffffffff


	//   ....[92]....
        /*0ae4*/ 	.word	0xffffffff


	//   ....[93]....
        /*0ae8*/ 	.word	0xffffffff


	//   ....[94]....
        /*0aec*/ 	.word	0xffffffff


	//   ....[95]....
        /*0af0*/ 	.word	0xffffffff


	//   ....[96]....
        /*0af4*/ 	.word	0xffffffff


	//   ....[97]....
        /*0af8*/ 	.word	0xffffffff


	//   ....[98]....
        /*0afc*/ 	.word	0xffffffff


	//   ....[99]....
        /*0b00*/ 	.word	0xffffffff


	//   ....[100]....
        /*0b04*/ 	.word	0xffffffff


	//   ....[101]....
        /*0b08*/ 	.word	0xffffffff


	//   ....[102]....
        /*0b0c*/ 	.word	0xffffffff


	//   ....[103]....
        /*0b10*/ 	.word	0xffffffff


	//   ....[104]....
        /*0b14*/ 	.word	0xffffffff


	//   ....[105]....
        /*0b18*/ 	.word	0xffffffff


	//   ....[106]....
        /*0b1c*/ 	.word	0xffffffff


	//   ....[107]....
        /*0b20*/ 	.word	0xffffffff


	//   ....[108]....
        /*0b24*/ 	.word	0xffffffff


	//   ....[109]....
        /*0b28*/ 	.word	0xffffffff


	//   ....[110]....
        /*0b2c*/ 	.word	0xffffffff


	//   ....[111]....
        /*0b30*/ 	.word	0xffffffff


	//   ....[112]....
        /*0b34*/ 	.word	0xffffffff


	//   ....[113]....
        /*0b38*/ 	.word	0xffffffff


	//   ....[114]....
        /*0b3c*/ 	.word	0xffffffff


	//   ....[115]....
        /*0b40*/ 	.word	0xffffffff


	//   ....[116]....
        /*0b44*/ 	.word	0xffffffff


	//   ....[117]....
        /*0b48*/ 	.word	0xffffffff


	//   ....[118]....
        /*0b4c*/ 	.word	0xffffffff


	//   ....[119]....
        /*0b50*/ 	.word	0xffffffff


	//   ....[120]....
        /*0b54*/ 	.word	0xffffffff


	//   ....[121]....
        /*0b58*/ 	.word	0xffffffff


	//   ....[122]....
        /*0b5c*/ 	.word	0xffffffff


	//   ....[123]....
        /*0b60*/ 	.word	0xffffffff


	//   ....[124]....
        /*0b64*/ 	.word	0xffffffff


	//   ....[125]....
        /*0b68*/ 	.word	0xffffffff


	//   ....[126]....
        /*0b6c*/ 	.word	0xffffffff


	//   ....[127]....
        /*0b70*/ 	.word	0xffffffff


	//   ....[128]....
        /*0b74*/ 	.word	0xffffffff


	//   ....[129]....
        /*0b78*/ 	.word	0xffffffff


	//   ....[130]....
        /*0b7c*/ 	.word	0xffffffff


	//   ....[131]....
        /*0b80*/ 	.word	0xffffffff


	//   ....[132]....
        /*0b84*/ 	.word	0xffffffff


	//   ....[133]....
        /*0b88*/ 	.word	0xffffffff


	//   ....[134]....
        /*0b8c*/ 	.word	0xffffffff


	//   ....[135]....
        /*0b90*/ 	.word	0xffffffff


	//   ....[136]....
        /*0b94*/ 	.word	0xffffffff


	//   ....[137]....
        /*0b98*/ 	.word	0xffffffff


	//   ....[138]....
        /*0b9c*/ 	.word	0xffffffff


	//   ....[139]....
        /*0ba0*/ 	.word	0xffffffff


	//   ....[140]....
        /*0ba4*/ 	.word	0xffffffff


	//   ....[141]....
        /*0ba8*/ 	.word	0xffffffff


	//   ....[142]....
        /*0bac*/ 	.word	0xffffffff


	//   ....[143]....
        /*0bb0*/ 	.word	0xffffffff


	//   ....[144]....
        /*0bb4*/ 	.word	0xffffffff


	//   ....[145]....
        /*0bb8*/ 	.word	0xffffffff


	//   ....[146]....
        /*0bbc*/ 	.word	0xffffffff


	//   ....[147]....
        /*0bc0*/ 	.word	0xffffffff


	//   ....[148]....
        /*0bc4*/ 	.word	0xffffffff


	//   ....[149]....
        /*0bc8*/ 	.word	0xffffffff


	//   ....[150]....
        /*0bcc*/ 	.word	0xffffffff


	//   ....[151]....
        /*0bd0*/ 	.word	0xffffffff


	//   ....[152]....
        /*0bd4*/ 	.word	0xffffffff


	//   ....[153]....
        /*0bd8*/ 	.word	0xffffffff


	//   ....[154]....
        /*0bdc*/ 	.word	0xffffffff


	//   ....[155]....
        /*0be0*/ 	.word	0xffffffff


	//   ....[156]....
        /*0be4*/ 	.word	0xffffffff


	//   ....[157]....
        /*0be8*/ 	.word	0xffffffff


	//   ....[158]....
        /*0bec*/ 	.word	0xffffffff


	//   ....[159]....
        /*0bf0*/ 	.word	0xffffffff


	//   ....[160]....
        /*0bf4*/ 	.word	0xffffffff


	//   ....[161]....
        /*0bf8*/ 	.word	0xffffffff


	//   ....[162]....
        /*0bfc*/ 	.word	0xffffffff


	//   ....[163]....
        /*0c00*/ 	.word	0xffffffff


	//   ....[164]....
        /*0c04*/ 	.word	0xffffffff


	//   ....[165]....
        /*0c08*/ 	.word	0xffffffff


	//   ....[166]....
        /*0c0c*/ 	.word	0xffffffff


	//   ....[167]....
        /*0c10*/ 	.word	0xffffffff


	//   ....[168]....
        /*0c14*/ 	.word	0xffffffff


	//   ....[169]....
        /*0c18*/ 	.word	0xffffffff


	//   ....[170]....
        /*0c1c*/ 	.word	0xffffffff


	//   ....[171]....
        /*0c20*/ 	.word	0xffffffff


	//   ....[172]....
        /*0c24*/ 	.word	0xffffffff


	//   ....[173]....
        /*0c28*/ 	.word	0xffffffff


	//   ....[174]....
        /*0c2c*/ 	.word	0xffffffff


	//   ....[175]....
        /*0c30*/ 	.word	0xffffffff


	//   ....[176]....
        /*0c34*/ 	.word	0xffffffff


	//   ....[177]....
        /*0c38*/ 	.word	0xffffffff


	//   ....[178]....
        /*0c3c*/ 	.word	0xffffffff


	//   ....[179]....
        /*0c40*/ 	.word	0xffffffff


	//   ....[180]....
        /*0c44*/ 	.word	0xffffffff


	//   ....[181]....
        /*0c48*/ 	.word	0xffffffff


	//   ....[182]....
        /*0c4c*/ 	.word	0xffffffff


	//----- nvinfo : EIATTR_COOP_GROUP_INSTR_OFFSETS
	.align		4
.L_368:
        /*0c50*/ 	.byte	0x04, 0x28
        /*0c52*/ 	.short	(.L_370 - .L_369)


	//   ....[0]....
.L_369:
        /*0c54*/ 	.word	0x00000050


	//   ....[1]....
        /*0c58*/ 	.word	0x00000200


	//   ....[2]....
        /*0c5c*/ 	.word	0x00000230


	//   ....[3]....
        /*0c60*/ 	.word	0x00000260


	//   ....[4]....
        /*0c64*/ 	.word	0x00000290


	//   ....[5]....
        /*0c68*/ 	.word	0x000002c0


	//   ....[6]....
        /*0c6c*/ 	.word	0x000002f0


	//   ....[7]....
        /*0c70*/ 	.word	0x00000450


	//   ....[8]....
        /*0c74*/ 	.word	0x00000490


	//   ....[9]....
        /*0c78*/ 	.word	0x000004c0


	//   ....[10]....
        /*0c7c*/ 	.word	0x000004f0


	//   ....[11]....
        /*0c80*/ 	.word	0x00000520


	//   ....[12]....
        /*0c84*/ 	.word	0x00000550


	//   ....[13]....
        /*0c88*/ 	.word	0x000005e0


	//   ....[14]....
        /*0c8c*/ 	.word	0x00000630


	//   ....[15]....
        /*0c90*/ 	.word	0x00000650


	//   ....[16]....
        /*0c94*/ 	.word	0x000006b0


	//   ....[17]....
        /*0c98*/ 	.word	0x00002df0


	//   ....[18]....
        /*0c9c*/ 	.word	0x00002e10


	//   ....[19]....
        /*0ca0*/ 	.word	0x00002ff0


	//   ....[20]....
        /*0ca4*/ 	.word	0x00003000


	//   ....[21]....
        /*0ca8*/ 	.word	0x000031d0


	//   ....[22]....
        /*0cac*/ 	.word	0x000031f0


	//   ....[23]....
        /*0cb0*/ 	.word	0x000033c0


	//   ....[24]....
        /*0cb4*/ 	.word	0x000033d0


	//   ....[25]....
        /*0cb8*/ 	.word	0x00004a70


	//   ....[26]....
        /*0cbc*/ 	.word	0x00004a90


	//   ....[27]....
        /*0cc0*/ 	.word	0x00004f10


	//   ....[28]....
        /*0cc4*/ 	.word	0x00004f80


	//   ....[29]....
        /*0cc8*/ 	.word	0x00004fa0


	//   ....[30]....
        /*0ccc*/ 	.word	0x00004fc0


	//   ....[31]....
        /*0cd0*/ 	.word	0x00005050


	//   ....[32]....
        /*0cd4*/ 	.word	0x00005080


	//   ....[33]....
        /*0cd8*/ 	.word	0x000055d0


	//   ....[34]....
        /*0cdc*/ 	.word	0x000057b0


	//   ....[35]....
        /*0ce0*/ 	.word	0x00005880


	//   ....[36]....
        /*0ce4*/ 	.word	0x00005920


	//   ....[37]....
        /*0ce8*/ 	.word	0x000078b0


	//   ....[38]....
        /*0cec*/ 	.word	0x00007900


	//   ....[39]....
        /*0cf0*/ 	.word	0x00007a90


	//   ....[40]....
        /*0cf4*/ 	.word	0x00007af0


	//   ....[41]....
        /*0cf8*/ 	.word	0x00007bb0


	//   ....[42]....
        /*0cfc*/ 	.word	0x00007d90


	//   ....[43]....
        /*0d00*/ 	.word	0x00008140


	//   ....[44]....
        /*0d04*/ 	.word	0x00008260


	//   ....[45]....
        /*0d08*/ 	.word	0x00008320


	//   ....[46]....
        /*0d0c*/ 	.word	0x000083e0


	//   ....[47]....
        /*0d10*/ 	.word	0x00008410


	//   ....[48]....
        /*0d14*/ 	.word	0x000084e0


	//   ....[49]....
        /*0d18*/ 	.word	0x0000b1e0


	//   ....[50]....
        /*0d1c*/ 	.word	0x0000b260


	//   ....[51]....
        /*0d20*/ 	.word	0x0000b2b0


	//   ....[52]....
        /*0d24*/ 	.word	0x0000b2f0


	//   ....[53]....
        /*0d28*/ 	.word	0x0000b320


	//   ....[54]....
        /*0d2c*/ 	.word	0x0000b350


	//   ....[55]....
        /*0d30*/ 	.word	0x0000b4e0


	//   ....[56]....
        /*0d34*/ 	.word	0x0000b830


	//   ....[57]....
        /*0d38*/ 	.word	0x0000cba0


	//   ....[58]....
        /*0d3c*/ 	.word	0x0000cbd0


	//   ....[59]....
        /*0d40*/ 	.word	0x0000cbe0


	//   ....[60]....
        /*0d44*/ 	.word	0x0000cbf0


	//   ....[61]....
        /*0d48*/ 	.word	0x0000cc00


	//   ....[62]....
        /*0d4c*/ 	.word	0x0000cc30


	//   ....[63]....
        /*0d50*/ 	.word	0x0000cc50


	//   ....[64]....
        /*0d54*/ 	.word	0x0000cc70


	//   ....[65]....
        /*0d58*/ 	.word	0x0000e1f0


	//   ....[66]....
        /*0d5c*/ 	.word	0x0000e200


	//   ....[67]....
        /*0d60*/ 	.word	0x0000e210


	//   ....[68]....
        /*0d64*/ 	.word	0x0000e220


	//   ....[69]....
        /*0d68*/ 	.word	0x0000e230


	//   ....[70]....
        /*0d6c*/ 	.word	0x0000e240


	//   ....[71]....
        /*0d70*/ 	.word	0x0000e250


	//   ....[72]....
        /*0d74*/ 	.word	0x0000e270


	//   ....[73]....
        /*0d78*/ 	.word	0x0000e6e0


	//   ....[74]....
        /*0d7c*/ 	.word	0x0000e700


	//   ....[75]....
        /*0d80*/ 	.word	0x0000e870


	//   ....[76]....
        /*0d84*/ 	.word	0x0000e880


	//   ....[77]....
        /*0d88*/ 	.word	0x0000ea00


	//   ....[78]....
        /*0d8c*/ 	.word	0x0000ea20


	//   ....[79]....
        /*0d90*/ 	.word	0x0000eba0


	//   ....[80]....
        /*0d94*/ 	.word	0x0000ebb0


	//   ....[81]....
        /*0d98*/ 	.word	0x0000ef40


	//   ....[82]....
        /*0d9c*/ 	.word	0x0000ef60


	//   ....[83]....
        /*0da0*/ 	.word	0x0000f430


	//   ....[84]....
        /*0da4*/ 	.word	0x0000f440


	//   ....[85]....
        /*0da8*/ 	.word	0x0000f910


	//   ....[86]....
        /*0dac*/ 	.word	0x0000f930


	//   ....[87]....
        /*0db0*/ 	.word	0x0000fe00


	//   ....[88]....
        /*0db4*/ 	.word	0x0000fe10


	//   ....[89]....
        /*0db8*/ 	.word	0x00010a80


	//   ....[90]....
        /*0dbc*/ 	.word	0x00010aa0


	//   ....[91]....
        /*0dc0*/ 	.word	0x00010c20


	//   ....[92]....
        /*0dc4*/ 	.word	0x00010c30


	//   ....[93]....
        /*0dc8*/ 	.word	0x00010db0


	//   ....[94]....
        /*0dcc*/ 	.word	0x00010dd0


	//   ....[95]....
        /*0dd0*/ 	.word	0x00010f50


	//   ....[96]....
        /*0dd4*/ 	.word	0x00010f60


	//   ....[97]....
        /*0dd8*/ 	.word	0x000111a0


	//   ....[98]....
        /*0ddc*/ 	.word	0x000111c0


	//   ....[99]....
        /*0de0*/ 	.word	0x000112f0


	//   ....[100]....
        /*0de4*/ 	.word	0x00011330


	//   ....[101]....
        /*0de8*/ 	.word	0x00011360


	//   ....[102]....
        /*0dec*/ 	.word	0x00011390


	//   ....[103]....
        /*0df0*/ 	.word	0x000113c0


	//   ....[104]....
        /*0df4*/ 	.word	0x000113f0


	//   ....[105]....
        /*0df8*/ 	.word	0x00011550


	//   ....[106]....
        /*0dfc*/ 	.word	0x00011590


	//   ....[107]....
        /*0e00*/ 	.word	0x000115c0


	//   ....[108]....
        /*0e04*/ 	.word	0x000115f0


	//   ....[109]....
        /*0e08*/ 	.word	0x00011620


	//   ....[110]....
        /*0e0c*/ 	.word	0x00011650


	//   ....[111]....
        /*0e10*/ 	.word	0x000116e0


	//   ....[112]....
        /*0e14*/ 	.word	0x00011740


	//   ....[113]....
        /*0e18*/ 	.word	0x00011750


	//   ....[114]....
        /*0e1c*/ 	.word	0x000117b0


	//   ....[115]....
        /*0e20*/ 	.word	0x00012210


	//   ....[116]....
        /*0e24*/ 	.word	0x00012270


	//   ....[117]....
        /*0e28*/ 	.word	0x000122c0


	//   ....[118]....
        /*0e2c*/ 	.word	0x00012310


	//   ....[119]....
        /*0e30*/ 	.word	0x00012360


	//   ....[120]....
        /*0e34*/ 	.word	0x000123d0


	//   ....[121]....
        /*0e38*/ 	.word	0x00012410


	//   ....[122]....
        /*0e3c*/ 	.word	0x00012480


	//   ....[123]....
        /*0e40*/ 	.word	0x000124f0


	//   ....[124]....
        /*0e44*/ 	.word	0x00012550


	//   ....[125]....
        /*0e48*/ 	.word	0x000125c0


	//   ....[126]....
        /*0e4c*/ 	.word	0x00012630


	//   ....[127]....
        /*0e50*/ 	.word	0x00012690


	//   ....[128]....
        /*0e54*/ 	.word	0x000126f0


	//   ....[129]....
        /*0e58*/ 	.word	0x00012750


	//   ....[130]....
        /*0e5c*/ 	.word	0x000127c0


	//   ....[131]....
        /*0e60*/ 	.word	0x00012820


	//   ....[132]....
        /*0e64*/ 	.word	0x00012880


	//   ....[133]....
        /*0e68*/ 	.word	0x000128d0


	//   ....[134]....
        /*0e6c*/ 	.word	0x00012920


	//   ....[135]....
        /*0e70*/ 	.word	0x00012970


	//   ....[136]....
        /*0e74*/ 	.word	0x000129c0


	//   ....[137]....
        /*0e78*/ 	.word	0x00012a10


	//   ....[138]....
        /*0e7c*/ 	.word	0x00012a60


	//   ....[139]....
        /*0e80*/ 	.word	0x00012ab0


	//   ....[140]....
        /*0e84*/ 	.word	0x00012b00


	//   ....[141]....
        /*0e88*/ 	.word	0x00012b70


	//   ....[142]....
        /*0e8c*/ 	.word	0x00012be0


	//   ....[143]....
        /*0e90*/ 	.word	0x00012c40


	//   ....[144]....
        /*0e94*/ 	.word	0x00012ca0


	//   ....[145]....
        /*0e98*/ 	.word	0x00012d00


	//   ....[146]....
        /*0e9c*/ 	.word	0x00012d70


	//   ....[147]....
        /*0ea0*/ 	.word	0x00012dd0


	//   ....[148]....
        /*0ea4*/ 	.word	0x00012e30


	//   ....[149]....
        /*0ea8*/ 	.word	0x00012e90


	//   ....[150]....
        /*0eac*/ 	.word	0x00012f00


	//   ....[151]....
        /*0eb0*/ 	.word	0x00012f60


	//   ....[152]....
        /*0eb4*/ 	.word	0x00012fc0


	//   ....[153]....
        /*0eb8*/ 	.word	0x00013020


	//   ....[154]....
        /*0ebc*/ 	.word	0x00013090


	//   ....[155]....
        /*0ec0*/ 	.word	0x000130f0


	//   ....[156]....
        /*0ec4*/ 	.word	0x00013150


	//   ....[157]....
        /*0ec8*/ 	.word	0x000131b0


	//   ....[158]....
        /*0ecc*/ 	.word	0x00013220


	//   ....[159]....
        /*0ed0*/ 	.word	0x00013280


	//   ....[160]....
        /*0ed4*/ 	.word	0x000132e0


	//   ....[161]....
        /*0ed8*/ 	.word	0x00013340


	//   ....[162]....
        /*0edc*/ 	.word	0x000133b0


	//   ....[163]....
        /*0ee0*/ 	.word	0x00013410


	//   ....[164]....
        /*0ee4*/ 	.word	0x00013470


	//   ....[165]....
        /*0ee8*/ 	.word	0x000134d0


	//   ....[166]....
        /*0eec*/ 	.word	0x00013540


	//   ....[167]....
        /*0ef0*/ 	.word	0x00013590


	//   ....[168]....
        /*0ef4*/ 	.word	0x000135d0


	//   ....[169]....
        /*0ef8*/ 	.word	0x00013620


	//   ....[170]....
        /*0efc*/ 	.word	0x00013670


	//   ....[171]....
        /*0f00*/ 	.word	0x000136c0


	//   ....[172]....
        /*0f04*/ 	.word	0x00013730


	//   ....[173]....
        /*0f08*/ 	.word	0x00013770


	//   ....[174]....
        /*0f0c*/ 	.word	0x000137c0


	//   ....[175]....
        /*0f10*/ 	.word	0x00013810


	//   ....[176]....
        /*0f14*/ 	.word	0x00013860


	//   ....[177]....
        /*0f18*/ 	.word	0x000138b0


	//   ....[178]....
        /*0f1c*/ 	.word	0x00013920


	//   ....[179]....
        /*0f20*/ 	.word	0x00013960


	//   ....[180]....
        /*0f24*/ 	.word	0x000139d0


	//   ....[181]....
        /*0f28*/ 	.word	0x00013a30


	//   ....[182]....
        /*0f2c*/ 	.word	0x00013a90


	//----- nvinfo : EIATTR_EXIT_INSTR_OFFSETS
	.align		4
.L_370:
        /*0f30*/ 	.byte	0x04, 0x1c
        /*0f32*/ 	.short	(.L_372 - .L_371)


	//   ....[0]....
.L_371:
        /*0f34*/ 	.word	0x000010d0


	//   ....[1]....
        /*0f38*/ 	.word	0x000121d0


	//----- nvinfo : EIATTR_MAX_THREADS
	.align		4
.L_372:
        /*0f3c*/ 	.byte	0x04, 0x05
        /*0f3e*/ 	.short	(.L_374 - .L_373)
.L_373:
        /*0f40*/ 	.word	0x00000080
        /*0f44*/ 	.word	0x00000001
        /*0f48*/ 	.word	0x00000001


	//----- nvinfo : EIATTR_CRS_STACK_SIZE
	.align		4
.L_374:
        /*0f4c*/ 	.byte	0x04, 0x1e
        /*0f4e*/ 	.short	(.L_376 - .L_375)
.L_375:
        /*0f50*/ 	.word	0x00000000
.L_376:


//--------------------- .nv.info._ZN7cutlass13device_kernelIN5flash19enable_sm80_to_sm89INS1_16FlashAttnFwdSm80INS1_25CollectiveMainloopFwdSm80ILi4ELi1ELb0EN4cute5tupleIJNS5_1CILi128EEENS7_ILi48EEENS7_ILi96EEEEEELi96ENS_6half_tEfNS_4arch4Sm80ELb1ELb0ELb1ELb1ELb0ELb1ELb1ELb1EEENS1_21CollectiveEpilogueFwdINS6_IJS8_SA_S9_EEENS6_IJNS7_ILi1EEESI_SI_EEESC_SE_Li128ELb1ELb1ELb1ELb0EEENS1_36VarlenDynamicPersistentTileSchedulerILi128ELi48ELi128ELi128ELb1ELb1ELb0ELb1ELb1ELb1EEEEEEEEEvNT_6ParamsE --------------------------
	.section	.nv.info._ZN7cutlass13device_kernelIN5flash19enable_sm80_to_sm89INS1_16FlashAttnFwdSm80INS1_25CollectiveMainloopFwdSm80ILi4ELi1ELb0EN4cute5tupleIJNS5_1CILi128EEENS7_ILi48EEENS7_ILi96EEEEEELi96ENS_6half_tEfNS_4arch4Sm80ELb1ELb0ELb1ELb1ELb0ELb1ELb1ELb1EEENS1_21CollectiveEpilogueFwdINS6_IJS8_SA_S9_EEENS6_IJNS7_ILi1EEESI_SI_EEESC_SE_Li128ELb1ELb1ELb1ELb0EEENS1_36VarlenDynamicPersistentTileSchedulerILi128ELi48ELi128ELi128ELb1ELb1ELb0ELb1ELb1ELb1EEEEEEEEEvNT_6ParamsE,"",@"SHT_CUDA_INFO"
	.sectionflags	@""
	.align	4


	//----- nvinfo : EIATTR_CUDA_API_VERSION
	.align		4
        /*0000*/ 	.byte	0x04, 0x37
        /*0002*/ 	.short	(.L_378 - .L_377)
.L_377:
        /*0004*/ 	.word	0x00000082


	//----- nvinfo : EIATTR_SW2861232_WAR
	.align		4
.L_378:
        /*0008*/ 	.byte	0x01, 0x35
	.zero		2


	//----- nvinfo : EIATTR_PARAM_CBANK
	.align		4
        /*000c*/ 	.byte	0x04, 0x0a
        /*000e*/ 	.short	(.L_380 - .L_379)
	.align		4
.L_379:
        /*0010*/ 	.word	index@(.nv.constant0._ZN7cutlass13device_kernelIN5flash19enable_sm80_to_sm89INS1_16FlashAttnFwdSm80INS1_25CollectiveMainloopFwdSm80ILi4ELi1ELb0EN4cute5tupleIJNS5_1CILi128EEENS7_ILi48EEENS7_ILi96EEEEEELi96ENS_6half_tEfNS_4arch4Sm80ELb1ELb0ELb1ELb1ELb0ELb1ELb1ELb1EEENS1_21CollectiveEpilogueFwdINS6_IJS8_SA_S9_EEENS6_IJNS7_ILi1EEESI_SI_EEESC_SE_Li128ELb1ELb1ELb1ELb0EEENS1_36VarlenDynamicPersistentTileSchedulerILi128ELi48ELi128ELi128ELb1ELb1ELb0ELb1ELb1ELb1EEEEEEEEEvNT_6ParamsE)
        /*0014*/ 	.short	0x0160
        /*0016*/ 	.short	0x0438


	//----- nvinfo : EIATTR_CBANK_PARAM_SIZE
	.align		4
.L_380:
        /*0018*/ 	.byte	0x03, 0x19
        /*001a*/ 	.short	0x0438


	//----- nvinfo : EIATTR_KPARAM_INFO
	.align		4
        /*001c*/ 	.byte	0x04, 0x17
        /*001e*/ 	.short	(.L_382 - .L_381)
.L_381:
        /*0020*/ 	.word	0x00000000
        /*0024*/ 	.short	0x0000
        /*0026*/ 	.short	0x0000
        /*0028*/ 	.byte	0x00, 0xf0, 0xe1, 0x10


	//----- nvinfo : EIATTR_MAXREG_COUNT
	.align		4
.L_382:
        /*002c*/ 	.byte	0x03, 0x1b
        /*002e*/ 	.short	0x00ff


	//----- nvinfo : EIATTR_NUM_BARRIERS
	.align		4
        /*0030*/ 	.byte	0x02, 0x4c
        /*0032*/ 	.byte	0x06
	.zero		1


	//----- nvinfo : EIATTR_ANNOTATIONS
	.align		4
        /*0034*/ 	.byte	0x04, 0x55
        /*0036*/ 	.short	(.L_384 - .L_383)


	//   ....[0]....
.L_383:
        /* <DEDUP_REMOVED lines=130> */


	//----- nvinfo : EIATTR_MERCURY_ISA_VERSION
	.align		4
.L_384:
        /*0840*/ 	.byte	0x03, 0x5f
        /*0842*/ 	.short	0x0000


	//----- nvinfo : EIATTR_INT_WARP_WIDE_INSTR_OFFSETS
	.align		4
        /*0844*/ 	.byte	0x04, 0x31
        /*0846*/ 	.short	(.L_386 - .L_385)


	//   ....[0]....
.L_385:
        /*0848*/ 	.word	0x00019c00


	//   ....[1]....
        /*084c*/ 	.word	0x00019c80


	//----- nvinfo : EIATTR_COOP_GROUP_MASK_REGIDS
	.align		4
.L_386:
        /*0850*/ 	.byte	0x04, 0x29
        /*0852*/ 	.short	(.L_388 - .L_387)


	//   ....[0]....
.L_387:
        /*0854*/ 	.word	0xffffffff


	//   ....[1]....
        /*0858*/ 	.word	0xffffffff


	//   ....[2]....
        /*085c*/ 	.word	0xffffffff


	//   ....[3]....
        /*0860*/ 	.word	0xffffffff


	//   ....[4]....
        /*0864*/ 	.word	0xffffffff


	//   ....[5]....
        /*0868*/ 	.word	0xffffffff


	//   ....[6]....
        /*086c*/ 	.word	0xffffffff


	//   ....[7]....
        /*0870*/ 	.word	0xffffffff


	//   ....[8]....
        /*0874*/ 	.word	0xffffffff


	//   ....[9]....
        /*0878*/ 	.word	0xffffffff


	//   ....[10]....
        /*087c*/ 	.word	0xffffffff


	//   ....[11]....
        /*0880*/ 	.word	0xffffffff


	//   ....[12]....
        /*0884*/ 	.word	0xffffffff


	//   ....[13]....
        /*0888*/ 	.word	0xffffffff


	//   ....[14]....
        /*088c*/ 	.word	0xffffffff


	//   ....[15]....
        /*0890*/ 	.word	0xffffffff


	//   ....[16]....
        /*0894*/ 	.word	0xffffffff


	//   ....[17]....
        /*0898*/ 	.word	0xffffffff


	//   ....[18]....
        /*089c*/ 	.word	0xffffffff


	//   ....[19]....
        /*08a0*/ 	.word	0xffffffff


	//   ....[20]....
        /*08a4*/ 	.word	0xffffffff


	//   ....[21]....
        /*08a8*/ 	.word	0xffffffff


	//   ....[22]....
        /*08ac*/ 	.word	0xffffffff


	//   ....[23]....
        /*08b0*/ 	.word	0xffffffff


	//   ....[24]....
        /*08b4*/ 	.word	0xffffffff


	//   ....[25]....
        /*08b8*/ 	.word	0xffffffff


	//   ....[26]....
        /*08bc*/ 	.word	0xffffffff


	//   ....[27]....
        /*08c0*/ 	.word	0xffffffff


	//   ....[28]....
        /*08c4*/ 	.word	0xffffffff


	//   ....[29]....
        /*08c8*/ 	.word	0xffffffff


	//   ....[30]....
        /*08cc*/ 	.word	0xffffffff


	//   ....[31]....
        /*08d0*/ 	.word	0xffffffff


	//   ....[32]....
        /*08d4*/ 	.word	0xffffffff


	//   ....[33]....
        /*08d8*/ 	.word	0xffffffff


	//   ....[34]....
        /*08dc*/ 	.word	0xffffffff


	//   ....[35]....
        /*08e0*/ 	.word	0xffffffff


	//   ....[36]....
        /*08e4*/ 	.word	0xffffffff


	//   ....[37]....
        /*08e8*/ 	.word	0xffffffff


	//   ....[38]....
        /*08ec*/ 	.word	0xffffffff


	//   ....[39]....
        /*08f0*/ 	.word	0xffffffff


	//   ....[40]....
        /*08f4*/ 	.word	0xffffffff


	//   ....[41]....
        /*08f8*/ 	.word	0xffffffff


	//   ....[42]....
        /*08fc*/ 	.word	0xffffffff


	//   ....[43]....
        /*0900*/ 	.word	0xffffffff


	//   ....[44]....
        /*0904*/ 	.word	0xffffffff


	//   ....[45]....
        /*0908*/ 	.word	0xffffffff


	//   ....[46]....
        /*090c*/ 	.word	0xffffffff


	//   ....[47]....
        /*0910*/ 	.word	0xffffffff


	//   ....[48]....
        /*0914*/ 	.word	0xffffffff


	//   ....[49]....
        /*0918*/ 	.word	0xffffffff


	//   ....[50]....
        /*091c*/ 	.word	0xffffffff


	//   ....[51]....
        /*0920*/ 	.word	0xffffffff


	//   ....[52]....
        /*0924*/ 	.word	0xffffffff


	//   ....[53]....
        /*0928*/ 	.word	0xffffffff


	//   ....[54]....
        /*092c*/ 	.word	0xffffffff


	//   ....[55]....
        /*0930*/ 	.word	0xffffffff


	//   ....[56]....
        /*0934*/ 	.word	0xffffffff


	//   ....[57]....
        /*0938*/ 	.word	0xffffffff


	//   ....[58]....
        /*093c*/ 	.word	0xffffffff


	//   ....[59]....
        /*0940*/ 	.word	0xffffffff


	//   ....[60]....
        /*0944*/ 	.word	0xffffffff


	//   ....[61]....
        /*0948*/ 	.word	0xffffffff


	//   ....[62]....
        /*094c*/ 	.word	0xffffffff


	//   ....[63]....
        /*0950*/ 	.word	0xffffffff


	//   ....[64]....
        /*0954*/ 	.word	0xffffffff


	//   ....[65]....
        /*0958*/ 	.word	0xffffffff


	//   ....[66]....
        /*095c*/ 	.word	0xffffffff


	//   ....[67]....
        /*0960*/ 	.word	0xffffffff


	//   ....[68]....
        /*0964*/ 	.word	0xffffffff


	//   ....[69]....
        /*0968*/ 	.word	0xffffffff


	//   ....[70]....
        /*096c*/ 	.word	0xffffffff


	//   ....[71]....
        /*0970*/ 	.word	0xffffffff


	//   ....[72]....
        /*0974*/ 	.word	0xffffffff


	//   ....[73]....
        /*0978*/ 	.word	0xffffffff


	//   ....[74]....
        /*097c*/ 	.word	0xffffffff


	//   ....[75]....
        /*0980*/ 	.word	0xffffffff


	//   ....[76]....
        /*0984*/ 	.word	0xffffffff


	//   ....[77]....
        /*0988*/ 	.word	0xffffffff


	//   ....[78]....
        /*098c*/ 	.word	0xffffffff


	//   ....[79]....
        /*0990*/ 	.word	0xffffffff


	//   ....[80]....
        /*0994*/ 	.word	0xffffffff


	//   ....[81]....
        /*0998*/ 	.word	0xffffffff


	//   ....[82]....
        /*099c*/ 	.word	0xffffffff


	//   ....[83]....
        /*09a0*/ 	.word	0xffffffff


	//   ....[84]....
        /*09a4*/ 	.word	0xffffffff


	//   ....[85]....
        /*09a8*/ 	.word	0xffffffff


	//   ....[86]....
        /*09ac*/ 	.word	0xffffffff


	//   ....[87]....
        /*09b0*/ 	.word	0xffffffff


	//   ....[88]....
        /*09b4*/ 	.word	0xffffffff


	//   ....[89]....
        /*09b8*/ 	.word	0xffffffff


	//   ....[90]....
        /*09bc*/ 	.word	0xffffffff


	//   ....[91]....
        /*09c0*/ 	.word	0xffffffff


	//   ....[92]....
        /*09c4*/ 	.word	0xffffffff


	//   ....[93]....
        /*09c8*/ 	.word	0xffffffff


	//   ....[94]....
        /*09cc*/ 	.word	0xffffffff


	//   ....[95]....
        /*09d0*/ 	.word	0xffffffff


	//   ....[96]....
        /*09d4*/ 	.word	0xffffffff


	//   ....[97]....
        /*09d8*/ 	.word	0xffffffff


	//   ....[98]....
        /*09dc*/ 	.word	0xffffffff


	//   ....[99]....
        /*09e0*/ 	.word	0xffffffff


	//   ....[100]....
        /*09e4*/ 	.word	0xffffffff


	//   ....[101]....
        /*09e8*/ 	.word	0xffffffff


	//   ....[102]....
        /*09ec*/ 	.word	0xffffffff


	//   ....[103]....
        /*09f0*/ 	.word	0xffffffff


	//   ....[104]....
        /*09f4*/ 	.word	0xffffffff


	//   ....[105]....
        /*09f8*/ 	.word	0xffffffff


	//   ....[106]....
        /*09fc*/ 	.word	0xffffffff


	//   ....[107]....
        /*0a00*/ 	.word	0xffffffff


	//   ....[108]....
        /*0a04*/ 	.word	0xffffffff


	//   ....[109]....
        /*0a08*/ 	.word	0xffffffff


	//   ....[110]....
        /*0a0c*/ 	.word	0xffffffff


	//   ....[111]....
        /*0a10*/ 	.word	0xffffffff


	//   ....[112]....
        /*0a14*/ 	.word	0xffffffff


	//   ....[113]....
        /*0a18*/ 	.word	0xffffffff


	//   ....[114]....
        /*0a1c*/ 	.word	0xffffffff


	//   ....[115]....
        /*0a20*/ 	.word	0xffffffff


	//   ....[116]....
        /*0a24*/ 	.word	0xffffffff


	//   ....[117]....
        /*0a28*/ 	.word	0xffffffff


	//   ....[118]....
        /*0a2c*/ 	.word	0xffffffff


	//   ....[119]....
        /*0a30*/ 	.word	0xffffffff


	//   ....[120]....
        /*0a34*/ 	.word	0xffffffff


	//   ....[121]....
        /*0a38*/ 	.word	0xffffffff


	//   ....[122]....
        /*0a3c*/ 	.word	0xffffffff


	//   ....[123]....
        /*0a40*/ 	.word	0xffffffff


	//   ....[124]....
        /*0a44*/ 	.word	0xffffffff


	//   ....[125]....
        /*0a48*/ 	.word	0xffffffff


	//   ....[126]....
        /*0a4c*/ 	.word	0xffffffff


	//   ....[127]....
        /*0a50*/ 	.word	0xffffffff


	//   ....[128]....
        /*0a54*/ 	.word	0xffffffff


	//   ....[129]....
        /*0a58*/ 	.word	0xffffffff


	//   ....[130]....
        /*0a5c*/ 	.word	0xffffffff


	//   ....[131]....
        /*0a60*/ 	.word	0xffffffff


	//   ....[132]....
        /*0a64*/ 	.word	0xffffffff


	//   ....[133]....
        /*0a68*/ 	.word	0xffffffff


	//   ....[134]....
        /*0a6c*/ 	.word	0xffffffff


	//   ....[135]....
        /*0a70*/ 	.word	0xffffffff


	//   ....[136]....
        /*0a74*/ 	.word	0xffffffff


	//   ....[137]....
        /*0a78*/ 	.word	0xffffffff


	//   ....[138]....
        /*0a7c*/ 	.word	0xffffffff


	//   ....[139]....
        /*0a80*/ 	.word	0xffffffff


	//   ....[140]....
        /*0a84*/ 	.word	0xffffffff


	//   ....[141]....
        /*0a88*/ 	.word	0xffffffff


	//   ....[142]....
        /*0a8c*/ 	.word	0xffffffff


	//   ....[143]....
        /*0a90*/ 	.word	0xffffffff


	//   ....[144]....
        /*0a94*/ 	.word	0xffffffff


	//   ....[145]....
        /*0a98*/ 	.word	0xffffffff


	//   ....[146]....
        /*0a9c*/ 	.word	0xffffffff


	//   ....[147]....
        /*0aa0*/ 	.word	0xffffffff


	//   ....[148]....
        /*0aa4*/ 	.word	0xffffffff


	//   ....[149]....
        /*0aa8*/ 	.word	0xffffffff


	//   ....[150]....
        /*0aac*/ 	.word	0xffffffff


	//   ....[151]....
        /*0ab0*/ 	.word	0xffffffff


	//   ....[152]....
        /*0ab4*/ 	.word	0xffffffff


	//   ....[153]....
        /*0ab8*/ 	.word	0xffffffff


	//   ....[154]....
        /*0abc*/ 	.word	0xffffffff


	//   ....[155]....
        /*0ac0*/ 	.word	0xffffffff


	//   ....[156]....
        /*0ac4*/ 	.word	0xffffffff


	//   ....[157]....
        /*0ac8*/ 	.word	0xffffffff


	//   ....[158]....
        /*0acc*/ 	.word	0xffffffff


	//   ....[159]....
        /*0ad0*/ 	.word	0xffffffff


	//   ....[160]....
        /*0ad4*/ 	.word	0xffffffff


	//   ....[161]....
        /*0ad8*/ 	.word	0xffffffff


	//   ....[162]....
        /*0adc*/ 	.word	0xffffffff


	//   ....[163]....
        /*0ae0*/ 	.word	0xffffffff


	//   ....[164]....
        /*0ae4*/ 	.word	0xffffffff


	//   ....[165]....
        /*0ae8*/ 	.word	0xffffffff


	//   ....[166]....
        /*0aec*/ 	.word	0xffffffff


	//   ....[167]....
        /*0af0*/ 	.word	0xffffffff


	//   ....[168]....
        /*0af4*/ 	.word	0xffffffff


	//   ....[169]....
        /*0af8*/ 	.word	0xffffffff


	//   ....[170]....
        /*0afc*/ 	.word	0xffffffff


	//   ....[171]....
        /*0b00*/ 	.word	0xffffffff


	//   ....[172]....
        /*0b04*/ 	.word	0xffffffff


	//   ....[173]....
        /*0b08*/ 	.word	0xffffffff


	//   ....[174]....
        /*0b0c*/ 	.word	0xffffffff


	//   ....[175]....
        /*0b10*/ 	.word	0xffffffff


	//   ....[176]....
        /*0b14*/ 	.word	0xffffffff


	//   ....[177]....
        /*0b18*/ 	.word	0xffffffff


	//   ....[178]....
        /*0b1c*/ 	.word	0xffffffff


	//   ....[179]....
        /*0b20*/ 	.word	0xffffffff


	//   ....[180]....
        /*0b24*/ 	.word	0xffffffff


	//   ....[181]....
        /*0b28*/ 	.word	0xffffffff


	//   ....[182]....
        /*0b2c*/ 	.word	0xffffffff


	//   ....[183]....
        /*0b30*/ 	.word	0xffffffff


	//   ....[184]....
        /*0b34*/ 	.word	0xffffffff


	//   ....[185]....
        /*0b38*/ 	.word	0xffffffff


	//   ....[186]....
        /*0b3c*/ 	.word	0xffffffff


	//   ....[187]....
        /*0b40*/ 	.word	0xffffffff


	//   ....[188]....
        /*0b44*/ 	.word	0xffffffff


	//   ....[189]....
        /*0b48*/ 	.word	0xffffffff


	//   ....[190]....
        /*0b4c*/ 	.word	0xffffffff


	//   ....[191]....
        /*0b50*/ 	.word	0xffffffff


	//   ....[192]....
        /*0b54*/ 	.word	0xffffffff


	//   ....[193]....
        /*0b58*/ 	.word	0xffffffff


	//   ....[194]....
        /*0b5c*/ 	.word	0xffffffff


	//   ....[195]....
        /*0b60*/ 	.word	0xffffffff


	//   ....[196]....
        /*0b64*/ 	.word	0xffffffff


	//   ....[197]....
        /*0b68*/ 	.word	0xffffffff


	//   ....[198]....
        /*0b6c*/ 	.word	0xffffffff


	//----- nvinfo : EIATTR_COOP_GROUP_INSTR_OFFSETS
	.align		4
.L_388:
        /*0b70*/ 	.byte	0x04, 0x28
        /*0b72*/ 	.short	(.L_390 - .L_389)


	//   ....[0]....
.L_389:
        /*0b74*/ 	.word	0x00000050


	//   ....[1]....
        /*0b78*/ 	.word	0x00000200


	//   ....[2]....
        /*0b7c*/ 	.word	0x00000230


	//   ....[3]....
        /*0b80*/ 	.word	0x00000260


	//   ....[4]....
        /*0b84*/ 	.word	0x00000290


	//   ....[5]....
        /*0b88*/ 	.word	0x000002c0


	//   ....[6]....
        /*0b8c*/ 	.word	0x000002f0


	//   ....[7]....
        /*0b90*/ 	.word	0x00000450


	//   ....[8]....
        /*0b94*/ 	.word	0x00000490


	//   ....[9]....
        /*0b98*/ 	.word	0x000004c0


	//   ....[10]....
        /*0b9c*/ 	.word	0x000004f0


	//   ....[11]....
        /*0ba0*/ 	.word	0x00000520


	//   ....[12]....
        /*0ba4*/ 	.word	0x00000550


	//   ....[13]....
        /*0ba8*/ 	.word	0x000005e0


	//   ....[14]....
        /*0bac*/ 	.word	0x00000630


	//   ....[15]....
        /*0bb0*/ 	.word	0x00000650


	//   ....[16]....
        /*0bb4*/ 	.word	0x000006b0


	//   ....[17]....
        /*0bb8*/ 	.word	0x000088e0


	//   ....[18]....
        /*0bbc*/ 	.word	0x00008900


	//   ....[19]....
        /*0bc0*/ 	.word	0x00008ab0


	//   ....[20]....
        /*0bc4*/ 	.word	0x00008ac0


	//   ....[21]....
        /*0bc8*/ 	.word	0x00008c60


	//   ....[22]....
        /*0bcc*/ 	.word	0x00008c80


	//   ....[23]....
        /*0bd0*/ 	.word	0x00008e20


	//   ....[24]....
        /*0bd4*/ 	.word	0x00008e30


	//   ....[25]....
        /*0bd8*/ 	.word	0x000096c0


	//   ....[26]....
        /*0bdc*/ 	.word	0x000096e0


	//   ....[27]....
        /*0be0*/ 	.word	0x000096f0


	//   ....[28]....
        /*0be4*/ 	.word	0x00009700


	//   ....[29]....
        /*0be8*/ 	.word	0x00009b70


	//   ....[30]....
        /*0bec*/ 	.word	0x00009de0


	//   ....[31]....
        /*0bf0*/ 	.word	0x00009e20


	//   ....[32]....
        /*0bf4*/ 	.word	0x00009e40


	//   ....[33]....
        /*0bf8*/ 	.word	0x0000ca00


	//   ....[34]....
        /*0bfc*/ 	.word	0x0000cab0


	//   ....[35]....
        /*0c00*/ 	.word	0x0000cad0


	//   ....[36]....
        /*0c04*/ 	.word	0x0000cae0


	//   ....[37]....
        /*0c08*/ 	.word	0x0000ce40


	//   ....[38]....
        /*0c0c*/ 	.word	0x0000cfa0


	//   ....[39]....
        /*0c10*/ 	.word	0x0000cff0


	//   ....[40]....
        /*0c14*/ 	.word	0x0000d030


	//   ....[41]....
        /*0c18*/ 	.word	0x00010f20


	//   ....[42]....
        /*0c1c*/ 	.word	0x00010f40


	//   ....[43]....
        /*0c20*/ 	.word	0x00011380


	//   ....[44]....
        /*0c24*/ 	.word	0x00011430


	//   ....[45]....
        /*0c28*/ 	.word	0x00011450


	//   ....[46]....
        /*0c2c*/ 	.word	0x00011470


	//   ....[47]....
        /*0c30*/ 	.word	0x00011540


	//   ....[48]....
        /*0c34*/ 	.word	0x000115b0


	//   ....[49]....
        /*0c38*/ 	.word	0x00011b90


	//   ....[50]....
        /*0c3c*/ 	.word	0x00011d60


	//   ....[51]....
        /*0c40*/ 	.word	0x00011d80


	//   ....[52]....
        /*0c44*/ 	.word	0x00011e80


	//   ....[53]....
        /*0c48*/ 	.word	0x00013ed0


	//   ....[54]....
        /*0c4c*/ 	.word	0x00013f00


	//   ....[55]....
        /*0c50*/ 	.word	0x000140a0


	//   ....[56]....
        /*0c54*/ 	.word	0x000140f0


	//   ....[57]....
        /*0c58*/ 	.word	0x000141b0


	//   ....[58]....
        /*0c5c*/ 	.word	0x00014390


	//   ....[59]....
        /*0c60*/ 	.word	0x00014710


	//   ....[60]....
        /*0c64*/ 	.word	0x00014830


	//   ....[61]....
        /*0c68*/ 	.word	0x00014900


	//   ....[62]....
        /*0c6c*/ 	.word	0x000149e0


	//   ....[63]....
        /*0c70*/ 	.word	0x00014a00


	//   ....[64]....
        /*0c74*/ 	.word	0x00014ae0


	//   ....[65]....
        /*0c78*/ 	.word	0x00017870


	//   ....[66]....
        /*0c7c*/ 	.word	0x000178b0


	//   ....[67]....
        /*0c80*/ 	.word	0x00017950


	//   ....[68]....
        /*0c84*/ 	.word	0x000179a0


	//   ....[69]....
        /*0c88*/ 	.word	0x000179e0


	//   ....[70]....
        /*0c8c*/ 	.word	0x00017af0


	//   ....[71]....
        /*0c90*/ 	.word	0x00017b20


	//   ....[72]....
        /*0c94*/ 	.word	0x00017f80


	//   ....[73]....
        /*0c98*/ 	.word	0x00019240


	//   ....[74]....
        /*0c9c*/ 	.word	0x00019270


	//   ....[75]....
        /*0ca0*/ 	.word	0x00019280


	//   ....[76]....
        /*0ca4*/ 	.word	0x00019290


	//   ....[77]....
        /*0ca8*/ 	.word	0x000192a0


	//   ....[78]....
        /*0cac*/ 	.word	0x000192d0


	//   ....[79]....
        /*0cb0*/ 	.word	0x000192f0


	//   ....[80]....
        /*0cb4*/ 	.word	0x00019310


	//   ....[81]....
        /*0cb8*/ 	.word	0x0001a8a0


	//   ....[82]....
        /*0cbc*/ 	.word	0x0001a8b0


	//   ....[83]....
        /*0cc0*/ 	.word	0x0001a8d0


	//   ....[84]....
        /*0cc4*/ 	.word	0x0001a8e0


	//   ....[85]....
        /*0cc8*/ 	.word	0x0001a8f0


	//   ....[86]....
        /*0ccc*/ 	.word	0x0001a900


	//   ....[87]....
        /*0cd0*/ 	.word	0x0001a920


	//   ....[88]....
        /*0cd4*/ 	.word	0x0001aa20


	//   ....[89]....
        /*0cd8*/ 	.word	0x0001ae10


	//   ....[90]....
        /*0cdc*/ 	.word	0x0001ae30


	//   ....[91]....
        /*0ce0*/ 	.word	0x0001afa0


	//   ....[92]....
        /*0ce4*/ 	.word	0x0001afb0


	//   ....[93]....
        /*0ce8*/ 	.word	0x0001b130


	//   ....[94]....
        /*0cec*/ 	.word	0x0001b150


	//   ....[95]....
        /*0cf0*/ 	.word	0x0001b2d0


	//   ....[96]....
        /*0cf4*/ 	.word	0x0001b2e0


	//   ....[97]....
        /*0cf8*/ 	.word	0x0001b660


	//   ....[98]....
        /*0cfc*/ 	.word	0x0001b680


	//   ....[99]....
        /*0d00*/ 	.word	0x0001bb50


	//   ....[100]....
        /*0d04*/ 	.word	0x0001bb60


	//   ....[101]....
        /*0d08*/ 	.word	0x0001bec0


	//   ....[102]....
        /*0d0c*/ 	.word	0x0001bee0


	//   ....[103]....
        /*0d10*/ 	.word	0x0001c260


	//   ....[104]....
        /*0d14*/ 	.word	0x0001c270


	//   ....[105]....
        /*0d18*/ 	.word	0x0001cdc0


	//   ....[106]....
        /*0d1c*/ 	.word	0x0001cde0


	//   ....[107]....
        /*0d20*/ 	.word	0x0001cf60


	//   ....[108]....
        /*0d24*/ 	.word	0x0001cf70


	//   ....[109]....
        /*0d28*/ 	.word	0x0001d0f0


	//   ....[110]....
        /*0d2c*/ 	.word	0x0001d110


	//   ....[111]....
        /*0d30*/ 	.word	0x0001d290


	//   ....[112]....
        /*0d34*/ 	.word	0x0001d2a0


	//   ....[113]....
        /*0d38*/ 	.word	0x0001d4e0


	//   ....[114]....
        /*0d3c*/ 	.word	0x0001d500


	//   ....[115]....
        /*0d40*/ 	.word	0x0001d630


	//   ....[116]....
        /*0d44*/ 	.word	0x0001d670


	//   ....[117]....
        /*0d48*/ 	.word	0x0001d6a0


	//   ....[118]....
        /*0d4c*/ 	.word	0x0001d6d0


	//   ....[119]....
        /*0d50*/ 	.word	0x0001d700


	//   ....[120]....
        /*0d54*/ 	.word	0x0001d730


	//   ....[121]....
        /*0d58*/ 	.word	0x0001d890


	//   ....[122]....
        /*0d5c*/ 	.word	0x0001d8d0


	//   ....[123]....
        /*0d60*/ 	.word	0x0001d900


	//   ....[124]....
        /*0d64*/ 	.word	0x0001d930


	//   ....[125]....
        /*0d68*/ 	.word	0x0001d960


	//   ....[126]....
        /*0d6c*/ 	.word	0x0001d990


	//   ....[127]....
        /*0d70*/ 	.word	0x0001da20


	//   ....[128]....
        /*0d74*/ 	.word	0x0001da80


	//   ....[129]....
        /*0d78*/ 	.word	0x0001da90


	//   ....[130]....
        /*0d7c*/ 	.word	0x0001daf0


	//   ....[131]....
        /*0d80*/ 	.word	0x0001e550


	//   ....[132]....
        /*0d84*/ 	.word	0x0001e5b0


	//   ....[133]....
        /*0d88*/ 	.word	0x0001e600


	//   ....[134]....
        /*0d8c*/ 	.word	0x0001e650


	//   ....[135]....
        /*0d90*/ 	.word	0x0001e6a0


	//   ....[136]....
        /*0d94*/ 	.word	0x0001e710


	//   ....[137]....
        /*0d98*/ 	.word	0x0001e750


	//   ....[138]....
        /*0d9c*/ 	.word	0x0001e7c0


	//   ....[139]....
        /*0da0*/ 	.word	0x0001e830


	//   ....[140]....
        /*0da4*/ 	.word	0x0001e890


	//   ....[141]....
        /*0da8*/ 	.word	0x0001e900


	//   ....[142]....
        /*0dac*/ 	.word	0x0001e970


	//   ....[143]....
        /*0db0*/ 	.word	0x0001e9d0


	//   ....[144]....
        /*0db4*/ 	.word	0x0001ea30


	//   ....[145]....
        /*0db8*/ 	.word	0x0001ea90


	//   ....[146]....
        /*0dbc*/ 	.word	0x0001eb00


	//   ....[147]....
        /*0dc0*/ 	.word	0x0001eb60


	//   ....[148]....
        /*0dc4*/ 	.word	0x0001ebc0


	//   ....[149]....
        /*0dc8*/ 	.word	0x0001ec10


	//   ....[150]....
        /*0dcc*/ 	.word	0x0001ec60


	//   ....[151]....
        /*0dd0*/ 	.word	0x0001ecb0


	//   ....[152]....
        /*0dd4*/ 	.word	0x0001ed00


	//   ....[153]....
        /*0dd8*/ 	.word	0x0001ed50


	//   ....[154]....
        /*0ddc*/ 	.word	0x0001eda0


	//   ....[155]....
        /*0de0*/ 	.word	0x0001edf0


	//   ....[156]....
        /*0de4*/ 	.word	0x0001ee40


	//   ....[157]....
        /*0de8*/ 	.word	0x0001eeb0


	//   ....[158]....
        /*0dec*/ 	.word	0x0001ef20


	//   ....[159]....
        /*0df0*/ 	.word	0x0001ef80


	//   ....[160]....
        /*0df4*/ 	.word	0x0001efe0


	//   ....[161]....
        /*0df8*/ 	.word	0x0001f040


	//   ....[162]....
        /*0dfc*/ 	.word	0x0001f0b0


	//   ....[163]....
        /*0e00*/ 	.word	0x0001f110


	//   ....[164]....
        /*0e04*/ 	.word	0x0001f170


	//   ....[165]....
        /*0e08*/ 	.word	0x0001f1d0


	//   ....[166]....
        /*0e0c*/ 	.word	0x0001f240


	//   ....[167]....
        /*0e10*/ 	.word	0x0001f2a0


	//   ....[168]....
        /*0e14*/ 	.word	0x0001f300


	//   ....[169]....
        /*0e18*/ 	.word	0x0001f360


	//   ....[170]....
        /*0e1c*/ 	.word	0x0001f3d0


	//   ....[171]....
        /*0e20*/ 	.word	0x0001f430


	//   ....[172]....
        /*0e24*/ 	.word	0x0001f490


	//   ....[173]....
        /*0e28*/ 	.word	0x0001f4f0


	//   ....[174]....
        /*0e2c*/ 	.word	0x0001f560


	//   ....[175]....
        /*0e30*/ 	.word	0x0001f5c0


	//   ....[176]....
        /*0e34*/ 	.word	0x0001f620


	//   ....[177]....
        /*0e38*/ 	.word	0x0001f680


	//   ....[178]....
        /*0e3c*/ 	.word	0x0001f6f0


	//   ....[179]....
        /*0e40*/ 	.word	0x0001f750


	//   ....[180]....
        /*0e44*/ 	.word	0x0001f7b0


	//   ....[181]....
        /*0e48*/ 	.word	0x0001f810


	//   ....[182]....
        /*0e4c*/ 	.word	0x0001f880


	//   ....[183]....
        /*0e50*/ 	.word	0x0001f8d0


	//   ....[184]....
        /*0e54*/ 	.word	0x0001f910


	//   ....[185]....
        /*0e58*/ 	.word	0x0001f960


	//   ....[186]....
        /*0e5c*/ 	.word	0x0001f9b0


	//   ....[187]....
        /*0e60*/ 	.word	0x0001fa00


	//   ....[188]....
        /*0e64*/ 	.word	0x0001fa70


	//   ....[189]....
        /*0e68*/ 	.word	0x0001fab0


	//   ....[190]....
        /*0e6c*/ 	.word	0x0001fb00


	//   ....[191]....
        /*0e70*/ 	.word	0x0001fb50


	//   ....[192]....
        /*0e74*/ 	.word	0x0001fba0


	//   ....[193]....
        /*0e78*/ 	.word	0x0001fbf0


	//   ....[194]....
        /*0e7c*/ 	.word	0x0001fc60


	//   ....[195]....
        /*0e80*/ 	.word	0x0001fca0


	//   ....[196]....
        /*0e84*/ 	.word	0x0001fd10


	//   ....[197]....
        /*0e88*/ 	.word	0x0001fd70


	//   ....[198]....
        /*0e8c*/ 	.word	0x0001fdd0


	//----- nvinfo : EIATTR_EXIT_INSTR_OFFSETS
	.align		4
.L_390:
        /*0e90*/ 	.byte	0x04, 0x1c
        /*0e92*/ 	.short	(.L_392 - .L_391)


	//   ....[0]....
.L_391:
        /*0e94*/ 	.word	0x000010d0


	//   ....[1]....
        /*0e98*/ 	.word	0x0001e510


	//----- nvinfo : EIATTR_MAX_THREADS
	.align		4
.L_392:
        /*0e9c*/ 	.byte	0x04, 0x05
        /*0e9e*/ 	.short	(.L_394 - .L_393)
.L_393:
        /*0ea0*/ 	.word	0x00000080
        /*0ea4*/ 	.word	0x00000001
        /*0ea8*/ 	.word	0x00000001


	//----- nvinfo : EIATTR_CRS_STACK_SIZE
	.align		4
.L_394:
        /*0eac*/ 	.byte	0x04, 0x1e
        /*0eae*/ 	.short	(.L_396 - .L_395)
.L_395:
        /*0eb0*/ 	.word	0x00000000
.L_396:


//--------------------- .nv.info._ZN7cutlass13device_kernelIN5flash19enable_sm80_to_sm89INS1_16FlashAttnFwdSm80INS1_25CollectiveMainloopFwdSm80ILi4ELi1ELb0EN4cute5tupleIJNS5_1CILi128EEENS7_ILi64EEENS7_ILi96EEEEEELi96ENS_6half_tEfNS_4arch4Sm80ELb0ELb0ELb0ELb0ELb0ELb0ELb1ELb1EEENS1_21CollectiveEpilogueFwdINS6_IJS8_SA_S9_EEENS6_IJNS7_ILi1EEESI_SI_EEESC_SE_Li128ELb0ELb1ELb1ELb0EEENS1_19SingleTileSchedulerILb0ELb1ELb1ELi128EEEEEEEEEvNT_6ParamsE --------------------------
	.section	.nv.info._ZN7cutlass13device_kernelIN5flash19enable_sm80_to_sm89INS1_16FlashAttnFwdSm80INS1_25CollectiveMainloopFwdSm80ILi4ELi1ELb0EN4cute5tupleIJNS5_1CILi128EEENS7_ILi64EEENS7_ILi96EEEEEELi96ENS_6half_tEfNS_4arch4Sm80ELb0ELb0ELb0ELb0ELb0ELb0ELb1ELb1EEENS1_21CollectiveEpilogueFwdINS6_IJS8_SA_S9_EEENS6_IJNS7_ILi1EEESI_SI_EEESC_SE_Li128ELb0ELb1ELb1ELb0EEENS1_19SingleTileSchedulerILb0ELb1ELb1ELi128EEEEEEEEEvNT_6ParamsE,"",@"SHT_CUDA_INFO"
	.sectionflags	@""
	.align	4


	//----- nvinfo : EIATTR_CUDA_API_VERSION
	.align		4
        /*0000*/ 	.byte	0x04, 0x37
        /*0002*/ 	.short	(.L_398 - .L_397)
.L_397:
        /*0004*/ 	.word	0x00000082


	//----- nvinfo : EIATTR_SW2861232_WAR
	.align		4
.L_398:
        /*0008*/ 	.byte	0x01, 0x35
	.zero		2


	//----- nvinfo : EIATTR_PARAM_CBANK
	.align		4
        /*000c*/ 	.byte	0x04, 0x0a
        /*000e*/ 	.short	(.L_400 - .L_399)
	.align		4
.L_399:
        /*0010*/ 	.word	index@(.nv.constant0._ZN7cutlass13device_kernelIN5flash19enable_sm80_to_sm89INS1_16FlashAttnFwdSm80INS1_25CollectiveMainloopFwdSm80ILi4ELi1ELb0EN4cute5tupleIJNS5_1CILi128EEENS7_ILi64EEENS7_ILi96EEEEEELi96ENS_6half_tEfNS_4arch4Sm80ELb0ELb0ELb0ELb0ELb0ELb0ELb1ELb1EEENS1_21CollectiveEpilogueFwdINS6_IJS8_SA_S9_EEENS6_IJNS7_ILi1EEESI_SI_EEESC_SE_Li128ELb0ELb1ELb1ELb0EEENS1_19SingleTileSchedulerILb0ELb1ELb1ELi128EEEEEEEEEvNT_6ParamsE)
        /*0014*/ 	.short	0x0160
        /*0016*/ 	.short	0x0418


	//----- nvinfo : EIATTR_CBANK_PARAM_SIZE
	.align		4
.L_400:
        /*0018*/ 	.byte	0x03, 0x19
        /*001a*/ 	.short	0x0418


	//----- nvinfo : EIATTR_KPARAM_INFO
	.align		4
        /*001c*/ 	.byte	0x04, 0x17
        /*001e*/ 	.short	(.L_402 - .L_401)
.L_401:
        /*0020*/ 	.word	0x00000000
        /*0024*/ 	.short	0x0000
        /*0026*/ 	.short	0x0000
        /*0028*/ 	.byte	0x00, 0xf0, 0x61, 0x10


	//----- nvinfo : EIATTR_MAXREG_COUNT
	.align		4
.L_402:
        /*002c*/ 	.byte	0x03, 0x1b
        /*002e*/ 	.short	0x00ff


	//----- nvinfo : EIATTR_NUM_BARRIERS
	.align		4
        /*0030*/ 	.byte	0x02, 0x4c
        /*0032*/ 	.byte	0x02
	.zero		1


	//----- nvinfo : EIATTR_ANNOTATIONS
	.align		4
        /*0034*/ 	.byte	0x04, 0x55
        /*0036*/ 	.short	(.L_404 - .L_403)


	//   ....[0]....
.L_403:
        /* <DEDUP_REMOVED lines=17> */


	//----- nvinfo : EIATTR_MERCURY_ISA_VERSION
	.align		4
.L_404:
        /*0130*/ 	.byte	0x03, 0x5f
        /*0132*/ 	.short	0x0000


	//----- nvinfo : EIATTR_COOP_GROUP_MASK_REGIDS
	.align		4
        /*0134*/ 	.byte	0x04, 0x29
        /*0136*/ 	.short	(.L_406 - .L_405)


	//   ....[0]....
.L_405:
        /*0138*/ 	.word	0xffffffff


	//   ....[1]....
        /*013c*/ 	.word	0xffffffff


	//   ....[2]....
        /*0140*/ 	.word	0xffffffff


	//   ....[3]....
        /*0144*/ 	.word	0xffffffff


	//   ....[4]....
        /*0148*/ 	.word	0xffffffff


	//   ....[5]....
        /*014c*/ 	.word	0xffffffff


	//   ....[6]....
        /*0150*/ 	.word	0xffffffff


	//   ....[7]....
        /*0154*/ 	.word	0xffffffff


	//   ....[8]....
        /*0158*/ 	.word	0xffffffff


	//   ....[9]....
        /*015c*/ 	.word	0xffffffff


	//   ....[10]....
        /*0160*/ 	.word	0xffffffff


	//   ....[11]....
        /*0164*/ 	.word	0xffffffff


	//   ....[12]....
        /*0168*/ 	.word	0xffffffff


	//   ....[13]....
        /*016c*/ 	.word	0xffffffff


	//   ....[14]....
        /*0170*/ 	.word	0xffffffff


	//   ....[15]....
        /*0174*/ 	.word	0xffffffff


	//   ....[16]....
        /*0178*/ 	.word	0xffffffff


	//   ....[17]....
        /*017c*/ 	.word	0xffffffff


	//   ....[18]....
        /*0180*/ 	.word	0xffffffff


	//   ....[19]....
        /*0184*/ 	.word	0xffffffff


	//   ....[20]....
        /*0188*/ 	.word	0xffffffff


	//   ....[21]....
        /*018c*/ 	.word	0xffffffff


	//   ....[22]....
        /*0190*/ 	.word	0xffffffff


	//   ....[23]....
        /*0194*/ 	.word	0xffffffff


	//   ....[24]....
        /*0198*/ 	.word	0xffffffff


	//   ....[25]....
        /*019c*/ 	.word	0xffffffff


	//   ....[26]....
        /*01a0*/ 	.word	0xffffffff


	//   ....[27]....
        /*01a4*/ 	.word	0xffffffff


	//   ....[28]....
        /*01a8*/ 	.word	0xffffffff


	//   ....[29]....
        /*01ac*/ 	.word	0xffffffff


	//   ....[30]....
        /*01b0*/ 	.word	0xffffffff


	//   ....[31]....
        /*01b4*/ 	.word	0xffffffff


	//   ....[32]....
        /*01b8*/ 	.word	0xffffffff


	//   ....[33]....
        /*01bc*/ 	.word	0xffffffff


	//   ....[34]....
        /*01c0*/ 	.word	0xffffffff


	//   ....[35]....
        /*01c4*/ 	.word	0xffffffff


	//   ....[36]....
        /*01c8*/ 	.word	0xffffffff


	//   ....[37]....
        /*01cc*/ 	.word	0xffffffff


	//   ....[38]....
        /*01d0*/ 	.word	0xffffffff


	//   ....[39]....
        /*01d4*/ 	.word	0xffffffff


	//   ....[40]....
        /*01d8*/ 	.word	0xffffffff


	//   ....[41]....
        /*01dc*/ 	.word	0xffffffff


	//   ....[42]....
        /*01e0*/ 	.word	0xffffffff


	//   ....[43]....
        /*01e4*/ 	.word	0xffffffff


	//   ....[44]....
        /*01e8*/ 	.word	0xffffffff


	//   ....[45]....
        /*01ec*/ 	.word	0xffffffff


	//   ....[46]....
        /*01f0*/ 	.word	0xffffffff


	//   ....[47]....
        /*01f4*/ 	.word	0xffffffff


	//   ....[48]....
        /*01f8*/ 	.word	0xffffffff


	//----- nvinfo : EIATTR_COOP_GROUP_INSTR_OFFSETS
	.align		4
.L_406:
        /*01fc*/ 	.byte	0x04, 0x28
        /*01fe*/ 	.short	(.L_408 - .L_407)


	//   ....[0]....
.L_407:
        /*0200*/ 	.word	0x00000060


	//   ....[1]....
        /*0204*/ 	.word	0x00000da0


	//   ....[2]....
        /*0208*/ 	.word	0x00000dd0


	//   ....[3]....
        /*020c*/ 	.word	0x000010f0


	//   ....[4]....
        /*0210*/ 	.word	0x00001120


	//   ....[5]....
        /*0214*/ 	.word	0x00001260


	//   ....[6]....
        /*0218*/ 	.word	0x00001290


	//   ....[7]....
        /*021c*/ 	.word	0x000013c0


	//   ....[8]....
        /*0220*/ 	.word	0x00001400


	//   ....[9]....
        /*0224*/ 	.word	0x00002c60


	//   ....[10]....
        /*0228*/ 	.word	0x00002da0


	//   ....[11]....
        /*022c*/ 	.word	0x00002de0


	//   ....[12]....
        /*0230*/ 	.word	0x00002ef0


	//   ....[13]....
        /*0234*/ 	.word	0x00002f20


	//   ....[14]....
        /*0238*/ 	.word	0x00002ff0


	//   ....[15]....
        /*023c*/ 	.word	0x00003050


	//   ....[16]....
        /*0240*/ 	.word	0x00003250


	//   ....[17]....
        /*0244*/ 	.word	0x00005940


	//   ....[18]....
        /*0248*/ 	.word	0x00005990


	//   ....[19]....
        /*024c*/ 	.word	0x00005a50


	//   ....[20]....
        /*0250*/ 	.word	0x00005aa0


	//   ....[21]....
        /*0254*/ 	.word	0x00005ae0


	//   ....[22]....
        /*0258*/ 	.word	0x00005be0


	//   ....[23]....
        /*025c*/ 	.word	0x00005e50


	//   ....[24]....
        /*0260*/ 	.word	0x00005fb0


	//   ....[25]....
        /*0264*/ 	.word	0x00007b40


	//   ....[26]....
        /*0268*/ 	.word	0x00007b70


	//   ....[27]....
        /*026c*/ 	.word	0x00007ba0


	//   ....[28]....
        /*0270*/ 	.word	0x00007bc0


	//   ....[29]....
        /*0274*/ 	.word	0x00007bf0


	//   ....[30]....
        /*0278*/ 	.word	0x00007c10


	//   ....[31]....
        /*027c*/ 	.word	0x00007c30


	//   ....[32]....
        /*0280*/ 	.word	0x00007c40


	//   ....[33]....
        /*0284*/ 	.word	0x00008a10


	//   ....[34]....
        /*0288*/ 	.word	0x00008a60


	//   ....[35]....
        /*028c*/ 	.word	0x00008a90


	//   ....[36]....
        /*0290*/ 	.word	0x00008ac0


	//   ....[37]....
        /*0294*/ 	.word	0x00008af0


	//   ....[38]....
        /*0298*/ 	.word	0x00008b20


	//   ....[39]....
        /*029c*/ 	.word	0x00008b50


	//   ....[40]....
        /*02a0*/ 	.word	0x00008b80


	//   ....[41]....
        /*02a4*/ 	.word	0x00008ba0


	//   ....[42]....
        /*02a8*/ 	.word	0x00008bb0


	//   ....[43]....
        /*02ac*/ 	.word	0x000090f0


	//   ....[44]....
        /*02b0*/ 	.word	0x00009110


	//   ....[45]....
        /*02b4*/ 	.word	0x00009590


	//   ....[46]....
        /*02b8*/ 	.word	0x000095b0


	//   ....[47]....
        /*02bc*/ 	.word	0x00009a40


	//   ....[48]....
        /*02c0*/ 	.word	0x00009a50


	//----- nvinfo : EIATTR_EXIT_INSTR_OFFSETS
	.align		4
.L_408:
        /*02c4*/ 	.byte	0x04, 0x1c
        /*02c6*/ 	.short	(.L_410 - .L_409)


	//   ....[0]....
.L_409:
        /*02c8*/ 	.word	0x000001b0


	//   ....[1]....
        /*02cc*/ 	.word	0x00009a60


	//   ....[2]....
        /*02d0*/ 	.word	0x00009e80


	//   ....[3]....
        /*02d4*/ 	.word	0x00009ed0


	//   ....[4]....
        /*02d8*/ 	.word	0x00009f00


	//   ....[5]....
        /*02dc*/ 	.word	0x00009f60


	//   ....[6]....
        /*02e0*/ 	.word	0x0000a1c0


	//----- nvinfo : EIATTR_CTAIDZ_USED
	.align		4
.L_410:
        /*02e4*/ 	.byte	0x01, 0x04
	.zero		2


	//----- nvinfo : EIATTR_MAX_THREADS
	.align		4
        /*02e8*/ 	.byte	0x04, 0x05
        /*02ea*/ 	.short	(.L_412 - .L_411)
.L_411:
        /*02ec*/ 	.word	0x00000080
        /*02f0*/ 	.word	0x00000001
        /*02f4*/ 	.word	0x00000001


	//----- nvinfo : EIATTR_CRS_STACK_SIZE
	.align		4
.L_412:
        /*02f8*/ 	.byte	0x04, 0x1e
        /*02fa*/ 	.short	(.L_414 - .L_413)
.L_413:
        /*02fc*/ 	.word	0x00000000
.L_414:


//--------------------- .nv.info._ZN7cutlass13device_kernelIN5flash19enable_sm80_to_sm89INS1_16FlashAttnFwdSm80INS1_25CollectiveMainloopFwdSm80ILi4ELi1ELb0EN4cute5tupleIJNS5_1CILi128EEENS7_ILi48EEENS7_ILi96EEEEEELi96ENS_6half_tEfNS_4arch4Sm80ELb0ELb0ELb0ELb1ELb0ELb0ELb1ELb1EEENS1_21CollectiveEpilogueFwdINS6_IJS8_SA_S9_EEENS6_IJNS7_ILi1EEESI_SI_EEESC_SE_Li128ELb1ELb1ELb1ELb0EEENS1_36VarlenDynamicPersistentTileSchedulerILi128ELi48ELi128ELi128ELb1ELb1ELb0ELb0ELb1ELb1EEEEEEEEEvNT_6ParamsE --------------------------
	.section	.nv.info._ZN7cutlass13device_kernelIN5flash19enable_sm80_to_sm89INS1_16FlashAttnFwdSm80INS1_25CollectiveMainloopFwdSm80ILi4ELi1ELb0EN4cute5tupleIJNS5_1CILi128EEENS7_ILi48EEENS7_ILi96EEEEEELi96ENS_6half_tEfNS_4arch4Sm80ELb0ELb0ELb0ELb1ELb0ELb0ELb1ELb1EEENS1_21CollectiveEpilogueFwdINS6_IJS8_SA_S9_EEENS6_IJNS7_ILi1EEESI_SI_EEESC_SE_Li128ELb1ELb1ELb1ELb0EEENS1_36VarlenDynamicPersistentTileSchedulerILi128ELi48ELi128ELi128ELb1ELb1ELb0ELb0ELb1ELb1EEEEEEEEEvNT_6ParamsE,"",@"SHT_CUDA_INFO"
	.sectionflags	@""
	.align	4


	//----- nvinfo : EIATTR_CUDA_API_VERSION
	.align		4
        /*0000*/ 	.byte	0x04, 0x37
        /*0002*/ 	.short	(.L_416 - .L_415)
.L_415:
        /*0004*/ 	.word	0x00000082


	//----- nvinfo : EIATTR_SW2861232_WAR
	.align		4
.L_416:
        /*0008*/ 	.byte	0x01, 0x35
	.zero		2


	//----- nvinfo : EIATTR_PARAM_CBANK
	.align		4
        /*000c*/ 	.byte	0x04, 0x0a
        /*000e*/ 	.short	(.L_418 - .L_417)
	.align		4
.L_417:
        /*0010*/ 	.word	index@(.nv.constant0._ZN7cutlass13device_kernelIN5flash19enable_sm80_to_sm89INS1_16FlashAttnFwdSm80INS1_25CollectiveMainloopFwdSm80ILi4ELi1ELb0EN4cute5tupleIJNS5_1CILi128EEENS7_ILi48EEENS7_ILi96EEEEEELi96ENS_6half_tEfNS_4arch4Sm80ELb0ELb0ELb0ELb1ELb0ELb0ELb1ELb1EEENS1_21CollectiveEpilogueFwdINS6_IJS8_SA_S9_EEENS6_IJNS7_ILi1EEESI_SI_EEESC_SE_Li128ELb1ELb1ELb1ELb0EEENS1_36VarlenDynamicPersistentTileSchedulerILi128ELi48ELi128ELi128ELb1ELb1ELb0ELb0ELb1ELb1EEEEEEEEEvNT_6ParamsE)
        /*0014*/ 	.short	0x0160
        /*0016*/ 	.short	0x0438


	//----- nvinfo : EIATTR_CBANK_PARAM_SIZE
	.align		4
.L_418:
        /*0018*/ 	.byte	0x03, 0x19
        /*001a*/ 	.short	0x0438


	//----- nvinfo : EIATTR_KPARAM_INFO
	.align		4
        /*001c*/ 	.byte	0x04, 0x17
        /*001e*/ 	.short	(.L_420 - .L_419)
.L_419:
        /*0020*/ 	.word	0x00000000
        /*0024*/ 	.short	0x0000
        /*0026*/ 	.short	0x0000
        /*0028*/ 	.byte	0x00, 0xf0, 0xe1, 0x10


	//----- nvinfo : EIATTR_MAXREG_COUNT
	.align		4
.L_420:
        /*002c*/ 	.byte	0x03, 0x1b
        /*002e*/ 	.short	0x00ff


	//----- nvinfo : EIATTR_NUM_BARRIERS
	.align		4
        /*0030*/ 	.byte	0x02, 0x4c
        /*0032*/ 	.byte	0x06
	.zero		1


	//----- nvinfo : EIATTR_ANNOTATIONS
	.align		4
        /*0034*/ 	.byte	0x04, 0x55
        /*0036*/ 	.short	(.L_422 - .L_421)


	//   ....[0]....
.L_421:
        /* <DEDUP_REMOVED lines=82> */


	//----- nvinfo : EIATTR_MERCURY_ISA_VERSION
	.align		4
.L_422:
        /*0548*/ 	.byte	0x03, 0x5f
        /*054a*/ 	.short	0x0000


	//----- nvinfo : EIATTR_INT_WARP_WIDE_INSTR_OFFSETS
	.align		4
        /*054c*/ 	.byte	0x04, 0x31
        /*054e*/ 	.short	(.L_424 - .L_423)


	//   ....[0]....
.L_423:
        /*0550*/ 	.word	0x00008670


	//   ....[1]....
        /*0554*/ 	.word	0x000086f0


	//----- nvinfo : EIATTR_COOP_GROUP_MASK_REGIDS
	.align		4
.L_424:
        /*0558*/ 	.byte	0x04, 0x29
        /*055a*/ 	.short	(.L_426 - .L_425)


	//   ....[0]....
.L_425:
        /*055c*/ 	.word	0xffffffff


	//   ....[1]....
        /*0560*/ 	.word	0xffffffff


	//   ....[2]....
        /*0564*/ 	.word	0xffffffff


	//   ....[3]....
        /*0568*/ 	.word	0xffffffff


	//   ....[4]....
        /*056c*/ 	.word	0xffffffff


	//   ....[5]....
        /*0570*/ 	.word	0xffffffff


	//   ....[6]....
        /*0574*/ 	.word	0xffffffff


	//   ....[7]....
        /*0578*/ 	.word	0xffffffff


	//   ....[8]....
        /*057c*/ 	.word	0xffffffff


	//   ....[9]....
        /*0580*/ 	.word	0xffffffff


	//   ....[10]....
        /*0584*/ 	.word	0xffffffff


	//   ....[11]....
        /*0588*/ 	.word	0xffffffff


	//   ....[12]....
        /*058c*/ 	.word	0xffffffff


	//   ....[13]....
        /*0590*/ 	.word	0xffffffff


	//   ....[14]....
        /*0594*/ 	.word	0xffffffff


	//   ....[15]....
        /*0598*/ 	.word	0xffffffff


	//   ....[16]....
        /*059c*/ 	.word	0xffffffff


	//   ....[17]....
        /*05a0*/ 	.word	0xffffffff


	//   ....[18]....
        /*05a4*/ 	.word	0xffffffff


	//   ....[19]....
        /*05a8*/ 	.word	0xffffffff


	//   ....[20]....
        /*05ac*/ 	.word	0xffffffff


	//   ....[21]....
        /*05b0*/ 	.word	0xffffffff


	//   ....[22]....
        /*05b4*/ 	.word	0xffffffff


	//   ....[23]....
        /*05b8*/ 	.word	0xffffffff


	//   ....[24]....
        /*05bc*/ 	.word	0xffffffff


	//   ....[25]....
        /*05c0*/ 	.word	0xffffffff


	//   ....[26]....
        /*05c4*/ 	.word	0xffffffff


	//   ....[27]....
        /*05c8*/ 	.word	0xffffffff


	//   ....[28]....
        /*05cc*/ 	.word	0xffffffff


	//   ....[29]....
        /*05d0*/ 	.word	0xffffffff


	//   ....[30]....
        /*05d4*/ 	.word	0xffffffff


	//   ....[31]....
        /*05d8*/ 	.word	0xffffffff


	//   ....[32]....
        /*05dc*/ 	.word	0xffffffff


	//   ....[33]....
        /*05e0*/ 	.word	0xffffffff


	//   ....[34]....
        /*05e4*/ 	.word	0xffffffff


	//   ....[35]....
        /*05e8*/ 	.word	0xffffffff


	//   ....[36]....
        /*05ec*/ 	.word	0xffffffff


	//   ....[37]....
        /*05f0*/ 	.word	0xffffffff


	//   ....[38]....
        /*05f4*/ 	.word	0xffffffff


	//   ....[39]....
        /*05f8*/ 	.word	0xffffffff


	//   ....[40]....
        /*05fc*/ 	.word	0xffffffff


	//   ....[41]....
        /*0600*/ 	.word	0xffffffff


	//   ....[42]....
        /*0604*/ 	.word	0xffffffff


	//   ....[43]....
        /*0608*/ 	.word	0xffffffff


	//   ....[44]....
        /*060c*/ 	.word	0xffffffff


	//   ....[45]....
        /*0610*/ 	.word	0xffffffff


	//   ....[46]....
        /*0614*/ 	.word	0xffffffff


	//   ....[47]....
        /*0618*/ 	.word	0xffffffff


	//   ....[48]....
        /*061c*/ 	.word	0xffffffff


	//   ....[49]....
        /*0620*/ 	.word	0xffffffff


	//   ....[50]....
        /*0624*/ 	.word	0xffffffff


	//   ....[51]....
        /*0628*/ 	.word	0xffffffff


	//   ....[52]....
        /*062c*/ 	.word	0xffffffff


	//   ....[53]....
        /*0630*/ 	.word	0xffffffff


	//   ....[54]....
        /*0634*/ 	.word	0xffffffff


	//   ....[55]....
        /*0638*/ 	.word	0xffffffff


	//   ....[56]....
        /*063c*/ 	.word	0xffffffff


	//   ....[57]....
        /*0640*/ 	.word	0xffffffff


	//   ....[58]....
        /*0644*/ 	.word	0xffffffff


	//   ....[59]....
        /*0648*/ 	.word	0xffffffff


	//   ....[60]....
        /*064c*/ 	.word	0xffffffff


	//   ....[61]....
        /*0650*/ 	.word	0xffffffff


	//   ....[62]....
        /*0654*/ 	.word	0xffffffff


	//   ....[63]....
        /*0658*/ 	.word	0xffffffff


	//   ....[64]....
        /*065c*/ 	.word	0xffffffff


	//   ....[65]....
        /*0660*/ 	.word	0xffffffff


	//   ....[66]....
        /*0664*/ 	.word	0xffffffff


	//   ....[67]....
        /*0668*/ 	.word	0xffffffff


	//   ....[68]....
        /*066c*/ 	.word	0xffffffff


	//   ....[69]....
        /*0670*/ 	.word	0xffffffff


	//   ....[70]....
        /*0674*/ 	.word	0xffffffff


	//   ....[71]....
        /*0678*/ 	.word	0xffffffff


	//   ....[72]....
        /*067c*/ 	.word	0xffffffff


	//   ....[73]....
        /*0680*/ 	.word	0xffffffff


	//   ....[74]....
        /*0684*/ 	.word	0xffffffff


	//   ....[75]....
        /*0688*/ 	.word	0xffffffff


	//   ....[76]....
        /*068c*/ 	.word	0xffffffff


	//   ....[77]....
        /*0690*/ 	.word	0xffffffff


	//   ....[78]....
        /*0694*/ 	.word	0xffffffff


	//   ....[79]....
        /*0698*/ 	.word	0xffffffff


	//   ....[80]....
        /*069c*/ 	.word	0xffffffff


	//   ....[81]....
        /*06a0*/ 	.word	0xffffffff


	//   ....[82]....
        /*06a4*/ 	.word	0xffffffff


	//   ....[83]....
        /*06a8*/ 	.word	0xffffffff


	//   ....[84]....
        /*06ac*/ 	.word	0xffffffff


	//   ....[85]....
        /*06b0*/ 	.word	0xffffffff


	//   ....[86]....
        /*06b4*/ 	.word	0xffffffff


	//   ....[87]....
        /*06b8*/ 	.word	0xffffffff


	//   ....[88]....
        /*06bc*/ 	.word	0xffffffff


	//   ....[89]....
        /*06c0*/ 	.word	0xffffffff


	//   ....[90]....
        /*06c4*/ 	.word	0xffffffff


	//   ....[91]....
        /*06c8*/ 	.word	0xffffffff


	//   ....[92]....
        /*06cc*/ 	.word	0xffffffff


	//   ....[93]....
        /*06d0*/ 	.word	0xffffffff


	//   ....[94]....
        /*06d4*/ 	.word	0xffffffff


	//   ....[95]....
        /*06d8*/ 	.word	0xffffffff


	//   ....[96]....
        /*06dc*/ 	.word	0xffffffff


	//   ....[97]....
        /*06e0*/ 	.word	0xffffffff


	//   ....[98]....
        /*06e4*/ 	.word	0xffffffff


	//   ....[99]....
        /*06e8*/ 	.word	0xffffffff


	//   ....[100]....
        /*06ec*/ 	.word	0xffffffff


	//   ....[101]....
        /*06f0*/ 	.word	0xffffffff


	//   ....[102]....
        /*06f4*/ 	.word	0xffffffff


	//   ....[103]....
        /*06f8*/ 	.word	0xffffffff


	//   ....[104]....
        /*06fc*/ 	.word	0xffffffff


	//   ....[105]....
        /*0700*/ 	.word	0xffffffff


	//   ....[106]....
        /*0704*/ 	.word	0xffffffff


	//   ....[107]....
        /*0708*/ 	.word	0xffffffff


	//   ....[108]....
        /*070c*/ 	.word	0xffffffff


	//   ....[109]....
        /*0710*/ 	.word	0xffffffff


	//   ....[110]....
        /*0714*/ 	.word	0xffffffff


	//   ....[111]....
        /*0718*/ 	.word	0xffffffff


	//   ....[112]....
        /*071c*/ 	.word	0xffffffff


	//   ....[113]....
        /*0720*/ 	.word	0xffffffff


	//   ....[114]....
        /*0724*/ 	.word	0xffffffff


	//   ....[115]....
        /*0728*/ 	.word	0xffffffff


	//   ....[116]....
        /*072c*/ 	.word	0xffffffff


	//   ....[117]....
        /*0730*/ 	.word	0xffffffff


	//   ....[118]....
        /*0734*/ 	.word	0xffffffff


	//   ....[119]....
        /*0738*/ 	.word	0xffffffff


	//   ....[120]....
        /*073c*/ 	.word	0xffffffff


	//   ....[121]....
        /*0740*/ 	.word	0xffffffff


	//   ....[122]....
        /*0744*/ 	.word	0xffffffff


	//   ....[123]....
        /*0748*/ 	.word	0xffffffff


	//   ....[124]....
        /*074c*/ 	.word	0xffffffff


	//   ....[125]....
        /*0750*/ 	.word	0xffffffff


	//   ....[126]....
        /*0754*/ 	.word	0xffffffff


	//   ....[127]....
        /*0758*/ 	.word	0xffffffff


	//   ....[128]....
        /*075c*/ 	.word	0xffffffff


	//   ....[129]....
        /*0760*/ 	.word	0xffffffff


	//   ....[130]....
        /*0764*/ 	.word	0xffffffff


	//   ....[131]....
        /*0768*/ 	.word	0xffffffff


	//   ....[132]....
        /*076c*/ 	.word	0xffffffff


	//   ....[133]....
        /*0770*/ 	.word	0xffffffff


	//   ....[134]....
        /*0774*/ 	.word	0xffffffff


	//   ....[135]....
        /*0778*/ 	.word	0xffffffff


	//   ....[136]....
        /*077c*/ 	.word	0xffffffff


	//   ....[137]....
        /*0780*/ 	.word	0xffffffff


	//   ....[138]....
        /*0784*/ 	.word	0xffffffff


	//   ....[139]....
        /*0788*/ 	.word	0xffffffff


	//   ....[140]....
        /*078c*/ 	.word	0xffffffff


	//   ....[141]....
        /*0790*/ 	.word	0xffffffff


	//   ....[142]....
        /*0794*/ 	.word	0xffffffff


	//   ....[143]....
        /*0798*/ 	.word	0xffffffff


	//   ....[144]....
        /*079c*/ 	.word	0xffffffff


	//   ....[145]....
        /*07a0*/ 	.word	0xffffffff


	//   ....[146]....
        /*07a4*/ 	.word	0xffffffff


	//   ....[147]....
        /*07a8*/ 	.word	0xffffffff


	//   ....[148]....
        /*07ac*/ 	.word	0xffffffff


	//   ....[149]....
        /*07b0*/ 	.word	0xffffffff


	//   ....[150]....
        /*07b4*/ 	.word	0xffffffff


	//   ....[151]....
        /*07b8*/ 	.word	0xffffffff


	//   ....[152]....
        /*07bc*/ 	.word	0xffffffff


	//   ....[153]....
        /*07c0*/ 	.word	0xffffffff


	//   ....[154]....
        /*07c4*/ 	.word	0xffffffff


	//   ....[155]....
        /*07c8*/ 	.word	0xffffffff


	//   ....[156]....
        /*07cc*/ 	.word	0xffffffff


	//   ....[157]....
        /*07d0*/ 	.word	0xffffffff


	//   ....[158]....
        /*07d4*/ 	.word	0xffffffff


	//   ....[159]....
        /*07d8*/ 	.word	0xffffffff


	//   ....[160]....
        /*07dc*/ 	.word	0xffffffff


	//   ....[161]....
        /*07e0*/ 	.word	0xffffffff


	//   ....[162]....
        /*07e4*/ 	.word	0xffffffff


	//   ....[163]....
        /*07e8*/ 	.word	0xffffffff


	//   ....[164]....
        /*07ec*/ 	.word	0xffffffff


	//   ....[165]....
        /*07f0*/ 	.word	0xffffffff


	//   ....[166]....
        /*07f4*/ 	.word	0xffffffff


	//----- nvinfo : EIATTR_COOP_GROUP_INSTR_OFFSETS
	.align		4
.L_426:
        /*07f8*/ 	.byte	0x04, 0x28
        /*07fa*/ 	.short	(.L_428 - .L_427)


	//   ....[0]....
.L_427:
        /*07fc*/ 	.word	0x00000050


	//   ....[1]....
        /*0800*/ 	.word	0x000001e0


	//   ....[2]....
        /*0804*/ 	.word	0x00000210


	//   ....[3]....
        /*0808*/ 	.word	0x00000240


	//   ....[4]....
        /*080c*/ 	.word	0x00000270


	//   ....[5]....
        /*0810*/ 	.word	0x000002a0


	//   ....[6]....
        /*0814*/ 	.word	0x000002d0


	//   ....[7]....
        /*0818*/ 	.word	0x00000440


	//   ....[8]....
        /*081c*/ 	.word	0x00000480


	//   ....[9]....
        /*0820*/ 	.word	0x000004b0


	//   ....[10]....
        /*0824*/ 	.word	0x000004e0


	//   ....[11]....
        /*0828*/ 	.word	0x00000510


	//   ....[12]....
        /*082c*/ 	.word	0x00000540


	//   ....[13]....
        /*0830*/ 	.word	0x000005d0


	//   ....[14]....
        /*0834*/ 	.word	0x00000600


	//   ....[15]....
        /*0838*/ 	.word	0x00000620


	//   ....[16]....
        /*083c*/ 	.word	0x00000680


	//   ....[17]....
        /*0840*/ 	.word	0x00002610


	//   ....[18]....
        /*0844*/ 	.word	0x00002630


	//   ....[19]....
        /*0848*/ 	.word	0x000027a0


	//   ....[20]....
        /*084c*/ 	.word	0x000027b0


	//   ....[21]....
        /*0850*/ 	.word	0x00002920


	//   ....[22]....
        /*0854*/ 	.word	0x00002940


	//   ....[23]....
        /*0858*/ 	.word	0x00002ab0


	//   ....[24]....
        /*085c*/ 	.word	0x00002ac0


	//   ....[25]....
        /*0860*/ 	.word	0x00003db0


	//   ....[26]....
        /*0864*/ 	.word	0x00003ee0


	//   ....[27]....
        /*0868*/ 	.word	0x00004040


	//   ....[28]....
        /*086c*/ 	.word	0x00004060


	//   ....[29]....
        /*0870*/ 	.word	0x000042f0


	//   ....[30]....
        /*0874*/ 	.word	0x00004360


	//   ....[31]....
        /*0878*/ 	.word	0x00004580


	//   ....[32]....
        /*087c*/ 	.word	0x00004650


	//   ....[33]....
        /*0880*/ 	.word	0x00006370


	//   ....[34]....
        /*0884*/ 	.word	0x000063c0


	//   ....[35]....
        /*0888*/ 	.word	0x000063d0


	//   ....[36]....
        /*088c*/ 	.word	0x00006410


	//   ....[37]....
        /*0890*/ 	.word	0x00006440


	//   ....[38]....
        /*0894*/ 	.word	0x00006470


	//   ....[39]....
        /*0898*/ 	.word	0x000066c0


	//   ....[40]....
        /*089c*/ 	.word	0x00006a40


	//   ....[41]....
        /*08a0*/ 	.word	0x00007cd0


	//   ....[42]....
        /*08a4*/ 	.word	0x00007ce0


	//   ....[43]....
        /*08a8*/ 	.word	0x00007cf0


	//   ....[44]....
        /*08ac*/ 	.word	0x00007d00


	//   ....[45]....
        /*08b0*/ 	.word	0x00007d30


	//   ....[46]....
        /*08b4*/ 	.word	0x00007d50


	//   ....[47]....
        /*08b8*/ 	.word	0x00007d70


	//   ....[48]....
        /*08bc*/ 	.word	0x00007d80


	//   ....[49]....
        /*08c0*/ 	.word	0x000092a0


	//   ....[50]....
        /*08c4*/ 	.word	0x000092b0


	//   ....[51]....
        /*08c8*/ 	.word	0x000092c0


	//   ....[52]....
        /*08cc*/ 	.word	0x000092d0


	//   ....[53]....
        /*08d0*/ 	.word	0x000092e0


	//   ....[54]....
        /*08d4*/ 	.word	0x000092f0


	//   ....[55]....
        /*08d8*/ 	.word	0x00009320


	//   ....[56]....
        /*08dc*/ 	.word	0x00009330


	//   ....[57]....
        /*08e0*/ 	.word	0x000097b0


	//   ....[58]....
        /*08e4*/ 	.word	0x000097d0


	//   ....[59]....
        /*08e8*/ 	.word	0x00009910


	//   ....[60]....
        /*08ec*/ 	.word	0x00009920


	//   ....[61]....
        /*08f0*/ 	.word	0x00009a70


	//   ....[62]....
        /*08f4*/ 	.word	0x00009a90


	//   ....[63]....
        /*08f8*/ 	.word	0x00009be0


	//   ....[64]....
        /*08fc*/ 	.word	0x00009bf0


	//   ....[65]....
        /*0900*/ 	.word	0x00009f40


	//   ....[66]....
        /*0904*/ 	.word	0x00009f60


	//   ....[67]....
        /*0908*/ 	.word	0x0000a430


	//   ....[68]....
        /*090c*/ 	.word	0x0000a440


	//   ....[69]....
        /*0910*/ 	.word	0x0000a910


	//   ....[70]....
        /*0914*/ 	.word	0x0000a930


	//   ....[71]....
        /*0918*/ 	.word	0x0000ae10


	//   ....[72]....
        /*091c*/ 	.word	0x0000ae20


	//   ....[73]....
        /*0920*/ 	.word	0x0000ba60


	//   ....[74]....
        /*0924*/ 	.word	0x0000ba80


	//   ....[75]....
        /*0928*/ 	.word	0x0000bbd0


	//   ....[76]....
        /*092c*/ 	.word	0x0000bbe0


	//   ....[77]....
        /*0930*/ 	.word	0x0000bd30


	//   ....[78]....
        /*0934*/ 	.word	0x0000bd50


	//   ....[79]....
        /*0938*/ 	.word	0x0000bea0


	//   ....[80]....
        /*093c*/ 	.word	0x0000beb0


	//   ....[81]....
        /*0940*/ 	.word	0x0000c0a0


	//   ....[82]....
        /*0944*/ 	.word	0x0000c0c0


	//   ....[83]....
        /*0948*/ 	.word	0x0000c1e0


	//   ....[84]....
        /*094c*/ 	.word	0x0000c220


	//   ....[85]....
        /*0950*/ 	.word	0x0000c250


	//   ....[86]....
        /*0954*/ 	.word	0x0000c280


	//   ....[87]....
        /*0958*/ 	.word	0x0000c2b0


	//   ....[88]....
        /*095c*/ 	.word	0x0000c2e0


	//   ....[89]....
        /*0960*/ 	.word	0x0000c430


	//   ....[90]....
        /*0964*/ 	.word	0x0000c470


	//   ....[91]....
        /*0968*/ 	.word	0x0000c4a0


	//   ....[92]....
        /*096c*/ 	.word	0x0000c4d0


	//   ....[93]....
        /*0970*/ 	.word	0x0000c500


	//   ....[94]....
        /*0974*/ 	.word	0x0000c530


	//   ....[95]....
        /*0978*/ 	.word	0x0000c5c0


	//   ....[96]....
        /*097c*/ 	.word	0x0000c5f0


	//   ....[97]....
        /*0980*/ 	.word	0x0000c600


	//   ....[98]....
        /*0984*/ 	.word	0x0000c660


	//   ....[99]....
        /*0988*/ 	.word	0x0000cb90


	//   ....[100]....
        /*098c*/ 	.word	0x0000cbf0


	//   ....[101]....
        /*0990*/ 	.word	0x0000cc40


	//   ....[102]....
        /*0994*/ 	.word	0x0000cc90


	//   ....[103]....
        /*0998*/ 	.word	0x0000cce0


	//   ....[104]....
        /*099c*/ 	.word	0x0000cd50


	//   ....[105]....
        /*09a0*/ 	.word	0x0000cd90


	//   ....[106]....
        /*09a4*/ 	.word	0x0000ce00


	//   ....[107]....
        /*09a8*/ 	.word	0x0000ce70


	//   ....[108]....
        /*09ac*/ 	.word	0x0000ced0


	//   ....[109]....
        /*09b0*/ 	.word	0x0000cf40


	//   ....[110]....
        /*09b4*/ 	.word	0x0000cfb0


	//   ....[111]....
        /*09b8*/ 	.word	0x0000d010


	//   ....[112]....
        /*09bc*/ 	.word	0x0000d070


	//   ....[113]....
        /*09c0*/ 	.word	0x0000d0d0


	//   ....[114]....
        /*09c4*/ 	.word	0x0000d140


	//   ....[115]....
        /*09c8*/ 	.word	0x0000d1a0


	//   ....[116]....
        /*09cc*/ 	.word	0x0000d200


	//   ....[117]....
        /*09d0*/ 	.word	0x0000d270


	//   ....[118]....
        /*09d4*/ 	.word	0x0000d2b0


	//   ....[119]....
        /*09d8*/ 	.word	0x0000d300


	//   ....[120]....
        /*09dc*/ 	.word	0x0000d350


	//   ....[121]....
        /*09e0*/ 	.word	0x0000d3a0


	//   ....[122]....
        /*09e4*/ 	.word	0x0000d3f0


	//   ....[123]....
        /*09e8*/ 	.word	0x0000d440


	//   ....[124]....
        /*09ec*/ 	.word	0x0000d490


	//   ....[125]....
        /*09f0*/ 	.word	0x0000d4f0


	//   ....[126]....
        /*09f4*/ 	.word	0x0000d560


	//   ....[127]....
        /*09f8*/ 	.word	0x0000d5c0


	//   ....[128]....
        /*09fc*/ 	.word	0x0000d620


	//   ....[129]....
        /*0a00*/ 	.word	0x0000d680


	//   ....[130]....
        /*0a04*/ 	.word	0x0000d6f0


	//   ....[131]....
        /*0a08*/ 	.word	0x0000d750


	//   ....[132]....
        /*0a0c*/ 	.word	0x0000d7b0


	//   ....[133]....
        /*0a10*/ 	.word	0x0000d810


	//   ....[134]....
        /*0a14*/ 	.word	0x0000d880


	//   ....[135]....
        /*0a18*/ 	.word	0x0000d8e0


	//   ....[136]....
        /*0a1c*/ 	.word	0x0000d940


	//   ....[137]....
        /*0a20*/ 	.word	0x0000d9a0


	//   ....[138]....
        /*0a24*/ 	.word	0x0000da10


	//   ....[139]....
        /*0a28*/ 	.word	0x0000da70


	//   ....[140]....
        /*0a2c*/ 	.word	0x0000dad0


	//   ....[141]....
        /*0a30*/ 	.word	0x0000db30


	//   ....[142]....
        /*0a34*/ 	.word	0x0000dba0


	//   ....[143]....
        /*0a38*/ 	.word	0x0000dc00


	//   ....[144]....
        /*0a3c*/ 	.word	0x0000dc60


	//   ....[145]....
        /*0a40*/ 	.word	0x0000dcc0


	//   ....[146]....
        /*0a44*/ 	.word	0x0000dd30


	//   ....[147]....
        /*0a48*/ 	.word	0x0000dd90


	//   ....[148]....
        /*0a4c*/ 	.word	0x0000ddf0


	//   ....[149]....
        /*0a50*/ 	.word	0x0000de50


	//   ....[150]....
        /*0a54*/ 	.word	0x0000dec0


	//   ....[151]....
        /*0a58*/ 	.word	0x0000df10


	//   ....[152]....
        /*0a5c*/ 	.word	0x0000df50


	//   ....[153]....
        /*0a60*/ 	.word	0x0000dfa0


	//   ....[154]....
        /*0a64*/ 	.word	0x0000dff0


	//   ....[155]....
        /*0a68*/ 	.word	0x0000e040


	//   ....[156]....
        /*0a6c*/ 	.word	0x0000e0b0


	//   ....[157]....
        /*0a70*/ 	.word	0x0000e0f0


	//   ....[158]....
        /*0a74*/ 	.word	0x0000e140


	//   ....[159]....
        /*0a78*/ 	.word	0x0000e190


	//   ....[160]....
        /*0a7c*/ 	.word	0x0000e1e0


	//   ....[161]....
        /*0a80*/ 	.word	0x0000e230


	//   ....[162]....
        /*0a84*/ 	.word	0x0000e2a0


	//   ....[163]....
        /*0a88*/ 	.word	0x0000e2e0


	//   ....[164]....
        /*0a8c*/ 	.word	0x0000e350


	//   ....[165]....
        /*0a90*/ 	.word	0x0000e3b0


	//   ....[166]....
        /*0a94*/ 	.word	0x0000e410


	//----- nvinfo : EIATTR_EXIT_INSTR_OFFSETS
	.align		4
.L_428:
        /*0a98*/ 	.byte	0x04, 0x1c
        /*0a9a*/ 	.short	(.L_430 - .L_429)


	//   ....[0]....
.L_429:
        /*0a9c*/ 	.word	0x00000b40


	//   ....[1]....
        /*0aa0*/ 	.word	0x0000cb50


	//----- nvinfo : EIATTR_MAX_THREADS
	.align		4
.L_430:
        /*0aa4*/ 	.byte	0x04, 0x05
        /*0aa6*/ 	.short	(.L_432 - .L_431)
.L_431:
        /*0aa8*/ 	.word	0x00000080
        /*0aac*/ 	.word	0x00000001
        /*0ab0*/ 	.word	0x00000001


	//----- nvinfo : EIATTR_CRS_STACK_SIZE
	.align		4
.L_432:
        /*0ab4*/ 	.byte	0x04, 0x1e
        /*0ab6*/ 	.short	(.L_434 - .L_433)
.L_433:
        /*0ab8*/ 	.word	0x00000000
.L_434:


//--------------------- .nv.info._ZN7cutlass13device_kernelIN5flash19enable_sm80_to_sm89INS1_16FlashAttnFwdSm80INS1_25CollectiveMainloopFwdSm80ILi4ELi1ELb0EN4cute5tupleIJNS5_1CILi128EEENS7_ILi48EEENS7_ILi96EEEEEELi96ENS_6half_tEfNS_4arch4Sm80ELb0ELb0ELb0ELb1ELb0ELb1ELb1ELb1EEENS1_21CollectiveEpilogueFwdINS6_IJS8_SA_S9_EEENS6_IJNS7_ILi1EEESI_SI_EEESC_SE_Li128ELb1ELb1ELb1ELb0EEENS1_36VarlenDynamicPersistentTileSchedulerILi128ELi48ELi128ELi128ELb1ELb1ELb0ELb0ELb1ELb1EEEEEEEEEvNT_6ParamsE --------------------------
	.section	.nv.info._ZN7cutlass13device_kernelIN5flash19enable_sm80_to_sm89INS1_16FlashAttnFwdSm80INS1_25CollectiveMainloopFwdSm80ILi4ELi1ELb0EN4cute5tupleIJNS5_1CILi128EEENS7_ILi48EEENS7_ILi96EEEEEELi96ENS_6half_tEfNS_4arch4Sm80ELb0ELb0ELb0ELb1ELb0ELb1ELb1ELb1EEENS1_21CollectiveEpilogueFwdINS6_IJS8_SA_S9_EEENS6_IJNS7_ILi1EEESI_SI_EEESC_SE_Li128ELb1ELb1ELb1ELb0EEENS1_36VarlenDynamicPersistentTileSchedulerILi128ELi48ELi128ELi128ELb1ELb1ELb0ELb0ELb1ELb1EEEEEEEEEvNT_6ParamsE,"",@"SHT_CUDA_INFO"
	.sectionflags	@""
	.align	4


	//----- nvinfo : EIATTR_CUDA_API_VERSION
	.align		4
        /*0000*/ 	.byte	0x04, 0x37
        /*0002*/ 	.short	(.L_436 - .L_435)
.L_435:
        /*0004*/ 	.word	0x00000082


	//----- nvinfo : EIATTR_SW2861232_WAR
	.align		4
.L_436:
        /*0008*/ 	.byte	0x01, 0x35
	.zero		2


	//----- nvinfo : EIATTR_PARAM_CBANK
	.align		4
        /*000c*/ 	.byte	0x04, 0x0a
        /*000e*/ 	.short	(.L_438 - .L_437)
	.align		4
.L_437:
        /*0010*/ 	.word	index@(.nv.constant0._ZN7cutlass13device_kernelIN5flash19enable_sm80_to_sm89INS1_16FlashAttnFwdSm80INS1_25CollectiveMainloopFwdSm80ILi4ELi1ELb0EN4cute5tupleIJNS5_1CILi128EEENS7_ILi48EEENS7_ILi96EEEEEELi96ENS_6half_tEfNS_4arch4Sm80ELb0ELb0ELb0ELb1ELb0ELb1ELb1ELb1EEENS1_21CollectiveEpilogueFwdINS6_IJS8_SA_S9_EEENS6_IJNS7_ILi1EEESI_SI_EEESC_SE_Li128ELb1ELb1ELb1ELb0EEENS1_36VarlenDynamicPersistentTileSchedulerILi128ELi48ELi128ELi128ELb1ELb1ELb0ELb0ELb1ELb1EEEEEEEEEvNT_6ParamsE)
        /*0014*/ 	.short	0x0160
        /*0016*/ 	.short	0x0438


	//----- nvinfo : EIATTR_CBANK_PARAM_SIZE
	.align		4
.L_438:
        /*0018*/ 	.byte	0x03, 0x19
        /*001a*/ 	.short	0x0438


	//----- nvinfo : EIATTR_KPARAM_INFO
	.align		4
        /*001c*/ 	.byte	0x04, 0x17
        /*001e*/ 	.short	(.L_440 - .L_439)
.L_439:
        /*0020*/ 	.word	0x00000000
        /*0024*/ 	.short	0x0000
        /*0026*/ 	.short	0x0000
        /*0028*/ 	.byte	0x00, 0xf0, 0xe1, 0x10


	//----- nvinfo : EIATTR_MAXREG_COUNT
	.align		4
.L_440:
        /*002c*/ 	.byte	0x03, 0x1b
        /*002e*/ 	.short	0x00ff


	//----- nvinfo : EIATTR_NUM_BARRIERS
	.align		4
        /*0030*/ 	.byte	0x02, 0x4c
        /*0032*/ 	.byte	0x06
	.zero		1


	//----- nvinfo : EIATTR_ANNOTATIONS
	.align		4
        /*0034*/ 	.byte	0x04, 0x55
        /*0036*/ 	.short	(.L_442 - .L_441)


	//   ....[0]....
.L_441:
        /* <DEDUP_REMOVED lines=72> */


	//----- nvinfo : EIATTR_MERCURY_ISA_VERSION
	.align		4
.L_442:
        /*04a8*/ 	.byte	0x03, 0x5f
        /*04aa*/ 	.short	0x0000


	//----- nvinfo : EIATTR_INT_WARP_WIDE_INSTR_OFFSETS
	.align		4
        /*04ac*/ 	.byte	0x04, 0x31
        /*04ae*/ 	.short	(.L_444 - .L_443)


	//   ....[0]....
.L_443:
        /*04b0*/ 	.word	0x00013670


	//   ....[1]....
        /*04b4*/ 	.word	0x000136f0


	//----- nvinfo : EIATTR_COOP_GROUP_MASK_REGIDS
	.align		4
.L_444:
        /*04b8*/ 	.byte	0x04, 0x29
        /*04ba*/ 	.short	(.L_446 - .L_445)


	//   ....[0]....
.L_445:
        /*04bc*/ 	.word	0xffffffff


	//   ....[1]....
        /*04c0*/ 	.word	0xffffffff


	//   ....[2]....
        /*04c4*/ 	.word	0xffffffff


	//   ....[3]....
        /*04c8*/ 	.word	0xffffffff


	//   ....[4]....
        /*04cc*/ 	.word	0xffffffff


	//   ....[5]....
        /*04d0*/ 	.word	0xffffffff


	//   ....[6]....
        /*04d4*/ 	.word	0xffffffff


	//   ....[7]....
        /*04d8*/ 	.word	0xffffffff


	//   ....[8]....
        /*04dc*/ 	.word	0xffffffff


	//   ....[9]....
        /*04e0*/ 	.word	0xffffffff


	//   ....[10]....
        /*04e4*/ 	.word	0xffffffff


	//   ....[11]....
        /*04e8*/ 	.word	0xffffffff


	//   ....[12]....
        /*04ec*/ 	.word	0xffffffff


	//   ....[13]....
        /*04f0*/ 	.word	0xffffffff


	//   ....[14]....
        /*04f4*/ 	.word	0xffffffff


	//   ....[15]....
        /*04f8*/ 	.word	0xffffffff


	//   ....[16]....
        /*04fc*/ 	.word	0xffffffff


	//   ....[17]....
        /*0500*/ 	.word	0xffffffff


	//   ....[18]....
        /*0504*/ 	.word	0xffffffff


	//   ....[19]....
        /*0508*/ 	.word	0xffffffff


	//   ....[20]....
        /*050c*/ 	.word	0xffffffff


	//   ....[21]....
        /*0510*/ 	.word	0xffffffff


	//   ....[22]....
        /*0514*/ 	.word	0xffffffff


	//   ....[23]....
        /*0518*/ 	.word	0xffffffff


	//   ....[24]....
        /*051c*/ 	.word	0xffffffff


	//   ....[25]....
        /*0520*/ 	.word	0xffffffff


	//   ....[26]....
        /*0524*/ 	.word	0xffffffff


	//   ....[27]....
        /*0528*/ 	.word	0xffffffff


	//   ....[28]....
        /*052c*/ 	.word	0xffffffff


	//   ....[29]....
        /*0530*/ 	.word	0xffffffff


	//   ....[30]....
        /*0534*/ 	.word	0xffffffff


	//   ....[31]....
        /*0538*/ 	.word	0xffffffff


	//   ....[32]....
        /*053c*/ 	.word	0xffffffff


	//   ....[33]....
        /*0540*/ 	.word	0xffffffff


	//   ....[34]....
        /*0544*/ 	.word	0xffffffff


	//   ....[35]....
        /*0548*/ 	.word	0xffffffff


	//   ....[36]....
        /*054c*/ 	.word	0xffffffff


	//   ....[37]....
        /*0550*/ 	.word	0xffffffff


	//   ....[38]....
        /*0554*/ 	.word	0xffffffff


	//   ....[39]....
        /*0558*/ 	.word	0xffffffff


	//   ....[40]....
        /*055c*/ 	.word	0xffffffff


	//   ....[41]....
        /*0560*/ 	.word	0xffffffff


	//   ....[42]....
        /*0564*/ 	.word	0xffffffff


	//   ....[43]....
        /*0568*/ 	.word	0xffffffff


	//   ....[44]....
        /*056c*/ 	.word	0xffffffff


	//   ....[45]....
        /*0570*/ 	.word	0xffffffff


	//   ....[46]....
        /*0574*/ 	.word	0xffffffff


	//   ....[47]....
        /*0578*/ 	.word	0xffffffff


	//   ....[48]....
        /*057c*/ 	.word	0xffffffff


	//   ....[49]....
        /*0580*/ 	.word	0xffffffff


	//   ....[50]....
        /*0584*/ 	.word	0xffffffff


	//   ....[51]....
        /*0588*/ 	.word	0xffffffff


	//   ....[52]....
        /*058c*/ 	.word	0xffffffff


	//   ....[53]....
        /*0590*/ 	.word	0xffffffff


	//   ....[54]....
        /*0594*/ 	.word	0xffffffff


	//   ....[55]....
        /*0598*/ 	.word	0xffffffff


	//   ....[56]....
        /*059c*/ 	.word	0xffffffff


	//   ....[57]....
        /*05a0*/ 	.word	0xffffffff


	//   ....[58]....
        /*05a4*/ 	.word	0xffffffff


	//   ....[59]....
        /*05a8*/ 	.word	0xffffffff


	//   ....[60]....
        /*05ac*/ 	.word	0xffffffff


	//   ....[61]....
        /*05b0*/ 	.word	0xffffffff


	//   ....[62]....
        /*05b4*/ 	.word	0xffffffff


	//   ....[63]....
        /*05b8*/ 	.word	0xffffffff


	//   ....[64]....
        /*05bc*/ 	.word	0xffffffff


	//   ....[65]....
        /*05c0*/ 	.word	0xffffffff


	//   ....[66]....
        /*05c4*/ 	.word	0xffffffff


	//   ....[67]....
        /*05c8*/ 	.word	0xffffffff


	//   ....[68]....
        /*05cc*/ 	.word	0xffffffff


	//   ....[69]....
        /*05d0*/ 	.word	0xffffffff


	//   ....[70]....
        /*05d4*/ 	.word	0xffffffff


	//   ....[71]....
        /*05d8*/ 	.word	0xffffffff


	//   ....[72]....
        /*05dc*/ 	.word	0xffffffff


	//   ....[73]....
        /*05e0*/ 	.word	0xffffffff


	//   ....[74]....
        /*05e4*/ 	.word	0xffffffff


	//   ....[75]....
        /*05e8*/ 	.word	0xffffffff


	//   ....[76]....
        /*05ec*/ 	.word	0xffffffff


	//   ....[77]....
        /*05f0*/ 	.word	0xffffffff


	//   ....[78]....
        /*05f4*/ 	.word	0xffffffff


	//   ....[79]....
        /*05f8*/ 	.word	0xffffffff


	//   ....[80]....
        /*05fc*/ 	.word	0xffffffff


	//   ....[81]....
        /*0600*/ 	.word	0xffffffff


	//   ....[82]....
        /*0604*/ 	.word	0xffffffff


	//   ....[83]....
        /*0608*/ 	.word	0xffffffff


	//   ....[84]....
        /*060c*/ 	.word	0xffffffff


	//   ....[85]....
        /*0610*/ 	.word	0xffffffff


	//   ....[86]....
        /*0614*/ 	.word	0xffffffff


	//   ....[87]....
        /*0618*/ 	.word	0xffffffff


	//   ....[88]....
        /*061c*/ 	.word	0xffffffff


	//   ....[89]....
        /*0620*/ 	.word	0xffffffff


	//   ....[90]....
        /*0624*/ 	.word	0xffffffff


	//   ....[91]....
        /*0628*/ 	.word	0xffffffff


	//   ....[92]....
        /*062c*/ 	.word	0xffffffff


	//   ....[93]....
        /*0630*/ 	.word	0xffffffff


	//   ....[94]....
        /*0634*/ 	.word	0xffffffff


	//   ....[95]....
        /*0638*/ 	.word	0xffffffff


	//   ....[96]....
        /*063c*/ 	.word	0xffffffff


	//   ....[97]....
        /*0640*/ 	.word	0xffffffff


	//   ....[98]....
        /*0644*/ 	.word	0xffffffff


	//   ....[99]....
        /*0648*/ 	.word	0xffffffff


	//   ....[100]....
        /*064c*/ 	.word	0xffffffff


	//   ....[101]....
        /*0650*/ 	.word	0xffffffff


	//   ....[102]....
        /*0654*/ 	.word	0xffffffff


	//   ....[103]....
        /*0658*/ 	.word	0xffffffff


	//   ....[104]....
        /*065c*/ 	.word	0xffffffff


	//   ....[105]....
        /*0660*/ 	.word	0xffffffff


	//   ....[106]....
        /*0664*/ 	.word	0xffffffff


	//   ....[107]....
        /*0668*/ 	.word	0xffffffff


	//   ....[108]....
        /*066c*/ 	.word	0xffffffff


	//   ....[109]....
        /*0670*/ 	.word	0xffffffff


	//   ....[110]....
        /*0674*/ 	.word	0xffffffff


	//   ....[111]....
        /*0678*/ 	.word	0xffffffff


	//   ....[112]....
        /*067c*/ 	.word	0xffffffff


	//   ....[113]....
        /*0680*/ 	.word	0xffffffff


	//   ....[114]....
        /*0684*/ 	.word	0xffffffff


	//   ....[115]....
        /*0688*/ 	.word	0xffffffff


	//   ....[116]....
        /*068c*/ 	.word	0xffffffff


	//   ....[117]....
        /*0690*/ 	.word	0xffffffff


	//   ....[118]....
        /*0694*/ 	.word	0xffffffff


	//   ....[119]....
        /*0698*/ 	.word	0xffffffff


	//   ....[120]....
        /*069c*/ 	.word	0xffffffff


	//   ....[121]....
        /*06a0*/ 	.word	0xffffffff


	//   ....[122]....
        /*06a4*/ 	.word	0xffffffff


	//   ....[123]....
        /*06a8*/ 	.word	0xffffffff


	//   ....[124]....
        /*06ac*/ 	.word	0xffffffff


	//   ....[125]....
        /*06b0*/ 	.word	0xffffffff


	//   ....[126]....
        /*06b4*/ 	.word	0xffffffff


	//   ....[127]....
        /*06b8*/ 	.word	0xffffffff


	//   ....[128]....
        /*06bc*/ 	.word	0xffffffff


	//   ....[129]....
        /*06c0*/ 	.word	0xffffffff


	//   ....[130]....
        /*06c4*/ 	.word	0xffffffff


	//   ....[131]....
        /*06c8*/ 	.word	0xffffffff


	//   ....[132]....
        /*06cc*/ 	.word	0xffffffff


	//   ....[133]....
        /*06d0*/ 	.word	0xffffffff


	//   ....[134]....
        /*06d4*/ 	.word	0xffffffff


	//   ....[135]....
        /*06d8*/ 	.word	0xffffffff


	//   ....[136]....
        /*06dc*/ 	.word	0xffffffff


	//   ....[137]....
        /*06e0*/ 	.word	0xffffffff


	//   ....[138]....
        /*06e4*/ 	.word	0xffffffff


	//   ....[139]....
        /*06e8*/ 	.word	0xffffffff


	//   ....[140]....
        /*06ec*/ 	.word	0xffffffff


	//   ....[141]....
        /*06f0*/ 	.word	0xffffffff


	//   ....[142]....
        /*06f4*/ 	.word	0xffffffff


	//   ....[143]....
        /*06f8*/ 	.word	0xffffffff


	//   ....[144]....
        /*06fc*/ 	.word	0xffffffff


	//   ....[145]....
        /*0700*/ 	.word	0xffffffff


	//   ....[146]....
        /*0704*/ 	.word	0xffffffff


	//   ....[147]....
        /*0708*/ 	.word	0xffffffff


	//   ....[148]....
        /*070c*/ 	.word	0xffffffff


	//   ....[149]....
        /*0710*/ 	.word	0xffffffff


	//   ....[150]....
        /*0714*/ 	.word	0xffffffff


	//   ....[151]....
        /*0718*/ 	.word	0xffffffff


	//   ....[152]....
        /*071c*/ 	.word	0xffffffff


	//   ....[153]....
        /*0720*/ 	.word	0xffffffff


	//   ....[154]....
        /*0724*/ 	.word	0xffffffff


	//   ....[155]....
        /*0728*/ 	.word	0xffffffff


	//   ....[156]....
        /*072c*/ 	.word	0xffffffff


	//   ....[157]....
        /*0730*/ 	.word	0xffffffff


	//   ....[158]....
        /*0734*/ 	.word	0xffffffff


	//   ....[159]....
        /*0738*/ 	.word	0xffffffff


	//   ....[160]....
        /*073c*/ 	.word	0xffffffff


	//   ....[161]....
        /*0740*/ 	.word	0xffffffff


	//   ....[162]....
        /*0744*/ 	.word	0xffffffff


	//   ....[163]....
        /*0748*/ 	.word	0xffffffff


	//   ....[164]....
        /*074c*/ 	.word	0xffffffff


	//   ....[165]....
        /*0750*/ 	.word	0xffffffff


	//   ....[166]....
        /*0754*/ 	.word	0xffffffff


	//   ....[167]....
        /*0758*/ 	.word	0xffffffff


	//   ....[168]....
        /*075c*/ 	.word	0xffffffff


	//   ....[169]....
        /*0760*/ 	.word	0xffffffff


	//   ....[170]....
        /*0764*/ 	.word	0xffffffff


	//   ....[171]....
        /*0768*/ 	.word	0xffffffff


	//   ....[172]....
        /*076c*/ 	.word	0xffffffff


	//   ....[173]....
        /*0770*/ 	.word	0xffffffff


	//   ....[174]....
        /*0774*/ 	.word	0xffffffff


	//----- nvinfo : EIATTR_COOP_GROUP_INSTR_OFFSETS
	.align		4
.L_446:
        /*0778*/ 	.byte	0x04, 0x28
        /*077a*/ 	.short	(.L_448 - .L_447)


	//   ....[0]....
.L_447:
        /*077c*/ 	.word	0x00000050


	//   ....[1]....
        /*0780*/ 	.word	0x00000200


	//   ....[2]....
        /*0784*/ 	.word	0x00000230


	//   ....[3]....
        /*0788*/ 	.word	0x00000260


	//   ....[4]....
        /*078c*/ 	.word	0x00000290


	//   ....[5]....
        /*0790*/ 	.word	0x000002c0


	//   ....[6]....
        /*0794*/ 	.word	0x000002f0


	//   ....[7]....
        /*0798*/ 	.word	0x00000460


	//   ....[8]....
        /*079c*/ 	.word	0x000004a0


	//   ....[9]....
        /*07a0*/ 	.word	0x000004d0


	//   ....[10]....
        /*07a4*/ 	.word	0x00000500


	//   ....[11]....
        /*07a8*/ 	.word	0x00000530


	//   ....[12]....
        /*07ac*/ 	.word	0x00000560


	//   ....[13]....
        /*07b0*/ 	.word	0x000005f0


	//   ....[14]....
        /*07b4*/ 	.word	0x00000620


	//   ....[15]....
        /*07b8*/ 	.word	0x00000630


	//   ....[16]....
        /*07bc*/ 	.word	0x000006a0


	//   ....[17]....
        /*07c0*/ 	.word	0x00007f90


	//   ....[18]....
        /*07c4*/ 	.word	0x00007fb0


	//   ....[19]....
        /*07c8*/ 	.word	0x00008110


	//   ....[20]....
        /*07cc*/ 	.word	0x00008120


	//   ....[21]....
        /*07d0*/ 	.word	0x00008280


	//   ....[22]....
        /*07d4*/ 	.word	0x000082a0


	//   ....[23]....
        /*07d8*/ 	.word	0x00008400


	//   ....[24]....
        /*07dc*/ 	.word	0x00008410


	//   ....[25]....
        /*07e0*/ 	.word	0x00008950


	//   ....[26]....
        /*07e4*/ 	.word	0x00008990


	//   ....[27]....
        /*07e8*/ 	.word	0x000089d0


	//   ....[28]....
        /*07ec*/ 	.word	0x00008a10


	//   ....[29]....
        /*07f0*/ 	.word	0x0000b3c0


	//   ....[30]....
        /*07f4*/ 	.word	0x0000b400


	//   ....[31]....
        /*07f8*/ 	.word	0x0000b440


	//   ....[32]....
        /*07fc*/ 	.word	0x0000b480


	//   ....[33]....
        /*0800*/ 	.word	0x0000ef40


	//   ....[34]....
        /*0804*/ 	.word	0x0000f070


	//   ....[35]....
        /*0808*/ 	.word	0x0000f2e0


	//   ....[36]....
        /*080c*/ 	.word	0x0000f390


	//   ....[37]....
        /*0810*/ 	.word	0x0000f400


	//   ....[38]....
        /*0814*/ 	.word	0x0000f530


	//   ....[39]....
        /*0818*/ 	.word	0x0000f550


	//   ....[40]....
        /*081c*/ 	.word	0x0000f6d0


	//   ....[41]....
        /*0820*/ 	.word	0x000112e0


	//   ....[42]....
        /*0824*/ 	.word	0x00011350


	//   ....[43]....
        /*0828*/ 	.word	0x000113e0


	//   ....[44]....
        /*082c*/ 	.word	0x00011450


	//   ....[45]....
        /*0830*/ 	.word	0x00011490


	//   ....[46]....
        /*0834*/ 	.word	0x00011580


	//   ....[47]....
        /*0838*/ 	.word	0x00011610


	//   ....[48]....
        /*083c*/ 	.word	0x000116e0


	//   ....[49]....
        /*0840*/ 	.word	0x00012cc0


	//   ....[50]....
        /*0844*/ 	.word	0x00012cd0


	//   ....[51]....
        /*0848*/ 	.word	0x00012ce0


	//   ....[52]....
        /*084c*/ 	.word	0x00012cf0


	//   ....[53]....
        /*0850*/ 	.word	0x00012d20


	//   ....[54]....
        /*0854*/ 	.word	0x00012d40


	//   ....[55]....
        /*0858*/ 	.word	0x00012d60


	//   ....[56]....
        /*085c*/ 	.word	0x00012d70


	//   ....[57]....
        /*0860*/ 	.word	0x00014300


	//   ....[58]....
        /*0864*/ 	.word	0x00014310


	//   ....[59]....
        /*0868*/ 	.word	0x00014320


	//   ....[60]....
        /*086c*/ 	.word	0x00014330


	//   ....[61]....
        /*0870*/ 	.word	0x00014340


	//   ....[62]....
        /*0874*/ 	.word	0x00014350


	//   ....[63]....
        /*0878*/ 	.word	0x00014370


	//   ....[64]....
        /*087c*/ 	.word	0x00014470


	//   ....[65]....
        /*0880*/ 	.word	0x00014820


	//   ....[66]....
        /*0884*/ 	.word	0x00014840


	//   ....[67]....
        /*0888*/ 	.word	0x00014980


	//   ....[68]....
        /*088c*/ 	.word	0x00014990


	//   ....[69]....
        /*0890*/ 	.word	0x00014ae0


	//   ....[70]....
        /*0894*/ 	.word	0x00014b00


	//   ....[71]....
        /*0898*/ 	.word	0x00014c50


	//   ....[72]....
        /*089c*/ 	.word	0x00014c60


	//   ....[73]....
        /*08a0*/ 	.word	0x00014fa0


	//   ....[74]....
        /*08a4*/ 	.word	0x00014fc0


	//   ....[75]....
        /*08a8*/ 	.word	0x00015480


	//   ....[76]....
        /*08ac*/ 	.word	0x00015490


	//   ....[77]....
        /*08b0*/ 	.word	0x000157f0


	//   ....[78]....
        /*08b4*/ 	.word	0x00015810


	//   ....[79]....
        /*08b8*/ 	.word	0x00015b90


	//   ....[80]....
        /*08bc*/ 	.word	0x00015ba0


	//   ....[81]....
        /*08c0*/ 	.word	0x00016690


	//   ....[82]....
        /*08c4*/ 	.word	0x000166b0


	//   ....[83]....
        /*08c8*/ 	.word	0x00016800


	//   ....[84]....
        /*08cc*/ 	.word	0x00016810


	//   ....[85]....
        /*08d0*/ 	.word	0x00016960


	//   ....[86]....
        /*08d4*/ 	.word	0x00016980


	//   ....[87]....
        /*08d8*/ 	.word	0x00016ad0


	//   ....[88]....
        /*08dc*/ 	.word	0x00016ae0


	//   ....[89]....
        /*08e0*/ 	.word	0x00016cf0


	//   ....[90]....
        /*08e4*/ 	.word	0x00016d10


	//   ....[91]....
        /*08e8*/ 	.word	0x00016e40


	//   ....[92]....
        /*08ec*/ 	.word	0x00016e80


	//   ....[93]....
        /*08f0*/ 	.word	0x00016eb0


	//   ....[94]....
        /*08f4*/ 	.word	0x00016ee0


	//   ....[95]....
        /*08f8*/ 	.word	0x00016f10


	//   ....[96]....
        /*08fc*/ 	.word	0x00016f40


	//   ....[97]....
        /*0900*/ 	.word	0x000170a0


	//   ....[98]....
        /*0904*/ 	.word	0x000170e0


	//   ....[99]....
        /*0908*/ 	.word	0x00017110


	//   ....[100]....
        /*090c*/ 	.word	0x00017140


	//   ....[101]....
        /*0910*/ 	.word	0x00017170


	//   ....[102]....
        /*0914*/ 	.word	0x000171a0


	//   ....[103]....
        /*0918*/ 	.word	0x00017230


	//   ....[104]....
        /*091c*/ 	.word	0x00017260


	//   ....[105]....
        /*0920*/ 	.word	0x00017270


	//   ....[106]....
        /*0924*/ 	.word	0x000172d0


	//   ....[107]....
        /*0928*/ 	.word	0x000178c0


	//   ....[108]....
        /*092c*/ 	.word	0x00017920


	//   ....[109]....
        /*0930*/ 	.word	0x00017970


	//   ....[110]....
        /*0934*/ 	.word	0x000179c0


	//   ....[111]....
        /*0938*/ 	.word	0x00017a10


	//   ....[112]....
        /*093c*/ 	.word	0x00017a80


	//   ....[113]....
        /*0940*/ 	.word	0x00017ac0


	//   ....[114]....
        /*0944*/ 	.word	0x00017b30


	//   ....[115]....
        /*0948*/ 	.word	0x00017ba0


	//   ....[116]....
        /*094c*/ 	.word	0x00017c00


	//   ....[117]....
        /*0950*/ 	.word	0x00017c70


	//   ....[118]....
        /*0954*/ 	.word	0x00017ce0


	//   ....[119]....
        /*0958*/ 	.word	0x00017d40


	//   ....[120]....
        /*095c*/ 	.word	0x00017da0


	//   ....[121]....
        /*0960*/ 	.word	0x00017e00


	//   ....[122]....
        /*0964*/ 	.word	0x00017e70


	//   ....[123]....
        /*0968*/ 	.word	0x00017ed0


	//   ....[124]....
        /*096c*/ 	.word	0x00017f30


	//   ....[125]....
        /*0970*/ 	.word	0x00017fa0


	//   ....[126]....
        /*0974*/ 	.word	0x00017ff0


	//   ....[127]....
        /*0978*/ 	.word	0x00018040


	//   ....[128]....
        /*097c*/ 	.word	0x00018090


	//   ....[129]....
        /*0980*/ 	.word	0x000180e0


	//   ....[130]....
        /*0984*/ 	.word	0x00018130


	//   ....[131]....
        /*0988*/ 	.word	0x00018180


	//   ....[132]....
        /*098c*/ 	.word	0x000181d0


	//   ....[133]....
        /*0990*/ 	.word	0x00018240


	//   ....[134]....
        /*0994*/ 	.word	0x000182b0


	//   ....[135]....
        /*0998*/ 	.word	0x00018310


	//   ....[136]....
        /*099c*/ 	.word	0x00018370


	//   ....[137]....
        /*09a0*/ 	.word	0x000183d0


	//   ....[138]....
        /*09a4*/ 	.word	0x00018440


	//   ....[139]....
        /*09a8*/ 	.word	0x000184a0


	//   ....[140]....
        /*09ac*/ 	.word	0x00018500


	//   ....[141]....
        /*09b0*/ 	.word	0x00018560


	//   ....[142]....
        /*09b4*/ 	.word	0x000185d0


	//   ....[143]....
        /*09b8*/ 	.word	0x00018630


	//   ....[144]....
        /*09bc*/ 	.word	0x00018690


	//   ....[145]....
        /*09c0*/ 	.word	0x000186f0


	//   ....[146]....
        /*09c4*/ 	.word	0x00018760


	//   ....[147]....
        /*09c8*/ 	.word	0x000187c0


	//   ....[148]....
        /*09cc*/ 	.word	0x00018820


	//   ....[149]....
        /*09d0*/ 	.word	0x00018880


	//   ....[150]....
        /*09d4*/ 	.word	0x000188f0


	//   ....[151]....
        /*09d8*/ 	.word	0x00018950


	//   ....[152]....
        /*09dc*/ 	.word	0x000189b0


	//   ....[153]....
        /*09e0*/ 	.word	0x00018a10


	//   ....[154]....
        /*09e4*/ 	.word	0x00018a80


	//   ....[155]....
        /*09e8*/ 	.word	0x00018ae0


	//   ....[156]....
        /*09ec*/ 	.word	0x00018b40


	//   ....[157]....
        /*09f0*/ 	.word	0x00018ba0


	//   ....[158]....
        /*09f4*/ 	.word	0x00018c10


	//   ....[159]....
        /*09f8*/ 	.word	0x00018c60


	//   ....[160]....
        /*09fc*/ 	.word	0x00018ca0


	//   ....[161]....
        /*0a00*/ 	.word	0x00018cf0


	//   ....[162]....
        /*0a04*/ 	.word	0x00018d40


	//   ....[163]....
        /*0a08*/ 	.word	0x00018d90


	//   ....[164]....
        /*0a0c*/ 	.word	0x00018e00


	//   ....[165]....
        /*0a10*/ 	.word	0x00018e40


	//   ....[166]....
        /*0a14*/ 	.word	0x00018e90


	//   ....[167]....
        /*0a18*/ 	.word	0x00018ee0


	//   ....[168]....
        /*0a1c*/ 	.word	0x00018f30


	//   ....[169]....
        /*0a20*/ 	.word	0x00018f80


	//   ....[170]....
        /*0a24*/ 	.word	0x00018ff0


	//   ....[171]....
        /*0a28*/ 	.word	0x00019030


	//   ....[172]....
        /*0a2c*/ 	.word	0x000190a0


	//   ....[173]....
        /*0a30*/ 	.word	0x00019100


	//   ....[174]....
        /*0a34*/ 	.word	0x00019160


	//----- nvinfo : EIATTR_EXIT_INSTR_OFFSETS
	.align		4
.L_448:
        /*0a38*/ 	.byte	0x04, 0x1c
        /*0a3a*/ 	.short	(.L_450 - .L_449)


	//   ....[0]....
.L_449:
        /*0a3c*/ 	.word	0x00000c10


	//   ....[1]....
        /*0a40*/ 	.word	0x00017880


	//----- nvinfo : EIATTR_MAX_THREADS
	.align		4
.L_450:
        /*0a44*/ 	.byte	0x04, 0x05
        /*0a46*/ 	.short	(.L_452 - .L_451)
.L_451:
        /*0a48*/ 	.word	0x00000080
        /*0a4c*/ 	.word	0x00000001
        /*0a50*/ 	.word	0x00000001


	//----- nvinfo : EIATTR_CRS_STACK_SIZE
	.align		4
.L_452:
        /*0a54*/ 	.byte	0x04, 0x1e
        /*0a56*/ 	.short	(.L_454 - .L_453)
.L_453:
        /*0a58*/ 	.word	0x00000000
.L_454:


//--------------------- .nv.info._ZN7cutlass13device_kernelIN5flash19enable_sm80_to_sm89INS1_16FlashAttnFwdSm80INS1_25CollectiveMainloopFwdSm80ILi4ELi1ELb0EN4cute5tupleIJNS5_1CILi128EEENS7_ILi48EEENS7_ILi96EEEEEELi96ENS_6half_tEfNS_4arch4Sm80ELb0ELb1ELb0ELb0ELb0ELb0ELb1ELb1EEENS1_21CollectiveEpilogueFwdINS6_IJS8_SA_S9_EEENS6_IJNS7_ILi1EEESI_SI_EEESC_SE_Li128ELb0ELb1ELb1ELb0EEENS1_19SingleTileSchedulerILb0ELb1ELb1ELi128EEEEEEEEEvNT_6ParamsE --------------------------
	.section	.nv.info._ZN7cutlass13device_kernelIN5flash19enable_sm80_to_sm89INS1_16FlashAttnFwdSm80INS1_25CollectiveMainloopFwdSm80ILi4ELi1ELb0EN4cute5tupleIJNS5_1CILi128EEENS7_ILi48EEENS7_ILi96EEEEEELi96ENS_6half_tEfNS_4arch4Sm80ELb0ELb1ELb0ELb0ELb0ELb0ELb1ELb1EEENS1_21CollectiveEpilogueFwdINS6_IJS8_SA_S9_EEENS6_IJNS7_ILi1EEESI_SI_EEESC_SE_Li128ELb0ELb1ELb1ELb0EEENS1_19SingleTileSchedulerILb0ELb1ELb1ELi128EEEEEEEEEvNT_6ParamsE,"",@"SHT_CUDA_INFO"
	.sectionflags	@""
	.align	4


	//----- nvinfo : EIATTR_CUDA_API_VERSION
	.align		4
        /*0000*/ 	.byte	0x04, 0x37
        /*0002*/ 	.short	(.L_456 - .L_455)
.L_455:
        /*0004*/ 	.word	0x00000082


	//----- nvinfo : EIATTR_SW2861232_WAR
	.align		4
.L_456:
        /*0008*/ 	.byte	0x01, 0x35
	.zero		2


	//----- nvinfo : EIATTR_PARAM_CBANK
	.align		4
        /*000c*/ 	.byte	0x04, 0x0a
        /*000e*/ 	.short	(.L_458 - .L_457)
	.align		4
.L_457:
        /*0010*/ 	.word	index@(.nv.constant0._ZN7cutlass13device_kernelIN5flash19enable_sm80_to_sm89INS1_16FlashAttnFwdSm80INS1_25CollectiveMainloopFwdSm80ILi4ELi1ELb0EN4cute5tupleIJNS5_1CILi128EEENS7_ILi48EEENS7_ILi96EEEEEELi96ENS_6half_tEfNS_4arch4Sm80ELb0ELb1ELb0ELb0ELb0ELb0ELb1ELb1EEENS1_21CollectiveEpilogueFwdINS6_IJS8_SA_S9_EEENS6_IJNS7_ILi1EEESI_SI_EEESC_SE_Li128ELb0ELb1ELb1ELb0EEENS1_19SingleTileSchedulerILb0ELb1ELb1ELi128EEEEEEEEEvNT_6ParamsE)
        /*0014*/ 	.short	0x0160
        /*0016*/ 	.short	0x0418


	//----- nvinfo : EIATTR_CBANK_PARAM_SIZE
	.align		4
.L_458:
        /*0018*/ 	.byte	0x03, 0x19
        /*001a*/ 	.short	0x0418


	//----- nvinfo : EIATTR_KPARAM_INFO
	.align		4
        /*001c*/ 	.byte	0x04, 0x17
        /*001e*/ 	.short	(.L_460 - .L_459)
.L_459:
        /*0020*/ 	.word	0x00000000
        /*0024*/ 	.short	0x0000
        /*0026*/ 	.short	0x0000
        /*0028*/ 	.byte	0x00, 0xf0, 0x61, 0x10


	//----- nvinfo : EIATTR_MAXREG_COUNT
	.align		4
.L_460:
        /*002c*/ 	.byte	0x03, 0x1b
        /*002e*/ 	.short	0x00ff


	//----- nvinfo : EIATTR_NUM_BARRIERS
	.align		4
        /*0030*/ 	.byte	0x02, 0x4c
        /*0032*/ 	.byte	0x02
	.zero		1


	//----- nvinfo : EIATTR_MERCURY_ISA_VERSION
	.align		4
        /*0034*/ 	.byte	0x03, 0x5f
        /*0036*/ 	.short	0x0000


	//----- nvinfo : EIATTR_COOP_GROUP_MASK_REGIDS
	.align		4
        /*0038*/ 	.byte	0x04, 0x29
        /*003a*/ 	.short	(.L_462 - .L_461)


	//   ....[0]....
.L_461:
        /*003c*/ 	.word	0xffffffff


	//   ....[1]....
        /*0040*/ 	.word	0xffffffff


	//   ....[2]....
        /*0044*/ 	.word	0xffffffff


	//   ....[3]....
        /*0048*/ 	.word	0xffffffff


	//   ....[4]....
        /*004c*/ 	.word	0xffffffff


	//   ....[5]....
        /*0050*/ 	.word	0xffffffff


	//   ....[6]....
        /*0054*/ 	.word	0xffffffff


	//   ....[7]....
        /*0058*/ 	.word	0xffffffff


	//   ....[8]....
        /*005c*/ 	.word	0xffffffff


	//   ....[9]....
        /*0060*/ 	.word	0xffffffff


	//   ....[10]....
        /*0064*/ 	.word	0xffffffff


	//   ....[11]....
        /*0068*/ 	.word	0xffffffff


	//   ....[12]....
        /*006c*/ 	.word	0xffffffff


	//   ....[13]....
        /*0070*/ 	.word	0xffffffff


	//   ....[14]....
        /*0074*/ 	.word	0xffffffff


	//   ....[15]....
        /*0078*/ 	.word	0xffffffff


	//   ....[16]....
        /*007c*/ 	.word	0xffffffff


	//   ....[17]....
        /*0080*/ 	.word	0xffffffff


	//   ....[18]....
        /*0084*/ 	.word	0xffffffff


	//   ....[19]....
        /*0088*/ 	.word	0xffffffff


	//   ....[20]....
        /*008c*/ 	.word	0xffffffff


	//   ....[21]....
        /*0090*/ 	.word	0xffffffff


	//   ....[22]....
        /*0094*/ 	.word	0xffffffff


	//   ....[23]....
        /*0098*/ 	.word	0xffffffff


	//   ....[24]....
        /*009c*/ 	.word	0xffffffff


	//   ....[25]....
        /*00a0*/ 	.word	0xffffffff


	//   ....[26]....
        /*00a4*/ 	.word	0xffffffff


	//   ....[27]....
        /*00a8*/ 	.word	0xffffffff


	//   ....[28]....
        /*00ac*/ 	.word	0xffffffff


	//   ....[29]....
        /*00b0*/ 	.word	0xffffffff


	//   ....[30]....
        /*00b4*/ 	.word	0xffffffff


	//   ....[31]....
        /*00b8*/ 	.word	0xffffffff


	//   ....[32]....
        /*00bc*/ 	.word	0xffffffff


	//   ....[33]....
        /*00c0*/ 	.word	0xffffffff


	//   ....[34]....
        /*00c4*/ 	.word	0xffffffff


	//   ....[35]....
        /*00c8*/ 	.word	0xffffffff


	//   ....[36]....
        /*00cc*/ 	.word	0xffffffff


	//   ....[37]....
        /*00d0*/ 	.word	0xffffffff


	//   ....[38]....
        /*00d4*/ 	.word	0xffffffff


	//   ....[39]....
        /*00d8*/ 	.word	0xffffffff


	//   ....[40]....
        /*00dc*/ 	.word	0xffffffff


	//   ....[41]....
        /*00e0*/ 	.word	0xffffffff


	//   ....[42]....
        /*00e4*/ 	.word	0xffffffff


	//   ....[43]....
        /*00e8*/ 	.word	0xffffffff


	//   ....[44]....
        /*00ec*/ 	.word	0xffffffff


	//   ....[45]....
        /*00f0*/ 	.word	0xffffffff


	//   ....[46]....
        /*00f4*/ 	.word	0xffffffff


	//   ....[47]....
        /*00f8*/ 	.word	0xffffffff


	//   ....[48]....
        /*00fc*/ 	.word	0xffffffff


	//   ....[49]....
        /*0100*/ 	.word	0xffffffff


	//   ....[50]....
        /*0104*/ 	.word	0xffffffff


	//   ....[51]....
        /*0108*/ 	.word	0xffffffff


	//   ....[52]....
        /*010c*/ 	.word	0xffffffff


	//   ....[53]....
        /*0110*/ 	.word	0xffffffff


	//   ....[54]....
        /*0114*/ 	.word	0xffffffff


	//   ....[55]....
        /*0118*/ 	.word	0xffffffff


	//   ....[56]....
        /*011c*/ 	.word	0xffffffff


	//   ....[57]....
        /*0120*/ 	.word	0xffffffff


	//   ....[58]....
        /*0124*/ 	.word	0xffffffff


	//   ....[59]....
        /*0128*/ 	.word	0xffffffff


	//   ....[60]....
        /*012c*/ 	.word	0xffffffff


	//   ....[61]....
        /*0130*/ 	.word	0xffffffff


	//   ....[62]....
        /*0134*/ 	.word	0xffffffff


	//   ....[63]....
        /*0138*/ 	.word	0xffffffff


	//   ....[64]....
        /*013c*/ 	.word	0xffffffff


	//   ....[65]....
        /*0140*/ 	.word	0xffffffff


	//   ....[66]....
        /*0144*/ 	.word	0xffffffff


	//   ....[67]....
        /*0148*/ 	.word	0xffffffff


	//   ....[68]....
        /*014c*/ 	.word	0xffffffff


	//   ....[69]....
        /*0150*/ 	.word	0xffffffff


	//   ....[70]....
        /*0154*/ 	.word	0xffffffff


	//   ....[71]....
        /*0158*/ 	.word	0xffffffff


	//   ....[72]....
        /*015c*/ 	.word	0xffffffff


	//   ....[73]....
        /*0160*/ 	.word	0xffffffff


	//   ....[74]....
        /*0164*/ 	.word	0xffffffff


	//   ....[75]....
        /*0168*/ 	.word	0xffffffff


	//   ....[76]....
        /*016c*/ 	.word	0xffffffff


	//----- nvinfo : EIATTR_COOP_GROUP_INSTR_OFFSETS
	.align		4
.L_462:
        /*0170*/ 	.byte	0x04, 0x28
        /*0172*/ 	.short	(.L_464 - .L_463)


	//   ....[0]....
.L_463:
        /*0174*/ 	.word	0x00000050


	//   ....[1]....
        /*0178*/ 	.word	0x00001310


	//   ....[2]....
        /*017c*/ 	.word	0x00001360


	//   ....[3]....
        /*0180*/ 	.word	0x00001600


	//   ....[4]....
        /*0184*/ 	.word	0x00001630


	//   ....[5]....
        /*0188*/ 	.word	0x00001770


	//   ....[6]....
        /*018c*/ 	.word	0x000017a0


	//   ....[7]....
        /*0190*/ 	.word	0x000018d0


	//   ....[8]....
        /*0194*/ 	.word	0x00001910


	//   ....[9]....
        /*0198*/ 	.word	0x00002c70


	//   ....[10]....
        /*019c*/ 	.word	0x00002e90


	//   ....[11]....
        /*01a0*/ 	.word	0x000033c0


	//   ....[12]....
        /*01a4*/ 	.word	0x00003b70


	//   ....[13]....
        /*01a8*/ 	.word	0x000041e0


	//   ....[14]....
        /*01ac*/ 	.word	0x000042b0


	//   ....[15]....
        /*01b0*/ 	.word	0x000042f0


	//   ....[16]....
        /*01b4*/ 	.word	0x000043e0


	//   ....[17]....
        /*01b8*/ 	.word	0x00004710


	//   ....[18]....
        /*01bc*/ 	.word	0x000048e0


	//   ....[19]....
        /*01c0*/ 	.word	0x00004900


	//   ....[20]....
        /*01c4*/ 	.word	0x000049d0


	//   ....[21]....
        /*01c8*/ 	.word	0x00006530


	//   ....[22]....
        /*01cc*/ 	.word	0x00006730


	//   ....[23]....
        /*01d0*/ 	.word	0x00006910


	//   ....[24]....
        /*01d4*/ 	.word	0x000073c0


	//   ....[25]....
        /*01d8*/ 	.word	0x00007840


	//   ....[26]....
        /*01dc*/ 	.word	0x00007940


	//   ....[27]....
        /*01e0*/ 	.word	0x00007990


	//   ....[28]....
        /*01e4*/ 	.word	0x00007ae0


	//   ....[29]....
        /*01e8*/ 	.word	0x00007c00


	//   ....[30]....
        /*01ec*/ 	.word	0x00007e00


	//   ....[31]....
        /*01f0*/ 	.word	0x00007e60


	//   ....[32]....
        /*01f4*/ 	.word	0x00007f50


	//   ....[33]....
        /*01f8*/ 	.word	0x0000a7f0


	//   ....[34]....
        /*01fc*/ 	.word	0x0000a860


	//   ....[35]....
        /*0200*/ 	.word	0x0000a8a0


	//   ....[36]....
        /*0204*/ 	.word	0x0000a8f0


	//   ....[37]....
        /*0208*/ 	.word	0x0000a920


	//   ....[38]....
        /*020c*/ 	.word	0x0000a950


	//   ....[39]....
        /*0210*/ 	.word	0x0000ab00


	//   ....[40]....
        /*0214*/ 	.word	0x0000ac30


	//   ....[41]....
        /*0218*/ 	.word	0x0000cfb0


	//   ....[42]....
        /*021c*/ 	.word	0x0000d1a0


	//   ....[43]....
        /*0220*/ 	.word	0x0000d4e0


	//   ....[44]....
        /*0224*/ 	.word	0x0000dca0


	//   ....[45]....
        /*0228*/ 	.word	0x0000e4d0


	//   ....[46]....
        /*022c*/ 	.word	0x0000e560


	//   ....[47]....
        /*0230*/ 	.word	0x0000e600


	//   ....[48]....
        /*0234*/ 	.word	0x0000e630


	//   ....[49]....
        /*0238*/ 	.word	0x0000e690


	//   ....[50]....
        /*023c*/ 	.word	0x0000e870


	//   ....[51]....
        /*0240*/ 	.word	0x0000e9a0


	//   ....[52]....
        /*0244*/ 	.word	0x0000eac0


	//   ....[53]....
        /*0248*/ 	.word	0x00010010


	//   ....[54]....
        /*024c*/ 	.word	0x00010040


	//   ....[55]....
        /*0250*/ 	.word	0x00010050


	//   ....[56]....
        /*0254*/ 	.word	0x00010060


	//   ....[57]....
        /*0258*/ 	.word	0x00010090


	//   ....[58]....
        /*025c*/ 	.word	0x000100c0


	//   ....[59]....
        /*0260*/ 	.word	0x000100e0


	//   ....[60]....
        /*0264*/ 	.word	0x000100f0


	//   ....[61]....
        /*0268*/ 	.word	0x00010f70


	//   ....[62]....
        /*026c*/ 	.word	0x00010fb0


	//   ....[63]....
        /*0270*/ 	.word	0x00010fe0


	//   ....[64]....
        /*0274*/ 	.word	0x00011010


	//   ....[65]....
        /*0278*/ 	.word	0x00011040


	//   ....[66]....
        /*027c*/ 	.word	0x00011070


	//   ....[67]....
        /*0280*/ 	.word	0x000110a0


	//   ....[68]....
        /*0284*/ 	.word	0x000110d0


	//   ....[69]....
        /*0288*/ 	.word	0x00011120


	//   ....[70]....
        /*028c*/ 	.word	0x00011170


	//   ....[71]....
        /*0290*/ 	.word	0x00011610


	//   ....[72]....
        /*0294*/ 	.word	0x00011630


	//   ....[73]....
        /*0298*/ 	.word	0x00011ab0


	//   ....[74]....
        /*029c*/ 	.word	0x00011ad0


	//   ....[75]....
        /*02a0*/ 	.word	0x00011f50


	//   ....[76]....
        /*02a4*/ 	.word	0x00011f60


	//----- nvinfo : EIATTR_EXIT_INSTR_OFFSETS
	.align		4
.L_464:
        /*02a8*/ 	.byte	0x04, 0x1c
        /*02aa*/ 	.short	(.L_466 - .L_465)


	//   ....[0]....
.L_465:
        /*02ac*/ 	.word	0x000001b0


	//   ....[1]....
        /*02b0*/ 	.word	0x00011f70


	//   ....[2]....
        /*02b4*/ 	.word	0x00012390


	//   ....[3]....
        /*02b8*/ 	.word	0x000123e0


	//   ....[4]....
        /*02bc*/ 	.word	0x00012410


	//   ....[5]....
        /*02c0*/ 	.word	0x00012470


	//   ....[6]....
        /*02c4*/ 	.word	0x00012700


	//----- nvinfo : EIATTR_CTAIDZ_USED
	.align		4
.L_466:
        /*02c8*/ 	.byte	0x01, 0x04
	.zero		2


	//----- nvinfo : EIATTR_MAX_THREADS
	.align		4
        /*02cc*/ 	.byte	0x04, 0x05
        /*02ce*/ 	.short	(.L_468 - .L_467)
.L_467:
        /*02d0*/ 	.word	0x00000080
        /*02d4*/ 	.word	0x00000001
        /*02d8*/ 	.word	0x00000001


	//----- nvinfo : EIATTR_CRS_STACK_SIZE
	.align		4
.L_468:
        /*02dc*/ 	.byte	0x04, 0x1e
        /*02de*/ 	.short	(.L_470 - .L_469)
.L_469:
        /*02e0*/ 	.word	0x00000000
.L_470:


//--------------------- .nv.info._ZN7cutlass13device_kernelIN5flash19enable_sm80_to_sm89INS1_16FlashAttnFwdSm80INS1_25CollectiveMainloopFwdSm80ILi4ELi1ELb0EN4cute5tupleIJNS5_1CILi128EEENS7_ILi48EEENS7_ILi96EEEEEELi96ENS_6half_tEfNS_4arch4Sm80ELb0ELb1ELb0ELb1ELb0ELb0ELb1ELb1EEENS1_21CollectiveEpilogueFwdINS6_IJS8_SA_S9_EEENS6_IJNS7_ILi1EEESI_SI_EEESC_SE_Li128ELb1ELb1ELb1ELb0EEENS1_36VarlenDynamicPersistentTileSchedulerILi128ELi48ELi128ELi128ELb1ELb1ELb0ELb1ELb0ELb1EEEEEEEEEvNT_6ParamsE --------------------------
	.section	.nv.info._ZN7cutlass13device_kernelIN5flash19enable_sm80_to_sm89INS1_16FlashAttnFwdSm80INS1_25CollectiveMainloopFwdSm80ILi4ELi1ELb0EN4cute5tupleIJNS5_1CILi128EEENS7_ILi48EEENS7_ILi96EEEEEELi96ENS_6half_tEfNS_4arch4Sm80ELb0ELb1ELb0ELb1ELb0ELb0ELb1ELb1EEENS1_21CollectiveEpilogueFwdINS6_IJS8_SA_S9_EEENS6_IJNS7_ILi1EEESI_SI_EEESC_SE_Li128ELb1ELb1ELb1ELb0EEENS1_36VarlenDynamicPersistentTileSchedulerILi128ELi48ELi128ELi128ELb1ELb1ELb0ELb1ELb0ELb1EEEEEEEEEvNT_6ParamsE,"",@"SHT_CUDA_INFO"
	.sectionflags	@""
	.align	4


	//----- nvinfo : EIATTR_CUDA_API_VERSION
	.align		4
        /*0000*/ 	.byte	0x04, 0x37
        /*0002*/ 	.short	(.L_472 - .L_471)
.L_471:
        /*0004*/ 	.word	0x00000082


	//----- nvinfo : EIATTR_SW2861232_WAR
	.align		4
.L_472:
        /*0008*/ 	.byte	0x01, 0x35
	.zero		2


	//----- nvinfo : EIATTR_PARAM_CBANK
	.align		4
        /*000c*/ 	.byte	0x04, 0x0a
        /*000e*/ 	.short	(.L_474 - .L_473)
	.align		4
.L_473:
        /*0010*/ 	.word	index@(.nv.constant0._ZN7cutlass13device_kernelIN5flash19enable_sm80_to_sm89INS1_16FlashAttnFwdSm80INS1_25CollectiveMainloopFwdSm80ILi4ELi1ELb0EN4cute5tupleIJNS5_1CILi128EEENS7_ILi48EEENS7_ILi96EEEEEELi96ENS_6half_tEfNS_4arch4Sm80ELb0ELb1ELb0ELb1ELb0ELb0ELb1ELb1EEENS1_21CollectiveEpilogueFwdINS6_IJS8_SA_S9_EEENS6_IJNS7_ILi1EEESI_SI_EEESC_SE_Li128ELb1ELb1ELb1ELb0EEENS1_36VarlenDynamicPersistentTileSchedulerILi128ELi48ELi128ELi128ELb1ELb1ELb0ELb1ELb0ELb1EEEEEEEEEvNT_6ParamsE)
        /*0014*/ 	.short	0x0160
        /*0016*/ 	.short	0x0438


	//----- nvinfo : EIATTR_CBANK_PARAM_SIZE
	.align		4
.L_474:
        /*0018*/ 	.byte	0x03, 0x19
        /*001a*/ 	.short	0x0438


	//----- nvinfo : EIATTR_KPARAM_INFO
	.align		4
        /*001c*/ 	.byte	0x04, 0x17
        /*001e*/ 	.short	(.L_476 - .L_475)
.L_475:
        /*0020*/ 	.word	0x00000000
        /*0024*/ 	.short	0x0000
        /*0026*/ 	.short	0x0000
        /*0028*/ 	.byte	0x00, 0xf0, 0xe1, 0x10


	//----- nvinfo : EIATTR_MAXREG_COUNT
	.align		4
.L_476:
        /*002c*/ 	.byte	0x03, 0x1b
        /*002e*/ 	.short	0x00ff


	//----- nvinfo : EIATTR_NUM_BARRIERS
	.align		4
        /*0030*/ 	.byte	0x02, 0x4c
        /*0032*/ 	.byte	0x06
	.zero		1


	//----- nvinfo : EIATTR_ANNOTATIONS
	.align		4
        /*0034*/ 	.byte	0x04, 0x55
        /*0036*/ 	.short	(.L_478 - .L_477)


	//   ....[0]....
.L_477:
        /* <DEDUP_REMOVED lines=94> */


	//----- nvinfo : EIATTR_MERCURY_ISA_VERSION
	.align		4
.L_478:
        /*0600*/ 	.byte	0x03, 0x5f
        /*0602*/ 	.short	0x0000


	//----- nvinfo : EIATTR_INT_WARP_WIDE_INSTR_OFFSETS
	.align		4
        /*0604*/ 	.byte	0x04, 0x31
        /*0606*/ 	.short	(.L_480 - .L_479)


	//   ....[0]....
.L_479:
        /*0608*/ 	.word	0x00011d00


	//   ....[1]....
        /*060c*/ 	.word	0x00011d80


	//----- nvinfo : EIATTR_COOP_GROUP_MASK_REGIDS
	.align		4
.L_480:
        /*0610*/ 	.byte	0x04, 0x29
        /*0612*/ 	.short	(.L_482 - .L_481)


	//   ....[0]....
.L_481:
        /*0614*/ 	.word	0xffffffff


	//   ....[1]....
        /*0618*/ 	.word	0xffffffff


	//   ....[2]....
        /*061c*/ 	.word	0xffffffff


	//   ....[3]....
        /*0620*/ 	.word	0xffffffff


	//   ....[4]....
        /*0624*/ 	.word	0xffffffff


	//   ....[5]....
        /*0628*/ 	.word	0xffffffff


	//   ....[6]....
        /*062c*/ 	.word	0xffffffff


	//   ....[7]....
        /*0630*/ 	.word	0xffffffff


	//   ....[8]....
        /*0634*/ 	.word	0xffffffff


	//   ....[9]....
        /*0638*/ 	.word	0xffffffff


	//   ....[10]....
        /*063c*/ 	.word	0xffffffff


	//   ....[11]....
        /*0640*/ 	.word	0xffffffff


	//   ....[12]....
        /*0644*/ 	.word	0xffffffff


	//   ....[13]....
        /*0648*/ 	.word	0xffffffff


	//   ....[14]....
        /*064c*/ 	.word	0xffffffff


	//   ....[15]....
        /*0650*/ 	.word	0xffffffff


	//   ....[16]....
        /*0654*/ 	.word	0xffffffff


	//   ....[17]....
        /*0658*/ 	.word	0xffffffff


	//   ....[18]....
        /*065c*/ 	.word	0xffffffff


	//   ....[19]....
        /*0660*/ 	.word	0xffffffff


	//   ....[20]....
        /*0664*/ 	.word	0xffffffff


	//   ....[21]....
        /*0668*/ 	.word	0xffffffff


	//   ....[22]....
        /*066c*/ 	.word	0xffffffff


	//   ....[23]....
        /*0670*/ 	.word	0xffffffff


	//   ....[24]....
        /*0674*/ 	.word	0xffffffff


	//   ....[25]....
        /*0678*/ 	.word	0xffffffff


	//   ....[26]....
        /*067c*/ 	.word	0xffffffff


	//   ....[27]....
        /*0680*/ 	.word	0xffffffff


	//   ....[28]....
        /*0684*/ 	.word	0xffffffff


	//   ....[29]....
        /*0688*/ 	.word	0xffffffff


	//   ....[30]....
        /*068c*/ 	.word	0xffffffff


	//   ....[31]....
        /*0690*/ 	.word	0xffffffff


	//   ....[32]....
        /*0694*/ 	.word	0xffffffff


	//   ....[33]....
        /*0698*/ 	.word	0xffffffff


	//   ....[34]....
        /*069c*/ 	.word	0xffffffff


	//   ....[35]....
        /*06a0*/ 	.word	0xffffffff


	//   ....[36]....
        /*06a4*/ 	.word	0xffffffff


	//   ....[37]....
        /*06a8*/ 	.word	0xffffffff


	//   ....[38]....
        /*06ac*/ 	.word	0xffffffff


	//   ....[39]....
        /*06b0*/ 	.word	0xffffffff


	//   ....[40]....
        /*06b4*/ 	.word	0xffffffff


	//   ....[41]....
        /*06b8*/ 	.word	0xffffffff


	//   ....[42]....
        /*06bc*/ 	.word	0xffffffff


	//   ....[43]....
        /*06c0*/ 	.word	0xffffffff


	//   ....[44]....
        /*06c4*/ 	.word	0xffffffff


	//   ....[45]....
        /*06c8*/ 	.word	0xffffffff


	//   ....[46]....
        /*06cc*/ 	.word	0xffffffff


	//   ....[47]....
        /*06d0*/ 	.word	0xffffffff


	//   ....[48]....
        /*06d4*/ 	.word	0xffffffff


	//   ....[49]....
        /*06d8*/ 	.word	0xffffffff


	//   ....[50]....
        /*06dc*/ 	.word	0xffffffff


	//   ....[51]....
        /*06e0*/ 	.word	0xffffffff


	//   ....[52]....
        /*06e4*/ 	.word	0xffffffff


	//   ....[53]....
        /*06e8*/ 	.word	0xffffffff


	//   ....[54]....
        /*06ec*/ 	.word	0xffffffff


	//   ....[55]....
        /*06f0*/ 	.word	0xffffffff


	//   ....[56]....
        /*06f4*/ 	.word	0xffffffff


	//   ....[57]....
        /*06f8*/ 	.word	0xffffffff


	//   ....[58]....
        /*06fc*/ 	.word	0xffffffff


	//   ....[59]....
        /*0700*/ 	.word	0xffffffff


	//   ....[60]....
        /*0704*/ 	.word	0xffffffff


	//   ....[61]....
        /*0708*/ 	.word	0xffffffff


	//   ....[62]....
        /*070c*/ 	.word	0xffffffff


	//   ....[63]....
        /*0710*/ 	.word	0xffffffff


	//   ....[64]....
        /*0714*/ 	.word	0xffffffff


	//   ....[65]....
        /*0718*/ 	.word	0xffffffff


	//   ....[66]....
        /*071c*/ 	.word	0xffffffff


	//   ....[67]....
        /*0720*/ 	.word	0xffffffff


	//   ....[68]....
        /*0724*/ 	.word	0xffffffff


	//   ....[69]....
        /*0728*/ 	.word	0xffffffff


	//   ....[70]....
        /*072c*/ 	.word	0xffffffff


	//   ....[71]....
        /*0730*/ 	.word	0xffffffff


	//   ....[72]....
        /*0734*/ 	.word	0xffffffff


	//   ....[73]....
        /*0738*/ 	.word	0xffffffff


	//   ....[74]....
        /*073c*/ 	.word	0xffffffff


	//   ....[75]....
        /*0740*/ 	.word	0xffffffff


	//   ....[76]....
        /*0744*/ 	.word	0xffffffff


	//   ....[77]....
        /*0748*/ 	.word	0xffffffff


	//   ....[78]....
        /*074c*/ 	.word	0xffffffff


	//   ....[79]....
        /*0750*/ 	.word	0xffffffff


	//   ....[80]....
        /*0754*/ 	.word	0xffffffff


	//   ....[81]....
        /*0758*/ 	.word	0xffffffff


	//   ....[82]....
        /*075c*/ 	.word	0xffffffff


	//   ....[83]....
        /*0760*/ 	.word	0xffffffff


	//   ....[84]....
        /*0764*/ 	.word	0xffffffff


	//   ....[85]....
        /*0768*/ 	.word	0xffffffff


	//   ....[86]....
        /*076c*/ 	.word	0xffffffff


	//   ....[87]....
        /*0770*/ 	.word	0xffffffff


	//   ....[88]....
        /*0774*/ 	.word	0xffffffff


	//   ....[89]....
        /*0778*/ 	.word	0xffffffff


	//   ....[90]....
        /*077c*/ 	.word	0xffffffff


	//   ....[91]....
        /*0780*/ 	.word	0xffffffff


	//   ....[92]....
        /*0784*/ 	.word	0xffffffff


	//   ....[93]....
        /*0788*/ 	.word	0xffffffff


	//   ....[94]....
        /*078c*/ 	.word	0xffffffff


	//   ....[95]....
        /*0790*/ 	.word	0xffffffff


	//   ....[96]....
        /*0794*/ 	.word	0xffffffff


	//   ....[97]....
        /*0798*/ 	.word	0xffffffff


	//   ....[98]....
        /*079c*/ 	.word	0xffffffff


	//   ....[99]....
        /*07a0*/ 	.word	0xffffffff


	//   ....[100]....
        /*07a4*/ 	.word	0xffffffff


	//   ....[101]....
        /*07a8*/ 	.word	0xffffffff


	//   ....[102]....
        /*07ac*/ 	.word	0xffffffff


	//   ....[103]....
        /*07b0*/ 	.word	0xffffffff


	//   ....[104]....
        /*07b4*/ 	.word	0xffffffff


	//   ....[105]....
        /*07b8*/ 	.word	0xffffffff


	//   ....[106]....
        /*07bc*/ 	.word	0xffffffff


	//   ....[107]....
        /*07c0*/ 	.word	0xffffffff


	//   ....[108]....
        /*07c4*/ 	.word	0xffffffff


	//   ....[109]....
        /*07c8*/ 	.word	0xffffffff


	//   ....[110]....
        /*07cc*/ 	.word	0xffffffff


	//   ....[111]....
        /*07d0*/ 	.word	0xffffffff


	//   ....[112]....
        /*07d4*/ 	.word	0xffffffff


	//   ....[113]....
        /*07d8*/ 	.word	0xffffffff


	//   ....[114]....
        /*07dc*/ 	.word	0xffffffff


	//   ....[115]....
        /*07e0*/ 	.word	0xffffffff


	//   ....[116]....
        /*07e4*/ 	.word	0xffffffff


	//   ....[117]....
        /*07e8*/ 	.word	0xffffffff


	//   ....[118]....
        /*07ec*/ 	.word	0xffffffff


	//   ....[119]....
        /*07f0*/ 	.word	0xffffffff


	//   ....[120]....
        /*07f4*/ 	.word	0xffffffff


	//   ....[121]....
        /*07f8*/ 	.word	0xffffffff


	//   ....[122]....
        /*07fc*/ 	.word	0xffffffff


	//   ....[123]....
        /*0800*/ 	.word	0xffffffff


	//   ....[124]....
        /*0804*/ 	.word	0xffffffff


	//   ....[125]....
        /*0808*/ 	.word	0xffffffff


	//   ....[126]....
        /*080c*/ 	.word	0xffffffff


	//   ....[127]....
        /*0810*/ 	.word	0xffffffff


	//   ....[128]....
        /*0814*/ 	.word	0xffffffff


	//   ....[129]....
        /*0818*/ 	.word	0xffffffff


	//   ....[130]....
        /*081c*/ 	.word	0xffffffff


	//   ....[131]....
        /*0820*/ 	.word	0xffffffff


	//   ....[132]....
        /*0824*/ 	.word	0xffffffff


	//   ....[133]....
        /*0828*/ 	.word	0xffffffff


	//   ....[134]....
        /*082c*/ 	.word	0xffffffff


	//   ....[135]....
        /*0830*/ 	.word	0xffffffff


	//   ....[136]....
        /*0834*/ 	.word	0xffffffff


	//   ....[137]....
        /*0838*/ 	.word	0xffffffff


	//   ....[138]....
        /*083c*/ 	.word	0xffffffff


	//   ....[139]....
        /*0840*/ 	.word	0xffffffff


	//   ....[140]....
        /*0844*/ 	.word	0xffffffff


	//   ....[141]....
        /*0848*/ 	.word	0xffffffff


	//   ....[142]....
        /*084c*/ 	.word	0xffffffff


	//   ....[143]....
        /*0850*/ 	.word	0xffffffff


	//   ....[144]....
        /*0854*/ 	.word	0xffffffff


	//   ....[145]....
        /*0858*/ 	.word	0xffffffff


	//   ....[146]....
        /*085c*/ 	.word	0xffffffff


	//   ....[147]....
        /*0860*/ 	.word	0xffffffff


	//   ....[148]....
        /*0864*/ 	.word	0xffffffff


	//   ....[149]....
        /*0868*/ 	.word	0xffffffff


	//   ....[150]....
        /*086c*/ 	.word	0xffffffff


	//   ....[151]....
        /*0870*/ 	.word	0xffffffff


	//   ....[152]....
        /*0874*/ 	.word	0xffffffff


	//   ....[153]....
        /*0878*/ 	.word	0xffffffff


	//   ....[154]....
        /*087c*/ 	.word	0xffffffff


	//   ....[155]....
        /*0880*/ 	.word	0xffffffff


	//   ....[156]....
        /*0884*/ 	.word	0xffffffff


	//   ....[157]....
        /*0888*/ 	.word	0xffffffff


	//   ....[158]....
        /*088c*/ 	.word	0xffffffff


	//   ....[159]....
        /*0890*/ 	.word	0xffffffff


	//   ....[160]....
        /*0894*/ 	.word	0xffffffff


	//   ....[161]....
        /*0898*/ 	.word	0xffffffff


	//   ....[162]....
        /*089c*/ 	.word	0xffffffff


	//   ....[163]....
        /*08a0*/ 	.word	0xffffffff


	//   ....[164]....
        /*08a4*/ 	.word	0xffffffff


	//   ....[165]....
        /*08a8*/ 	.word	0xffffffff


	//   ....[166]....
        /*08ac*/ 	.word	0xffffffff


	//   ....[167]....
        /*08b0*/ 	.word	0xffffffff


	//   ....[168]....
        /*08b4*/ 	.word	0xffffffff


	//   ....[169]....
        /*08b8*/ 	.word	0xffffffff


	//   ....[170]....
        /*08bc*/ 	.word	0xffffffff


	//   ....[171]....
        /*08c0*/ 	.word	0xffffffff


	//   ....[172]....
        /*08c4*/ 	.word	0xffffffff


	//   ....[173]....
        /*08c8*/ 	.word	0xffffffff


	//   ....[174]....
        /*08cc*/ 	.word	0xffffffff


	//   ....[175]....
        /*08d0*/ 	.word	0xffffffff


	//   ....[176]....
        /*08d4*/ 	.word	0xffffffff


	//   ....[177]....
        /*08d8*/ 	.word	0xffffffff


	//   ....[178]....
        /*08dc*/ 	.word	0xffffffff


	//   ....[179]....
        /*08e0*/ 	.word	0xffffffff


	//   ....[180]....
        /*08e4*/ 	.word	0xffffffff


	//   ....[181]....
        /*08e8*/ 	.word	0xffffffff


	//   ....[182]....
        /*08ec*/ 	.word	0xffffffff


	//   ....[183]....
        /*08f0*/ 	.word	0xffffffff


	//   ....[184]....
        /*08f4*/ 	.word	0xffffffff


	//   ....[185]....
        /*08f8*/ 	.word	0xffffffff


	//   ....[186]....
        /*08fc*/ 	.word	0xffffffff


	//   ....[187]....
        /*0900*/ 	.word	0xffffffff


	//   ....[188]....
        /*0904*/ 	.word	0xffffffff


	//   ....[189]....
        /*0908*/ 	.word	0xffffffff


	//   ....[190]....
        /*090c*/ 	.word	0xffffffff


	//   ....[191]....
        /*0910*/ 	.word	0xffffffff


	//   ....[192]....
        /*0914*/ 	.word	0xffffffff


	//   ....[193]....
        /*0918*/ 	.word	0xffffffff


	//   ....[194]....
        /*091c*/ 	.word	0xffffffff


	//----- nvinfo : EIATTR_COOP_GROUP_INSTR_OFFSETS
	.align		4
.L_482:
        /*0920*/ 	.byte	0x04, 0x28
        /*0922*/ 	.short	(.L_484 - .L_483)


	//   ....[0]....
.L_483:
        /*0924*/ 	.word	0x00000050


	//   ....[1]....
        /*0928*/ 	.word	0x00000200


	//   ....[2]....
        /*092c*/ 	.word	0x00000230


	//   ....[3]....
        /*0930*/ 	.word	0x00000260


	//   ....[4]....
        /*0934*/ 	.word	0x00000290


	//   ....[5]....
        /*0938*/ 	.word	0x000002c0


	//   ....[6]....
        /*093c*/ 	.word	0x000002f0


	//   ....[7]....
        /*0940*/ 	.word	0x00000450


	//   ....[8]....
        /*0944*/ 	.word	0x00000490


	//   ....[9]....
        /*0948*/ 	.word	0x000004c0


	//   ....[10]....
        /*094c*/ 	.word	0x000004f0


	//   ....[11]....
        /*0950*/ 	.word	0x00000520


	//   ....[12]....
        /*0954*/ 	.word	0x00000550


	//   ....[13]....
        /*0958*/ 	.word	0x000005e0


	//   ....[14]....
        /*095c*/ 	.word	0x00000630


	//   ....[15]....
        /*0960*/ 	.word	0x00000650


	//   ....[16]....
        /*0964*/ 	.word	0x000006b0


	//   ....[17]....
        /*0968*/ 	.word	0x00002f40


	//   ....[18]....
        /*096c*/ 	.word	0x00002f60


	//   ....[19]....
        /*0970*/ 	.word	0x00003100


	//   ....[20]....
        /*0974*/ 	.word	0x00003110


	//   ....[21]....
        /*0978*/ 	.word	0x000032b0


	//   ....[22]....
        /*097c*/ 	.word	0x000032d0


	//   ....[23]....
        /*0980*/ 	.word	0x00003470


	//   ....[24]....
        /*0984*/ 	.word	0x00003480


	//   ....[25]....
        /*0988*/ 	.word	0x00004550


	//   ....[26]....
        /*098c*/ 	.word	0x00004710


	//   ....[27]....
        /*0990*/ 	.word	0x000048b0


	//   ....[28]....
        /*0994*/ 	.word	0x00005030


	//   ....[29]....
        /*0998*/ 	.word	0x00005680


	//   ....[30]....
        /*099c*/ 	.word	0x00005760


	//   ....[31]....
        /*09a0*/ 	.word	0x000059e0


	//   ....[32]....
        /*09a4*/ 	.word	0x00005a30


	//   ....[33]....
        /*09a8*/ 	.word	0x00005c10


	//   ....[34]....
        /*09ac*/ 	.word	0x00005ca0


	//   ....[35]....
        /*09b0*/ 	.word	0x00005cd0


	//   ....[36]....
        /*09b4*/ 	.word	0x00005d70


	//   ....[37]....
        /*09b8*/ 	.word	0x00007ac0


	//   ....[38]....
        /*09bc*/ 	.word	0x00007cb0


	//   ....[39]....
        /*09c0*/ 	.word	0x00007e70


	//   ....[40]....
        /*09c4*/ 	.word	0x000084f0


	//   ....[41]....
        /*09c8*/ 	.word	0x00008ca0


	//   ....[42]....
        /*09cc*/ 	.word	0x00008de0


	//   ....[43]....
        /*09d0*/ 	.word	0x00008f20


	//   ....[44]....
        /*09d4*/ 	.word	0x00009070


	//   ....[45]....
        /*09d8*/ 	.word	0x00009080


	//   ....[46]....
        /*09dc*/ 	.word	0x00009170


	//   ....[47]....
        /*09e0*/ 	.word	0x000092e0


	//   ....[48]....
        /*09e4*/ 	.word	0x000093b0


	//   ....[49]....
        /*09e8*/ 	.word	0x0000bd50


	//   ....[50]....
        /*09ec*/ 	.word	0x0000bdb0


	//   ....[51]....
        /*09f0*/ 	.word	0x0000bdf0


	//   ....[52]....
        /*09f4*/ 	.word	0x0000be20


	//   ....[53]....
        /*09f8*/ 	.word	0x0000be60


	//   ....[54]....
        /*09fc*/ 	.word	0x0000be90


	//   ....[55]....
        /*0a00*/ 	.word	0x0000c0f0


	//   ....[56]....
        /*0a04*/ 	.word	0x0000c680


	//   ....[57]....
        /*0a08*/ 	.word	0x0000e3c0


	//   ....[58]....
        /*0a0c*/ 	.word	0x0000e5b0


	//   ....[59]....
        /*0a10*/ 	.word	0x0000e770


	//   ....[60]....
        /*0a14*/ 	.word	0x0000edf0


	//   ....[61]....
        /*0a18*/ 	.word	0x0000f5a0


	//   ....[62]....
        /*0a1c*/ 	.word	0x0000f810


	//   ....[63]....
        /*0a20*/ 	.word	0x0000f8f0


	//   ....[64]....
        /*0a24*/ 	.word	0x0000f900


	//   ....[65]....
        /*0a28*/ 	.word	0x0000f920


	//   ....[66]....
        /*0a2c*/ 	.word	0x0000fae0


	//   ....[67]....
        /*0a30*/ 	.word	0x0000fcb0


	//   ....[68]....
        /*0a34*/ 	.word	0x0000fe10


	//   ....[69]....
        /*0a38*/ 	.word	0x00011320


	//   ....[70]....
        /*0a3c*/ 	.word	0x00011370


	//   ....[71]....
        /*0a40*/ 	.word	0x00011390


	//   ....[72]....
        /*0a44*/ 	.word	0x000113b0


	//   ....[73]....
        /*0a48*/ 	.word	0x000113c0


	//   ....[74]....
        /*0a4c*/ 	.word	0x000113e0


	//   ....[75]....
        /*0a50*/ 	.word	0x00011400


	//   ....[76]....
        /*0a54*/ 	.word	0x00011410


	//   ....[77]....
        /*0a58*/ 	.word	0x000129b0


	//   ....[78]....
        /*0a5c*/ 	.word	0x000129c0


	//   ....[79]....
        /*0a60*/ 	.word	0x000129d0


	//   ....[80]....
        /*0a64*/ 	.word	0x000129e0


	//   ....[81]....
        /*0a68*/ 	.word	0x000129f0


	//   ....[82]....
        /*0a6c*/ 	.word	0x00012a00


	//   ....[83]....
        /*0a70*/ 	.word	0x00012a20


	//   ....[84]....
        /*0a74*/ 	.word	0x00012a30


	//   ....[85]....
        /*0a78*/ 	.word	0x00012ee0


	//   ....[86]....
        /*0a7c*/ 	.word	0x00012f00


	//   ....[87]....
        /*0a80*/ 	.word	0x00013070


	//   ....[88]....
        /*0a84*/ 	.word	0x00013080


	//   ....[89]....
        /*0a88*/ 	.word	0x00013200


	//   ....[90]....
        /*0a8c*/ 	.word	0x00013220


	//   ....[91]....
        /*0a90*/ 	.word	0x000133a0


	//   ....[92]....
        /*0a94*/ 	.word	0x000133b0


	//   ....[93]....
        /*0a98*/ 	.word	0x00013740


	//   ....[94]....
        /*0a9c*/ 	.word	0x00013760


	//   ....[95]....
        /*0aa0*/ 	.word	0x00013cd0


	//   ....[96]....
        /*0aa4*/ 	.word	0x00013ce0


	//   ....[97]....
        /*0aa8*/ 	.word	0x00014250


	//   ....[98]....
        /*0aac*/ 	.word	0x00014270


	//   ....[99]....
        /*0ab0*/ 	.word	0x000147f0


	//   ....[100]....
        /*0ab4*/ 	.word	0x00014800


	//   ....[101]....
        /*0ab8*/ 	.word	0x00015580


	//   ....[102]....
        /*0abc*/ 	.word	0x000155a0


	//   ....[103]....
        /*0ac0*/ 	.word	0x00015720


	//   ....[104]....
        /*0ac4*/ 	.word	0x00015730


	//   ....[105]....
        /*0ac8*/ 	.word	0x000158b0


	//   ....[106]....
        /*0acc*/ 	.word	0x000158d0


	//   ....[107]....
        /*0ad0*/ 	.word	0x00015a50


	//   ....[108]....
        /*0ad4*/ 	.word	0x00015a60


	//   ....[109]....
        /*0ad8*/ 	.word	0x00015ca0


	//   ....[110]....
        /*0adc*/ 	.word	0x00015cc0


	//   ....[111]....
        /*0ae0*/ 	.word	0x00015df0


	//   ....[112]....
        /*0ae4*/ 	.word	0x00015e30


	//   ....[113]....
        /*0ae8*/ 	.word	0x00015e60


	//   ....[114]....
        /*0aec*/ 	.word	0x00015e90


	//   ....[115]....
        /*0af0*/ 	.word	0x00015ec0


	//   ....[116]....
        /*0af4*/ 	.word	0x00015ef0


	//   ....[117]....
        /*0af8*/ 	.word	0x00016050


	//   ....[118]....
        /*0afc*/ 	.word	0x00016090


	//   ....[119]....
        /*0b00*/ 	.word	0x000160c0


	//   ....[120]....
        /*0b04*/ 	.word	0x000160f0


	//   ....[121]....
        /*0b08*/ 	.word	0x00016120


	//   ....[122]....
        /*0b0c*/ 	.word	0x00016150


	//   ....[123]....
        /*0b10*/ 	.word	0x000161e0


	//   ....[124]....
        /*0b14*/ 	.word	0x00016240


	//   ....[125]....
        /*0b18*/ 	.word	0x00016250


	//   ....[126]....
        /*0b1c*/ 	.word	0x000162b0


	//   ....[127]....
        /*0b20*/ 	.word	0x00016d10


	//   ....[128]....
        /*0b24*/ 	.word	0x00016d70


	//   ....[129]....
        /*0b28*/ 	.word	0x00016dc0


	//   ....[130]....
        /*0b2c*/ 	.word	0x00016e10


	//   ....[131]....
        /*0b30*/ 	.word	0x00016e60


	//   ....[132]....
        /*0b34*/ 	.word	0x00016ed0


	//   ....[133]....
        /*0b38*/ 	.word	0x00016f10


	//   ....[134]....
        /*0b3c*/ 	.word	0x00016f80


	//   ....[135]....
        /*0b40*/ 	.word	0x00016ff0


	//   ....[136]....
        /*0b44*/ 	.word	0x00017050


	//   ....[137]....
        /*0b48*/ 	.word	0x000170c0


	//   ....[138]....
        /*0b4c*/ 	.word	0x00017130


	//   ....[139]....
        /*0b50*/ 	.word	0x00017190


	//   ....[140]....
        /*0b54*/ 	.word	0x000171f0


	//   ....[141]....
        /*0b58*/ 	.word	0x00017250


	//   ....[142]....
        /*0b5c*/ 	.word	0x000172c0


	//   ....[143]....
        /*0b60*/ 	.word	0x00017320


	//   ....[144]....
        /*0b64*/ 	.word	0x00017380


	//   ....[145]....
        /*0b68*/ 	.word	0x000173d0


	//   ....[146]....
        /*0b6c*/ 	.word	0x00017420


	//   ....[147]....
        /*0b70*/ 	.word	0x00017470


	//   ....[148]....
        /*0b74*/ 	.word	0x000174c0


	//   ....[149]....
        /*0b78*/ 	.word	0x00017510


	//   ....[150]....
        /*0b7c*/ 	.word	0x00017570


	//   ....[151]....
        /*0b80*/ 	.word	0x000175c0


	//   ....[152]....
        /*0b84*/ 	.word	0x00017620


	//   ....[153]....
        /*0b88*/ 	.word	0x00017690


	//   ....[154]....
        /*0b8c*/ 	.word	0x00017700


	//   ....[155]....
        /*0b90*/ 	.word	0x00017760


	//   ....[156]....
        /*0b94*/ 	.word	0x000177c0


	//   ....[157]....
        /*0b98*/ 	.word	0x00017820


	//   ....[158]....
        /*0b9c*/ 	.word	0x00017890


	//   ....[159]....
        /*0ba0*/ 	.word	0x000178f0


	//   ....[160]....
        /*0ba4*/ 	.word	0x00017950


	//   ....[161]....
        /*0ba8*/ 	.word	0x000179b0


	//   ....[162]....
        /*0bac*/ 	.word	0x00017a20


	//   ....[163]....
        /*0bb0*/ 	.word	0x00017a80


	//   ....[164]....
        /*0bb4*/ 	.word	0x00017ae0


	//   ....[165]....
        /*0bb8*/ 	.word	0x00017b40


	//   ....[166]....
        /*0bbc*/ 	.word	0x00017bb0


	//   ....[167]....
        /*0bc0*/ 	.word	0x00017c10


	//   ....[168]....
        /*0bc4*/ 	.word	0x00017c70


	//   ....[169]....
        /*0bc8*/ 	.word	0x00017cd0


	//   ....[170]....
        /*0bcc*/ 	.word	0x00017d40


	//   ....[171]....
        /*0bd0*/ 	.word	0x00017da0


	//   ....[172]....
        /*0bd4*/ 	.word	0x00017e00


	//   ....[173]....
        /*0bd8*/ 	.word	0x00017e60


	//   ....[174]....
        /*0bdc*/ 	.word	0x00017ed0


	//   ....[175]....
        /*0be0*/ 	.word	0x00017f30


	//   ....[176]....
        /*0be4*/ 	.word	0x00017f90


	//   ....[177]....
        /*0be8*/ 	.word	0x00017ff0


	//   ....[178]....
        /*0bec*/ 	.word	0x00018060


	//   ....[179]....
        /*0bf0*/ 	.word	0x000180b0


	//   ....[180]....
        /*0bf4*/ 	.word	0x000180f0


	//   ....[181]....
        /*0bf8*/ 	.word	0x00018140


	//   ....[182]....
        /*0bfc*/ 	.word	0x00018190


	//   ....[183]....
        /*0c00*/ 	.word	0x000181e0


	//   ....[184]....
        /*0c04*/ 	.word	0x00018250


	//   ....[185]....
        /*0c08*/ 	.word	0x00018290


	//   ....[186]....
        /*0c0c*/ 	.word	0x000182e0


	//   ....[187]....
        /*0c10*/ 	.word	0x00018330


	//   ....[188]....
        /*0c14*/ 	.word	0x00018380


	//   ....[189]....
        /*0c18*/ 	.word	0x000183d0


	//   ....[190]....
        /*0c1c*/ 	.word	0x00018440


	//   ....[191]....
        /*0c20*/ 	.word	0x00018480


	//   ....[192]....
        /*0c24*/ 	.word	0x000184f0


	//   ....[193]....
        /*0c28*/ 	.word	0x00018550


	//   ....[194]....
        /*0c2c*/ 	.word	0x000185b0


	//----- nvinfo : EIATTR_EXIT_INSTR_OFFSETS
	.align		4
.L_484:
        /*0c30*/ 	.byte	0x04, 0x1c
        /*0c32*/ 	.short	(.L_486 - .L_485)


	//   ....[0]....
.L_485:
        /*0c34*/ 	.word	0x000010d0


	//   ....[1]....
        /*0c38*/ 	.word	0x00016cd0


	//----- nvinfo : EIATTR_MAX_THREADS
	.align		4
.L_486:
        /*0c3c*/ 	.byte	0x04, 0x05
        /*0c3e*/ 	.short	(.L_488 - .L_487)
.L_487:
        /*0c40*/ 	.word	0x00000080
        /*0c44*/ 	.word	0x00000001
        /*0c48*/ 	.word	0x00000001


	//----- nvinfo : EIATTR_CRS_STACK_SIZE
	.align		4
.L_488:
        /*0c4c*/ 	.byte	0x04, 0x1e
        /*0c4e*/ 	.short	(.L_490 - .L_489)
.L_489:
        /*0c50*/ 	.word	0x00000000
.L_490:


//--------------------- .nv.info._ZN7cutlass13device_kernelIN5flash19enable_sm80_to_sm89INS1_16FlashAttnFwdSm80INS1_25CollectiveMainloopFwdSm80ILi4ELi1ELb0EN4cute5tupleIJNS5_1CILi128EEENS7_ILi48EEENS7_ILi96EEEEEELi96ENS_6half_tEfNS_4arch4Sm80ELb0ELb1ELb0ELb1ELb0ELb1ELb1ELb1EEENS1_21CollectiveEpilogueFwdINS6_IJS8_SA_S9_EEENS6_IJNS7_ILi1EEESI_SI_EEESC_SE_Li128ELb1ELb1ELb1ELb0EEENS1_36VarlenDynamicPersistentTileSchedulerILi128ELi48ELi128ELi128ELb1ELb1ELb0ELb1ELb0ELb1EEEEEEEEEvNT_6ParamsE --------------------------
	.section	.nv.info._ZN7cutlass13device_kernelIN5flash19enable_sm80_to_sm89INS1_16FlashAttnFwdSm80INS1_25CollectiveMainloopFwdSm80ILi4ELi1ELb0EN4cute5tupleIJNS5_1CILi128EEENS7_ILi48EEENS7_ILi96EEEEEELi96ENS_6half_tEfNS_4arch4Sm80ELb0ELb1ELb0ELb1ELb0ELb1ELb1ELb1EEENS1_21CollectiveEpilogueFwdINS6_IJS8_SA_S9_EEENS6_IJNS7_ILi1EEESI_SI_EEESC_SE_Li128ELb1ELb1ELb1ELb0EEENS1_36VarlenDynamicPersistentTileSchedulerILi128ELi48ELi128ELi128ELb1ELb1ELb0ELb1ELb0ELb1EEEEEEEEEvNT_6ParamsE,"",@"SHT_CUDA_INFO"
	.sectionflags	@""
	.align	4


	//----- nvinfo : EIATTR_CUDA_API_VERSION
	.align		4
        /*0000*/ 	.byte	0x04, 0x37
        /*0002*/ 	.short	(.L_492 - .L_491)
.L_491:
        /*0004*/ 	.word	0x00000082


	//----- nvinfo : EIATTR_SW2861232_WAR
	.align		4
.L_492:
        /*0008*/ 	.byte	0x01, 0x35
	.zero		2


	//----- nvinfo : EIATTR_PARAM_CBANK
	.align		4
        /*000c*/ 	.byte	0x04, 0x0a
        /*000e*/ 	.short	(.L_494 - .L_493)
	.align		4
.L_493:
        /*0010*/ 	.word	index@(.nv.constant0._ZN7cutlass13device_kernelIN5flash19enable_sm80_to_sm89INS1_16FlashAttnFwdSm80INS1_25CollectiveMainloopFwdSm80ILi4ELi1ELb0EN4cute5tupleIJNS5_1CILi128EEENS7_ILi48EEENS7_ILi96EEEEEELi96ENS_6half_tEfNS_4arch4Sm80ELb0ELb1ELb0ELb1ELb0ELb1ELb1ELb1EEENS1_21CollectiveEpilogueFwdINS6_IJS8_SA_S9_EEENS6_IJNS7_ILi1EEESI_SI_EEESC_SE_Li128ELb1ELb1ELb1ELb0EEENS1_36VarlenDynamicPersistentTileSchedulerILi128ELi48ELi128ELi128ELb1ELb1ELb0ELb1ELb0ELb1EEEEEEEEEvNT_6ParamsE)
        /*0014*/ 	.short	0x0160
        /*0016*/ 	.short	0x0438


	//----- nvinfo : EIATTR_CBANK_PARAM_SIZE
	.align		4
.L_494:
        /*0018*/ 	.byte	0x03, 0x19
        /*001a*/ 	.short	0x0438


	//----- nvinfo : EIATTR_KPARAM_INFO
	.align		4
        /*001c*/ 	.byte	0x04, 0x17
        /*001e*/ 	.short	(.L_496 - .L_495)
.L_495:
        /*0020*/ 	.word	0x00000000
        /*0024*/ 	.short	0x0000
        /*0026*/ 	.short	0x0000
        /*0028*/ 	.byte	0x00, 0xf0, 0xe1, 0x10


	//----- nvinfo : EIATTR_MAXREG_COUNT
	.align		4
.L_496:
        /*002c*/ 	.byte	0x03, 0x1b
        /*002e*/ 	.short	0x00ff


	//----- nvinfo : EIATTR_NUM_BARRIERS
	.align		4
        /*0030*/ 	.byte	0x02, 0x4c
        /*0032*/ 	.byte	0x06
	.zero		1


	//----- nvinfo : EIATTR_ANNOTATIONS
	.align		4
        /*0034*/ 	.byte	0x04, 0x55
        /*0036*/ 	.short	(.L_498 - .L_497)


	//   ....[0]....
.L_497:
        /* <DEDUP_REMOVED lines=139> */


	//----- nvinfo : EIATTR_MERCURY_ISA_VERSION
	.align		4
.L_498:
        /*08d0*/ 	.byte	0x03, 0x5f
        /*08d2*/ 	.short	0x0000


	//----- nvinfo : EIATTR_INT_WARP_WIDE_INSTR_OFFSETS
	.align		4
        /*08d4*/ 	.byte	0x04, 0x31
        /*08d6*/ 	.short	(.L_500 - .L_499)


	//   ....[0]....
.L_499:
        /*08d8*/ 	.word	0x0001e760


	//   ....[1]....
        /*08dc*/ 	.word	0x0001e7e0


	//----- nvinfo : EIATTR_COOP_GROUP_MASK_REGIDS
	.align		4
.L_500:
        /*08e0*/ 	.byte	0x04, 0x29
        /*08e2*/ 	.short	(.L_502 - .L_501)


	//   ....[0]....
.L_501:
        /*08e4*/ 	.word	0xffffffff


	//   ....[1]....
        /*08e8*/ 	.word	0xffffffff


	//   ....[2]....
        /*08ec*/ 	.word	0xffffffff


	//   ....[3]....
        /*08f0*/ 	.word	0xffffffff


	//   ....[4]....
        /*08f4*/ 	.word	0xffffffff


	//   ....[5]....
        /*08f8*/ 	.word	0xffffffff


	//   ....[6]....
        /*08fc*/ 	.word	0xffffffff


	//   ....[7]....
        /*0900*/ 	.word	0xffffffff


	//   ....[8]....
        /*0904*/ 	.word	0xffffffff


	//   ....[9]....
        /*0908*/ 	.word	0xffffffff


	//   ....[10]....
        /*090c*/ 	.word	0xffffffff


	//   ....[11]....
        /*0910*/ 	.word	0xffffffff


	//   ....[12]....
        /*0914*/ 	.word	0xffffffff


	//   ....[13]....
        /*0918*/ 	.word	0xffffffff


	//   ....[14]....
        /*091c*/ 	.word	0xffffffff


	//   ....[15]....
        /*0920*/ 	.word	0xffffffff


	//   ....[16]....
        /*0924*/ 	.word	0xffffffff


	//   ....[17]....
        /*0928*/ 	.word	0xffffffff


	//   ....[18]....
        /*092c*/ 	.word	0xffffffff


	//   ....[19]....
        /*0930*/ 	.word	0xffffffff


	//   ....[20]....
        /*0934*/ 	.word	0xffffffff


	//   ....[21]....
        /*0938*/ 	.word	0xffffffff


	//   ....[22]....
        /*093c*/ 	.word	0xffffffff


	//   ....[23]....
        /*0940*/ 	.word	0xffffffff


	//   ....[24]....
        /*0944*/ 	.word	0xffffffff


	//   ....[25]....
        /*0948*/ 	.word	0xffffffff


	//   ....[26]....
        /*094c*/ 	.word	0xffffffff


	//   ....[27]....
        /*0950*/ 	.word	0xffffffff


	//   ....[28]....
        /*0954*/ 	.word	0xffffffff


	//   ....[29]....
        /*0958*/ 	.word	0xffffffff


	//   ....[30]....
        /*095c*/ 	.word	0xffffffff


	//   ....[31]....
        /*0960*/ 	.word	0xffffffff


	//   ....[32]....
        /*0964*/ 	.word	0xffffffff


	//   ....[33]....
        /*0968*/ 	.word	0xffffffff


	//   ....[34]....
        /*096c*/ 	.word	0xffffffff


	//   ....[35]....
        /*0970*/ 	.word	0xffffffff


	//   ....[36]....
        /*0974*/ 	.word	0xffffffff


	//   ....[37]....
        /*0978*/ 	.word	0xffffffff


	//   ....[38]....
        /*097c*/ 	.word	0xffffffff


	//   ....[39]....
        /*0980*/ 	.word	0xffffffff


	//   ....[40]....
        /*0984*/ 	.word	0xffffffff


	//   ....[41]....
        /*0988*/ 	.word	0xffffffff


	//   ....[42]....
        /*098c*/ 	.word	0xffffffff


	//   ....[43]....
        /*0990*/ 	.word	0xffffffff


	//   ....[44]....
        /*0994*/ 	.word	0xffffffff


	//   ....[45]....
        /*0998*/ 	.word	0xffffffff


	//   ....[46]....
        /*099c*/ 	.word	0xffffffff


	//   ....[47]....
        /*09a0*/ 	.word	0xffffffff


	//   ....[48]....
        /*09a4*/ 	.word	0xffffffff


	//   ....[49]....
        /*09a8*/ 	.word	0xffffffff


	//   ....[50]....
        /*09ac*/ 	.word	0xffffffff


	//   ....[51]....
        /*09b0*/ 	.word	0xffffffff


	//   ....[52]....
        /*09b4*/ 	.word	0xffffffff


	//   ....[53]....
        /*09b8*/ 	.word	0xffffffff


	//   ....[54]....
        /*09bc*/ 	.word	0xffffffff


	//   ....[55]....
        /*09c0*/ 	.word	0xffffffff


	//   ....[56]....
        /*09c4*/ 	.word	0xffffffff


	//   ....[57]....
        /*09c8*/ 	.word	0xffffffff


	//   ....[58]....
        /*09cc*/ 	.word	0xffffffff


	//   ....[59]....
        /*09d0*/ 	.word	0xffffffff


	//   ....[60]....
        /*09d4*/ 	.word	0xffffffff


	//   ....[61]....
        /*09d8*/ 	.word	0xffffffff


	//   ....[62]....
        /*09dc*/ 	.word	0xffffffff


	//   ....[63]....
        /*09e0*/ 	.word	0xffffffff


	//   ....[64]....
        /*09e4*/ 	.word	0xffffffff


	//   ....[65]....
        /*09e8*/ 	.word	0xffffffff


	//   ....[66]....
        /*09ec*/ 	.word	0xffffffff


	//   ....[67]....
        /*09f0*/ 	.word	0xffffffff


	//   ....[68]....
        /*09f4*/ 	.word	0xffffffff


	//   ....[69]....
        /*09f8*/ 	.word	0xffffffff


	//   ....[70]....
        /*09fc*/ 	.word	0xffffffff


	//   ....[71]....
        /*0a00*/ 	.word	0xffffffff


	//   ....[72]....
        /*0a04*/ 	.word	0xffffffff


	//   ....[73]....
        /*0a08*/ 	.word	0xffffffff


	//   ....[74]....
        /*0a0c*/ 	.word	0xffffffff


	//   ....[75]....
        /*0a10*/ 	.word	0xffffffff


	//   ....[76]....
        /*0a14*/ 	.word	0xffffffff


	//   ....[77]....
        /*0a18*/ 	.word	0xffffffff


	//   ....[78]....
        /*0a1c*/ 	.word	0xffffffff


	//   ....[79]....
        /*0a20*/ 	.word	0xffffffff


	//   ....[80]....
        /*0a24*/ 	.word	0xffffffff


	//   ....[81]....
        /*0a28*/ 	.word	0xffffffff


	//   ....[82]....
        /*0a2c*/ 	.word	0xffffffff


	//   ....[83]....
        /*0a30*/ 	.word	0xffffffff


	//   ....[84]....
        /*0a34*/ 	.word	0xffffffff


	//   ....[85]....
        /*0a38*/ 	.word	0xffffffff


	//   ....[86]....
        /*0a3c*/ 	.word	0xffffffff


	//   ....[87]....
        /*0a40*/ 	.word	0xffffffff


	//   ....[88]....
        /*0a44*/ 	.word	0xffffffff


	//   ....[89]....
        /*0a48*/ 	.word	0xffffffff


	//   ....[90]....
        /*0a4c*/ 	.word	0xffffffff


	//   ....[91]....
        /*0a50*/ 	.word	0xffffffff


	//   ....[92]....
        /*0a54*/ 	.word	0xffffffff


	//   ....[93]....
        /*0a58*/ 	.word	0xffffffff


	//   ....[94]....
        /*0a5c*/ 	.word	0xffffffff


	//   ....[95]....
        /*0a60*/ 	.word	0xffffffff


	//   ....[96]....
        /*0a64*/ 	.word	0xffffffff


	//   ....[97]....
        /*0a68*/ 	.word	0xffffffff


	//   ....[98]....
        /*0a6c*/ 	.word	0xffffffff


	//   ....[99]....
        /*0a70*/ 	.word	0xffffffff


	//   ....[100]....
        /*0a74*/ 	.word	0xffffffff


	//   ....[101]....
        /*0a78*/ 	.word	0xffffffff


	//   ....[102]....
        /*0a7c*/ 	.word	0xffffffff


	//   ....[103]....
        /*0a80*/ 	.word	0xffffffff


	//   ....[104]....
        /*0a84*/ 	.word	0xffffffff


	//   ....[105]....
        /*0a88*/ 	.word	0xffffffff


	//   ....[106]....
        /*0a8c*/ 	.word	0xffffffff


	//   ....[107]....
        /*0a90*/ 	.word	0xffffffff


	//   ....[108]....
        /*0a94*/ 	.word	0xffffffff


	//   ....[109]....
        /*0a98*/ 	.word	0xffffffff


	//   ....[110]....
        /*0a9c*/ 	.word	0xffffffff


	//   ....[111]....
        /*0aa0*/ 	.word	0xffffffff


	//   ....[112]....
        /*0aa4*/ 	.word	0xffffffff


	//   ....[113]....
        /*0aa8*/ 	.word	0xffffffff


	//   ....[114]....
        /*0aac*/ 	.word	0xffffffff


	//   ....[115]....
        /*0ab0*/ 	.word	0xffffffff


	//   ....[116]....
        /*0ab4*/ 	.word	0xffffffff


	//   ....[117]....
        /*0ab8*/ 	.word	0xffffffff


	//   ....[118]....
        /*0abc*/ 	.word	0xffffffff


	//   ....[119]....
        /*0ac0*/ 	.word	0xffffffff


	//   ....[120]....
        /*0ac4*/ 	.word	0xffffffff


	//   ....[121]....
        /*0ac8*/ 	.word	0xffffffff


	//   ....[122]....
        /*0acc*/ 	.word	0xffffffff


	//   ....[123]....
        /*0ad0*/ 	.word	0xffffffff


	//   ....[124]....
        /*0ad4*/ 	.word	0xffffffff


	//   ....[125]....
        /*0ad8*/ 	.word	0xffffffff


	//   ....[126]....
        /*0adc*/ 	.word	0xffffffff


	//   ....[127]....
        /*0ae0*/ 	.word	0xffffffff


	//   ....[128]....
        /*0ae4*/ 	.word	0xffffffff


	//   ....[129]....
        /*0ae8*/ 	.word	0xffffffff


	//   ....[130]....
        /*0aec*/ 	.word	0xffffffff


	//   ....[131]....
        /*0af0*/ 	.word	0xffffffff


	//   ....[132]....
        /*0af4*/ 	.word	0xffffffff


	//   ....[133]....
        /*0af8*/ 	.word	0xffffffff


	//   ....[134]....
        /*0afc*/ 	.word	0xffffffff


	//   ....[135]....
        /*0b00*/ 	.word	0xffffffff


	//   ....[136]....
        /*0b04*/ 	.word	0xffffffff


	//   ....[137]....
        /*0b08*/ 	.word	0xffffffff


	//   ....[138]....
        /*0b0c*/ 	.word	0xffffffff


	//   ....[139]....
        /*0b10*/ 	.word	0xffffffff


	//   ....[140]....
        /*0b14*/ 	.word	0xffffffff


	//   ....[141]....
        /*0b18*/ 	.word	0xffffffff


	//   ....[142]....
        /*0b1c*/ 	.word	0xffffffff


	//   ....[143]....
        /*0b20*/ 	.word	0xffffffff


	//   ....[144]....
        /*0b24*/ 	.word	0xffffffff


	//   ....[145]....
        /*0b28*/ 	.word	0xffffffff


	//   ....[146]....
        /*0b2c*/ 	.word	0xffffffff


	//   ....[147]....
        /*0b30*/ 	.word	0xffffffff


	//   ....[148]....
        /*0b34*/ 	.word	0xffffffff


	//   ....[149]....
        /*0b38*/ 	.word	0xffffffff


	//   ....[150]....
        /*0b3c*/ 	.word	0xffffffff


	//   ....[151]....
        /*0b40*/ 	.word	0xffffffff


	//   ....[152]....
        /*0b44*/ 	.word	0xffffffff


	//   ....[153]....
        /*0b48*/ 	.word	0xffffffff


	//   ....[154]....
        /*0b4c*/ 	.word	0xffffffff


	//   ....[155]....
        /*0b50*/ 	.word	0xffffffff


	//   ....[156]....
        /*0b54*/ 	.word	0xffffffff


	//   ....[157]....
        /*0b58*/ 	.word	0xffffffff


	//   ....[158]....
        /*0b5c*/ 	.word	0xffffffff


	//   ....[159]....
        /*0b60*/ 	.word	0xffffffff


	//   ....[160]....
        /*0b64*/ 	.word	0xffffffff


	//   ....[161]....
        /*0b68*/ 	.word	0xffffffff


	//   ....[162]....
        /*0b6c*/ 	.word	0xffffffff


	//   ....[163]....
        /*0b70*/ 	.word	0xffffffff


	//   ....[164]....
        /*0b74*/ 	.word	0xffffffff


	//   ....[165]....
        /*0b78*/ 	.word	0xffffffff


	//   ....[166]....
        /*0b7c*/ 	.word	0xffffffff


	//   ....[167]....
        /*0b80*/ 	.word	0xffffffff


	//   ....[168]....
        /*0b84*/ 	.word	0xffffffff


	//   ....[169]....
        /*0b88*/ 	.word	0xffffffff


	//   ....[170]....
        /*0b8c*/ 	.word	0xffffffff


	//   ....[171]....
        /*0b90*/ 	.word	0xffffffff


	//   ....[172]....
        /*0b94*/ 	.word	0xffffffff


	//   ....[173]....
        /*0b98*/ 	.word	0xffffffff


	//   ....[174]....
        /*0b9c*/ 	.word	0xffffffff


	//   ....[175]....
        /*0ba0*/ 	.word	0xffffffff


	//   ....[176]....
        /*0ba4*/ 	.word	0xffffffff


	//   ....[177]....
        /*0ba8*/ 	.word	0xffffffff


	//   ....[178]....
        /*0bac*/ 	.word	0xffffffff


	//   ....[179]....
        /*0bb0*/ 	.word	0xffffffff


	//   ....[180]....
        /*0bb4*/ 	.word	0xffffffff


	//   ....[181]....
        /*0bb8*/ 	.word	0xffffffff


	//   ....[182]....
        /*0bbc*/ 	.word	0xffffffff


	//   ....[183]....
        /*0bc0*/ 	.word	0xffffffff


	//   ....[184]....
        /*0bc4*/ 	.word	0xffffffff


	//   ....[185]....
        /*0bc8*/ 	.word	0xffffffff


	//   ....[186]....
        /*0bcc*/ 	.word	0xffffffff


	//   ....[187]....
        /*0bd0*/ 	.word	0xffffffff


	//   ....[188]....
        /*0bd4*/ 	.word	0xffffffff


	//   ....[189]....
        /*0bd8*/ 	.word	0xffffffff


	//   ....[190]....
        /*0bdc*/ 	.word	0xffffffff


	//   ....[191]....
        /*0be0*/ 	.word	0xffffffff


	//   ....[192]....
        /*0be4*/ 	.word	0xffffffff


	//   ....[193]....
        /*0be8*/ 	.word	0xffffffff


	//   ....[194]....
        /*0bec*/ 	.word	0xffffffff


	//   ....[195]....
        /*0bf0*/ 	.word	0xffffffff


	//   ....[196]....
        /*0bf4*/ 	.word	0xffffffff


	//   ....[197]....
        /*0bf8*/ 	.word	0xffffffff


	//   ....[198]....
        /*0bfc*/ 	.word	0xffffffff


	//   ....[199]....
        /*0c00*/ 	.word	0xffffffff


	//   ....[200]....
        /*0c04*/ 	.word	0xffffffff


	//   ....[201]....
        /*0c08*/ 	.word	0xffffffff


	//   ....[202]....
        /*0c0c*/ 	.word	0xffffffff


	//   ....[203]....
        /*0c10*/ 	.word	0xffffffff


	//   ....[204]....
        /*0c14*/ 	.word	0xffffffff


	//   ....[205]....
        /*0c18*/ 	.word	0xffffffff


	//   ....[206]....
        /*0c1c*/ 	.word	0xffffffff


	//   ....[207]....
        /*0c20*/ 	.word	0xffffffff


	//   ....[208]....
        /*0c24*/ 	.word	0xffffffff


	//   ....[209]....
        /*0c28*/ 	.word	0xffffffff


	//   ....[210]....
        /*0c2c*/ 	.word	0xffffffff


	//----- nvinfo : EIATTR_COOP_GROUP_INSTR_OFFSETS
	.align		4
.L_502:
        /*0c30*/ 	.byte	0x04, 0x28
        /*0c32*/ 	.short	(.L_504 - .L_503)


	//   ....[0]....
.L_503:
        /*0c34*/ 	.word	0x00000050


	//   ....[1]....
        /*0c38*/ 	.word	0x00000200


	//   ....[2]....
        /*0c3c*/ 	.word	0x00000230


	//   ....[3]....
        /*0c40*/ 	.word	0x00000260


	//   ....[4]....
        /*0c44*/ 	.word	0x00000290


	//   ....[5]....
        /*0c48*/ 	.word	0x000002c0


	//   ....[6]....
        /*0c4c*/ 	.word	0x000002f0


	//   ....[7]....
        /*0c50*/ 	.word	0x00000450


	//   ....[8]....
        /*0c54*/ 	.word	0x00000490


	//   ....[9]....
        /*0c58*/ 	.word	0x000004c0


	//   ....[10]....
        /*0c5c*/ 	.word	0x000004f0


	//   ....[11]....
        /*0c60*/ 	.word	0x00000520


	//   ....[12]....
        /*0c64*/ 	.word	0x00000550


	//   ....[13]....
        /*0c68*/ 	.word	0x000005e0


	//   ....[14]....
        /*0c6c*/ 	.word	0x00000630


	//   ....[15]....
        /*0c70*/ 	.word	0x00000650


	//   ....[16]....
        /*0c74*/ 	.word	0x000006b0


	//   ....[17]....
        /*0c78*/ 	.word	0x00008f40


	//   ....[18]....
        /*0c7c*/ 	.word	0x00008f60


	//   ....[19]....
        /*0c80*/ 	.word	0x00009110


	//   ....[20]....
        /*0c84*/ 	.word	0x00009120


	//   ....[21]....
        /*0c88*/ 	.word	0x000092c0


	//   ....[22]....
        /*0c8c*/ 	.word	0x000092e0


	//   ....[23]....
        /*0c90*/ 	.word	0x00009480


	//   ....[24]....
        /*0c94*/ 	.word	0x00009490


	//   ....[25]....
        /*0c98*/ 	.word	0x00009ce0


	//   ....[26]....
        /*0c9c*/ 	.word	0x00009d20


	//   ....[27]....
        /*0ca0*/ 	.word	0x00009d60


	//   ....[28]....
        /*0ca4*/ 	.word	0x00009d70


	//   ....[29]....
        /*0ca8*/ 	.word	0x0000a1e0


	//   ....[30]....
        /*0cac*/ 	.word	0x0000a450


	//   ....[31]....
        /*0cb0*/ 	.word	0x0000a490


	//   ....[32]....
        /*0cb4*/ 	.word	0x0000a4b0


	//   ....[33]....
        /*0cb8*/ 	.word	0x0000d0a0


	//   ....[34]....
        /*0cbc*/ 	.word	0x0000d170


	//   ....[35]....
        /*0cc0*/ 	.word	0x0000d190


	//   ....[36]....
        /*0cc4*/ 	.word	0x0000d1a0


	//   ....[37]....
        /*0cc8*/ 	.word	0x0000d500


	//   ....[38]....
        /*0ccc*/ 	.word	0x0000d660


	//   ....[39]....
        /*0cd0*/ 	.word	0x0000d6b0


	//   ....[40]....
        /*0cd4*/ 	.word	0x0000d6f0


	//   ....[41]....
        /*0cd8*/ 	.word	0x00011010


	//   ....[42]....
        /*0cdc*/ 	.word	0x000111d0


	//   ....[43]....
        /*0ce0*/ 	.word	0x00011370


	//   ....[44]....
        /*0ce4*/ 	.word	0x00011af0


	//   ....[45]....
        /*0ce8*/ 	.word	0x00012160


	//   ....[46]....
        /*0cec*/ 	.word	0x00012230


	//   ....[47]....
        /*0cf0*/ 	.word	0x000124d0


	//   ....[48]....
        /*0cf4*/ 	.word	0x00012520


	//   ....[49]....
        /*0cf8*/ 	.word	0x00012720


	//   ....[50]....
        /*0cfc*/ 	.word	0x000127d0


	//   ....[51]....
        /*0d00*/ 	.word	0x00012850


	//   ....[52]....
        /*0d04*/ 	.word	0x00012910


	//   ....[53]....
        /*0d08*/ 	.word	0x000145b0


	//   ....[54]....
        /*0d0c*/ 	.word	0x000147a0


	//   ....[55]....
        /*0d10*/ 	.word	0x00014960


	//   ....[56]....
        /*0d14*/ 	.word	0x00014fe0


	//   ....[57]....
        /*0d18*/ 	.word	0x000157a0


	//   ....[58]....
        /*0d1c*/ 	.word	0x00015910


	//   ....[59]....
        /*0d20*/ 	.word	0x000159a0


	//   ....[60]....
        /*0d24*/ 	.word	0x00015b10


	//   ....[61]....
        /*0d28*/ 	.word	0x00015b60


	//   ....[62]....
        /*0d2c*/ 	.word	0x00015d00


	//   ....[63]....
        /*0d30*/ 	.word	0x00015f20


	//   ....[64]....
        /*0d34*/ 	.word	0x000160a0


	//   ....[65]....
        /*0d38*/ 	.word	0x000187d0


	//   ....[66]....
        /*0d3c*/ 	.word	0x00018830


	//   ....[67]....
        /*0d40*/ 	.word	0x00018870


	//   ....[68]....
        /*0d44*/ 	.word	0x000188a0


	//   ....[69]....
        /*0d48*/ 	.word	0x000188e0


	//   ....[70]....
        /*0d4c*/ 	.word	0x00018910


	//   ....[71]....
        /*0d50*/ 	.word	0x00018b60


	//   ....[72]....
        /*0d54*/ 	.word	0x000190d0


	//   ....[73]....
        /*0d58*/ 	.word	0x0001ae80


	//   ....[74]....
        /*0d5c*/ 	.word	0x0001b070


	//   ....[75]....
        /*0d60*/ 	.word	0x0001b230


	//   ....[76]....
        /*0d64*/ 	.word	0x0001b8b0


	//   ....[77]....
        /*0d68*/ 	.word	0x0001c080


	//   ....[78]....
        /*0d6c*/ 	.word	0x0001c1f0


	//   ....[79]....
        /*0d70*/ 	.word	0x0001c280


	//   ....[80]....
        /*0d74*/ 	.word	0x0001c3f0


	//   ....[81]....
        /*0d78*/ 	.word	0x0001c430


	//   ....[82]....
        /*0d7c*/ 	.word	0x0001c570


	//   ....[83]....
        /*0d80*/ 	.word	0x0001c770


	//   ....[84]....
        /*0d84*/ 	.word	0x0001c8c0


	//   ....[85]....
        /*0d88*/ 	.word	0x0001dda0


	//   ....[86]....
        /*0d8c*/ 	.word	0x0001ddd0


	//   ....[87]....
        /*0d90*/ 	.word	0x0001dde0


	//   ....[88]....
        /*0d94*/ 	.word	0x0001ddf0


	//   ....[89]....
        /*0d98*/ 	.word	0x0001de00


	//   ....[90]....
        /*0d9c*/ 	.word	0x0001de30


	//   ....[91]....
        /*0da0*/ 	.word	0x0001de50


	//   ....[92]....
        /*0da4*/ 	.word	0x0001de70


	//   ....[93]....
        /*0da8*/ 	.word	0x0001f400


	//   ....[94]....
        /*0dac*/ 	.word	0x0001f410


	//   ....[95]....
        /*0db0*/ 	.word	0x0001f430


	//   ....[96]....
        /*0db4*/ 	.word	0x0001f440


	//   ....[97]....
        /*0db8*/ 	.word	0x0001f450


	//   ....[98]....
        /*0dbc*/ 	.word	0x0001f460


	//   ....[99]....
        /*0dc0*/ 	.word	0x0001f480


	//   ....[100]....
        /*0dc4*/ 	.word	0x0001f490


	//   ....[101]....
        /*0dc8*/ 	.word	0x0001f940


	//   ....[102]....
        /*0dcc*/ 	.word	0x0001f960


	//   ....[103]....
        /*0dd0*/ 	.word	0x0001fad0


	//   ....[104]....
        /*0dd4*/ 	.word	0x0001fae0


	//   ....[105]....
        /*0dd8*/ 	.word	0x0001fc60


	//   ....[106]....
        /*0ddc*/ 	.word	0x0001fc80


	//   ....[107]....
        /*0de0*/ 	.word	0x0001fe00


	//   ....[108]....
        /*0de4*/ 	.word	0x0001fe10


	//   ....[109]....
        /*0de8*/ 	.word	0x00020190


	//   ....[110]....
        /*0dec*/ 	.word	0x000201b0


	//   ....[111]....
        /*0df0*/ 	.word	0x00020680


	//   ....[112]....
        /*0df4*/ 	.word	0x00020690


	//   ....[113]....
        /*0df8*/ 	.word	0x00020a10


	//   ....[114]....
        /*0dfc*/ 	.word	0x00020a30


	//   ....[115]....
        /*0e00*/ 	.word	0x00020dc0


	//   ....[116]....
        /*0e04*/ 	.word	0x00020dd0


	//   ....[117]....
        /*0e08*/ 	.word	0x00021920


	//   ....[118]....
        /*0e0c*/ 	.word	0x00021940


	//   ....[119]....
        /*0e10*/ 	.word	0x00021ac0


	//   ....[120]....
        /*0e14*/ 	.word	0x00021ad0


	//   ....[121]....
        /*0e18*/ 	.word	0x00021c50


	//   ....[122]....
        /*0e1c*/ 	.word	0x00021c70


	//   ....[123]....
        /*0e20*/ 	.word	0x00021df0


	//   ....[124]....
        /*0e24*/ 	.word	0x00021e00


	//   ....[125]....
        /*0e28*/ 	.word	0x00022040


	//   ....[126]....
        /*0e2c*/ 	.word	0x00022060


	//   ....[127]....
        /*0e30*/ 	.word	0x00022190


	//   ....[128]....
        /*0e34*/ 	.word	0x000221d0


	//   ....[129]....
        /*0e38*/ 	.word	0x00022200


	//   ....[130]....
        /*0e3c*/ 	.word	0x00022230


	//   ....[131]....
        /*0e40*/ 	.word	0x00022260


	//   ....[132]....
        /*0e44*/ 	.word	0x00022290


	//   ....[133]....
        /*0e48*/ 	.word	0x000223f0


	//   ....[134]....
        /*0e4c*/ 	.word	0x00022430


	//   ....[135]....
        /*0e50*/ 	.word	0x00022460


	//   ....[136]....
        /*0e54*/ 	.word	0x00022490


	//   ....[137]....
        /*0e58*/ 	.word	0x000224c0


	//   ....[138]....
        /*0e5c*/ 	.word	0x000224f0


	//   ....[139]....
        /*0e60*/ 	.word	0x00022580


	//   ....[140]....
        /*0e64*/ 	.word	0x000225e0


	//   ....[141]....
        /*0e68*/ 	.word	0x000225f0


	//   ....[142]....
        /*0e6c*/ 	.word	0x00022650


	//   ....[143]....
        /*0e70*/ 	.word	0x000230b0


	//   ....[144]....
        /*0e74*/ 	.word	0x00023110


	//   ....[145]....
        /*0e78*/ 	.word	0x00023160


	//   ....[146]....
        /*0e7c*/ 	.word	0x000231b0


	//   ....[147]....
        /*0e80*/ 	.word	0x00023200


	//   ....[148]....
        /*0e84*/ 	.word	0x00023270


	//   ....[149]....
        /*0e88*/ 	.word	0x000232b0


	//   ....[150]....
        /*0e8c*/ 	.word	0x00023320


	//   ....[151]....
        /*0e90*/ 	.word	0x00023390


	//   ....[152]....
        /*0e94*/ 	.word	0x000233f0


	//   ....[153]....
        /*0e98*/ 	.word	0x00023460


	//   ....[154]....
        /*0e9c*/ 	.word	0x000234d0


	//   ....[155]....
        /*0ea0*/ 	.word	0x00023530


	//   ....[156]....
        /*0ea4*/ 	.word	0x00023590


	//   ....[157]....
        /*0ea8*/ 	.word	0x000235f0


	//   ....[158]....
        /*0eac*/ 	.word	0x00023660


	//   ....[159]....
        /*0eb0*/ 	.word	0x000236c0


	//   ....[160]....
        /*0eb4*/ 	.word	0x00023720


	//   ....[161]....
        /*0eb8*/ 	.word	0x00023770


	//   ....[162]....
        /*0ebc*/ 	.word	0x000237c0


	//   ....[163]....
        /*0ec0*/ 	.word	0x00023810


	//   ....[164]....
        /*0ec4*/ 	.word	0x00023860


	//   ....[165]....
        /*0ec8*/ 	.word	0x000238b0


	//   ....[166]....
        /*0ecc*/ 	.word	0x00023900


	//   ....[167]....
        /*0ed0*/ 	.word	0x00023950


	//   ....[168]....
        /*0ed4*/ 	.word	0x000239a0


	//   ....[169]....
        /*0ed8*/ 	.word	0x00023a10


	//   ....[170]....
        /*0edc*/ 	.word	0x00023a80


	//   ....[171]....
        /*0ee0*/ 	.word	0x00023ae0


	//   ....[172]....
        /*0ee4*/ 	.word	0x00023b40


	//   ....[173]....
        /*0ee8*/ 	.word	0x00023ba0


	//   ....[174]....
        /*0eec*/ 	.word	0x00023c10


	//   ....[175]....
        /*0ef0*/ 	.word	0x00023c70


	//   ....[176]....
        /*0ef4*/ 	.word	0x00023cd0


	//   ....[177]....
        /*0ef8*/ 	.word	0x00023d30


	//   ....[178]....
        /*0efc*/ 	.word	0x00023da0


	//   ....[179]....
        /*0f00*/ 	.word	0x00023e00


	//   ....[180]....
        /*0f04*/ 	.word	0x00023e60


	//   ....[181]....
        /*0f08*/ 	.word	0x00023ec0


	//   ....[182]....
        /*0f0c*/ 	.word	0x00023f30


	//   ....[183]....
        /*0f10*/ 	.word	0x00023f90


	//   ....[184]....
        /*0f14*/ 	.word	0x00023ff0


	//   ....[185]....
        /*0f18*/ 	.word	0x00024050


	//   ....[186]....
        /*0f1c*/ 	.word	0x000240c0


	//   ....[187]....
        /*0f20*/ 	.word	0x00024120


	//   ....[188]....
        /*0f24*/ 	.word	0x00024180


	//   ....[189]....
        /*0f28*/ 	.word	0x000241e0


	//   ....[190]....
        /*0f2c*/ 	.word	0x00024250


	//   ....[191]....
        /*0f30*/ 	.word	0x000242b0


	//   ....[192]....
        /*0f34*/ 	.word	0x00024310


	//   ....[193]....
        /*0f38*/ 	.word	0x00024370


	//   ....[194]....
        /*0f3c*/ 	.word	0x000243e0


	//   ....[195]....
        /*0f40*/ 	.word	0x00024430


	//   ....[196]....
        /*0f44*/ 	.word	0x00024470


	//   ....[197]....
        /*0f48*/ 	.word	0x000244c0


	//   ....[198]....
        /*0f4c*/ 	.word	0x00024510


	//   ....[199]....
        /*0f50*/ 	.word	0x00024560


	//   ....[200]....
        /*0f54*/ 	.word	0x000245d0


	//   ....[201]....
        /*0f58*/ 	.word	0x00024610


	//   ....[202]....
        /*0f5c*/ 	.word	0x00024660


	//   ....[203]....
        /*0f60*/ 	.word	0x000246b0


	//   ....[204]....
        /*0f64*/ 	.word	0x00024700


	//   ....[205]....
        /*0f68*/ 	.word	0x00024750


	//   ....[206]....
        /*0f6c*/ 	.word	0x000247c0


	//   ....[207]....
        /*0f70*/ 	.word	0x00024800


	//   ....[208]....
        /*0f74*/ 	.word	0x00024870


	//   ....[209]....
        /*0f78*/ 	.word	0x000248d0


	//   ....[210]....
        /*0f7c*/ 	.word	0x00024930


	//----- nvinfo : EIATTR_EXIT_INSTR_OFFSETS
	.align		4
.L_504:
        /*0f80*/ 	.byte	0x04, 0x1c
        /*0f82*/ 	.short	(.L_506 - .L_505)


	//   ....[0]....
.L_505:
        /*0f84*/ 	.word	0x000010d0


	//   ....[1]....
        /*0f88*/ 	.word	0x00023070


	//----- nvinfo : EIATTR_MAX_THREADS
	.align		4
.L_506:
        /*0f8c*/ 	.byte	0x04, 0x05
        /*0f8e*/ 	.short	(.L_508 - .L_507)
.L_507:
        /*0f90*/ 	.word	0x00000080
        /*0f94*/ 	.word	0x00000001
        /*0f98*/ 	.word	0x00000001


	//----- nvinfo : EIATTR_CRS_STACK_SIZE
	.align		4
.L_508:
        /*0f9c*/ 	.byte	0x04, 0x1e
        /*0f9e*/ 	.short	(.L_510 - .L_509)
.L_509:
        /*0fa0*/ 	.word	0x00000000
.L_510:


//--------------------- .nv.info._ZN7cutlass13device_kernelIN5flash19enable_sm80_to_sm89INS1_16FlashAttnFwdSm80INS1_25CollectiveMainloopFwdSm80ILi4ELi1ELb0EN4cute5tupleIJNS5_1CILi128EEENS7_ILi64EEENS7_ILi96EEEEEELi96ENS_6half_tEfNS_4arch4Sm80ELb1ELb0ELb0ELb0ELb0ELb0ELb1ELb1EEENS1_21CollectiveEpilogueFwdINS6_IJS8_SA_S9_EEENS6_IJNS7_ILi1EEESI_SI_EEESC_SE_Li128ELb0ELb1ELb1ELb0EEENS1_30DynamicPersistentTileSchedulerILi128ELi128ELb1ELb1ELb0EEEEEEEEEvNT_6ParamsE --------------------------
	.section	.nv.info._ZN7cutlass13device_kernelIN5flash19enable_sm80_to_sm89INS1_16FlashAttnFwdSm80INS1_25CollectiveMainloopFwdSm80ILi4ELi1ELb0EN4cute5tupleIJNS5_1CILi128EEENS7_ILi64EEENS7_ILi96EEEEEELi96ENS_6half_tEfNS_4arch4Sm80ELb1ELb0ELb0ELb0ELb0ELb0ELb1ELb1EEENS1_21CollectiveEpilogueFwdINS6_IJS8_SA_S9_EEENS6_IJNS7_ILi1EEESI_SI_EEESC_SE_Li128ELb0ELb1ELb1ELb0EEENS1_30DynamicPersistentTileSchedulerILi128ELi128ELb1ELb1ELb0EEEEEEEEEvNT_6ParamsE,"",@"SHT_CUDA_INFO"
	.sectionflags	@""
	.align	4


	//----- nvinfo : EIATTR_CUDA_API_VERSION
	.align		4
        /*0000*/ 	.byte	0x04, 0x37
        /*0002*/ 	.short	(.L_512 - .L_511)
.L_511:
        /*0004*/ 	.word	0x00000082


	//----- nvinfo : EIATTR_SW2861232_WAR
	.align		4
.L_512:
        /*0008*/ 	.byte	0x01, 0x35
	.zero		2


	//----- nvinfo : EIATTR_PARAM_CBANK
	.align		4
        /*000c*/ 	.byte	0x04, 0x0a
        /*000e*/ 	.short	(.L_514 - .L_513)
	.align		4
.L_513:
        /*0010*/ 	.word	index@(.nv.constant0._ZN7cutlass13device_kernelIN5flash19enable_sm80_to_sm89INS1_16FlashAttnFwdSm80INS1_25CollectiveMainloopFwdSm80ILi4ELi1ELb0EN4cute5tupleIJNS5_1CILi128EEENS7_ILi64EEENS7_ILi96EEEEEELi96ENS_6half_tEfNS_4arch4Sm80ELb1ELb0ELb0ELb0ELb0ELb0ELb1ELb1EEENS1_21CollectiveEpilogueFwdINS6_IJS8_SA_S9_EEENS6_IJNS7_ILi1EEESI_SI_EEESC_SE_Li128ELb0ELb1ELb1ELb0EEENS1_30DynamicPersistentTileSchedulerILi128ELi128ELb1ELb1ELb0EEEEEEEEEvNT_6ParamsE)
        /*0014*/ 	.short	0x0160
        /*0016*/ 	.short	0x0428


	//----- nvinfo : EIATTR_CBANK_PARAM_SIZE
	.align		4
.L_514:
        /*0018*/ 	.byte	0x03, 0x19
        /*001a*/ 	.short	0x0428


	//----- nvinfo : EIATTR_KPARAM_INFO
	.align		4
        /*001c*/ 	.byte	0x04, 0x17
        /*001e*/ 	.short	(.L_516 - .L_515)
.L_515:
        /*0020*/ 	.word	0x00000000
        /*0024*/ 	.short	0x0000
        /*0026*/ 	.short	0x0000
        /*0028*/ 	.byte	0x00, 0xf0, 0xa1, 0x10


	//----- nvinfo : EIATTR_MAXREG_COUNT
	.align		4
.L_516:
        /*002c*/ 	.byte	0x03, 0x1b
        /*002e*/ 	.short	0x00ff


	//----- nvinfo : EIATTR_NUM_BARRIERS
	.align		4
        /*0030*/ 	.byte	0x02, 0x4c
        /*0032*/ 	.byte	0x06
	.zero		1


	//----- nvinfo : EIATTR_ANNOTATIONS
	.align		4
        /*0034*/ 	.byte	0x04, 0x55
        /*0036*/ 	.short	(.L_518 - .L_517)


	//   ....[0]....
.L_517:
        /* <DEDUP_REMOVED lines=60> */


	//----- nvinfo : EIATTR_MERCURY_ISA_VERSION
	.align		4
.L_518:
        /*03e0*/ 	.byte	0x03, 0x5f
        /*03e2*/ 	.short	0x0000


	//----- nvinfo : EIATTR_INT_WARP_WIDE_INSTR_OFFSETS
	.align		4
        /*03e4*/ 	.byte	0x04, 0x31
        /*03e6*/ 	.short	(.L_520 - .L_519)


	//   ....[0]....
.L_519:
        /*03e8*/ 	.word	0x0000d2f0


	//   ....[1]....
        /*03ec*/ 	.word	0x0000d370


	//----- nvinfo : EIATTR_COOP_GROUP_MASK_REGIDS
	.align		4
.L_520:
        /*03f0*/ 	.byte	0x04, 0x29
        /*03f2*/ 	.short	(.L_522 - .L_521)


	//   ....[0]....
.L_521:
        /*03f4*/ 	.word	0xffffffff


	//   ....[1]....
        /*03f8*/ 	.word	0xffffffff


	//   ....[2]....
        /*03fc*/ 	.word	0xffffffff


	//   ....[3]....
        /*0400*/ 	.word	0xffffffff


	//   ....[4]....
        /*0404*/ 	.word	0xffffffff


	//   ....[5]....
        /*0408*/ 	.word	0xffffffff


	//   ....[6]....
        /*040c*/ 	.word	0xffffffff


	//   ....[7]....
        /*0410*/ 	.word	0xffffffff


	//   ....[8]....
        /*0414*/ 	.word	0xffffffff


	//   ....[9]....
        /*0418*/ 	.word	0xffffffff


	//   ....[10]....
        /*041c*/ 	.word	0xffffffff


	//   ....[11]....
        /*0420*/ 	.word	0xffffffff


	//   ....[12]....
        /*0424*/ 	.word	0xffffffff


	//   ....[13]....
        /*0428*/ 	.word	0xffffffff


	//   ....[14]....
        /*042c*/ 	.word	0xffffffff


	//   ....[15]....
        /*0430*/ 	.word	0xffffffff


	//   ....[16]....
        /*0434*/ 	.word	0xffffffff


	//   ....[17]....
        /*0438*/ 	.word	0xffffffff


	//   ....[18]....
        /*043c*/ 	.word	0xffffffff


	//   ....[19]....
        /*0440*/ 	.word	0xffffffff


	//   ....[20]....
        /*0444*/ 	.word	0xffffffff


	//   ....[21]....
        /*0448*/ 	.word	0xffffffff


	//   ....[22]....
        /*044c*/ 	.word	0xffffffff


	//   ....[23]....
        /*0450*/ 	.word	0xffffffff


	//   ....[24]....
        /*0454*/ 	.word	0xffffffff


	//   ....[25]....
        /*0458*/ 	.word	0xffffffff


	//   ....[26]....
        /*045c*/ 	.word	0xffffffff


	//   ....[27]....
        /*0460*/ 	.word	0xffffffff


	//   ....[28]....
        /*0464*/ 	.word	0xffffffff


	//   ....[29]....
        /*0468*/ 	.word	0xffffffff


	//   ....[30]....
        /*046c*/ 	.word	0xffffffff


	//   ....[31]....
        /*0470*/ 	.word	0xffffffff


	//   ....[32]....
        /*0474*/ 	.word	0xffffffff


	//   ....[33]....
        /*0478*/ 	.word	0xffffffff


	//   ....[34]....
        /*047c*/ 	.word	0xffffffff


	//   ....[35]....
        /*0480*/ 	.word	0xffffffff


	//   ....[36]....
        /*0484*/ 	.word	0xffffffff


	//   ....[37]....
        /*0488*/ 	.word	0xffffffff


	//   ....[38]....
        /*048c*/ 	.word	0xffffffff


	//   ....[39]....
        /*0490*/ 	.word	0xffffffff


	//   ....[40]....
        /*0494*/ 	.word	0xffffffff


	//   ....[41]....
        /*0498*/ 	.word	0xffffffff


	//   ....[42]....
        /*049c*/ 	.word	0xffffffff


	//   ....[43]....
        /*04a0*/ 	.word	0xffffffff


	//   ....[44]....
        /*04a4*/ 	.word	0xffffffff


	//   ....[45]....
        /*04a8*/ 	.word	0xffffffff


	//   ....[46]....
        /*04ac*/ 	.word	0xffffffff


	//   ....[47]....
        /*04b0*/ 	.word	0xffffffff


	//   ....[48]....
        /*04b4*/ 	.word	0xffffffff


	//   ....[49]....
        /*04b8*/ 	.word	0xffffffff


	//   ....[50]....
        /*04bc*/ 	.word	0xffffffff


	//   ....[51]....
        /*04c0*/ 	.word	0xffffffff


	//   ....[52]....
        /*04c4*/ 	.word	0xffffffff


	//   ....[53]....
        /*04c8*/ 	.word	0xffffffff


	//   ....[54]....
        /*04cc*/ 	.word	0xffffffff


	//   ....[55]....
        /*04d0*/ 	.word	0xffffffff


	//   ....[56]....
        /*04d4*/ 	.word	0xffffffff


	//   ....[57]....
        /*04d8*/ 	.word	0xffffffff


	//   ....[58]....
        /*04dc*/ 	.word	0xffffffff


	//   ....[59]....
        /*04e0*/ 	.word	0xffffffff


	//   ....[60]....
        /*04e4*/ 	.word	0xffffffff


	//   ....[61]....
        /*04e8*/ 	.word	0xffffffff


	//   ....[62]....
        /*04ec*/ 	.word	0xffffffff


	//   ....[63]....
        /*04f0*/ 	.word	0xffffffff


	//   ....[64]....
        /*04f4*/ 	.word	0xffffffff


	//   ....[65]....
        /*04f8*/ 	.word	0xffffffff


	//   ....[66]....
        /*04fc*/ 	.word	0xffffffff


	//   ....[67]....
        /*0500*/ 	.word	0xffffffff


	//   ....[68]....
        /*0504*/ 	.word	0xffffffff


	//   ....[69]....
        /*0508*/ 	.word	0xffffffff


	//   ....[70]....
        /*050c*/ 	.word	0xffffffff


	//   ....[71]....
        /*0510*/ 	.word	0xffffffff


	//   ....[72]....
        /*0514*/ 	.word	0xffffffff


	//   ....[73]....
        /*0518*/ 	.word	0xffffffff


	//   ....[74]....
        /*051c*/ 	.word	0xffffffff


	//   ....[75]....
        /*0520*/ 	.word	0xffffffff


	//   ....[76]....
        /*0524*/ 	.word	0xffffffff


	//   ....[77]....
        /*0528*/ 	.word	0xffffffff


	//   ....[78]....
        /*052c*/ 	.word	0xffffffff


	//   ....[79]....
        /*0530*/ 	.word	0xffffffff


	//   ....[80]....
        /*0534*/ 	.word	0xffffffff


	//   ....[81]....
        /*0538*/ 	.word	0xffffffff


	//   ....[82]....
        /*053c*/ 	.word	0xffffffff


	//   ....[83]....
        /*0540*/ 	.word	0xffffffff


	//----- nvinfo : EIATTR_COOP_GROUP_INSTR_OFFSETS
	.align		4
.L_522:
        /*0544*/ 	.byte	0x04, 0x28
        /*0546*/ 	.short	(.L_524 - .L_523)


	//   ....[0]....
.L_523:
        /*0548*/ 	.word	0x00000050


	//   ....[1]....
        /*054c*/ 	.word	0x00001830


	//   ....[2]....
        /*0550*/ 	.word	0x00001850


	//   ....[3]....
        /*0554*/ 	.word	0x00001a10


	//   ....[4]....
        /*0558*/ 	.word	0x00001a20


	//   ....[5]....
        /*055c*/ 	.word	0x00001bd0


	//   ....[6]....
        /*0560*/ 	.word	0x00001bf0


	//   ....[7]....
        /*0564*/ 	.word	0x00001da0


	//   ....[8]....
        /*0568*/ 	.word	0x00001db0


	//   ....[9]....
        /*056c*/ 	.word	0x00002f80


	//   ....[10]....
        /*0570*/ 	.word	0x00002f90


	//   ....[11]....
        /*0574*/ 	.word	0x000034f0


	//   ....[12]....
        /*0578*/ 	.word	0x00003590


	//   ....[13]....
        /*057c*/ 	.word	0x00003620


	//   ....[14]....
        /*0580*/ 	.word	0x000036a0


	//   ....[15]....
        /*0584*/ 	.word	0x000036c0


	//   ....[16]....
        /*0588*/ 	.word	0x00003700


	//   ....[17]....
        /*058c*/ 	.word	0x00003ec0


	//   ....[18]....
        /*0590*/ 	.word	0x00003f50


	//   ....[19]....
        /*0594*/ 	.word	0x00003fa0


	//   ....[20]....
        /*0598*/ 	.word	0x00003fc0


	//   ....[21]....
        /*059c*/ 	.word	0x00006290


	//   ....[22]....
        /*05a0*/ 	.word	0x00006360


	//   ....[23]....
        /*05a4*/ 	.word	0x00006380


	//   ....[24]....
        /*05a8*/ 	.word	0x000063a0


	//   ....[25]....
        /*05ac*/ 	.word	0x00006c70


	//   ....[26]....
        /*05b0*/ 	.word	0x00006d70


	//   ....[27]....
        /*05b4*/ 	.word	0x000070f0


	//   ....[28]....
        /*05b8*/ 	.word	0x00007230


	//   ....[29]....
        /*05bc*/ 	.word	0x00007280


	//   ....[30]....
        /*05c0*/ 	.word	0x00007390


	//   ....[31]....
        /*05c4*/ 	.word	0x00007400


	//   ....[32]....
        /*05c8*/ 	.word	0x000074d0


	//   ....[33]....
        /*05cc*/ 	.word	0x0000a640


	//   ....[34]....
        /*05d0*/ 	.word	0x0000a690


	//   ....[35]....
        /*05d4*/ 	.word	0x0000a750


	//   ....[36]....
        /*05d8*/ 	.word	0x0000a7a0


	//   ....[37]....
        /*05dc*/ 	.word	0x0000a7e0


	//   ....[38]....
        /*05e0*/ 	.word	0x0000a8f0


	//   ....[39]....
        /*05e4*/ 	.word	0x0000adc0


	//   ....[40]....
        /*05e8*/ 	.word	0x0000aef0


	//   ....[41]....
        /*05ec*/ 	.word	0x0000c8f0


	//   ....[42]....
        /*05f0*/ 	.word	0x0000c960


	//   ....[43]....
        /*05f4*/ 	.word	0x0000c970


	//   ....[44]....
        /*05f8*/ 	.word	0x0000c980


	//   ....[45]....
        /*05fc*/ 	.word	0x0000c9b0


	//   ....[46]....
        /*0600*/ 	.word	0x0000c9d0


	//   ....[47]....
        /*0604*/ 	.word	0x0000c9e0


	//   ....[48]....
        /*0608*/ 	.word	0x0000c9f0


	//   ....[49]....
        /*060c*/ 	.word	0x0000d4b0


	//   ....[50]....
        /*0610*/ 	.word	0x0000d910


	//   ....[51]....
        /*0614*/ 	.word	0x0000d920


	//   ....[52]....
        /*0618*/ 	.word	0x0000d940


	//   ....[53]....
        /*061c*/ 	.word	0x0000d950


	//   ....[54]....
        /*0620*/ 	.word	0x0000d990


	//   ....[55]....
        /*0624*/ 	.word	0x0000d9b0


	//   ....[56]....
        /*0628*/ 	.word	0x0000d9d0


	//   ....[57]....
        /*062c*/ 	.word	0x0000d9f0


	//   ....[58]....
        /*0630*/ 	.word	0x0000db40


	//   ....[59]....
        /*0634*/ 	.word	0x0000db70


	//   ....[60]....
        /*0638*/ 	.word	0x0000e000


	//   ....[61]....
        /*063c*/ 	.word	0x0000e020


	//   ....[62]....
        /*0640*/ 	.word	0x0000e350


	//   ....[63]....
        /*0644*/ 	.word	0x0000e370


	//   ....[64]....
        /*0648*/ 	.word	0x0000e6a0


	//   ....[65]....
        /*064c*/ 	.word	0x0000e6b0


	//   ....[66]....
        /*0650*/ 	.word	0x0000ed50


	//   ....[67]....
        /*0654*/ 	.word	0x0000ee60


	//   ....[68]....
        /*0658*/ 	.word	0x0000eed0


	//   ....[69]....
        /*065c*/ 	.word	0x0000ef40


	//   ....[70]....
        /*0660*/ 	.word	0x0000efa0


	//   ....[71]....
        /*0664*/ 	.word	0x0000f010


	//   ....[72]....
        /*0668*/ 	.word	0x0000f080


	//   ....[73]....
        /*066c*/ 	.word	0x0000f0f0


	//   ....[74]....
        /*0670*/ 	.word	0x0000f150


	//   ....[75]....
        /*0674*/ 	.word	0x0000f1b0


	//   ....[76]....
        /*0678*/ 	.word	0x0000f210


	//   ....[77]....
        /*067c*/ 	.word	0x0000f260


	//   ....[78]....
        /*0680*/ 	.word	0x0000f2c0


	//   ....[79]....
        /*0684*/ 	.word	0x0000f310


	//   ....[80]....
        /*0688*/ 	.word	0x0000f370


	//   ....[81]....
        /*068c*/ 	.word	0x0000f3c0


	//   ....[82]....
        /*0690*/ 	.word	0x0000f420


	//   ....[83]....
        /*0694*/ 	.word	0x0000f480


	//----- nvinfo : EIATTR_EXIT_INSTR_OFFSETS
	.align		4
.L_524:
        /*0698*/ 	.byte	0x04, 0x1c
        /*069a*/ 	.short	(.L_526 - .L_525)


	//   ....[0]....
.L_525:
        /*069c*/ 	.word	0x000000a0


	//   ....[1]....
        /*06a0*/ 	.word	0x0000ee10


	//----- nvinfo : EIATTR_MAX_THREADS
	.align		4
.L_526:
        /*06a4*/ 	.byte	0x04, 0x05
        /*06a6*/ 	.short	(.L_528 - .L_527)
.L_527:
        /*06a8*/ 	.word	0x00000080
        /*06ac*/ 	.word	0x00000001
        /*06b0*/ 	.word	0x00000001


	//----- nvinfo : EIATTR_CRS_STACK_SIZE
	.align		4
.L_528:
        /*06b4*/ 	.byte	0x04, 0x1e
        /*06b6*/ 	.short	(.L_530 - .L_529)
.L_529:
        /*06b8*/ 	.word	0x00000000
.L_530:


//--------------------- .nv.info._ZN7cutlass13device_kernelIN5flash19enable_sm80_to_sm89INS1_16FlashAttnFwdSm80INS1_25CollectiveMainloopFwdSm80ILi4ELi1ELb0EN4cute5tupleIJNS5_1CILi128EEENS7_ILi48EEENS7_ILi96EEEEEELi96ENS_6half_tEfNS_4arch4Sm80ELb1ELb0ELb0ELb1ELb0ELb0ELb1ELb1EEENS1_21CollectiveEpilogueFwdINS6_IJS8_SA_S9_EEENS6_IJNS7_ILi1EEESI_SI_EEESC_SE_Li128ELb1ELb1ELb1ELb0EEENS1_36VarlenDynamicPersistentTileSchedulerILi128ELi48ELi128ELi128ELb1ELb1ELb0ELb1ELb1ELb1EEEEEEEEEvNT_6ParamsE --------------------------
	.section	.nv.info._ZN7cutlass13device_kernelIN5flash19enable_sm80_to_sm89INS1_16FlashAttnFwdSm80INS1_25CollectiveMainloopFwdSm80ILi4ELi1ELb0EN4cute5tupleIJNS5_1CILi128EEENS7_ILi48EEENS7_ILi96EEEEEELi96ENS_6half_tEfNS_4arch4Sm80ELb1ELb0ELb0ELb1ELb0ELb0ELb1ELb1EEENS1_21CollectiveEpilogueFwdINS6_IJS8_SA_S9_EEENS6_IJNS7_ILi1EEESI_SI_EEESC_SE_Li128ELb1ELb1ELb1ELb0EEENS1_36VarlenDynamicPersistentTileSchedulerILi128ELi48ELi128ELi128ELb1ELb1ELb0ELb1ELb1ELb1EEEEEEEEEvNT_6ParamsE,"",@"SHT_CUDA_INFO"
	.sectionflags	@""
	.align	4


	//----- nvinfo : EIATTR_CUDA_API_VERSION
	.align		4
        /*0000*/ 	.byte	0x04, 0x37
        /*0002*/ 	.short	(.L_532 - .L_531)
.L_531:
        /*0004*/ 	.word	0x00000082


	//----- nvinfo : EIATTR_SW2861232_WAR
	.align		4
.L_532:
        /*0008*/ 	.byte	0x01, 0x35
	.zero		2


	//----- nvinfo : EIATTR_PARAM_CBANK
	.align		4
        /*000c*/ 	.byte	0x04, 0x0a
        /*000e*/ 	.short	(.L_534 - .L_533)
	.align		4
.L_533:
        /*0010*/ 	.word	index@(.nv.constant0._ZN7cutlass13device_kernelIN5flash19enable_sm80_to_sm89INS1_16FlashAttnFwdSm80INS1_25CollectiveMainloopFwdSm80ILi4ELi1ELb0EN4cute5tupleIJNS5_1CILi128EEENS7_ILi48EEENS7_ILi96EEEEEELi96ENS_6half_tEfNS_4arch4Sm80ELb1ELb0ELb0ELb1ELb0ELb0ELb1ELb1EEENS1_21CollectiveEpilogueFwdINS6_IJS8_SA_S9_EEENS6_IJNS7_ILi1EEESI_SI_EEESC_SE_Li128ELb1ELb1ELb1ELb0EEENS1_36VarlenDynamicPersistentTileSchedulerILi128ELi48ELi128ELi128ELb1ELb1ELb0ELb1ELb1ELb1EEEEEEEEEvNT_6ParamsE)
        /*0014*/ 	.short	0x0160
        /*0016*/ 	.short	0x0438


	//----- nvinfo : EIATTR_CBANK_PARAM_SIZE
	.align		4
.L_534:
        /*0018*/ 	.byte	0x03, 0x19
        /*001a*/ 	.short	0x0438


	//----- nvinfo : EIATTR_KPARAM_INFO
	.align		4
        /*001c*/ 	.byte	0x04, 0x17
        /*001e*/ 	.short	(.L_536 - .L_535)
.L_535:
        /*0020*/ 	.word	0x00000000
        /*0024*/ 	.short	0x0000
        /*0026*/ 	.short	0x0000
        /*0028*/ 	.byte	0x00, 0xf0, 0xe1, 0x10


	//----- nvinfo : EIATTR_MAXREG_COUNT
	.align		4
.L_536:
        /*002c*/ 	.byte	0x03, 0x1b
        /*002e*/ 	.short	0x00ff


	//----- nvinfo : EIATTR_NUM_BARRIERS
	.align		4
        /*0030*/ 	.byte	0x02, 0x4c
        /*0032*/ 	.byte	0x06
	.zero		1


	//----- nvinfo : EIATTR_ANNOTATIONS
	.align		4
        /*0034*/ 	.byte	0x04, 0x55
        /*0036*/ 	.short	(.L_538 - .L_537)


	//   ....[0]....
.L_537:
        /* <DEDUP_REMOVED lines=136> */


	//----- nvinfo : EIATTR_MERCURY_ISA_VERSION
	.align		4
.L_538:
        /*08a0*/ 	.byte	0x03, 0x5f
        /*08a2*/ 	.short	0x0000


	//----- nvinfo : EIATTR_INT_WARP_WIDE_INSTR_OFFSETS
	.align		4
        /*08a4*/ 	.byte	0x04, 0x31
        /*08a6*/ 	.short	(.L_540 - .L_539)


	//   ....[0]....
.L_539:
        /*08a8*/ 	.word	0x0000c420


	//   ....[1]....
        /*08ac*/ 	.word	0x0000c4a0


	//----- nvinfo : EIATTR_COOP_GROUP_MASK_REGIDS
	.align		4
.L_540:
        /*08b0*/ 	.byte	0x04, 0x29
        /*08b2*/ 	.short	(.L_542 - .L_541)


	//   ....[0]....
.L_541:
        /*08b4*/ 	.word	0xffffffff


	//   ....[1]....
        /*08b8*/ 	.word	0xffffffff


	//   ....[2]....
        /*08bc*/ 	.word	0xffffffff


	//   ....[3]....
        /*08c0*/ 	.word	0xffffffff


	//   ....[4]....
        /*08c4*/ 	.word	0xffffffff


	//   ....[5]....
        /*08c8*/ 	.word	0xffffffff


	//   ....[6]....
        /*08cc*/ 	.word	0xffffffff


	//   ....[7]....
        /*08d0*/ 	.word	0xffffffff


	//   ....[8]....
        /*08d4*/ 	.word	0xffffffff


	//   ....[9]....
        /*08d8*/ 	.word	0xffffffff


	//   ....[10]....
        /*08dc*/ 	.word	0xffffffff


	//   ....[11]....
        /*08e0*/ 	.word	0xffffffff


	//   ....[12]....
        /*08e4*/ 	.word	0xffffffff


	//   ....[13]....
        /*08e8*/ 	.word	0xffffffff


	//   ....[14]....
        /*08ec*/ 	.word	0xffffffff


	//   ....[15]....
        /*08f0*/ 	.word	0xffffffff


	//   ....[16]....
        /*08f4*/ 	.word	0xffffffff


	//   ....[17]....
        /*08f8*/ 	.word	0xffffffff


	//   ....[18]....
        /*08fc*/ 	.word	0xffffffff


	//   ....[19]....
        /*0900*/ 	.word	0xffffffff


	//   ....[20]....
        /*0904*/ 	.word	0xffffffff


	//   ....[21]....
        /*0908*/ 	.word	0xffffffff


	//   ....[22]....
        /*090c*/ 	.word	0xffffffff


	//   ....[23]....
        /*0910*/ 	.word	0xffffffff


	//   ....[24]....
        /*0914*/ 	.word	0xffffffff


	//   ....[25]....
        /*0918*/ 	.word	0xffffffff


	//   ....[26]....
        /*091c*/ 	.word	0xffffffff


	//   ....[27]....
        /*0920*/ 	.word	0xffffffff


	//   ....[28]....
        /*0924*/ 	.word	0xffffffff


	//   ....[29]....
        /*0928*/ 	.word	0xffffffff


	//   ....[30]....
        /*092c*/ 	.word	0xffffffff


	//   ....[31]....
        /*0930*/ 	.word	0xffffffff


	//   ....[32]....
        /*0934*/ 	.word	0xffffffff


	//   ....[33]....
        /*0938*/ 	.word	0xffffffff


	//   ....[34]....
        /*093c*/ 	.word	0xffffffff


	//   ....[35]....
        /*0940*/ 	.word	0xffffffff


	//   ....[36]....
        /*0944*/ 	.word	0xffffffff


	//   ....[37]....
        /*0948*/ 	.word	0xffffffff


	//   ....[38]....
        /*094c*/ 	.word	0xffffffff


	//   ....[39]....
        /*0950*/ 	.word	0xffffffff


	//   ....[40]....
        /*0954*/ 	.word	0xffffffff


	//   ....[41]....
        /*0958*/ 	.word	0xffffffff


	//   ....[42]....
        /*095c*/ 	.word	0xffffffff


	//   ....[43]....
        /*0960*/ 	.word	0xffffffff


	//   ....[44]....
        /*0964*/ 	.word	0xffffffff


	//   ....[45]....
        /*0968*/ 	.word	0xffffffff


	//   ....[46]....
        /*096c*/ 	.word	0xffffffff


	//   ....[47]....
        /*0970*/ 	.word	0xffffffff


	//   ....[48]....
        /*0974*/ 	.word	0xffffffff


	//   ....[49]....
        /*0978*/ 	.word	0xffffffff


	//   ....[50]....
        /*097c*/ 	.word	0xffffffff


	//   ....[51]....
        /*0980*/ 	.word	0xffffffff


	//   ....[52]....
        /*0984*/ 	.word	0xffffffff


	//   ....[53]....
        /*0988*/ 	.word	0xffffffff


	//   ....[54]....
        /*098c*/ 	.word	0xffffffff


	//   ....[55]....
        /*0990*/ 	.word	0xffffffff


	//   ....[56]....
        /*0994*/ 	.word	0xffffffff


	//   ....[57]....
        /*0998*/ 	.word	0xffffffff


	//   ....[58]....
        /*099c*/ 	.word	0xffffffff


	//   ....[59]....
        /*09a0*/ 	.word	0xffffffff


	//   ....[60]....
        /*09a4*/ 	.word	0xffffffff


	//   ....[61]....
        /*09a8*/ 	.word	0xffffffff


	//   ....[62]....
        /*09ac*/ 	.word	0xffffffff


	//   ....[63]....
        /*09b0*/ 	.word	0xffffffff


	//   ....[64]....
        /*09b4*/ 	.word	0xffffffff


	//   ....[65]....
        /*09b8*/ 	.word	0xffffffff


	//   ....[66]....
        /*09bc*/ 	.word	0xffffffff


	//   ....[67]....
        /*09c0*/ 	.word	0xffffffff


	//   ....[68]....
        /*09c4*/ 	.word	0xffffffff


	//   ....[69]....
        /*09c8*/ 	.word	0xffffffff


	//   ....[70]....
        /*09cc*/ 	.word	0xffffffff


	//   ....[71]....
        /*09d0*/ 	.word	0xffffffff


	//   ....[72]....
        /*09d4*/ 	.word	0xffffffff


	//   ....[73]....
        /*09d8*/ 	.word	0xffffffff


	//   ....[74]....
        /*09dc*/ 	.word	0xffffffff


	//   ....[75]....
        /*09e0*/ 	.word	0xffffffff


	//   ....[76]....
        /*09e4*/ 	.word	0xffffffff


	//   ....[77]....
        /*09e8*/ 	.word	0xffffffff


	//   ....[78]....
        /*09ec*/ 	.word	0xffffffff


	//   ....[79]....
        /*09f0*/ 	.word	0xffffffff


	//   ....[80]....
        /*09f4*/ 	.word	0xffffffff


	//   ....[81]....
        /*09f8*/ 	.word	0xffffffff


	//   ....[82]....
        /*09fc*/ 	.word	0xffffffff


	//   ....[83]....
        /*0a00*/ 	.word	0xffffffff


	//   ....[84]....
        /*0a04*/ 	.word	0xffffffff


	//   ....[85]....
        /*0a08*/ 	.word	0xffffffff


	//   ....[86]....
        /*0a0c*/ 	.word	0xffffffff


	//   ....[87]....
        /*0a10*/ 	.word	0xffffffff


	//   ....[88]....
        /*0a14*/ 	.word	0xffffffff


	//   ....[89]....
        /*0a18*/ 	.word	0xffffffff


	//   ....[90]....
        /*0a1c*/ 	.word	0xffffffff


	//   ....[91]....
        /*0a20*/ 	.word	0xffffffff


	//   ....[92]....
        /*0a24*/ 	.word	0xffffffff


	//   ....[93]....
        /*0a28*/ 	.word	0xffffffff


	//   ....[94]....
        /*0a2c*/ 	.word	0xffffffff


	//   ....[95]....
        /*0a30*/ 	.word	0xffffffff


	//   ....[96]....
        /*0a34*/ 	.word	0xffffffff


	//   ....[97]....
        /*0a38*/ 	.word	0xffffffff


	//   ....[98]....
        /*0a3c*/ 	.word	0xffffffff


	//   ....[99]....
        /*0a40*/ 	.word	0xffffffff


	//   ....[100]....
        /*0a44*/ 	.word	0xffffffff


	//   ....[101]....
        /*0a48*/ 	.word	0xffffffff


	//   ....[102]....
        /*0a4c*/ 	.word	0xffffffff


	//   ....[103]....
        /*0a50*/ 	.word	0xffffffff


	//   ....[104]....
        /*0a54*/ 	.word	0xffffffff


	//   ....[105]....
        /*0a58*/ 	.word	0xffffffff


	//   ....[106]....
        /*0a5c*/ 	.word	0xffffffff


	//   ....[107]....
        /*0a60*/ 	.word	0xffffffff


	//   ....[108]....
        /*0a64*/ 	.word	0xffffffff


	//   ....[109]....
        /*0a68*/ 	.word	0xffffffff


	//   ....[110]....
        /*0a6c*/ 	.word	0xffffffff


	//   ....[111]....
        /*0a70*/ 	.word	0xffffffff


	//   ....[112]....
        /*0a74*/ 	.word	0xffffffff


	//   ....[113]....
        /*0a78*/ 	.word	0xffffffff


	//   ....[114]....
        /*0a7c*/ 	.word	0xffffffff


	//   ....[115]....
        /*0a80*/ 	.word	0xffffffff


	//   ....[116]....
        /*0a84*/ 	.word	0xffffffff


	//   ....[117]....
        /*0a88*/ 	.word	0xffffffff


	//   ....[118]....
        /*0a8c*/ 	.word	0xffffffff


	//   ....[119]....
        /*0a90*/ 	.word	0xffffffff


	//   ....[120]....
        /*0a94*/ 	.word	0xffffffff


	//   ....[121]....
        /*0a98*/ 	.word	0xffffffff


	//   ....[122]....
        /*0a9c*/ 	.word	0xffffffff


	//   ....[123]....
        /*0aa0*/ 	.word	0xffffffff


	//   ....[124]....
        /*0aa4*/ 	.word	0xffffffff


	//   ....[125]....
        /*0aa8*/ 	.word	0xffffffff


	//   ....[126]....
        /*0aac*/ 	.word	0xffffffff


	//   ....[127]....
        /*0ab0*/ 	.word	0xffffffff


	//   ....[128]....
        /*0ab4*/ 	.word	0xffffffff


	//   ....[129]....
        /*0ab8*/ 	.word	0xffffffff


	//   ....[130]....
        /*0abc*/ 	.word	0xffffffff


	//   ....[131]....
        /*0ac0*/ 	.word	0xffffffff


	//   ....[132]....
        /*0ac4*/ 	.word	0xffffffff


	//   ....[133]....
        /*0ac8*/ 	.word	0xffffffff


	//   ....[134]....
        /*0acc*/ 	.word	0xffffffff


	//   ....[135]....
        /*0ad0*/ 	.word	0xffffffff


	//   ....[136]....
        /*0ad4*/ 	.word	0xffffffff


	//   ....[137]....
        /*0ad8*/ 	.word	0xffffffff


	//   ....[138]....
        /*0adc*/ 	.word	0xffffffff


	//   ....[139]....
        /*0ae0*/ 	.word	0xffffffff


	//   ....[140]....
        /*0ae4*/ 	.word	0xffffffff


	//   ....[141]....
        /*0ae8*/ 	.word	0xffffffff


	//   ....[142]....
        /*0aec*/ 	.word	0xffffffff


	//   ....[143]....
        /*0af0*/ 	.word	0xffffffff


	//   ....[144]....
        /*0af4*/ 	.word	0xffffffff


	//   ....[145]....
        /*0af8*/ 	.word	0xffffffff


	//   ....[146]....
        /*0afc*/ 	.word	0xffffffff


	//   ....[147]....
        /*0b00*/ 	.word	0xffffffff


	//   ....[148]....
        /*0b04*/ 	.word	0xffffffff


	//   ....[149]....
        /*0b08*/ 	.word	0xffffffff


	//   ....[150]....
        /*0b0c*/ 	.word	0xffffffff


	//   ....[151]....
        /*0b10*/ 	.word	0xffffffff


	//   ....[152]....
        /*0b14*/ 	.word	0xffffffff


	//   ....[153]....
        /*0b18*/ 	.word	0xffffffff


	//   ....[154]....
        /*0b1c*/ 	.word	0xffffffff


	//   ....[155]....
        /*0b20*/ 	.word	0xffffffff


	//   ....[156]....
        /*0b24*/ 	.word	0xffffffff


	//   ....[157]....
        /*0b28*/ 	.word	0xffffffff


	//   ....[158]....
        /*0b2c*/ 	.word	0xffffffff


	//   ....[159]....
        /*0b30*/ 	.word	0xffffffff


	//   ....[160]....
        /*0b34*/ 	.word	0xffffffff


	//   ....[161]....
        /*0b38*/ 	.word	0xffffffff


	//   ....[162]....
        /*0b3c*/ 	.word	0xffffffff


	//   ....[163]....
        /*0b40*/ 	.word	0xffffffff


	//   ....[164]....
        /*0b44*/ 	.word	0xffffffff


	//   ....[165]....
        /*0b48*/ 	.word	0xffffffff


	//   ....[166]....
        /*0b4c*/ 	.word	0xffffffff


	//   ....[167]....
        /*0b50*/ 	.word	0xffffffff


	//   ....[168]....
        /*0b54*/ 	.word	0xffffffff


	//   ....[169]....
        /*0b58*/ 	.word	0xffffffff


	//   ....[170]....
        /*0b5c*/ 	.word	0xffffffff


	//   ....[171]....
        /*0b60*/ 	.word	0xffffffff


	//   ....[172]....
        /*0b64*/ 	.word	0xffffffff


	//   ....[173]....
        /*0b68*/ 	.word	0xffffffff


	//   ....[174]....
        /*0b6c*/ 	.word	0xffffffff


	//   ....[175]....
        /*0b70*/ 	.word	0xffffffff


	//   ....[176]....
        /*0b74*/ 	.word	0xffffffff


	//   ....[177]....
        /*0b78*/ 	.word	0xffffffff


	//   ....[178]....
        /*0b7c*/ 	.word	0xffffffff


	//   ....[179]....
        /*0b80*/ 	.word	0xffffffff


	//   ....[180]....
        /*0b84*/ 	.word	0xffffffff


	//   ....[181]....
        /*0b88*/ 	.word	0xffffffff


	//   ....[182]....
        /*0b8c*/ 	.word	0xffffffff


	//----- nvinfo : EIATTR_COOP_GROUP_INSTR_OFFSETS
	.align		4
.L_542:
        /*0b90*/ 	.byte	0x04, 0x28
        /*0b92*/ 	.short	(.L_544 - .L_543)


	//   ....[0]....
.L_543:
        /*0b94*/ 	.word	0x00000050


	//   ....[1]....
        /*0b98*/ 	.word	0x00000200


	//   ....[2]....
        /*0b9c*/ 	.word	0x00000230


	//   ....[3]....
        /*0ba0*/ 	.word	0x00000260


	//   ....[4]....
        /*0ba4*/ 	.word	0x00000290


	//   ....[5]....
        /*0ba8*/ 	.word	0x000002c0


	//   ....[6]....
        /*0bac*/ 	.word	0x000002f0


	//   ....[7]....
        /*0bb0*/ 	.word	0x00000450


	//   ....[8]....
        /*0bb4*/ 	.word	0x00000490


	//   ....[9]....
        /*0bb8*/ 	.word	0x000004c0


	//   ....[10]....
        /*0bbc*/ 	.word	0x000004f0


	//   ....[11]....
        /*0bc0*/ 	.word	0x00000520


	//   ....[12]....
        /*0bc4*/ 	.word	0x00000550


	//   ....[13]....
        /*0bc8*/ 	.word	0x000005e0


	//   ....[14]....
        /*0bcc*/ 	.word	0x00000630


	//   ....[15]....
        /*0bd0*/ 	.word	0x00000650


	//   ....[16]....
        /*0bd4*/ 	.word	0x000006b0


	//   ....[17]....
        /*0bd8*/ 	.word	0x00002d70


	//   ....[18]....
        /*0bdc*/ 	.word	0x00002d90


	//   ....[19]....
        /*0be0*/ 	.word	0x00002f50


	//   ....[20]....
        /*0be4*/ 	.word	0x00002f60


	//   ....[21]....
        /*0be8*/ 	.word	0x00003120


	//   ....[22]....
        /*0bec*/ 	.word	0x00003140


	//   ....[23]....
        /*0bf0*/ 	.word	0x00003300


	//   ....[24]....
        /*0bf4*/ 	.word	0x00003310


	//   ....[25]....
        /*0bf8*/ 	.word	0x00004360


	//   ....[26]....
        /*0bfc*/ 	.word	0x00004370


	//   ....[27]....
        /*0c00*/ 	.word	0x00004820


	//   ....[28]....
        /*0c04*/ 	.word	0x000048c0


	//   ....[29]....
        /*0c08*/ 	.word	0x000048e0


	//   ....[30]....
        /*0c0c*/ 	.word	0x00004900


	//   ....[31]....
        /*0c10*/ 	.word	0x000049d0


	//   ....[32]....
        /*0c14*/ 	.word	0x000049e0


	//   ....[33]....
        /*0c18*/ 	.word	0x00004e90


	//   ....[34]....
        /*0c1c*/ 	.word	0x00005070


	//   ....[35]....
        /*0c20*/ 	.word	0x00005190


	//   ....[36]....
        /*0c24*/ 	.word	0x00005240


	//   ....[37]....
        /*0c28*/ 	.word	0x00006d90


	//   ....[38]....
        /*0c2c*/ 	.word	0x00006da0


	//   ....[39]....
        /*0c30*/ 	.word	0x00006db0


	//   ....[40]....
        /*0c34*/ 	.word	0x00006dc0


	//   ....[41]....
        /*0c38*/ 	.word	0x00007150


	//   ....[42]....
        /*0c3c*/ 	.word	0x00007360


	//   ....[43]....
        /*0c40*/ 	.word	0x000075f0


	//   ....[44]....
        /*0c44*/ 	.word	0x000077b0


	//   ....[45]....
        /*0c48*/ 	.word	0x00007800


	//   ....[46]....
        /*0c4c*/ 	.word	0x00007880


	//   ....[47]....
        /*0c50*/ 	.word	0x000078b0


	//   ....[48]....
        /*0c54*/ 	.word	0x000079f0


	//   ....[49]....
        /*0c58*/ 	.word	0x0000a0c0


	//   ....[50]....
        /*0c5c*/ 	.word	0x0000a120


	//   ....[51]....
        /*0c60*/ 	.word	0x0000a150


	//   ....[52]....
        /*0c64*/ 	.word	0x0000a180


	//   ....[53]....
        /*0c68*/ 	.word	0x0000a1c0


	//   ....[54]....
        /*0c6c*/ 	.word	0x0000a1f0


	//   ....[55]....
        /*0c70*/ 	.word	0x0000a440


	//   ....[56]....
        /*0c74*/ 	.word	0x0000a890


	//   ....[57]....
        /*0c78*/ 	.word	0x0000ba60


	//   ....[58]....
        /*0c7c*/ 	.word	0x0000ba90


	//   ....[59]....
        /*0c80*/ 	.word	0x0000baa0


	//   ....[60]....
        /*0c84*/ 	.word	0x0000bab0


	//   ....[61]....
        /*0c88*/ 	.word	0x0000bac0


	//   ....[62]....
        /*0c8c*/ 	.word	0x0000baf0


	//   ....[63]....
        /*0c90*/ 	.word	0x0000bb10


	//   ....[64]....
        /*0c94*/ 	.word	0x0000bb30


	//   ....[65]....
        /*0c98*/ 	.word	0x0000d0b0


	//   ....[66]....
        /*0c9c*/ 	.word	0x0000d0c0


	//   ....[67]....
        /*0ca0*/ 	.word	0x0000d0d0


	//   ....[68]....
        /*0ca4*/ 	.word	0x0000d0e0


	//   ....[69]....
        /*0ca8*/ 	.word	0x0000d0f0


	//   ....[70]....
        /*0cac*/ 	.word	0x0000d100


	//   ....[71]....
        /*0cb0*/ 	.word	0x0000d110


	//   ....[72]....
        /*0cb4*/ 	.word	0x0000d130


	//   ....[73]....
        /*0cb8*/ 	.word	0x0000d5a0


	//   ....[74]....
        /*0cbc*/ 	.word	0x0000d5c0


	//   ....[75]....
        /*0cc0*/ 	.word	0x0000d720


	//   ....[76]....
        /*0cc4*/ 	.word	0x0000d730


	//   ....[77]....
        /*0cc8*/ 	.word	0x0000d8a0


	//   ....[78]....
        /*0ccc*/ 	.word	0x0000d8c0


	//   ....[79]....
        /*0cd0*/ 	.word	0x0000da30


	//   ....[80]....
        /*0cd4*/ 	.word	0x0000da40


	//   ....[81]....
        /*0cd8*/ 	.word	0x0000ddc0


	//   ....[82]....
        /*0cdc*/ 	.word	0x0000dde0


	//   ....[83]....
        /*0ce0*/ 	.word	0x0000e2b0


	//   ....[84]....
        /*0ce4*/ 	.word	0x0000e2c0


	//   ....[85]....
        /*0ce8*/ 	.word	0x0000e790


	//   ....[86]....
        /*0cec*/ 	.word	0x0000e7b0


	//   ....[87]....
        /*0cf0*/ 	.word	0x0000ec80


	//   ....[88]....
        /*0cf4*/ 	.word	0x0000ec90


	//   ....[89]....
        /*0cf8*/ 	.word	0x0000f900


	//   ....[90]....
        /*0cfc*/ 	.word	0x0000f920


	//   ....[91]....
        /*0d00*/ 	.word	0x0000fa90


	//   ....[92]....
        /*0d04*/ 	.word	0x0000faa0


	//   ....[93]....
        /*0d08*/ 	.word	0x0000fc10


	//   ....[94]....
        /*0d0c*/ 	.word	0x0000fc30


	//   ....[95]....
        /*0d10*/ 	.word	0x0000fda0


	//   ....[96]....
        /*0d14*/ 	.word	0x0000fdb0


	//   ....[97]....
        /*0d18*/ 	.word	0x0000ffe0


	//   ....[98]....
        /*0d1c*/ 	.word	0x00010000


	//   ....[99]....
        /*0d20*/ 	.word	0x00010130


	//   ....[100]....
        /*0d24*/ 	.word	0x00010170


	//   ....[101]....
        /*0d28*/ 	.word	0x000101a0


	//   ....[102]....
        /*0d2c*/ 	.word	0x000101d0


	//   ....[103]....
        /*0d30*/ 	.word	0x00010200


	//   ....[104]....
        /*0d34*/ 	.word	0x00010230


	//   ....[105]....
        /*0d38*/ 	.word	0x00010390


	//   ....[106]....
        /*0d3c*/ 	.word	0x000103d0


	//   ....[107]....
        /*0d40*/ 	.word	0x00010400


	//   ....[108]....
        /*0d44*/ 	.word	0x00010430


	//   ....[109]....
        /*0d48*/ 	.word	0x00010460


	//   ....[110]....
        /*0d4c*/ 	.word	0x00010490


	//   ....[111]....
        /*0d50*/ 	.word	0x00010520


	//   ....[112]....
        /*0d54*/ 	.word	0x00010580


	//   ....[113]....
        /*0d58*/ 	.word	0x00010590


	//   ....[114]....
        /*0d5c*/ 	.word	0x000105f0


	//   ....[115]....
        /*0d60*/ 	.word	0x00011050


	//   ....[116]....
        /*0d64*/ 	.word	0x000110b0


	//   ....[117]....
        /*0d68*/ 	.word	0x00011100


	//   ....[118]....
        /*0d6c*/ 	.word	0x00011150


	//   ....[119]....
        /*0d70*/ 	.word	0x000111a0


	//   ....[120]....
        /*0d74*/ 	.word	0x00011210


	//   ....[121]....
        /*0d78*/ 	.word	0x00011250


	//   ....[122]....
        /*0d7c*/ 	.word	0x000112c0


	//   ....[123]....
        /*0d80*/ 	.word	0x00011330


	//   ....[124]....
        /*0d84*/ 	.word	0x00011390


	//   ....[125]....
        /*0d88*/ 	.word	0x00011400


	//   ....[126]....
        /*0d8c*/ 	.word	0x00011470


	//   ....[127]....
        /*0d90*/ 	.word	0x000114d0


	//   ....[128]....
        /*0d94*/ 	.word	0x00011530


	//   ....[129]....
        /*0d98*/ 	.word	0x00011590


	//   ....[130]....
        /*0d9c*/ 	.word	0x00011600


	//   ....[131]....
        /*0da0*/ 	.word	0x00011660


	//   ....[132]....
        /*0da4*/ 	.word	0x000116c0


	//   ....[133]....
        /*0da8*/ 	.word	0x00011710


	//   ....[134]....
        /*0dac*/ 	.word	0x00011760


	//   ....[135]....
        /*0db0*/ 	.word	0x000117b0


	//   ....[136]....
        /*0db4*/ 	.word	0x00011800


	//   ....[137]....
        /*0db8*/ 	.word	0x00011850


	//   ....[138]....
        /*0dbc*/ 	.word	0x000118a0


	//   ....[139]....
        /*0dc0*/ 	.word	0x000118f0


	//   ....[140]....
        /*0dc4*/ 	.word	0x00011940


	//   ....[141]....
        /*0dc8*/ 	.word	0x000119b0


	//   ....[142]....
        /*0dcc*/ 	.word	0x00011a20


	//   ....[143]....
        /*0dd0*/ 	.word	0x00011a80


	//   ....[144]....
        /*0dd4*/ 	.word	0x00011ae0


	//   ....[145]....
        /*0dd8*/ 	.word	0x00011b40


	//   ....[146]....
        /*0ddc*/ 	.word	0x00011bb0


	//   ....[147]....
        /*0de0*/ 	.word	0x00011c10


	//   ....[148]....
        /*0de4*/ 	.word	0x00011c70


	//   ....[149]....
        /*0de8*/ 	.word	0x00011cd0


	//   ....[150]....
        /*0dec*/ 	.word	0x00011d40


	//   ....[151]....
        /*0df0*/ 	.word	0x00011da0


	//   ....[152]....
        /*0df4*/ 	.word	0x00011e00


	//   ....[153]....
        /*0df8*/ 	.word	0x00011e60


	//   ....[154]....
        /*0dfc*/ 	.word	0x00011ed0


	//   ....[155]....
        /*0e00*/ 	.word	0x00011f30


	//   ....[156]....
        /*0e04*/ 	.word	0x00011f90


	//   ....[157]....
        /*0e08*/ 	.word	0x00011ff0


	//   ....[158]....
        /*0e0c*/ 	.word	0x00012060


	//   ....[159]....
        /*0e10*/ 	.word	0x000120c0


	//   ....[160]....
        /*0e14*/ 	.word	0x00012120


	//   ....[161]....
        /*0e18*/ 	.word	0x00012180


	//   ....[162]....
        /*0e1c*/ 	.word	0x000121f0


	//   ....[163]....
        /*0e20*/ 	.word	0x00012250


	//   ....[164]....
        /*0e24*/ 	.word	0x000122b0


	//   ....[165]....
        /*0e28*/ 	.word	0x00012310


	//   ....[166]....
        /*0e2c*/ 	.word	0x00012380


	//   ....[167]....
        /*0e30*/ 	.word	0x000123d0


	//   ....[168]....
        /*0e34*/ 	.word	0x00012410


	//   ....[169]....
        /*0e38*/ 	.word	0x00012460


	//   ....[170]....
        /*0e3c*/ 	.word	0x000124b0


	//   ....[171]....
        /*0e40*/ 	.word	0x00012500


	//   ....[172]....
        /*0e44*/ 	.word	0x00012570


	//   ....[173]....
        /*0e48*/ 	.word	0x000125b0


	//   ....[174]....
        /*0e4c*/ 	.word	0x00012600


	//   ....[175]....
        /*0e50*/ 	.word	0x00012650


	//   ....[176]....
        /*0e54*/ 	.word	0x000126a0


	//   ....[177]....
        /*0e58*/ 	.word	0x000126f0


	//   ....[178]....
        /*0e5c*/ 	.word	0x00012760


	//   ....[179]....
        /*0e60*/ 	.word	0x000127a0


	//   ....[180]....
        /*0e64*/ 	.word	0x00012810


	//   ....[181]....
        /*0e68*/ 	.word	0x00012870


	//   ....[182]....
        /*0e6c*/ 	.word	0x000128d0


	//----- nvinfo : EIATTR_EXIT_INSTR_OFFSETS
	.align		4
.L_544:
        /*0e70*/ 	.byte	0x04, 0x1c
        /*0e72*/ 	.short	(.L_546 - .L_545)


	//   ....[0]....
.L_545:
        /*0e74*/ 	.word	0x000010d0


	//   ....[1]....
        /*0e78*/ 	.word	0x00011010


	//----- nvinfo : EIATTR_MAX_THREADS
	.align		4
.L_546:
        /*0e7c*/ 	.byte	0x04, 0x05
        /*0e7e*/ 	.short	(.L_548 - .L_547)
.L_547:
        /*0e80*/ 	.word	0x00000080
        /*0e84*/ 	.word	0x00000001
        /*0e88*/ 	.word	0x00000001


	//----- nvinfo : EIATTR_CRS_STACK_SIZE
	.align		4
.L_548:
        /*0e8c*/ 	.byte	0x04, 0x1e
        /*0e8e*/ 	.short	(.L_550 - .L_549)
.L_549:
        /*0e90*/ 	.word	0x00000000
.L_550:


//--------------------- .nv.info._ZN7cutlass13device_kernelIN5flash19enable_sm80_to_sm89INS1_16FlashAttnFwdSm80INS1_25CollectiveMainloopFwdSm80ILi4ELi1ELb0EN4cute5tupleIJNS5_1CILi128EEENS7_ILi48EEENS7_ILi96EEEEEELi96ENS_6half_tEfNS_4arch4Sm80ELb1ELb0ELb0ELb1ELb0ELb1ELb1ELb1EEENS1_21CollectiveEpilogueFwdINS6_IJS8_SA_S9_EEENS6_IJNS7_ILi1EEESI_SI_EEESC_SE_Li128ELb1ELb1ELb1ELb0EEENS1_36VarlenDynamicPersistentTileSchedulerILi128ELi48ELi128ELi128ELb1ELb1ELb0ELb1ELb1ELb1EEEEEEEEEvNT_6ParamsE --------------------------
	.section	.nv.info._ZN7cutlass13device_kernelIN5flash19enable_sm80_to_sm89INS1_16FlashAttnFwdSm80INS1_25CollectiveMainloopFwdSm80ILi4ELi1ELb0EN4cute5tupleIJNS5_1CILi128EEENS7_ILi48EEENS7_ILi96EEEEEELi96ENS_6half_tEfNS_4arch4Sm80ELb1ELb0ELb0ELb1ELb0ELb1ELb1ELb1EEENS1_21CollectiveEpilogueFwdINS6_IJS8_SA_S9_EEENS6_IJNS7_ILi1EEESI_SI_EEESC_SE_Li128ELb1ELb1ELb1ELb0EEENS1_36VarlenDynamicPersistentTileSchedulerILi128ELi48ELi128ELi128ELb1ELb1ELb0ELb1ELb1ELb1EEEEEEEEEvNT_6ParamsE,"",@"SHT_CUDA_INFO"
	.sectionflags	@""
	.align	4


	//----- nvinfo : EIATTR_CUDA_API_VERSION
	.align		4
        /*0000*/ 	.byte	0x04, 0x37
        /*0002*/ 	.short	(.L_552 - .L_551)
.L_551:
        /*0004*/ 	.word	0x00000082


	//----- nvinfo : EIATTR_SW2861232_WAR
	.align		4
.L_552:
        /*0008*/ 	.byte	0x01, 0x35
	.zero		2


	//----- nvinfo : EIATTR_PARAM_CBANK
	.align		4
        /*000c*/ 	.byte	0x04, 0x0a
        /*000e*/ 	.short	(.L_554 - .L_553)
	.align		4
.L_553:
        /*0010*/ 	.word	index@(.nv.constant0._ZN7cutlass13device_kernelIN5flash19enable_sm80_to_sm89INS1_16FlashAttnFwdSm80INS1_25CollectiveMainloopFwdSm80ILi4ELi1ELb0EN4cute5tupleIJNS5_1CILi128EEENS7_ILi48EEENS7_ILi96EEEEEELi96ENS_6half_tEfNS_4arch4Sm80ELb1ELb0ELb0ELb1ELb0ELb1ELb1ELb1EEENS1_21CollectiveEpilogueFwdINS6_IJS8_SA_S9_EEENS6_IJNS7_ILi1EEESI_SI_EEESC_SE_Li128ELb1ELb1ELb1ELb0EEENS1_36VarlenDynamicPersistentTileSchedulerILi128ELi48ELi128ELi128ELb1ELb1ELb0ELb1ELb1ELb1EEEEEEEEEvNT_6ParamsE)
        /*0014*/ 	.short	0x0160
        /*0016*/ 	.short	0x0438


	//----- nvinfo : EIATTR_CBANK_PARAM_SIZE
	.align		4
.L_554:
        /*0018*/ 	.byte	0x03, 0x19
        /*001a*/ 	.short	0x0438


	//----- nvinfo : EIATTR_KPARAM_INFO
	.align		4
        /*001c*/ 	.byte	0x04, 0x17
        /*001e*/ 	.short	(.L_556 - .L_555)
.L_555:
        /*0020*/ 	.word	0x00000000
        /*0024*/ 	.short	0x0000
        /*0026*/ 	.short	0x0000
        /*0028*/ 	.byte	0x00, 0xf0, 0xe1, 0x10


	//----- nvinfo : EIATTR_MAXREG_COUNT
	.align		4
.L_556:
        /*002c*/ 	.byte	0x03, 0x1b
        /*002e*/ 	.short	0x00ff


	//----- nvinfo : EIATTR_NUM_BARRIERS
	.align		4
        /*0030*/ 	.byte	0x02, 0x4c
        /*0032*/ 	.byte	0x06
	.zero		1


	//----- nvinfo : EIATTR_ANNOTATIONS
	.align		4
        /*0034*/ 	.byte	0x04, 0x55
        /*0036*/ 	.short	(.L_558 - .L_557)


	//   ....[0]....
.L_557:
        /* <DEDUP_REMOVED lines=122> */


	//----- nvinfo : EIATTR_MERCURY_ISA_VERSION
	.align		4
.L_558:
        /*07c0*/ 	.byte	0x03, 0x5f
        /*07c2*/ 	.short	0x0000


	//----- nvinfo : EIATTR_INT_WARP_WIDE_INSTR_OFFSETS
	.align		4
        /*07c4*/ 	.byte	0x04, 0x31
        /*07c6*/ 	.short	(.L_560 - .L_559)


	//   ....[0]....
.L_559:
        /*07c8*/ 	.word	0x000189f0


	//   ....[1]....
        /*07cc*/ 	.word	0x00018a70


	//----- nvinfo : EIATTR_COOP_GROUP_MASK_REGIDS
	.align		4
.L_560:
        /*07d0*/ 	.byte	0x04, 0x29
        /*07d2*/ 	.short	(.L_562 - .L_561)


	//   ....[0]....
.L_561:
        /*07d4*/ 	.word	0xffffffff


	//   ....[1]....
        /*07d8*/ 	.word	0xffffffff


	//   ....[2]....
        /*07dc*/ 	.word	0xffffffff


	//   ....[3]....
        /*07e0*/ 	.word	0xffffffff


	//   ....[4]....
        /*07e4*/ 	.word	0xffffffff


	//   ....[5]....
        /*07e8*/ 	.word	0xffffffff


	//   ....[6]....
        /*07ec*/ 	.word	0xffffffff


	//   ....[7]....
        /*07f0*/ 	.word	0xffffffff


	//   ....[8]....
        /*07f4*/ 	.word	0xffffffff


	//   ....[9]....
        /*07f8*/ 	.word	0xffffffff


	//   ....[10]....
        /*07fc*/ 	.word	0xffffffff


	//   ....[11]....
        /*0800*/ 	.word	0xffffffff


	//   ....[12]....
        /*0804*/ 	.word	0xffffffff


	//   ....[13]....
        /*0808*/ 	.word	0xffffffff


	//   ....[14]....
        /*080c*/ 	.word	0xffffffff


	//   ....[15]....
        /*0810*/ 	.word	0xffffffff


	//   ....[16]....
        /*0814*/ 	.word	0xffffffff


	//   ....[17]....
        /*0818*/ 	.word	0xffffffff


	//   ....[18]....
        /*081c*/ 	.word	0xffffffff


	//   ....[19]....
        /*0820*/ 	.word	0xffffffff


	//   ....[20]....
        /*0824*/ 	.word	0xffffffff


	//   ....[21]....
        /*0828*/ 	.word	0xffffffff


	//   ....[22]....
        /*082c*/ 	.word	0xffffffff


	//   ....[23]....
        /*0830*/ 	.word	0xffffffff


	//   ....[24]....
        /*0834*/ 	.word	0xffffffff


	//   ....[25]....
        /*0838*/ 	.word	0xffffffff


	//   ....[26]....
        /*083c*/ 	.word	0xffffffff


	//   ....[27]....
        /*0840*/ 	.word	0xffffffff


	//   ....[28]....
        /*0844*/ 	.word	0xffffffff


	//   ....[29]....
        /*0848*/ 	.word	0xffffffff


	//   ....[30]....
        /*084c*/ 	.word	0xffffffff


	//   ....[31]....
        /*0850*/ 	.word	0xffffffff


	//   ....[32]....
        /*0854*/ 	.word	0xffffffff


	//   ....[33]....
        /*0858*/ 	.word	0xffffffff


	//   ....[34]....
        /*085c*/ 	.word	0xffffffff


	//   ....[35]....
        /*0860*/ 	.word	0xffffffff


	//   ....[36]....
        /*0864*/ 	.word	0xffffffff


	//   ....[37]....
        /*0868*/ 	.word	0xffffffff


	//   ....[38]....
        /*086c*/ 	.word	0xffffffff


	//   ....[39]....
        /*0870*/ 	.word	0xffffffff


	//   ....[40]....
        /*0874*/ 	.word	0xffffffff


	//   ....[41]....
        /*0878*/ 	.word	0xffffffff


	//   ....[42]....
        /*087c*/ 	.word	0xffffffff


	//   ....[43]....
        /*0880*/ 	.word	0xffffffff


	//   ....[44]....
        /*0884*/ 	.word	0xffffffff


	//   ....[45]....
        /*0888*/ 	.word	0xffffffff


	//   ....[46]....
        /*088c*/ 	.word	0xffffffff


	//   ....[47]....
        /*0890*/ 	.word	0xffffffff


	//   ....[48]....
        /*0894*/ 	.word	0xffffffff


	//   ....[49]....
        /*0898*/ 	.word	0xffffffff


	//   ....[50]....
        /*089c*/ 	.word	0xffffffff


	//   ....[51]....
        /*08a0*/ 	.word	0xffffffff


	//   ....[52]....
        /*08a4*/ 	.word	0xffffffff


	//   ....[53]....
        /*08a8*/ 	.word	0xffffffff


	//   ....[54]....
        /*08ac*/ 	.word	0xffffffff


	//   ....[55]....
        /*08b0*/ 	.word	0xffffffff


	//   ....[56]....
        /*08b4*/ 	.word	0xffffffff


	//   ....[57]....
        /*08b8*/ 	.word	0xffffffff


	//   ....[58]....
        /*08bc*/ 	.word	0xffffffff


	//   ....[59]....
        /*08c0*/ 	.word	0xffffffff


	//   ....[60]....
        /*08c4*/ 	.word	0xffffffff


	//   ....[61]....
        /*08c8*/ 	.word	0xffffffff


	//   ....[62]....
        /*08cc*/ 	.word	0xffffffff


	//   ....[63]....
        /*08d0*/ 	.word	0xffffffff


	//   ....[64]....
        /*08d4*/ 	.word	0xffffffff


	//   ....[65]....
        /*08d8*/ 	.word	0xffffffff


	//   ....[66]....
        /*08dc*/ 	.word	0xffffffff


	//   ....[67]....
        /*08e0*/ 	.word	0xffffffff


	//   ....[68]....
        /*08e4*/ 	.word	0xffffffff


	//   ....[69]....
        /*08e8*/ 	.word	0xffffffff


	//   ....[70]....
        /*08ec*/ 	.word	0xffffffff


	//   ....[71]....
        /*08f0*/ 	.word	0xffffffff


	//   ....[72]....
        /*08f4*/ 	.word	0xffffffff


	//   ....[73]....
        /*08f8*/ 	.word	0xffffffff


	//   ....[74]....
        /*08fc*/ 	.word	0xffffffff


	//   ....[75]....
        /*0900*/ 	.word	0xffffffff


	//   ....[76]....
        /*0904*/ 	.word	0xffffffff


	//   ....[77]....
        /*0908*/ 	.word	0xffffffff


	//   ....[78]....
        /*090c*/ 	.word	0xffffffff


	//   ....[79]....
        /*0910*/ 	.word	0xffffffff


	//   ....[80]....
        /*0914*/ 	.word	0xffffffff


	//   ....[81]....
        /*0918*/ 	.word	0xffffffff


	//   ....[82]....
        /*091c*/ 	.word	0xffffffff


	//   ....[83]....
        /*0920*/ 	.word	0xffffffff


	//   ....[84]....
        /*0924*/ 	.word	0xffffffff


	//   ....[85]....
        /*0928*/ 	.word	0xffffffff


	//   ....[86]....
        /*092c*/ 	.word	0xffffffff


	//   ....[87]....
        /*0930*/ 	.word	0xffffffff


	//   ....[88]....
        /*0934*/ 	.word	0xffffffff


	//   ....[89]....
        /*0938*/ 	.word	0xffffffff


	//   ....[90]....
        /*093c*/ 	.word	0xffffffff


	//   ....[91]....
        /*0940*/ 	.word	0xffffffff


	//   ....[92]....
        /*0944*/ 	.word	0xffffffff


	//   ....[93]....
        /*0948*/ 	.word	0xffffffff


	//   ....[94]....
        /*094c*/ 	.word	0xffffffff


	//   ....[95]....
        /*0950*/ 	.word	0xffffffff


	//   ....[96]....
        /*0954*/ 	.word	0xffffffff


	//   ....[97]....
        /*0958*/ 	.word	0xffffffff


	//   ....[98]....
        /*095c*/ 	.word	0xffffffff


	//   ....[99]....
        /*0960*/ 	.word	0xffffffff


	//   ....[100]....
        /*0964*/ 	.word	0xffffffff


	//   ....[101]....
        /*0968*/ 	.word	0xffffffff


	//   ....[102]....
        /*096c*/ 	.word	0xffffffff


	//   ....[103]....
        /*0970*/ 	.word	0xffffffff


	//   ....[104]....
        /*0974*/ 	.word	0xffffffff


	//   ....[105]....
        /*0978*/ 	.word	0xffffffff


	//   ....[106]....
        /*097c*/ 	.word	0xffffffff


	//   ....[107]....
        /*0980*/ 	.word	0xffffffff


	//   ....[108]....
        /*0984*/ 	.word	0xffffffff


	//   ....[109]....
        /*0988*/ 	.word	0xffffffff


	//   ....[110]....
        /*098c*/ 	.word	0xffffffff


	//   ....[111]....
        /*0990*/ 	.word	0xffffffff


	//   ....[112]....
        /*0994*/ 	.word	0xffffffff


	//   ....[113]....
        /*0998*/ 	.word	0xffffffff


	//   ....[114]....
        /*099c*/ 	.word	0xffffffff


	//   ....[115]....
        /*09a0*/ 	.word	0xffffffff


	//   ....[116]....
        /*09a4*/ 	.word	0xffffffff


	//   ....[117]....
        /*09a8*/ 	.word	0xffffffff


	//   ....[118]....
        /*09ac*/ 	.word	0xffffffff


	//   ....[119]....
        /*09b0*/ 	.word	0xffffffff


	//   ....[120]....
        /*09b4*/ 	.word	0xffffffff


	//   ....[121]....
        /*09b8*/ 	.word	0xffffffff


	//   ....[122]....
        /*09bc*/ 	.word	0xffffffff


	//   ....[123]....
        /*09c0*/ 	.word	0xffffffff


	//   ....[124]....
        /*09c4*/ 	.word	0xffffffff


	//   ....[125]....
        /*09c8*/ 	.word	0xffffffff


	//   ....[126]....
        /*09cc*/ 	.word	0xffffffff


	//   ....[127]....
        /*09d0*/ 	.word	0xffffffff


	//   ....[128]....
        /*09d4*/ 	.word	0xffffffff


	//   ....[129]....
        /*09d8*/ 	.word	0xffffffff


	//   ....[130]....
        /*09dc*/ 	.word	0xffffffff


	//   ....[131]....
        /*09e0*/ 	.word	0xffffffff


	//   ....[132]....
        /*09e4*/ 	.word	0xffffffff


	//   ....[133]....
        /*09e8*/ 	.word	0xffffffff


	//   ....[134]....
        /*09ec*/ 	.word	0xffffffff


	//   ....[135]....
        /*09f0*/ 	.word	0xffffffff


	//   ....[136]....
        /*09f4*/ 	.word	0xffffffff


	//   ....[137]....
        /*09f8*/ 	.word	0xffffffff


	//   ....[138]....
        /*09fc*/ 	.word	0xffffffff


	//   ....[139]....
        /*0a00*/ 	.word	0xffffffff


	//   ....[140]....
        /*0a04*/ 	.word	0xffffffff


	//   ....[141]....
        /*0a08*/ 	.word	0xffffffff


	//   ....[142]....
        /*0a0c*/ 	.word	0xffffffff


	//   ....[143]....
        /*0a10*/ 	.word	0xffffffff


	//   ....[144]....
        /*0a14*/ 	.word	0xffffffff


	//   ....[145]....
        /*0a18*/ 	.word	0xffffffff


	//   ....[146]....
        /*0a1c*/ 	.word	0xffffffff


	//   ....[147]....
        /*0a20*/ 	.word	0xffffffff


	//   ....[148]....
        /*0a24*/ 	.word	0xffffffff


	//   ....[149]....
        /*0a28*/ 	.word	0xffffffff


	//   ....[150]....
        /*0a2c*/ 	.word	0xffffffff


	//   ....[151]....
        /*0a30*/ 	.word	0xffffffff


	//   ....[152]....
        /*0a34*/ 	.word	0xffffffff


	//   ....[153]....
        /*0a38*/ 	.word	0xffffffff


	//   ....[154]....
        /*0a3c*/ 	.word	0xffffffff


	//   ....[155]....
        /*0a40*/ 	.word	0xffffffff


	//   ....[156]....
        /*0a44*/ 	.word	0xffffffff


	//   ....[157]....
        /*0a48*/ 	.word	0xffffffff


	//   ....[158]....
        /*0a4c*/ 	.word	0xffffffff


	//   ....[159]....
        /*0a50*/ 	.word	0xffffffff


	//   ....[160]....
        /*0a54*/ 	.word	0xffffffff


	//   ....[161]....
        /*0a58*/ 	.word	0xffffffff


	//   ....[162]....
        /*0a5c*/ 	.word	0xffffffff


	//   ....[163]....
        /*0a60*/ 	.word	0xffffffff


	//   ....[164]....
        /*0a64*/ 	.word	0xffffffff


	//   ....[165]....
        /*0a68*/ 	.word	0xffffffff


	//   ....[166]....
        /*0a6c*/ 	.word	0xffffffff


	//   ....[167]....
        /*0a70*/ 	.word	0xffffffff


	//   ....[168]....
        /*0a74*/ 	.word	0xffffffff


	//   ....[169]....
        /*0a78*/ 	.word	0xffffffff


	//   ....[170]....
        /*0a7c*/ 	.word	0xffffffff


	//   ....[171]....
        /*0a80*/ 	.word	0xffffffff


	//   ....[172]....
        /*0a84*/ 	.word	0xffffffff


	//   ....[173]....
        /*0a88*/ 	.word	0xffffffff


	//   ....[174]....
        /*0a8c*/ 	.word	0xffffffff


	//   ....[175]....
        /*0a90*/ 	.word	0xffffffff


	//   ....[176]....
        /*0a94*/ 	.word	0xffffffff


	//   ....[177]....
        /*0a98*/ 	.word	0xffffffff


	//   ....[178]....
        /*0a9c*/ 	.word	0xffffffff


	//   ....[179]....
        /*0aa0*/ 	.word	0xffffffff


	//   ....[180]....
        /*0aa4*/ 	.word	0xffffffff


	//   ....[181]....
        /*0aa8*/ 	.word	0xffffffff


	//   ....[182]....
        /*0aac*/ 	.word	0xffffffff


	//   ....[183]....
        /*0ab0*/ 	.word	0xffffffff


	//   ....[184]....
        /*0ab4*/ 	.word	0xffffffff


	//   ....[185]....
        /*0ab8*/ 	.word	0xffffffff


	//   ....[186]....
        /*0abc*/ 	.word	0xffffffff


	//   ....[187]....
        /*0ac0*/ 	.word	0xffffffff


	//   ....[188]....
        /*0ac4*/ 	.word	0xffffffff


	//   ....[189]....
        /*0ac8*/ 	.word	0xffffffff


	//   ....[190]....
        /*0acc*/ 	.word	0xffffffff


	//   ....[191]....
        /*0ad0*/ 	.word	0xffffffff


	//   ....[192]....
        /*0ad4*/ 	.word	0xffffffff


	//   ....[193]....
        /*0ad8*/ 	.word	0xffffffff


	//   ....[194]....
        /*0adc*/ 	.word	0xffffffff


	//   ....[195]....
        /*0ae0*/ 	.word	0xffffffff


	//   ....[196]....
        /*0ae4*/ 	.word	0xffffffff


	//   ....[197]....
        /*0ae8*/ 	.word	0xffffffff


	//   ....[198]....
        /*0aec*/ 	.word	0xffffffff


	//----- nvinfo : EIATTR_COOP_GROUP_INSTR_OFFSETS
	.align		4
.L_562:
        /*0af0*/ 	.byte	0x04, 0x28
        /*0af2*/ 	.short	(.L_564 - .L_563)


	//   ....[0]....
.L_563:
        /*0af4*/ 	.word	0x00000050


	//   ....[1]....
        /*0af8*/ 	.word	0x00000200


	//   ....[2]....
        /*0afc*/ 	.word	0x00000230


	//   ....[3]....
        /*0b00*/ 	.word	0x00000260


	//   ....[4]....
        /*0b04*/ 	.word	0x00000290


	//   ....[5]....
        /*0b08*/ 	.word	0x000002c0


	//   ....[6]....
        /*0b0c*/ 	.word	0x000002f0


	//   ....[7]....
        /*0b10*/ 	.word	0x00000450


	//   ....[8]....
        /*0b14*/ 	.word	0x00000490


	//   ....[9]....
        /*0b18*/ 	.word	0x000004c0


	//   ....[10]....
        /*0b1c*/ 	.word	0x000004f0


	//   ....[11]....
        /*0b20*/ 	.word	0x00000520


	//   ....[12]....
        /*0b24*/ 	.word	0x00000550


	//   ....[13]....
        /*0b28*/ 	.word	0x000005e0


	//   ....[14]....
        /*0b2c*/ 	.word	0x00000630


	//   ....[15]....
        /*0b30*/ 	.word	0x00000650


	//   ....[16]....
        /*0b34*/ 	.word	0x000006b0


	//   ....[17]....
        /*0b38*/ 	.word	0x00008860


	//   ....[18]....
        /*0b3c*/ 	.word	0x00008880


	//   ....[19]....
        /*0b40*/ 	.word	0x00008a30


	//   ....[20]....
        /*0b44*/ 	.word	0x00008a40


	//   ....[21]....
        /*0b48*/ 	.word	0x00008be0


	//   ....[22]....
        /*0b4c*/ 	.word	0x00008c00


	//   ....[23]....
        /*0b50*/ 	.word	0x00008da0


	//   ....[24]....
        /*0b54*/ 	.word	0x00008db0


	//   ....[25]....
        /*0b58*/ 	.word	0x00009620


	//   ....[26]....
        /*0b5c*/ 	.word	0x00009640


	//   ....[27]....
        /*0b60*/ 	.word	0x00009650


	//   ....[28]....
        /*0b64*/ 	.word	0x00009660


	//   ....[29]....
        /*0b68*/ 	.word	0x00009ad0


	//   ....[30]....
        /*0b6c*/ 	.word	0x00009d40


	//   ....[31]....
        /*0b70*/ 	.word	0x00009d80


	//   ....[32]....
        /*0b74*/ 	.word	0x00009da0


	//   ....[33]....
        /*0b78*/ 	.word	0x0000c900


	//   ....[34]....
        /*0b7c*/ 	.word	0x0000c9b0


	//   ....[35]....
        /*0b80*/ 	.word	0x0000c9d0


	//   ....[36]....
        /*0b84*/ 	.word	0x0000c9e0


	//   ....[37]....
        /*0b88*/ 	.word	0x0000cd40


	//   ....[38]....
        /*0b8c*/ 	.word	0x0000cea0


	//   ....[39]....
        /*0b90*/ 	.word	0x0000cef0


	//   ....[40]....
        /*0b94*/ 	.word	0x0000cf30


	//   ....[41]....
        /*0b98*/ 	.word	0x00010820


	//   ....[42]....
        /*0b9c*/ 	.word	0x00010840


	//   ....[43]....
        /*0ba0*/ 	.word	0x00010c90


	//   ....[44]....
        /*0ba4*/ 	.word	0x00010d60


	//   ....[45]....
        /*0ba8*/ 	.word	0x00010d70


	//   ....[46]....
        /*0bac*/ 	.word	0x00010da0


	//   ....[47]....
        /*0bb0*/ 	.word	0x00010e10


	//   ....[48]....
        /*0bb4*/ 	.word	0x00010e40


	//   ....[49]....
        /*0bb8*/ 	.word	0x00011500


	//   ....[50]....
        /*0bbc*/ 	.word	0x00011730


	//   ....[51]....
        /*0bc0*/ 	.word	0x00011770


	//   ....[52]....
        /*0bc4*/ 	.word	0x00011860


	//   ....[53]....
        /*0bc8*/ 	.word	0x000132d0


	//   ....[54]....
        /*0bcc*/ 	.word	0x000132e0


	//   ....[55]....
        /*0bd0*/ 	.word	0x000132f0


	//   ....[56]....
        /*0bd4*/ 	.word	0x00013300


	//   ....[57]....
        /*0bd8*/ 	.word	0x00013670


	//   ....[58]....
        /*0bdc*/ 	.word	0x00013890


	//   ....[59]....
        /*0be0*/ 	.word	0x00013b60


	//   ....[60]....
        /*0be4*/ 	.word	0x00013ce0


	//   ....[61]....
        /*0be8*/ 	.word	0x00013d30


	//   ....[62]....
        /*0bec*/ 	.word	0x00013dc0


	//   ....[63]....
        /*0bf0*/ 	.word	0x00013e00


	//   ....[64]....
        /*0bf4*/ 	.word	0x00013f20


	//   ....[65]....
        /*0bf8*/ 	.word	0x00016680


	//   ....[66]....
        /*0bfc*/ 	.word	0x000166e0


	//   ....[67]....
        /*0c00*/ 	.word	0x00016710


	//   ....[68]....
        /*0c04*/ 	.word	0x00016740


	//   ....[69]....
        /*0c08*/ 	.word	0x00016780


	//   ....[70]....
        /*0c0c*/ 	.word	0x000167b0


	//   ....[71]....
        /*0c10*/ 	.word	0x00016a10


	//   ....[72]....
        /*0c14*/ 	.word	0x00016e50


	//   ....[73]....
        /*0c18*/ 	.word	0x00018030


	//   ....[74]....
        /*0c1c*/ 	.word	0x00018060


	//   ....[75]....
        /*0c20*/ 	.word	0x00018070


	//   ....[76]....
        /*0c24*/ 	.word	0x00018080


	//   ....[77]....
        /*0c28*/ 	.word	0x00018090


	//   ....[78]....
        /*0c2c*/ 	.word	0x000180c0


	//   ....[79]....
        /*0c30*/ 	.word	0x000180e0


	//   ....[80]....
        /*0c34*/ 	.word	0x00018100


	//   ....[81]....
        /*0c38*/ 	.word	0x00019690


	//   ....[82]....
        /*0c3c*/ 	.word	0x000196a0


	//   ....[83]....
        /*0c40*/ 	.word	0x000196c0


	//   ....[84]....
        /*0c44*/ 	.word	0x000196d0


	//   ....[85]....
        /*0c48*/ 	.word	0x000196e0


	//   ....[86]....
        /*0c4c*/ 	.word	0x000196f0


	//   ....[87]....
        /*0c50*/ 	.word	0x00019710


	//   ....[88]....
        /*0c54*/ 	.word	0x00019810


	//   ....[89]....
        /*0c58*/ 	.word	0x00019c00


	//   ....[90]....
        /*0c5c*/ 	.word	0x00019c20


	//   ....[91]....
        /*0c60*/ 	.word	0x00019d90


	//   ....[92]....
        /*0c64*/ 	.word	0x00019da0


	//   ....[93]....
        /*0c68*/ 	.word	0x00019f20


	//   ....[94]....
        /*0c6c*/ 	.word	0x00019f40


	//   ....[95]....
        /*0c70*/ 	.word	0x0001a0c0


	//   ....[96]....
        /*0c74*/ 	.word	0x0001a0d0


	//   ....[97]....
        /*0c78*/ 	.word	0x0001a450


	//   ....[98]....
        /*0c7c*/ 	.word	0x0001a470


	//   ....[99]....
        /*0c80*/ 	.word	0x0001a940


	//   ....[100]....
        /*0c84*/ 	.word	0x0001a950


	//   ....[101]....
        /*0c88*/ 	.word	0x0001acb0


	//   ....[102]....
        /*0c8c*/ 	.word	0x0001acd0


	//   ....[103]....
        /*0c90*/ 	.word	0x0001b050


	//   ....[104]....
        /*0c94*/ 	.word	0x0001b060


	//   ....[105]....
        /*0c98*/ 	.word	0x0001bbb0


	//   ....[106]....
        /*0c9c*/ 	.word	0x0001bbd0


	//   ....[107]....
        /*0ca0*/ 	.word	0x0001bd50


	//   ....[108]....
        /*0ca4*/ 	.word	0x0001bd60


	//   ....[109]....
        /*0ca8*/ 	.word	0x0001bee0


	//   ....[110]....
        /*0cac*/ 	.word	0x0001bf00


	//   ....[111]....
        /*0cb0*/ 	.word	0x0001c080


	//   ....[112]....
        /*0cb4*/ 	.word	0x0001c090


	//   ....[113]....
        /*0cb8*/ 	.word	0x0001c2d0


	//   ....[114]....
        /*0cbc*/ 	.word	0x0001c2f0


	//   ....[115]....
        /*0cc0*/ 	.word	0x0001c420


	//   ....[116]....
        /*0cc4*/ 	.word	0x0001c460


	//   ....[117]....
        /*0cc8*/ 	.word	0x0001c490


	//   ....[118]....
        /*0ccc*/ 	.word	0x0001c4c0


	//   ....[119]....
        /*0cd0*/ 	.word	0x0001c4f0


	//   ....[120]....
        /*0cd4*/ 	.word	0x0001c520


	//   ....[121]....
        /*0cd8*/ 	.word	0x0001c680


	//   ....[122]....
        /*0cdc*/ 	.word	0x0001c6c0


	//   ....[123]....
        /*0ce0*/ 	.word	0x0001c6f0


	//   ....[124]....
        /*0ce4*/ 	.word	0x0001c720


	//   ....[125]....
        /*0ce8*/ 	.word	0x0001c750


	//   ....[126]....
        /*0cec*/ 	.word	0x0001c780


	//   ....[127]....
        /*0cf0*/ 	.word	0x0001c810


	//   ....[128]....
        /*0cf4*/ 	.word	0x0001c870


	//   ....[129]....
        /*0cf8*/ 	.word	0x0001c880


	//   ....[130]....
        /*0cfc*/ 	.word	0x0001c8e0


	//   ....[131]....
        /*0d00*/ 	.word	0x0001d340


	//   ....[132]....
        /*0d04*/ 	.word	0x0001d3a0


	//   ....[133]....
        /*0d08*/ 	.word	0x0001d3f0


	//   ....[134]....
        /*0d0c*/ 	.word	0x0001d440


	//   ....[135]....
        /*0d10*/ 	.word	0x0001d490


	//   ....[136]....
        /*0d14*/ 	.word	0x0001d500


	//   ....[137]....
        /*0d18*/ 	.word	0x0001d540


	//   ....[138]....
        /*0d1c*/ 	.word	0x0001d5b0


	//   ....[139]....
        /*0d20*/ 	.word	0x0001d620


	//   ....[140]....
        /*0d24*/ 	.word	0x0001d680


	//   ....[141]....
        /*0d28*/ 	.word	0x0001d6f0


	//   ....[142]....
        /*0d2c*/ 	.word	0x0001d760


	//   ....[143]....
        /*0d30*/ 	.word	0x0001d7c0


	//   ....[144]....
        /*0d34*/ 	.word	0x0001d820


	//   ....[145]....
        /*0d38*/ 	.word	0x0001d880


	//   ....[146]....
        /*0d3c*/ 	.word	0x0001d8f0


	//   ....[147]....
        /*0d40*/ 	.word	0x0001d950


	//   ....[148]....
        /*0d44*/ 	.word	0x0001d9b0


	//   ....[149]....
        /*0d48*/ 	.word	0x0001da00


	//   ....[150]....
        /*0d4c*/ 	.word	0x0001da50


	//   ....[151]....
        /*0d50*/ 	.word	0x0001daa0


	//   ....[152]....
        /*0d54*/ 	.word	0x0001daf0


	//   ....[153]....
        /*0d58*/ 	.word	0x0001db40


	//   ....[154]....
        /*0d5c*/ 	.word	0x0001db90


	//   ....[155]....
        /*0d60*/ 	.word	0x0001dbe0


	//   ....[156]....
        /*0d64*/ 	.word	0x0001dc30


	//   ....[157]....
        /*0d68*/ 	.word	0x0001dca0


	//   ....[158]....
        /*0d6c*/ 	.word	0x0001dd10


	//   ....[159]....
        /*0d70*/ 	.word	0x0001dd70


	//   ....[160]....
        /*0d74*/ 	.word	0x0001ddd0


	//   ....[161]....
        /*0d78*/ 	.word	0x0001de30


	//   ....[162]....
        /*0d7c*/ 	.word	0x0001dea0


	//   ....[163]....
        /*0d80*/ 	.word	0x0001df00


	//   ....[164]....
        /*0d84*/ 	.word	0x0001df60


	//   ....[165]....
        /*0d88*/ 	.word	0x0001dfc0


	//   ....[166]....
        /*0d8c*/ 	.word	0x0001e030


	//   ....[167]....
        /*0d90*/ 	.word	0x0001e090


	//   ....[168]....
        /*0d94*/ 	.word	0x0001e0f0


	//   ....[169]....
        /*0d98*/ 	.word	0x0001e150


	//   ....[170]....
        /*0d9c*/ 	.word	0x0001e1c0


	//   ....[171]....
        /*0da0*/ 	.word	0x0001e220


	//   ....[172]....
        /*0da4*/ 	.word	0x0001e280


	//   ....[173]....
        /*0da8*/ 	.word	0x0001e2e0


	//   ....[174]....
        /*0dac*/ 	.word	0x0001e350


	//   ....[175]....
        /*0db0*/ 	.word	0x0001e3b0


	//   ....[176]....
        /*0db4*/ 	.word	0x0001e410


	//   ....[177]....
        /*0db8*/ 	.word	0x0001e470


	//   ....[178]....
        /*0dbc*/ 	.word	0x0001e4e0


	//   ....[179]....
        /*0dc0*/ 	.word	0x0001e540


	//   ....[180]....
        /*0dc4*/ 	.word	0x0001e5a0


	//   ....[181]....
        /*0dc8*/ 	.word	0x0001e600


	//   ....[182]....
        /*0dcc*/ 	.word	0x0001e670


	//   ....[183]....
        /*0dd0*/ 	.word	0x0001e6c0


	//   ....[184]....
        /*0dd4*/ 	.word	0x0001e700


	//   ....[185]....
        /*0dd8*/ 	.word	0x0001e750


	//   ....[186]....
        /*0ddc*/ 	.word	0x0001e7a0


	//   ....[187]....
        /*0de0*/ 	.word	0x0001e7f0


	//   ....[188]....
        /*0de4*/ 	.word	0x0001e860


	//   ....[189]....
        /*0de8*/ 	.word	0x0001e8a0


	//   ....[190]....
        /*0dec*/ 	.word	0x0001e8f0


	//   ....[191]....
        /*0df0*/ 	.word	0x0001e940


	//   ....[192]....
        /*0df4*/ 	.word	0x0001e990


	//   ....[193]....
        /*0df8*/ 	.word	0x0001e9e0


	//   ....[194]....
        /*0dfc*/ 	.word	0x0001ea50


	//   ....[195]....
        /*0e00*/ 	.word	0x0001ea90


	//   ....[196]....
        /*0e04*/ 	.word	0x0001eb00


	//   ....[197]....
        /*0e08*/ 	.word	0x0001eb60


	//   ....[198]....
        /*0e0c*/ 	.word	0x0001ebc0


	//----- nvinfo : EIATTR_EXIT_INSTR_OFFSETS
	.align		4
.L_564:
        /*0e10*/ 	.byte	0x04, 0x1c
        /*0e12*/ 	.short	(.L_566 - .L_565)


	//   ....[0]....
.L_565:
        /*0e14*/ 	.word	0x000010d0


	//   ....[1]....
        /*0e18*/ 	.word	0x0001d300


	//----- nvinfo : EIATTR_MAX_THREADS
	.align		4
.L_566:
        /*0e1c*/ 	.byte	0x04, 0x05
        /*0e1e*/ 	.short	(.L_568 - .L_567)
.L_567:
        /*0e20*/ 	.word	0x00000080
        /*0e24*/ 	.word	0x00000001
        /*0e28*/ 	.word	0x00000001


	//----- nvinfo : EIATTR_CRS_STACK_SIZE
	.align		4
.L_568:
        /*0e2c*/ 	.byte	0x04, 0x1e
        /*0e2e*/ 	.short	(.L_570 - .L_569)
.L_569:
        /*0e30*/ 	.word	0x00000000
.L_570:


//--------------------- .nv.callgraph             --------------------------
	.section	.nv.callgraph,"",@"SHT_CUDA_CALLGRAPH"
	.align	4
	.sectionentsize	8
	.align		4
        /*0000*/ 	.word	0x00000000
	.align		4
        /*0004*/ 	.word	0xffffffff
	.align		4
        /*0008*/ 	.word	0x00000000
	.align		4
        /*000c*/ 	.word	0xfffffffe
	.align		4
        /*0010*/ 	.word	0x00000000
	.align		4
        /*0014*/ 	.word	0xfffffffd
	.align		4
        /*0018*/ 	.word	0x00000000
	.align		4
        /*001c*/ 	.word	0xfffffffc


//--------------------- .nv.rel.action            --------------------------
	.section	.nv.rel.action,"",@"SHT_CUDA_RELOCINFO"
	.align	8
	.sectionentsize	8
        /*0000*/ 	.byte	0x73, 0x00, 0x00, 0x00, 0x00, 0x00, 0x00, 0x00, 0x00, 0x00, 0x00, 0x11, 0x25, 0x00, 0x05, 0x36


//--------------------- .nv.constant4             --------------------------
	.section	.nv.constant4,"a",@progbits
	.align	8
	.align		8
.nv.constant4:
        /*0000*/ 	.dword	_ZN82_INTERNAL_2e67bb2b_46_flash_fwd_hdim96_fp16_split_softcapall_sm80_cu_c784774a_38294cuda3std3__45__cpo5beginE
	.align		8
        /*0008*/ 	.dword	_ZN82_INTERNAL_2e67bb2b_46_flash_fwd_hdim96_fp16_split_softcapall_sm80_cu_c784774a_38294cuda3std3__45__cpo3endE
	.align		8
        /*0010*/ 	.dword	_ZN82_INTERNAL_2e67bb2b_46_flash_fwd_hdim96_fp16_split_softcapall_sm80_cu_c784774a_38294cuda3std3__45__cpo6cbeginE
	.align		8
        /*0018*/ 	.dword	_ZN82_INTERNAL_2e67bb2b_46_flash_fwd_hdim96_fp16_split_softcapall_sm80_cu_c784774a_38294cuda3std3__45__cpo4cendE
	.align		8
        /*0020*/ 	.dword	_ZN82_INTERNAL_2e67bb2b_46_flash_fwd_hdim96_fp16_split_softcapall_sm80_cu_c784774a_38294cuda3std3__484_GLOBAL__N__2e67bb2b_46_flash_fwd_hdim96_fp16_split_softcapall_sm80_cu_c784774a_38296ignoreE
	.align		8
        /*0028*/ 	.dword	_ZN82_INTERNAL_2e67bb2b_46_flash_fwd_hdim96_fp16_split_softcapall_sm80_cu_c784774a_38294cuda3std3__419piecewise_constructE
	.align		8
        /*0030*/ 	.dword	_ZN82_INTERNAL_2e67bb2b_46_flash_fwd_hdim96_fp16_split_softcapall_sm80_cu_c784774a_38294cuda3std3__48in_placeE
	.align		8
        /*0038*/ 	.dword	_ZN82_INTERNAL_2e67bb2b_46_flash_fwd_hdim96_fp16_split_softcapall_sm80_cu_c784774a_38294cuda3std6ranges3__45__cpo4swapE
	.align		8
        /*0040*/ 	.dword	_ZN82_INTERNAL_2e67bb2b_46_flash_fwd_hdim96_fp16_split_softcapall_sm80_cu_c784774a_38294cuda3std6ranges3__45__cpo9iter_moveE
	.align		8
        /*0048*/ 	.dword	_ZN82_INTERNAL_2e67bb2b_46_flash_fwd_hdim96_fp16_split_softcapall_sm80_cu_c784774a_38294cute7productE
	.align		8
        /*0050*/ 	.dword	_ZN82_INTERNAL_2e67bb2b_46_flash_fwd_hdim96_fp16_split_softcapall_sm80_cu_c784774a_38294cute1_E


//--------------------- .nv.constant0._ZN7cutlass13device_kernelIN5flash19enable_sm80_to_sm89INS1_16FlashAttnFwdSm80INS1_25CollectiveMainloopFwdSm80ILi4ELi1ELb0EN4cute5tupleIJNS5_1CILi128EEENS7_ILi64EEENS7_ILi96EEEEEELi96ENS_6half_tEfNS_4arch4Sm80ELb0ELb0ELb1ELb0ELb0ELb0ELb1ELb1EEENS1_21CollectiveEpilogueFwdINS6_IJS8_SA_S9_EEENS6_IJNS7_ILi1EEESI_SI_EEESC_SE_Li128ELb0ELb1ELb1ELb0EEENS1_19SingleTileSchedulerILb0ELb1ELb1ELi128EEEEEEEEEvNT_6ParamsE --------------------------
	.section	.nv.constant0._ZN7cutlass13device_kernelIN5flash19enable_sm80_to_sm89INS1_16FlashAttnFwdSm80INS1_25CollectiveMainloopFwdSm80ILi4ELi1ELb0EN4cute5tupleIJNS5_1CILi128EEENS7_ILi64EEENS7_ILi96EEEEEELi96ENS_6half_tEfNS_4arch4Sm80ELb0ELb0ELb1ELb0ELb0ELb0ELb1ELb1EEENS1_21CollectiveEpilogueFwdINS6_IJS8_SA_S9_EEENS6_IJNS7_ILi1EEESI_SI_EEESC_SE_Li128ELb0ELb1ELb1ELb0EEENS1_19SingleTileSchedulerILb0ELb1ELb1ELi128EEEEEEEEEvNT_6ParamsE,"a",@progbits
	.sectionflags	@""
	.align	4
.nv.constant0._ZN7cutlass13device_kernelIN5flash19enable_sm80_to_sm89INS1_16FlashAttnFwdSm80INS1_25CollectiveMainloopFwdSm80ILi4ELi1ELb0EN4cute5tupleIJNS5_1CILi128EEENS7_ILi64EEENS7_ILi96EEEEEELi96ENS_6half_tEfNS_4arch4Sm80ELb0ELb0ELb1ELb0ELb0ELb0ELb1ELb1EEENS1_21CollectiveEpilogueFwdINS6_IJS8_SA_S9_EEENS6_IJNS7_ILi1EEESI_SI_EEESC_SE_Li128ELb0ELb1ELb1ELb0EEENS1_19SingleTileSchedulerILb0ELb1ELb1ELi128EEEEEEEEEvNT_6ParamsE:
	.zero		1400


//--------------------- .nv.constant0._ZN7cutlass13device_kernelIN5flash19enable_sm80_to_sm89INS1_16FlashAttnFwdSm80INS1_25CollectiveMainloopFwdSm80ILi4ELi1ELb0EN4cute5tupleIJNS5_1CILi128EEENS7_ILi48EEENS7_ILi96EEEEEELi96ENS_6half_tEfNS_4arch4Sm80ELb0ELb0ELb1ELb1ELb0ELb0ELb1ELb1EEENS1_21CollectiveEpilogueFwdINS6_IJS8_SA_S9_EEENS6_IJNS7_ILi1EEESI_SI_EEESC_SE_Li128ELb1ELb1ELb1ELb0EEENS1_36VarlenDynamicPersistentTileSchedulerILi128ELi48ELi128ELi128ELb1ELb1ELb0ELb0ELb1ELb1EEEEEEEEEvNT_6ParamsE --------------------------
	.section	.nv.constant0._ZN7cutlass13device_kernelIN5flash19enable_sm80_to_sm89INS1_16FlashAttnFwdSm80INS1_25CollectiveMainloopFwdSm80ILi4ELi1ELb0EN4cute5tupleIJNS5_1CILi128EEENS7_ILi48EEENS7_ILi96EEEEEELi96ENS_6half_tEfNS_4arch4Sm80ELb0ELb0ELb1ELb1ELb0ELb0ELb1ELb1EEENS1_21CollectiveEpilogueFwdINS6_IJS8_SA_S9_EEENS6_IJNS7_ILi1EEESI_SI_EEESC_SE_Li128ELb1ELb1ELb1ELb0EEENS1_36VarlenDynamicPersistentTileSchedulerILi128ELi48ELi128ELi128ELb1ELb1ELb0ELb0ELb1ELb1EEEEEEEEEvNT_6ParamsE,"a",@progbits
	.sectionflags	@""
	.align	4
.nv.constant0._ZN7cutlass13device_kernelIN5flash19enable_sm80_to_sm89INS1_16FlashAttnFwdSm80INS1_25CollectiveMainloopFwdSm80ILi4ELi1ELb0EN4cute5tupleIJNS5_1CILi128EEENS7_ILi48EEENS7_ILi96EEEEEELi96ENS_6half_tEfNS_4arch4Sm80ELb0ELb0ELb1ELb1ELb0ELb0ELb1ELb1EEENS1_21CollectiveEpilogueFwdINS6_IJS8_SA_S9_EEENS6_IJNS7_ILi1EEESI_SI_EEESC_SE_Li128ELb1ELb1ELb1ELb0EEENS1_36VarlenDynamicPersistentTileSchedulerILi128ELi48ELi128ELi128ELb1ELb1ELb0ELb0ELb1ELb1EEEEEEEEEvNT_6ParamsE:
	.zero		1432


//--------------------- .nv.constant0._ZN7cutlass13device_kernelIN5flash19enable_sm80_to_sm89INS1_16FlashAttnFwdSm80INS1_25CollectiveMainloopFwdSm80ILi4ELi1ELb0EN4cute5tupleIJNS5_1CILi128EEENS7_ILi48EEENS7_ILi96EEEEEELi96ENS_6half_tEfNS_4arch4Sm80ELb0ELb0ELb1ELb1ELb0ELb1ELb1ELb1EEENS1_21CollectiveEpilogueFwdINS6_IJS8_SA_S9_EEENS6_IJNS7_ILi1EEESI_SI_EEESC_SE_Li128ELb1ELb1ELb1ELb0EEENS1_36VarlenDynamicPersistentTileSchedulerILi128ELi48ELi128ELi128ELb1ELb1ELb0ELb0ELb1ELb1EEEEEEEEEvNT_6ParamsE --------------------------
	.section	.nv.constant0._ZN7cutlass13device_kernelIN5flash19enable_sm80_to_sm89INS1_16FlashAttnFwdSm80INS1_25CollectiveMainloopFwdSm80ILi4ELi1ELb0EN4cute5tupleIJNS5_1CILi128EEENS7_ILi48EEENS7_ILi96EEEEEELi96ENS_6half_tEfNS_4arch4Sm80ELb0ELb0ELb1ELb1ELb0ELb1ELb1ELb1EEENS1_21CollectiveEpilogueFwdINS6_IJS8_SA_S9_EEENS6_IJNS7_ILi1EEESI_SI_EEESC_SE_Li128ELb1ELb1ELb1ELb0EEENS1_36VarlenDynamicPersistentTileSchedulerILi128ELi48ELi128ELi128ELb1ELb1ELb0ELb0ELb1ELb1EEEEEEEEEvNT_6ParamsE,"a",@progbits
	.sectionflags	@""
	.align	4
.nv.constant0._ZN7cutlass13device_kernelIN5flash19enable_sm80_to_sm89INS1_16FlashAttnFwdSm80INS1_25CollectiveMainloopFwdSm80ILi4ELi1ELb0EN4cute5tupleIJNS5_1CILi128EEENS7_ILi48EEENS7_ILi96EEEEEELi96ENS_6half_tEfNS_4arch4Sm80ELb0ELb0ELb1ELb1ELb0ELb1ELb1ELb1EEENS1_21CollectiveEpilogueFwdINS6_IJS8_SA_S9_EEENS6_IJNS7_ILi1EEESI_SI_EEESC_SE_Li128ELb1ELb1ELb1ELb0EEENS1_36VarlenDynamicPersistentTileSchedulerILi128ELi48ELi128ELi128ELb1ELb1ELb0ELb0ELb1ELb1EEEEEEEEEvNT_6ParamsE:
	.zero		1432


//--------------------- .nv.constant0._ZN7cutlass13device_kernelIN5flash19enable_sm80_to_sm89INS1_16FlashAttnFwdSm80INS1_25CollectiveMainloopFwdSm80ILi4ELi1ELb0EN4cute5tupleIJNS5_1CILi128EEENS7_ILi48EEENS7_ILi96EEEEEELi96ENS_6half_tEfNS_4arch4Sm80ELb0ELb1ELb1ELb0ELb0ELb0ELb1ELb1EEENS1_21CollectiveEpilogueFwdINS6_IJS8_SA_S9_EEENS6_IJNS7_ILi1EEESI_SI_EEESC_SE_Li128ELb0ELb1ELb1ELb0EEENS1_19SingleTileSchedulerILb0ELb1ELb1ELi128EEEEEEEEEvNT_6ParamsE --------------------------
	.section	.nv.constant0._ZN7cutlass13device_kernelIN5flash19enable_sm80_to_sm89INS1_16FlashAttnFwdSm80INS1_25CollectiveMainloopFwdSm80ILi4ELi1ELb0EN4cute5tupleIJNS5_1CILi128EEENS7_ILi48EEENS7_ILi96EEEEEELi96ENS_6half_tEfNS_4arch4Sm80ELb0ELb1ELb1ELb0ELb0ELb0ELb1ELb1EEENS1_21CollectiveEpilogueFwdINS6_IJS8_SA_S9_EEENS6_IJNS7_ILi1EEESI_SI_EEESC_SE_Li128ELb0ELb1ELb1ELb0EEENS1_19SingleTileSchedulerILb0ELb1ELb1ELi128EEEEEEEEEvNT_6ParamsE,"a",@progbits
	.sectionflags	@""
	.align	4
.nv.constant0._ZN7cutlass13device_kernelIN5flash19enable_sm80_to_sm89INS1_16FlashAttnFwdSm80INS1_25CollectiveMainloopFwdSm80ILi4ELi1ELb0EN4cute5tupleIJNS5_1CILi128EEENS7_ILi48EEENS7_ILi96EEEEEELi96ENS_6half_tEfNS_4arch4Sm80ELb0ELb1ELb1ELb0ELb0ELb0ELb1ELb1EEENS1_21CollectiveEpilogueFwdINS6_IJS8_SA_S9_EEENS6_IJNS7_ILi1EEESI_SI_EEESC_SE_Li128ELb0ELb1ELb1ELb0EEENS1_19SingleTileSchedulerILb0ELb1ELb1ELi128EEEEEEEEEvNT_6ParamsE:
	.zero		1400


//--------------------- .nv.constant0._ZN7cutlass13device_kernelIN5flash19enable_sm80_to_sm89INS1_16FlashAttnFwdSm80INS1_25CollectiveMainloopFwdSm80ILi4ELi1ELb0EN4cute5tupleIJNS5_1CILi128EEENS7_ILi48EEENS7_ILi96EEEEEELi96ENS_6half_tEfNS_4arch4Sm80ELb0ELb1ELb1ELb1ELb0ELb0ELb1ELb1EEENS1_21CollectiveEpilogueFwdINS6_IJS8_SA_S9_EEENS6_IJNS7_ILi1EEESI_SI_EEESC_SE_Li128ELb1ELb1ELb1ELb0EEENS1_36VarlenDynamicPersistentTileSchedulerILi128ELi48ELi128ELi128ELb1ELb1ELb0ELb1ELb0ELb1EEEEEEEEEvNT_6ParamsE --------------------------
	.section	.nv.constant0._ZN7cutlass13device_kernelIN5flash19enable_sm80_to_sm89INS1_16FlashAttnFwdSm80INS1_25CollectiveMainloopFwdSm80ILi4ELi1ELb0EN4cute5tupleIJNS5_1CILi128EEENS7_ILi48EEENS7_ILi96EEEEEELi96ENS_6half_tEfNS_4arch4Sm80ELb0ELb1ELb1ELb1ELb0ELb0ELb1ELb1EEENS1_21CollectiveEpilogueFwdINS6_IJS8_SA_S9_EEENS6_IJNS7_ILi1EEESI_SI_EEESC_SE_Li128ELb1ELb1ELb1ELb0EEENS1_36VarlenDynamicPersistentTileSchedulerILi128ELi48ELi128ELi128ELb1ELb1ELb0ELb1ELb0ELb1EEEEEEEEEvNT_6ParamsE,"a",@progbits
	.sectionflags	@""
	.align	4
.nv.constant0._ZN7cutlass13device_kernelIN5flash19enable_sm80_to_sm89INS1_16FlashAttnFwdSm80INS1_25CollectiveMainloopFwdSm80ILi4ELi1ELb0EN4cute5tupleIJNS5_1CILi128EEENS7_ILi48EEENS7_ILi96EEEEEELi96ENS_6half_tEfNS_4arch4Sm80ELb0ELb1ELb1ELb1ELb0ELb0ELb1ELb1EEENS1_21CollectiveEpilogueFwdINS6_IJS8_SA_S9_EEENS6_IJNS7_ILi1EEESI_SI_EEESC_SE_Li128ELb1ELb1ELb1ELb0EEENS1_36VarlenDynamicPersistentTileSchedulerILi128ELi48ELi128ELi128ELb1ELb1ELb0ELb1ELb0ELb1EEEEEEEEEvNT_6ParamsE:
	.zero		1432


//--------------------- .nv.constant0._ZN7cutlass13device_kernelIN5flash19enable_sm80_to_sm89INS1_16FlashAttnFwdSm80INS1_25CollectiveMainloopFwdSm80ILi4ELi1ELb0EN4cute5tupleIJNS5_1CILi128EEENS7_ILi48EEENS7_ILi96EEEEEELi96ENS_6half_tEfNS_4arch4Sm80ELb0ELb1ELb1ELb1ELb0ELb1ELb1ELb1EEENS1_21CollectiveEpilogueFwdINS6_IJS8_SA_S9_EEENS6_IJNS7_ILi1EEESI_SI_EEESC_SE_Li128ELb1ELb1ELb1ELb0EEENS1_36VarlenDynamicPersistentTileSchedulerILi128ELi48ELi128ELi128ELb1ELb1ELb0ELb1ELb0ELb1EEEEEEEEEvNT_6ParamsE --------------------------
	.section	.nv.constant0._ZN7cutlass13device_kernelIN5flash19enable_sm80_to_sm89INS1_16FlashAttnFwdSm80INS1_25CollectiveMainloopFwdSm80ILi4ELi1ELb0EN4cute5tupleIJNS5_1CILi128EEENS7_ILi48EEENS7_ILi96EEEEEELi96ENS_6half_tEfNS_4arch4Sm80ELb0ELb1ELb1ELb1ELb0ELb1ELb1ELb1EEENS1_21CollectiveEpilogueFwdINS6_IJS8_SA_S9_EEENS6_IJNS7_ILi1EEESI_SI_EEESC_SE_Li128ELb1ELb1ELb1ELb0EEENS1_36VarlenDynamicPersistentTileSchedulerILi128ELi48ELi128ELi128ELb1ELb1ELb0ELb1ELb0ELb1EEEEEEEEEvNT_6ParamsE,"a",@progbits
	.sectionflags	@""
	.align	4
.nv.constant0._ZN7cutlass13device_kernelIN5flash19enable_sm80_to_sm89INS1_16FlashAttnFwdSm80INS1_25CollectiveMainloopFwdSm80ILi4ELi1ELb0EN4cute5tupleIJNS5_1CILi128EEENS7_ILi48EEENS7_ILi96EEEEEELi96ENS_6half_tEfNS_4arch4Sm80ELb0ELb1ELb1ELb1ELb0ELb1ELb1ELb1EEENS1_21CollectiveEpilogueFwdINS6_IJS8_SA_S9_EEENS6_IJNS7_ILi1EEESI_SI_EEESC_SE_Li128ELb1ELb1ELb1ELb0EEENS1_36VarlenDynamicPersistentTileSchedulerILi128ELi48ELi128ELi128ELb1ELb1ELb0ELb1ELb0ELb1EEEEEEEEEvNT_6ParamsE:
	.zero		1432


//--------------------- .nv.constant0._ZN7cutlass13device_kernelIN5flash19enable_sm80_to_sm89INS1_16FlashAttnFwdSm80INS1_25CollectiveMainloopFwdSm80ILi4ELi1ELb0EN4cute5tupleIJNS5_1CILi128EEENS7_ILi64EEENS7_ILi96EEEEEELi96ENS_6half_tEfNS_4arch4Sm80ELb1ELb0ELb1ELb0ELb0ELb0ELb1ELb1EEENS1_21CollectiveEpilogueFwdINS6_IJS8_SA_S9_EEENS6_IJNS7_ILi1EEESI_SI_EEESC_SE_Li128ELb0ELb1ELb1ELb0EEENS1_30DynamicPersistentTileSchedulerILi128ELi128ELb1ELb1ELb0EEEEEEEEEvNT_6ParamsE --------------------------
	.section	.nv.constant0._ZN7cutlass13device_kernelIN5flash19enable_sm80_to_sm89INS1_16FlashAttnFwdSm80INS1_25CollectiveMainloopFwdSm80ILi4ELi1ELb0EN4cute5tupleIJNS5_1CILi128EEENS7_ILi64EEENS7_ILi96EEEEEELi96ENS_6half_tEfNS_4arch4Sm80ELb1ELb0ELb1ELb0ELb0ELb0ELb1ELb1EEENS1_21CollectiveEpilogueFwdINS6_IJS8_SA_S9_EEENS6_IJNS7_ILi1EEESI_SI_EEESC_SE_Li128ELb0ELb1ELb1ELb0EEENS1_30DynamicPersistentTileSchedulerILi128ELi128ELb1ELb1ELb0EEEEEEEEEvNT_6ParamsE,"a",@progbits
	.sectionflags	@""
	.align	4
.nv.constant0._ZN7cutlass13device_kernelIN5flash19enable_sm80_to_sm89INS1_16FlashAttnFwdSm80INS1_25CollectiveMainloopFwdSm80ILi4ELi1ELb0EN4cute5tupleIJNS5_1CILi128EEENS7_ILi64EEENS7_ILi96EEEEEELi96ENS_6half_tEfNS_4arch4Sm80ELb1ELb0ELb1ELb0ELb0ELb0ELb1ELb1EEENS1_21CollectiveEpilogueFwdINS6_IJS8_SA_S9_EEENS6_IJNS7_ILi1EEESI_SI_EEESC_SE_Li128ELb0ELb1ELb1ELb0EEENS1_30DynamicPersistentTileSchedulerILi128ELi128ELb1ELb1ELb0EEEEEEEEEvNT_6ParamsE:
	.zero		1416


//--------------------- .nv.constant0._ZN7cutlass13device_kernelIN5flash19enable_sm80_to_sm89INS1_16FlashAttnFwdSm80INS1_25CollectiveMainloopFwdSm80ILi4ELi1ELb0EN4cute5tupleIJNS5_1CILi128EEENS7_ILi48EEENS7_ILi96EEEEEELi96ENS_6half_tEfNS_4arch4Sm80ELb1ELb0ELb1ELb1ELb0ELb0ELb1ELb1EEENS1_21CollectiveEpilogueFwdINS6_IJS8_SA_S9_EEENS6_IJNS7_ILi1EEESI_SI_EEESC_SE_Li128ELb1ELb1ELb1ELb0EEENS1_36VarlenDynamicPersistentTileSchedulerILi128ELi48ELi128ELi128ELb1ELb1ELb0ELb1ELb1ELb1EEEEEEEEEvNT_6ParamsE --------------------------
	.section	.nv.constant0._ZN7cutlass13device_kernelIN5flash19enable_sm80_to_sm89INS1_16FlashAttnFwdSm80INS1_25CollectiveMainloopFwdSm80ILi4ELi1ELb0EN4cute5tupleIJNS5_1CILi128EEENS7_ILi48EEENS7_ILi96EEEEEELi96ENS_6half_tEfNS_4arch4Sm80ELb1ELb0ELb1ELb1ELb0ELb0ELb1ELb1EEENS1_21CollectiveEpilogueFwdINS6_IJS8_SA_S9_EEENS6_IJNS7_ILi1EEESI_SI_EEESC_SE_Li128ELb1ELb1ELb1ELb0EEENS1_36VarlenDynamicPersistentTileSchedulerILi128ELi48ELi128ELi128ELb1ELb1ELb0ELb1ELb1ELb1EEEEEEEEEvNT_6ParamsE,"a",@progbits
	.sectionflags	@""
	.align	4
.nv.constant0._ZN7cutlass13device_kernelIN5flash19enable_sm80_to_sm89INS1_16FlashAttnFwdSm80INS1_25CollectiveMainloopFwdSm80ILi4ELi1ELb0EN4cute5tupleIJNS5_1CILi128EEENS7_ILi48EEENS7_ILi96EEEEEELi96ENS_6half_tEfNS_4arch4Sm80ELb1ELb0ELb1ELb1ELb0ELb0ELb1ELb1EEENS1_21CollectiveEpilogueFwdINS6_IJS8_SA_S9_EEENS6_IJNS7_ILi1EEESI_SI_EEESC_SE_Li128ELb1ELb1ELb1ELb0EEENS1_36VarlenDynamicPersistentTileSchedulerILi128ELi48ELi128ELi128ELb1ELb1ELb0ELb1ELb1ELb1EEEEEEEEEvNT_6ParamsE:
	.zero		1432


//--------------------- .nv.constant0._ZN7cutlass13device_kernelIN5flash19enable_sm80_to_sm89INS1_16FlashAttnFwdSm80INS1_25CollectiveMainloopFwdSm80ILi4ELi1ELb0EN4cute5tupleIJNS5_1CILi128EEENS7_ILi48EEENS7_ILi96EEEEEELi96ENS_6half_tEfNS_4arch4Sm80ELb1ELb0ELb1ELb1ELb0ELb1ELb1ELb1EEENS1_21CollectiveEpilogueFwdINS6_IJS8_SA_S9_EEENS6_IJNS7_ILi1EEESI_SI_EEESC_SE_Li128ELb1ELb1ELb1ELb0EEENS1_36VarlenDynamicPersistentTileSchedulerILi128ELi48ELi128ELi128ELb1ELb1ELb0ELb1ELb1ELb1EEEEEEEEEvNT_6ParamsE --------------------------
	.section	.nv.constant0._ZN7cutlass13device_kernelIN5flash19enable_sm80_to_sm89INS1_16FlashAttnFwdSm80INS1_25CollectiveMainloopFwdSm80ILi4ELi1ELb0EN4cute5tupleIJNS5_1CILi128EEENS7_ILi48EEENS7_ILi96EEEEEELi96ENS_6half_tEfNS_4arch4Sm80ELb1ELb0ELb1ELb1ELb0ELb1ELb1ELb1EEENS1_21CollectiveEpilogueFwdINS6_IJS8_SA_S9_EEENS6_IJNS7_ILi1EEESI_SI_EEESC_SE_Li128ELb1ELb1ELb1ELb0EEENS1_36VarlenDynamicPersistentTileSchedulerILi128ELi48ELi128ELi128ELb1ELb1ELb0ELb1ELb1ELb1EEEEEEEEEvNT_6ParamsE,"a",@progbits
	.sectionflags	@""
	.align	4
.nv.constant0._ZN7cutlass13device_kernelIN5flash19enable_sm80_to_sm89INS1_16FlashAttnFwdSm80INS1_25CollectiveMainloopFwdSm80ILi4ELi1ELb0EN4cute5tupleIJNS5_1CILi128EEENS7_ILi48EEENS7_ILi96EEEEEELi96ENS_6half_tEfNS_4arch4Sm80ELb1ELb0ELb1ELb1ELb0ELb1ELb1ELb1EEENS1_21CollectiveEpilogueFwdINS6_IJS8_SA_S9_EEENS6_IJNS7_ILi1EEESI_SI_EEESC_SE_Li128ELb1ELb1ELb1ELb0EEENS1_36VarlenDynamicPersistentTileSchedulerILi128ELi48ELi128ELi128ELb1ELb1ELb0ELb1ELb1ELb1EEEEEEEEEvNT_6ParamsE:
	.zero		1432


//--------------------- .nv.constant0._ZN7cutlass13device_kernelIN5flash19enable_sm80_to_sm89INS1_16FlashAttnFwdSm80INS1_25CollectiveMainloopFwdSm80ILi4ELi1ELb0EN4cute5tupleIJNS5_1CILi128EEENS7_ILi64EEENS7_ILi96EEEEEELi96ENS_6half_tEfNS_4arch4Sm80ELb0ELb0ELb0ELb0ELb0ELb0ELb1ELb1EEENS1_21CollectiveEpilogueFwdINS6_IJS8_SA_S9_EEENS6_IJNS7_ILi1EEESI_SI_EEESC_SE_Li128ELb0ELb1ELb1ELb0EEENS1_19SingleTileSchedulerILb0ELb1ELb1ELi128EEEEEEEEEvNT_6ParamsE --------------------------
	.section	.nv.constant0._ZN7cutlass13device_kernelIN5flash19enable_sm80_to_sm89INS1_16FlashAttnFwdSm80INS1_25CollectiveMainloopFwdSm80ILi4ELi1ELb0EN4cute5tupleIJNS5_1CILi128EEENS7_ILi64EEENS7_ILi96EEEEEELi96ENS_6half_tEfNS_4arch4Sm80ELb0ELb0ELb0ELb0ELb0ELb0ELb1ELb1EEENS1_21CollectiveEpilogueFwdINS6_IJS8_SA_S9_EEENS6_IJNS7_ILi1EEESI_SI_EEESC_SE_Li128ELb0ELb1ELb1ELb0EEENS1_19SingleTileSchedulerILb0ELb1ELb1ELi128EEEEEEEEEvNT_6ParamsE,"a",@progbits
	.sectionflags	@""
	.align	4
.nv.constant0._ZN7cutlass13device_kernelIN5flash19enable_sm80_to_sm89INS1_16FlashAttnFwdSm80INS1_25CollectiveMainloopFwdSm80ILi4ELi1ELb0EN4cute5tupleIJNS5_1CILi128EEENS7_ILi64EEENS7_ILi96EEEEEELi96ENS_6half_tEfNS_4arch4Sm80ELb0ELb0ELb0ELb0ELb0ELb0ELb1ELb1EEENS1_21CollectiveEpilogueFwdINS6_IJS8_SA_S9_EEENS6_IJNS7_ILi1EEESI_SI_EEESC_SE_Li128ELb0ELb1ELb1ELb0EEENS1_19SingleTileSchedulerILb0ELb1ELb1ELi128EEEEEEEEEvNT_6ParamsE:
	.zero		1400


//--------------------- .nv.constant0._ZN7cutlass13device_kernelIN5flash19enable_sm80_to_sm89INS1_16FlashAttnFwdSm80INS1_25CollectiveMainloopFwdSm80ILi4ELi1ELb0EN4cute5tupleIJNS5_1CILi128EEENS7_ILi48EEENS7_ILi96EEEEEELi96ENS_6half_tEfNS_4arch4Sm80ELb0ELb0ELb0ELb1ELb0ELb0ELb1ELb1EEENS1_21CollectiveEpilogueFwdINS6_IJS8_SA_S9_EEENS6_IJNS7_ILi1EEESI_SI_EEESC_SE_Li128ELb1ELb1ELb1ELb0EEENS1_36VarlenDynamicPersistentTileSchedulerILi128ELi48ELi128ELi128ELb1ELb1ELb0ELb0ELb1ELb1EEEEEEEEEvNT_6ParamsE --------------------------
	.section	.nv.constant0._ZN7cutlass13device_kernelIN5flash19enable_sm80_to_sm89INS1_16FlashAttnFwdSm80INS1_25CollectiveMainloopFwdSm80ILi4ELi1ELb0EN4cute5tupleIJNS5_1CILi128EEENS7_ILi48EEENS7_ILi96EEEEEELi96ENS_6half_tEfNS_4arch4Sm80ELb0ELb0ELb0ELb1ELb0ELb0ELb1ELb1EEENS1_21CollectiveEpilogueFwdINS6_IJS8_SA_S9_EEENS6_IJNS7_ILi1EEESI_SI_EEESC_SE_Li128ELb1ELb1ELb1ELb0EEENS1_36VarlenDynamicPersistentTileSchedulerILi128ELi48ELi128ELi128ELb1ELb1ELb0ELb0ELb1ELb1EEEEEEEEEvNT_6ParamsE,"a",@progbits
	.sectionflags	@""
	.align	4
.nv.constant0._ZN7cutlass13device_kernelIN5flash19enable_sm80_to_sm89INS1_16FlashAttnFwdSm80INS1_25CollectiveMainloopFwdSm80ILi4ELi1ELb0EN4cute5tupleIJNS5_1CILi128EEENS7_ILi48EEENS7_ILi96EEEEEELi96ENS_6half_tEfNS_4arch4Sm80ELb0ELb0ELb0ELb1ELb0ELb0ELb1ELb1EEENS1_21CollectiveEpilogueFwdINS6_IJS8_SA_S9_EEENS6_IJNS7_ILi1EEESI_SI_EEESC_SE_Li128ELb1ELb1ELb1ELb0EEENS1_36VarlenDynamicPersistentTileSchedulerILi128ELi48ELi128ELi128ELb1ELb1ELb0ELb0ELb1ELb1EEEEEEEEEvNT_6ParamsE:
	.zero		1432


//--------------------- .nv.constant0._ZN7cutlass13device_kernelIN5flash19enable_sm80_to_sm89INS1_16FlashAttnFwdSm80INS1_25CollectiveMainloopFwdSm80ILi4ELi1ELb0EN4cute5tupleIJNS5_1CILi128EEENS7_ILi48EEENS7_ILi96EEEEEELi96ENS_6half_tEfNS_4arch4Sm80ELb0ELb0ELb0ELb1ELb0ELb1ELb1ELb1EEENS1_21CollectiveEpilogueFwdINS6_IJS8_SA_S9_EEENS6_IJNS7_ILi1EEESI_SI_EEESC_SE_Li128ELb1ELb1ELb1ELb0EEENS1_36VarlenDynamicPersistentTileSchedulerILi128ELi48ELi128ELi128ELb1ELb1ELb0ELb0ELb1ELb1EEEEEEEEEvNT_6ParamsE --------------------------
	.section	.nv.constant0._ZN7cutlass13device_kernelIN5flash19enable_sm80_to_sm89INS1_16FlashAttnFwdSm80INS1_25CollectiveMainloopFwdSm80ILi4ELi1ELb0EN4cute5tupleIJNS5_1CILi128EEENS7_ILi48EEENS7_ILi96EEEEEELi96ENS_6half_tEfNS_4arch4Sm80ELb0ELb0ELb0ELb1ELb0ELb1ELb1ELb1EEENS1_21CollectiveEpilogueFwdINS6_IJS8_SA_S9_EEENS6_IJNS7_ILi1EEESI_SI_EEESC_SE_Li128ELb1ELb1ELb1ELb0EEENS1_36VarlenDynamicPersistentTileSchedulerILi128ELi48ELi128ELi128ELb1ELb1ELb0ELb0ELb1ELb1EEEEEEEEEvNT_6ParamsE,"a",@progbits
	.sectionflags	@""
	.align	4
.nv.constant0._ZN7cutlass13device_kernelIN5flash19enable_sm80_to_sm89INS1_16FlashAttnFwdSm80INS1_25CollectiveMainloopFwdSm80ILi4ELi1ELb0EN4cute5tupleIJNS5_1CILi128EEENS7_ILi48EEENS7_ILi96EEEEEELi96ENS_6half_tEfNS_4arch4Sm80ELb0ELb0ELb0ELb1ELb0ELb1ELb1ELb1EEENS1_21CollectiveEpilogueFwdINS6_IJS8_SA_S9_EEENS6_IJNS7_ILi1EEESI_SI_EEESC_SE_Li128ELb1ELb1ELb1ELb0EEENS1_36VarlenDynamicPersistentTileSchedulerILi128ELi48ELi128ELi128ELb1ELb1ELb0ELb0ELb1ELb1EEEEEEEEEvNT_6ParamsE:
	.zero		1432


//--------------------- .nv.constant0._ZN7cutlass13device_kernelIN5flash19enable_sm80_to_sm89INS1_16FlashAttnFwdSm80INS1_25CollectiveMainloopFwdSm80ILi4ELi1ELb0EN4cute5tupleIJNS5_1CILi128EEENS7_ILi48EEENS7_ILi96EEEEEELi96ENS_6half_tEfNS_4arch4Sm80ELb0ELb1ELb0ELb0ELb0ELb0ELb1ELb1EEENS1_21CollectiveEpilogueFwdINS6_IJS8_SA_S9_EEENS6_IJNS7_ILi1EEESI_SI_EEESC_SE_Li128ELb0ELb1ELb1ELb0EEENS1_19SingleTileSchedulerILb0ELb1ELb1ELi128EEEEEEEEEvNT_6ParamsE --------------------------
	.section	.nv.constant0._ZN7cutlass13device_kernelIN5flash19enable_sm80_to_sm89INS1_16FlashAttnFwdSm80INS1_25CollectiveMainloopFwdSm80ILi4ELi1ELb0EN4cute5tupleIJNS5_1CILi128EEENS7_ILi48EEENS7_ILi96EEEEEELi96ENS_6half_tEfNS_4arch4Sm80ELb0ELb1ELb0ELb0ELb0ELb0ELb1ELb1EEENS1_21CollectiveEpilogueFwdINS6_IJS8_SA_S9_EEENS6_IJNS7_ILi1EEESI_SI_EEESC_SE_Li128ELb0ELb1ELb1ELb0EEENS1_19SingleTileSchedulerILb0ELb1ELb1ELi128EEEEEEEEEvNT_6ParamsE,"a",@progbits
	.sectionflags	@""
	.align	4
.nv.constant0._ZN7cutlass13device_kernelIN5flash19enable_sm80_to_sm89INS1_16FlashAttnFwdSm80INS1_25CollectiveMainloopFwdSm80ILi4ELi1ELb0EN4cute5tupleIJNS5_1CILi128EEENS7_ILi48EEENS7_ILi96EEEEEELi96ENS_6half_tEfNS_4arch4Sm80ELb0ELb1ELb0ELb0ELb0ELb0ELb1ELb1EEENS1_21CollectiveEpilogueFwdINS6_IJS8_SA_S9_EEENS6_IJNS7_ILi1EEESI_SI_EEESC_SE_Li128ELb0ELb1ELb1ELb0EEENS1_19SingleTileSchedulerILb0ELb1ELb1ELi128EEEEEEEEEvNT_6ParamsE:
	.zero		1400


//--------------------- .nv.constant0._ZN7cutlass13device_kernelIN5flash19enable_sm80_to_sm89INS1_16FlashAttnFwdSm80INS1_25CollectiveMainloopFwdSm80ILi4ELi1ELb0EN4cute5tupleIJNS5_1CILi128EEENS7_ILi48EEENS7_ILi96EEEEEELi96ENS_6half_tEfNS_4arch4Sm80ELb0ELb1ELb0ELb1ELb0ELb0ELb1ELb1EEENS1_21CollectiveEpilogueFwdINS6_IJS8_SA_S9_EEENS6_IJNS7_ILi1EEESI_SI_EEESC_SE_Li128ELb1ELb1ELb1ELb0EEENS1_36VarlenDynamicPersistentTileSchedulerILi128ELi48ELi128ELi128ELb1ELb1ELb0ELb1ELb0ELb1EEEEEEEEEvNT_6ParamsE --------------------------
	.section	.nv.constant0._ZN7cutlass13device_kernelIN5flash19enable_sm80_to_sm89INS1_16FlashAttnFwdSm80INS1_25CollectiveMainloopFwdSm80ILi4ELi1ELb0EN4cute5tupleIJNS5_1CILi128EEENS7_ILi48EEENS7_ILi96EEEEEELi96ENS_6half_tEfNS_4arch4Sm80ELb0ELb1ELb0ELb1ELb0ELb0ELb1ELb1EEENS1_21CollectiveEpilogueFwdINS6_IJS8_SA_S9_EEENS6_IJNS7_ILi1EEESI_SI_EEESC_SE_Li128ELb1ELb1ELb1ELb0EEENS1_36VarlenDynamicPersistentTileSchedulerILi128ELi48ELi128ELi128ELb1ELb1ELb0ELb1ELb0ELb1EEEEEEEEEvNT_6ParamsE,"a",@progbits
	.sectionflags	@""
	.align	4
.nv.constant0._ZN7cutlass13device_kernelIN5flash19enable_sm80_to_sm89INS1_16FlashAttnFwdSm80INS1_25CollectiveMainloopFwdSm80ILi4ELi1ELb0EN4cute5tupleIJNS5_1CILi128EEENS7_ILi48EEENS7_ILi96EEEEEELi96ENS_6half_tEfNS_4arch4Sm80ELb0ELb1ELb0ELb1ELb0ELb0ELb1ELb1EEENS1_21CollectiveEpilogueFwdINS6_IJS8_SA_S9_EEENS6_IJNS7_ILi1EEESI_SI_EEESC_SE_Li128ELb1ELb1ELb1ELb0EEENS1_36VarlenDynamicPersistentTileSchedulerILi128ELi48ELi128ELi128ELb1ELb1ELb0ELb1ELb0ELb1EEEEEEEEEvNT_6ParamsE:
	.zero		1432


//--------------------- .nv.constant0._ZN7cutlass13device_kernelIN5flash19enable_sm80_to_sm89INS1_16FlashAttnFwdSm80INS1_25CollectiveMainloopFwdSm80ILi4ELi1ELb0EN4cute5tupleIJNS5_1CILi128EEENS7_ILi48EEENS7_ILi96EEEEEELi96ENS_6half_tEfNS_4arch4Sm80ELb0ELb1ELb0ELb1ELb0ELb1ELb1ELb1EEENS1_21CollectiveEpilogueFwdINS6_IJS8_SA_S9_EEENS6_IJNS7_ILi1EEESI_SI_EEESC_SE_Li128ELb1ELb1ELb1ELb0EEENS1_36VarlenDynamicPersistentTileSchedulerILi128ELi48ELi128ELi128ELb1ELb1ELb0ELb1ELb0ELb1EEEEEEEEEvNT_6ParamsE --------------------------
	.section	.nv.constant0._ZN7cutlass13device_kernelIN5flash19enable_sm80_to_sm89INS1_16FlashAttnFwdSm80INS1_25CollectiveMainloopFwdSm80ILi4ELi1ELb0EN4cute5tupleIJNS5_1CILi128EEENS7_ILi48EEENS7_ILi96EEEEEELi96ENS_6half_tEfNS_4arch4Sm80ELb0ELb1ELb0ELb1ELb0ELb1ELb1ELb1EEENS1_21CollectiveEpilogueFwdINS6_IJS8_SA_S9_EEENS6_IJNS7_ILi1EEESI_SI_EEESC_SE_Li128ELb1ELb1ELb1ELb0EEENS1_36VarlenDynamicPersistentTileSchedulerILi128ELi48ELi128ELi128ELb1ELb1ELb0ELb1ELb0ELb1EEEEEEEEEvNT_6ParamsE,"a",@progbits
	.sectionflags	@""
	.align	4
.nv.constant0._ZN7cutlass13device_kernelIN5flash19enable_sm80_to_sm89INS1_16FlashAttnFwdSm80INS1_25CollectiveMainloopFwdSm80ILi4ELi1ELb0EN4cute5tupleIJNS5_1CILi128EEENS7_ILi48EEENS7_ILi96EEEEEELi96ENS_6half_tEfNS_4arch4Sm80ELb0ELb1ELb0ELb1ELb0ELb1ELb1ELb1EEENS1_21CollectiveEpilogueFwdINS6_IJS8_SA_S9_EEENS6_IJNS7_ILi1EEESI_SI_EEESC_SE_Li128ELb1ELb1ELb1ELb0EEENS1_36VarlenDynamicPersistentTileSchedulerILi128ELi48ELi128ELi128ELb1ELb1ELb0ELb1ELb0ELb1EEEEEEEEEvNT_6ParamsE:
	.zero		1432


//--------------------- .nv.constant0._ZN7cutlass13device_kernelIN5flash19enable_sm80_to_sm89INS1_16FlashAttnFwdSm80INS1_25CollectiveMainloopFwdSm80ILi4ELi1ELb0EN4cute5tupleIJNS5_1CILi128EEENS7_ILi64EEENS7_ILi96EEEEEELi96ENS_6half_tEfNS_4arch4Sm80ELb1ELb0ELb0ELb0ELb0ELb0ELb1ELb1EEENS1_21CollectiveEpilogueFwdINS6_IJS8_SA_S9_EEENS6_IJNS7_ILi1EEESI_SI_EEESC_SE_Li128ELb0ELb1ELb1ELb0EEENS1_30DynamicPersistentTileSchedulerILi128ELi128ELb1ELb1ELb0EEEEEEEEEvNT_6ParamsE --------------------------
	.section	.nv.constant0._ZN7cutlass13device_kernelIN5flash19enable_sm80_to_sm89INS1_16FlashAttnFwdSm80INS1_25CollectiveMainloopFwdSm80ILi4ELi1ELb0EN4cute5tupleIJNS5_1CILi128EEENS7_ILi64EEENS7_ILi96EEEEEELi96ENS_6half_tEfNS_4arch4Sm80ELb1ELb0ELb0ELb0ELb0ELb0ELb1ELb1EEENS1_21CollectiveEpilogueFwdINS6_IJS8_SA_S9_EEENS6_IJNS7_ILi1EEESI_SI_EEESC_SE_Li128ELb0ELb1ELb1ELb0EEENS1_30DynamicPersistentTileSchedulerILi128ELi128ELb1ELb1ELb0EEEEEEEEEvNT_6ParamsE,"a",@progbits
	.sectionflags	@""
	.align	4
.nv.constant0._ZN7cutlass13device_kernelIN5flash19enable_sm80_to_sm89INS1_16FlashAttnFwdSm80INS1_25CollectiveMainloopFwdSm80ILi4ELi1ELb0EN4cute5tupleIJNS5_1CILi128EEENS7_ILi64EEENS7_ILi96EEEEEELi96ENS_6half_tEfNS_4arch4Sm80ELb1ELb0ELb0ELb0ELb0ELb0ELb1ELb1EEENS1_21CollectiveEpilogueFwdINS6_IJS8_SA_S9_EEENS6_IJNS7_ILi1EEESI_SI_EEESC_SE_Li128ELb0ELb1ELb1ELb0EEENS1_30DynamicPersistentTileSchedulerILi128ELi128ELb1ELb1ELb0EEEEEEEEEvNT_6ParamsE:
	.zero		1416


//--------------------- .nv.constant0._ZN7cutlass13device_kernelIN5flash19enable_sm80_to_sm89INS1_16FlashAttnFwdSm80INS1_25CollectiveMainloopFwdSm80ILi4ELi1ELb0EN4cute5tupleIJNS5_1CILi128EEENS7_ILi48EEENS7_ILi96EEEEEELi96ENS_6half_tEfNS_4arch4Sm80ELb1ELb0ELb0ELb1ELb0ELb0ELb1ELb1EEENS1_21CollectiveEpilogueFwdINS6_IJS8_SA_S9_EEENS6_IJNS7_ILi1EEESI_SI_EEESC_SE_Li128ELb1ELb1ELb1ELb0EEENS1_36VarlenDynamicPersistentTileSchedulerILi128ELi48ELi128ELi128ELb1ELb1ELb0ELb1ELb1ELb1EEEEEEEEEvNT_6ParamsE --------------------------
	.section	.nv.constant0._ZN7cutlass13device_kernelIN5flash19enable_sm80_to_sm89INS1_16FlashAttnFwdSm80INS1_25CollectiveMainloopFwdSm80ILi4ELi1ELb0EN4cute5tupleIJNS5_1CILi128EEENS7_ILi48EEENS7_ILi96EEEEEELi96ENS_6half_tEfNS_4arch4Sm80ELb1ELb0ELb0ELb1ELb0ELb0ELb1ELb1EEENS1_21CollectiveEpilogueFwdINS6_IJS8_SA_S9_EEENS6_IJNS7_ILi1EEESI_SI_EEESC_SE_Li128ELb1ELb1ELb1ELb0EEENS1_36VarlenDynamicPersistentTileSchedulerILi128ELi48ELi128ELi128ELb1ELb1ELb0ELb1ELb1ELb1EEEEEEEEEvNT_6ParamsE,"a",@progbits
	.sectionflags	@""
	.align	4
.nv.constant0._ZN7cutlass13device_kernelIN5flash19enable_sm80_to_sm89INS1_16FlashAttnFwdSm80INS1_25CollectiveMainloopFwdSm80ILi4ELi1ELb0EN4cute5tupleIJNS5_1CILi128EEENS7_ILi48EEENS7_ILi96EEEEEELi96ENS_6half_tEfNS_4arch4Sm80ELb1ELb0ELb0ELb1ELb0ELb0ELb1ELb1EEENS1_21CollectiveEpilogueFwdINS6_IJS8_SA_S9_EEENS6_IJNS7_ILi1EEESI_SI_EEESC_SE_Li128ELb1ELb1ELb1ELb0EEENS1_36VarlenDynamicPersistentTileSchedulerILi128ELi48ELi128ELi128ELb1ELb1ELb0ELb1ELb1ELb1EEEEEEEEEvNT_6ParamsE:
	.zero		1432


//--------------------- .nv.constant0._ZN7cutlass13device_kernelIN5flash19enable_sm80_to_sm89INS1_16FlashAttnFwdSm80INS1_25CollectiveMainloopFwdSm80ILi4ELi1ELb0EN4cute5tupleIJNS5_1CILi128EEENS7_ILi48EEENS7_ILi96EEEEEELi96ENS_6half_tEfNS_4arch4Sm80ELb1ELb0ELb0ELb1ELb0ELb1ELb1ELb1EEENS1_21CollectiveEpilogueFwdINS6_IJS8_SA_S9_EEENS6_IJNS7_ILi1EEESI_SI_EEESC_SE_Li128ELb1ELb1ELb1ELb0EEENS1_36VarlenDynamicPersistentTileSchedulerILi128ELi48ELi128ELi128ELb1ELb1ELb0ELb1ELb1ELb1EEEEEEEEEvNT_6ParamsE --------------------------
	.section	.nv.constant0._ZN7cutlass13device_kernelIN5flash19enable_sm80_to_sm89INS1_16FlashAttnFwdSm80INS1_25CollectiveMainloopFwdSm80ILi4ELi1ELb0EN4cute5tupleIJNS5_1CILi128EEENS7_ILi48EEENS7_ILi96EEEEEELi96ENS_6half_tEfNS_4arch4Sm80ELb1ELb0ELb0ELb1ELb0ELb1ELb1ELb1EEENS1_21CollectiveEpilogueFwdINS6_IJS8_SA_S9_EEENS6_IJNS7_ILi1EEESI_SI_EEESC_SE_Li128ELb1ELb1ELb1ELb0EEENS1_36VarlenDynamicPersistentTileSchedulerILi128ELi48ELi128ELi128ELb1ELb1ELb0ELb1ELb1ELb1EEEEEEEEEvNT_6ParamsE,"a",@progbits
	.sectionflags	@""
	.align	4
.nv.constant0._ZN7cutlass13device_kernelIN5flash19enable_sm80_to_sm89INS1_16FlashAttnFwdSm80INS1_25CollectiveMainloopFwdSm80ILi4ELi1ELb0EN4cute5tupleIJNS5_1CILi128EEENS7_ILi48EEENS7_ILi96EEEEEELi96ENS_6half_tEfNS_4arch4Sm80ELb1ELb0ELb0ELb1ELb0ELb1ELb1ELb1EEENS1_21CollectiveEpilogueFwdINS6_IJS8_SA_S9_EEENS6_IJNS7_ILi1EEESI_SI_EEESC_SE_Li128ELb1ELb1ELb1ELb0EEENS1_36VarlenDynamicPersistentTileSchedulerILi128ELi48ELi128ELi128ELb1ELb1ELb0ELb1ELb1ELb1EEEEEEEEEvNT_6ParamsE:
	.zero		1432


//--------------------- .text._ZN7cutlass13device_kernelIN5flash19enable_sm80_to_sm89INS1_16FlashAttnFwdSm80INS1_25CollectiveMainloopFwdSm80ILi4ELi1ELb0EN4cute5tupleIJNS5_1CILi128EEENS7_ILi64EEENS7_ILi96EEEEEELi96ENS_6half_tEfNS_4arch4Sm80ELb0ELb0ELb1ELb0ELb0ELb0ELb1ELb1EEENS1_21CollectiveEpilogueFwdINS6_IJS8_SA_S9_EEENS6_IJNS7_ILi1EEESI_SI_EEESC_SE_Li128ELb0ELb1ELb1ELb0EEENS1_19SingleTileSchedulerILb0ELb1ELb1ELi128EEEEEEEEEvNT_6ParamsE --------------------------
	.section	.text._ZN7cutlass13device_kernelIN5flash19enable_sm80_to_sm89INS1_16FlashAttnFwdSm80INS1_25CollectiveMainloopFwdSm80ILi4ELi1ELb0EN4cute5tupleIJNS5_1CILi128EEENS7_ILi64EEENS7_ILi96EEEEEELi96ENS_6half_tEfNS_4arch4Sm80ELb0ELb0ELb1ELb0ELb0ELb0ELb1ELb1EEENS1_21CollectiveEpilogueFwdINS6_IJS8_SA_S9_EEENS6_IJNS7_ILi1EEESI_SI_EEESC_SE_Li128ELb0ELb1ELb1ELb0EEENS1_19SingleTileSchedulerILb0ELb1ELb1ELi128EEEEEEEEEvNT_6ParamsE,"ax",@progbits
	.sectioninfo	@"SHI_REGISTERS=255"
	.align	128
.text._ZN7cutlass13device_kernelIN5flash19enable_sm80_to_sm89INS1_16FlashAttnFwdSm80INS1_25CollectiveMainloopFwdSm80ILi4ELi1ELb0EN4cute5tupleIJNS5_1CILi128EEENS7_ILi64EEENS7_ILi96EEEEEELi96ENS_6half_tEfNS_4arch4Sm80ELb0ELb0ELb1ELb0ELb0ELb0ELb1ELb1EEENS1_21CollectiveEpilogueFwdINS6_IJS8_SA_S9_EEENS6_IJNS7_ILi1EEESI_SI_EEESC_SE_Li128ELb0ELb1ELb1ELb0EEENS1_19SingleTileSchedulerILb0ELb1ELb1ELi128EEEEEEEEEvNT_6ParamsE:
        .type           _ZN7cutlass13device_kernelIN5flash19enable_sm80_to_sm89INS1_16FlashAttnFwdSm80INS1_25CollectiveMainloopFwdSm80ILi4ELi1ELb0EN4cute5tupleIJNS5_1CILi128EEENS7_ILi64EEENS7_ILi96EEEEEELi96ENS_6half_tEfNS_4arch4Sm80ELb0ELb0ELb1ELb0ELb0ELb0ELb1ELb1EEENS1_21CollectiveEpilogueFwdINS6_IJS8_SA_S9_EEENS6_IJNS7_ILi1EEESI_SI_EEESC_SE_Li128ELb0ELb1ELb1ELb0EEENS1_19SingleTileSchedulerILb0ELb1ELb1ELi128EEEEEEEEEvNT_6ParamsE,@function
        .size           _ZN7cutlass13device_kernelIN5flash19enable_sm80_to_sm89INS1_16FlashAttnFwdSm80INS1_25CollectiveMainloopFwdSm80ILi4ELi1ELb0EN4cute5tupleIJNS5_1CILi128EEENS7_ILi64EEENS7_ILi96EEEEEELi96ENS_6half_tEfNS_4arch4Sm80ELb0ELb0ELb1ELb0ELb0ELb0ELb1ELb1EEENS1_21CollectiveEpilogueFwdINS6_IJS8_SA_S9_EEENS6_IJNS7_ILi1EEESI_SI_EEESC_SE_Li128ELb0ELb1ELb1ELb0EEENS1_19SingleTileSchedulerILb0ELb1ELb1ELi128EEEEEEEEEvNT_6ParamsE,(.L_x_2848 - _ZN7cutlass13device_kernelIN5flash19enable_sm80_to_sm89INS1_16FlashAttnFwdSm80INS1_25CollectiveMainloopFwdSm80ILi4ELi1ELb0EN4cute5tupleIJNS5_1CILi128EEENS7_ILi64EEENS7_ILi96EEEEEELi96ENS_6half_tEfNS_4arch4Sm80ELb0ELb0ELb1ELb0ELb0ELb0ELb1ELb1EEENS1_21CollectiveEpilogueFwdINS6_IJS8_SA_S9_EEENS6_IJNS7_ILi1EEESI_SI_EEESC_SE_Li128ELb0ELb1ELb1ELb0EEENS1_19SingleTileSchedulerILb0ELb1ELb1ELi128EEEEEEEEEvNT_6ParamsE)
        .other          _ZN7cutlass13device_kernelIN5flash19enable_sm80_to_sm89INS1_16FlashAttnFwdSm80INS1_25CollectiveMainloopFwdSm80ILi4ELi1ELb0EN4cute5tupleIJNS5_1CILi128EEENS7_ILi64EEENS7_ILi96EEEEEELi96ENS_6half_tEfNS_4arch4Sm80ELb0ELb0ELb1ELb0ELb0ELb0ELb1ELb1EEENS1_21CollectiveEpilogueFwdINS6_IJS8_SA_S9_EEENS6_IJNS7_ILi1EEESI_SI_EEESC_SE_Li128ELb0ELb1ELb1ELb0EEENS1_19SingleTileSchedulerILb0ELb1ELb1ELi128EEEEEEEEEvNT_6ParamsE,@"STO_CUDA_ENTRY STV_DEFAULT"
_ZN7cutlass13device_kernelIN5flash19enable_sm80_to_sm89INS1_16FlashAttnFwdSm80INS1_25CollectiveMainloopFwdSm80ILi4ELi1ELb0EN4cute5tupleIJNS5_1CILi128EEENS7_ILi64EEENS7_ILi96EEEEEELi96ENS_6half_tEfNS_4arch4Sm80ELb0ELb0ELb1ELb0ELb0ELb0ELb1ELb1EEENS1_21CollectiveEpilogueFwdINS6_IJS8_SA_S9_EEENS6_IJNS7_ILi1EEESI_SI_EEESC_SE_Li128ELb0ELb1ELb1ELb0EEENS1_19SingleTileSchedulerILb0ELb1ELb1ELi128EEEEEEEEEvNT_6ParamsE:
[----:B------:R-:W-:-:S03]  /*0000*/  MOV R1, c[0x0][0x28] ;  /* 0x00000a0000017a02 */ /* 0x000fc60000000f00 */
[----:B------:R-:W1:Y:S01]  /*0010*/  S2R R174, SR_TID.X ;  /* 0x0000000000ae7919 */ /* 0x000e620000002100 */
[----:B------:R-:W-:-:S03]  /*0020*/  IADD3 R1, R1, -0x60, RZ ;  /* 0xffffffa001017810 */ /* 0x000fc60007ffe0ff */
[----:B------:R-:W2:Y:S04]  /*0030*/  S2R R2, SR_CTAID.Y ;  /* 0x0000000000027919 */ /* 0x000ea80000002600 */
[----:B------:R-:W3:Y:S01]  /*0040*/  S2R R28, SR_CTAID.Z ;  /* 0x00000000001c7919 */ /* 0x000ee20000002700 */
[----:B-1----:R-:W-:-:S06]  /*0050*/  SHF.R.U32.HI R0, RZ, 0x5, R174 ;  /* 0x00000005ff007819 */ /* 0x002fcc00000116ae */
[----:B------:R-:W1:Y:S02]  /*0060*/  SHFL.IDX PT, R0, R0, RZ, 0x1f ;  /* 0x00001fff00007589 */ /* 0x000e6400000e0000 */
[----:B-1----:R-:W-:-:S13]  /*0070*/  ISETP.NE.AND P0, PT, R0, RZ, PT ;  /* 0x000000ff0000720c */ /* 0x002fda0003f05270 */
[----:B------:R-:W-:Y:S05]  /*0080*/  @!P0 BRA `(.L_x_0) ;  /* 0x0000008000008947 */ /* 0x000fea0003800000 */
[----:B--23--:R1:W-:Y:S01]  /*0090*/  STL [R1+0x50], R2 ;  /* 0x0000500201007387 */ /* 0x00c3e20000100800 */
[----:B------:R-:W-:-:S04]  /*00a0*/  MOV R0, c[0x0][0x550] ;  /* 0x0001540000007a02 */ /* 0x000fc80000000f00 */
[----:B------:R-:W-:-:S13]  /*00b0*/  ISETP.NE.AND P0, PT, R0, 0x1, PT ;  /* 0x000000010000780c */ /* 0x000fda0003f05270 */
[----:B------:R-:W-:Y:S05]  /*00c0*/  @!P0 BRA `(.L_x_1) ;  /* 0x000000a000008947 */ /* 0x000fea0003800000 */
[----:B------:R-:W-:-:S05]  /*00d0*/  IMAD.HI.U32 R0, R2, c[0x0][0x554], RZ ;  /* 0x0001550002007a27 */ /* 0x000fca00078e00ff */
[----:B------:R-:W-:-:S05]  /*00e0*/  SHF.R.U32.HI R0, RZ, c[0x0][0x558], R0 ;  /* 0x00015600ff007a19 */ /* 0x000fca0000011600 */
[----:B------:R2:W-:Y:S01]  /*00f0*/  STL [R1+0x50], R0 ;  /* 0x0000500001007387 */ /* 0x0005e20000100800 */
[----:B------:R-:W-:Y:S05]  /*0100*/  BRA `(.L_x_1) ;  /* 0x0000006000007947 */ /* 0x000fea0003800000 */
.L_x_0:
[----:B--23--:R-:W-:Y:S01]  /*0110*/  IMAD.MOV.U32 R0, RZ, RZ, c[0x0][0x550] ;  /* 0x00015400ff007624 */ /* 0x00cfe200078e00ff */
[----:B------:R-:W-:-:S04]  /*0120*/  MOV R3, R2 ;  /* 0x0000000200037202 */ /* 0x000fc80000000f00 */
[----:B------:R-:W-:-:S13]  /*0130*/  ISETP.NE.AND P0, PT, R0, 0x1, PT ;  /* 0x000000010000780c */ /* 0x000fda0003f05270 */
[----:B------:R-:W-:-:S05]  /*0140*/  @P0 IMAD.HI.U32 R0, R2, c[0x0][0x554], RZ ;  /* 0x0001550002000a27 */ /* 0x000fca00078e00ff */
[----:B------:R-:W-:-:S05]  /*0150*/  @P0 SHF.R.U32.HI R3, RZ, c[0x0][0x558], R0 ;  /* 0x00015600ff030a19 */ /* 0x000fca0000011600 */
[----:B------:R1:W-:Y:S02]  /*0160*/  STL [R1+0x50], R3 ;  /* 0x0000500301007387 */ /* 0x0003e40000100800 */
.L_x_1:
[----:B------:R-:W3:Y:S01]  /*0170*/  LDL R22, [R1+0x50] ;  /* 0x0000500001167983 */ /* 0x000ee20000100800 */
[----:B------:R-:W-:Y:S02]  /*0180*/  ISETP.GE.AND P0, PT, R28, RZ, PT ;  /* 0x000000ff1c00720c */ /* 0x000fe40003f06270 */
[----:B--23--:R-:W-:-:S05]  /*0190*/  IADD3 R0, -R22, RZ, RZ ;  /* 0x000000ff16007210 */ /* 0x00cfca0007ffe1ff */
[----:B------:R-:W-:-:S06]  /*01a0*/  IMAD R10, R0, c[0x0][0x550], R2 ;  /* 0x00015400000a7a24 */ /* 0x000fcc00078e0202 */
[----:B------:R-:W-:Y:S05]  /*01b0*/  @!P0 EXIT ;  /* 0x000000000000894d */ /* 0x000fea0003800000 */
[----:B-1----:R-:W-:-:S05]  /*01c0*/  IMAD.MOV.U32 R3, RZ, RZ, c[0x0][0x1d0] ;  /* 0x00007400ff037624 */ /* 0x002fca00078e00ff */
[C---:B------:R-:W-:Y:S02]  /*01d0*/  ISETP.GE.AND P0, PT, R3.reuse, 0x1, PT ;  /* 0x000000010300780c */ /* 0x040fe40003f06270 */
[----:B------:R-:W-:-:S04]  /*01e0*/  IADD3 R2, R3, 0x3f, RZ ;  /* 0x0000003f03027810 */ /* 0x000fc80007ffe0ff */
[----:B------:R-:W-:-:S04]  /*01f0*/  SHF.R.S32.HI R0, RZ, 0x1f, R2 ;  /* 0x0000001fff007819 */ /* 0x000fc80000011402 */
[----:B------:R-:W-:Y:S01]  /*0200*/  LEA.HI R2, R0, R2, RZ, 0x6 ;  /* 0x0000000200027211 */ /* 0x000fe200078f30ff */
[----:B------:R-:W-:-:S03]  /*0210*/  IMAD.MOV.U32 R0, RZ, RZ, RZ ;  /* 0x000000ffff007224 */ /* 0x000fc600078e00ff */
[----:B------:R-:W-:Y:S01]  /*0220*/  SHF.R.S32.HI R11, RZ, 0x6, R2 ;  /* 0x00000006ff0b7819 */ /* 0x000fe20000011402 */
[----:B------:R-:W-:Y:S05]  /*0230*/  @!P0 BRA `(.L_x_2) ;  /* 0x0000020000008947 */ /* 0x000fea0003800000 */
[----:B------:R-:W-:-:S04]  /*0240*/  SHF.R.U32.HI R0, RZ, 0x10, R10 ;  /* 0x00000010ff007819 */ /* 0x000fc8000001160a */
[----:B------:R-:W-:-:S04]  /*0250*/  ISETP.NE.AND P0, PT, R0, RZ, PT ;  /* 0x000000ff0000720c */ /* 0x000fc80003f05270 */
[----:B------:R-:W-:-:S04]  /*0260*/  SEL R5, R0, c[0x0][0x338], P0 ;  /* 0x0000ce0000057a07 */ /* 0x000fc80000000000 */
[----:B------:R-:W-:Y:S02]  /*0270*/  IABS R0, R5 ;  /* 0x0000000500007213 */ /* 0x000fe40000000000 */
[----:B------:R-:W-:-:S03]  /*0280*/  IADD3 R7, R11, -0x1, R5 ;  /* 0xffffffff0b077810 */ /* 0x000fc60007ffe005 */
[----:B------:R-:W-:Y:S01]  /*0290*/  IMAD.MOV.U32 R4, RZ, RZ, R0 ;  /* 0x000000ffff047224 */ /* 0x000fe200078e0000 */
[----:B------:R-:W-:-:S03]  /*02a0*/  IABS R9, R7 ;  /* 0x0000000700097213 */ /* 0x000fc60000000000 */
[----:B------:R-:W1:Y:S08]  /*02b0*/  I2F.RP R2, R4 ;  /* 0x0000000400027306 */ /* 0x000e700000209400 */
[----:B-1----:R-:W1:Y:S02]  /*02c0*/  MUFU.RCP R2, R2 ;  /* 0x0000000200027308 */ /* 0x002e640000001000 */
[----:B-1----:R-:W-:-:S06]  /*02d0*/  IADD3 R2, R2, 0xffffffe, RZ ;  /* 0x0ffffffe02027810 */ /* 0x002fcc0007ffe0ff */
[----:B------:R-:W1:Y:S02]  /*02e0*/  F2I.FTZ.U32.TRUNC.NTZ R3, R2 ;  /* 0x0000000200037305 */ /* 0x000e64000021f000 */
[----:B-1----:R-:W-:Y:S02]  /*02f0*/  IMAD.MOV R0, RZ, RZ, -R3 ;  /* 0x000000ffff007224 */ /* 0x002fe400078e0a03 */
[----:B------:R-:W-:Y:S02]  /*0300*/  IMAD.MOV.U32 R2, RZ, RZ, RZ ;  /* 0x000000ffff027224 */ /* 0x000fe400078e00ff */
[----:B------:R-:W-:Y:S01]  /*0310*/  IMAD.MOV.U32 R6, RZ, RZ, R0 ;  /* 0x000000ffff067224 */ /* 0x000fe200078e0000 */
[----:B------:R-:W-:-:S03]  /*0320*/  IABS R0, R5 ;  /* 0x0000000500007213 */ /* 0x000fc60000000000 */
[----:B------:R-:W-:Y:S02]  /*0330*/  IMAD R6, R6, R4, RZ ;  /* 0x0000000406067224 */ /* 0x000fe400078e02ff */
[----:B------:R-:W-:Y:S02]  /*0340*/  IMAD.MOV R8, RZ, RZ, -R0 ;  /* 0x000000ffff087224 */ /* 0x000fe400078e0a00 */
[----:B------:R-:W-:-:S04]  /*0350*/  IMAD.HI.U32 R0, R3, R6, R2 ;  /* 0x0000000603007227 */ /* 0x000fc800078e0002 */
[----:B------:R-:W-:Y:S02]  /*0360*/  IMAD.MOV.U32 R2, RZ, RZ, R9 ;  /* 0x000000ffff027224 */ /* 0x000fe400078e0009 */
[----:B------:R-:W-:Y:S02]  /*0370*/  IMAD.MOV.U32 R3, RZ, RZ, R8 ;  /* 0x000000ffff037224 */ /* 0x000fe400078e0008 */
[----:B------:R-:W-:-:S04]  /*0380*/  IMAD.HI.U32 R0, R0, R2, RZ ;  /* 0x0000000200007227 */ /* 0x000fc800078e00ff */
[----:B------:R-:W-:-:S05]  /*0390*/  IMAD R2, R0, R3, R2 ;  /* 0x0000000300027224 */ /* 0x000fca00078e0202 */
[----:B------:R-:W-:-:S13]  /*03a0*/  ISETP.GT.U32.AND P1, PT, R4, R2, PT ;  /* 0x000000020400720c */ /* 0x000fda0003f24070 */
[----:B------:R-:W-:Y:S01]  /*03b0*/  @!P1 IMAD.IADD R2, R2, 0x1, -R4 ;  /* 0x0000000102029824 */ /* 0x000fe200078e0a04 */
[----:B------:R-:W-:Y:S02]  /*03c0*/  @!P1 IADD3 R0, R0, 0x1, RZ ;  /* 0x0000000100009810 */ /* 0x000fe40007ffe0ff */
[----:B------:R-:W-:Y:S02]  /*03d0*/  ISETP.NE.AND P1, PT, R5, RZ, PT ;  /* 0x000000ff0500720c */ /* 0x000fe40003f25270 */
[----:B------:R-:W-:Y:S02]  /*03e0*/  ISETP.GE.U32.AND P2, PT, R2, R4, PT ;  /* 0x000000040200720c */ /* 0x000fe40003f46070 */
[----:B------:R-:W-:-:S04]  /*03f0*/  LOP3.LUT R2, R7, R5, RZ, 0x3c, !PT ;  /* 0x0000000507027212 */ /* 0x000fc800078e3cff */
[----:B------:R-:W-:-:S07]  /*0400*/  ISETP.GE.AND P0, PT, R2, RZ, PT ;  /* 0x000000ff0200720c */ /* 0x000fce0003f06270 */
[----:B------:R-:W-:-:S06]  /*0410*/  @P2 IADD3 R0, R0, 0x1, RZ ;  /* 0x0000000100002810 */ /* 0x000fcc0007ffe0ff */
[----:B------:R-:W-:Y:S01]  /*0420*/  @!P0 IMAD.MOV R0, RZ, RZ, -R0 ;  /* 0x000000ffff008224 */ /* 0x000fe200078e0a00 */
[----:B------:R-:W-:Y:S02]  /*0430*/  @!P1 LOP3.LUT R0, RZ, R5, RZ, 0x33, !PT ;  /* 0x00000005ff009212 */ /* 0x000fe400078e33ff */
.L_x_2:
[----:B------:R-:W-:Y:S01]  /*0440*/  LOP3.LUT R2, R10, 0xffff, RZ, 0xc0, !PT ;  /* 0x0000ffff0a027812 */ /* 0x000fe200078ec0ff */
[----:B------:R-:W-:Y:S01]  /*0450*/  ULDC.64 UR6, c[0x0][0x118] ;  /* 0x0000460000067ab9 */ /* 0x000fe20000000a00 */
[----:B------:R-:W-:Y:S01]  /*0460*/  PLOP3.LUT P4, PT, PT, PT, PT, 0x80, 0x0 ;  /* 0x000000000000781c */ /* 0x000fe20003f8f070 */
[----:B------:R-:W-:Y:S01]  /*0470*/  CS2R R20, SRZ ;  /* 0x0000000000147805 */ /* 0x000fe2000001ff00 */
[----:B------:R-:W-:Y:S01]  /*0480*/  CS2R R18, SRZ ;  /* 0x0000000000127805 */ /* 0x000fe2000001ff00 */
[----:B------:R-:W-:Y:S01]  /*0490*/  IMAD R181, R2, R0, RZ ;  /* 0x0000000002b57224 */ /* 0x000fe200078e02ff */
[----:B------:R-:W-:Y:S01]  /*04a0*/  CS2R R94, SRZ ;  /* 0x00000000005e7805 */ /* 0x000fe2000001ff00 */
[----:B------:R-:W-:Y:S01]  /*04b0*/  CS2R R92, SRZ ;  /* 0x00000000005c7805 */ /* 0x000fe2000001ff00 */
[----:B------:R-:W-:Y:S01]  /*04c0*/  CS2R R98, SRZ ;  /* 0x0000000000627805 */ /* 0x000fe2000001ff00 */
[----:B------:R-:W-:Y:S01]  /*04d0*/  IMAD.IADD R0, R181, 0x1, R0 ;  /* 0x00000001b5007824 */ /* 0x000fe200078e0200 */
[----:B------:R1:W-:Y:S01]  /*04e0*/  STL [R1+0x54], R181 ;  /* 0x000054b501007387 */ /* 0x0003e20000100800 */
[----:B------:R-:W-:Y:S01]  /*04f0*/  CS2R R96, SRZ ;  /* 0x0000000000607805 */ /* 0x000fe2000001ff00 */
[----:B------:R-:W-:Y:S01]  /*0500*/  CS2R R90, SRZ ;  /* 0x00000000005a7805 */ /* 0x000fe2000001ff00 */
[----:B------:R-:W-:Y:S01]  /*0510*/  CS2R R88, SRZ ;  /* 0x0000000000587805 */ /* 0x000fe2000001ff00 */
[----:B------:R-:W-:Y:S01]  /*0520*/  IMNMX R173, R11, R0, PT ;  /* 0x000000000bad7217 */ /* 0x000fe20003800200 */
[----:B------:R-:W-:Y:S01]  /*0530*/  CS2R R86, SRZ ;  /* 0x0000000000567805 */ /* 0x000fe2000001ff00 */
[----:B------:R-:W-:Y:S01]  /*0540*/  CS2R R84, SRZ ;  /* 0x0000000000547805 */ /* 0x000fe2000001ff00 */
[----:B------:R-:W-:Y:S01]  /*0550*/  CS2R R78, SRZ ;  /* 0x00000000004e7805 */ /* 0x000fe2000001ff00 */
[----:B------:R-:W-:Y:S01]  /*0560*/  ISETP.GT.AND P0, PT, R173, R181, PT ;  /* 0x000000b5ad00720c */ /* 0x000fe20003f04270 */
[----:B------:R-:W-:Y:S01]  /*0570*/  CS2R R76, SRZ ;  /* 0x00000000004c7805 */ /* 0x000fe2000001ff00 */
        /* <DEDUP_REMOVED lines=38> */
[----:B------:R-:W-:Y:S05]  /*07e0*/  @!P0 BRA `(.L_x_3) ;  /* 0x0000917000008947 */ /* 0x000fea0003800000 */
[----:B-1----:R-:W-:-:S04]  /*07f0*/  ISETP.NE.U32.AND P1, PT, RZ, c[0x0][0x340], PT ;  /* 0x0000d000ff007a0c */ /* 0x002fc80003f25070 */
[----:B------:R-:W-:-:S13]  /*0800*/  ISETP.NE.AND.EX P1, PT, RZ, c[0x0][0x344], PT, P1 ;  /* 0x0000d100ff007a0c */ /* 0x000fda0003f25310 */
[----:B------:R-:W-:-:S04]  /*0810*/  @P1 IMAD.MOV.U32 R2, RZ, RZ, 0x4 ;  /* 0x00000004ff021424 */ /* 0x000fc800078e00ff */
[----:B------:R-:W-:-:S05]  /*0820*/  @P1 IMAD.WIDE R2, R28, R2, c[0x0][0x340] ;  /* 0x0000d0001c021625 */ /* 0x000fca00078e0202 */
[----:B------:R1:W2:Y:S01]  /*0830*/  @P1 LDG.E R17, [R2.64] ;  /* 0x0000000602111981 */ /* 0x0002a2000c1e1900 */
[----:B------:R-:W-:Y:S01]  /*0840*/  SHF.R.S32.HI R23, RZ, 0x1f, R174 ;  /* 0x0000001fff177819 */ /* 0x000fe200000114ae */
[----:B------:R-:W-:Y:S01]  /*0850*/  IMAD.MOV.U32 R4, RZ, RZ, c[0x0][0x2c4] ;  /* 0x0000b100ff047624 */ /* 0x000fe200078e00ff */
[----:B------:R-:W-:Y:S01]  /*0860*/  SHF.R.S32.HI R16, RZ, 0x1f, R22 ;  /* 0x0000001fff107819 */ /* 0x000fe20000011416 */
[----:B------:R-:W3:Y:S01]  /*0870*/  S2R R29, SR_CTAID.X ;  /* 0x00000000001d7919 */ /* 0x000ee20000002500 */
[CC--:B------:R-:W-:Y:S01]  /*0880*/  LEA.HI R20, R23.reuse, R174.reuse, RZ, 0x2 ;  /* 0x000000ae17147211 */ /* 0x0c0fe200078f10ff */
[----:B------:R-:W-:Y:S01]  /*0890*/  ULDC UR5, c[0x0][0x2c4] ;  /* 0x0000b10000057ab9 */ /* 0x000fe20000000800 */
[----:B------:R-:W-:Y:S01]  /*08a0*/  ISETP.NE.AND P0, PT, R4, 0x1, PT ;  /* 0x000000010400780c */ /* 0x000fe20003f05270 */
[----:B------:R-:W-:Y:S01]  /*08b0*/  IMAD R0, R16, c[0x0][0x1b8], RZ ;  /* 0x00006e0010007a24 */ /* 0x000fe200078e02ff */
[----:B------:R-:W-:Y:S01]  /*08c0*/  LOP3.LUT R4, R20, 0xfffffffc, RZ, 0xc0, !PT ;  /* 0xfffffffc14047812 */ /* 0x000fe200078ec0ff */
[----:B------:R-:W-:Y:S01]  /*08d0*/  ULDC UR4, c[0x0][0x168] ;  /* 0x00005a0000047ab9 */ /* 0x000fe20000000800 */
[-C--:B------:R-:W-:Y:S01]  /*08e0*/  LEA.HI R26, R23, R174.reuse, RZ, 0x3 ;  /* 0x000000ae171a7211 */ /* 0x080fe200078f18ff */
[----:B------:R-:W-:Y:S01]  /*08f0*/  IMAD R0, R22, c[0x0][0x1bc], R0 ;  /* 0x00006f0016007a24 */ /* 0x000fe200078e0200 */
[----:B------:R-:W-:Y:S01]  /*0900*/  SHF.R.S32.HI R19, RZ, 0x2, R20 ;  /* 0x00000002ff137819 */ /* 0x000fe20000011414 */
[----:B------:R-:W-:Y:S01]  /*0910*/  UIMAD UR4, UR5, UR4, URZ ;  /* 0x00000004050472a4 */ /* 0x000fe2000f8e023f */
[----:B------:R-:W-:Y:S01]  /*0920*/  IADD3 R4, -R4, R174, RZ ;  /* 0x000000ae04047210 */ /* 0x000fe20007ffe1ff */
[----:B------:R-:W-:Y:S01]  /*0930*/  BSSY B0, `(.L_x_4) ;  /* 0x000007b000007945 */ /* 0x000fe20003800000 */
[----:B------:R-:W-:-:S02]  /*0940*/  SHF.R.S32.HI R24, RZ, 0x3, R26 ;  /* 0x00000003ff187819 */ /* 0x000fc4000001141a */
[----:B------:R-:W-:Y:S01]  /*0950*/  SHF.R.S32.HI R27, RZ, 0x1f, R28 ;  /* 0x0000001fff1b7819 */ /* 0x000fe2000001141c */
[C-C-:B------:R-:W-:Y:S01]  /*0960*/  IMAD R5, R4.reuse, 0x20, R19.reuse ;  /* 0x0000002004057824 */ /* 0x140fe200078e0213 */
[-C--:B------:R-:W-:Y:S01]  /*0970*/  LEA.HI R25, R23, R174.reuse, RZ, 0x4 ;  /* 0x000000ae17197211 */ /* 0x080fe200078f20ff */
[----:B------:R-:W-:Y:S01]  /*0980*/  IMAD.SHL.U32 R4, R4, 0x8, RZ ;  /* 0x0000000804047824 */ /* 0x000fe200078e00ff */
[----:B------:R-:W-:Y:S01]  /*0990*/  SHF.R.S32.HI R9, RZ, 0x1f, R19 ;  /* 0x0000001fff097819 */ /* 0x000fe20000011413 */
[----:B------:R-:W-:Y:S01]  /*09a0*/  IMAD R8, R27, c[0x0][0x1c0], RZ ;  /* 0x000070001b087a24 */ /* 0x000fe200078e02ff */
[----:B------:R-:W-:Y:S01]  /*09b0*/  LOP3.LUT R12, R25, 0xfffffff0, RZ, 0xc0, !PT ;  /* 0xfffffff0190c7812 */ /* 0x000fe200078ec0ff */
[----:B-1----:R-:W-:Y:S01]  /*09c0*/  IMAD.WIDE.U32 R2, R22, c[0x0][0x1b8], RZ ;  /* 0x00006e0016027a25 */ /* 0x002fe200078e00ff */
[----:B------:R-:W-:Y:S02]  /*09d0*/  LEA.HI R160, R23, R174, RZ, 0x5 ;  /* 0x000000ae17a07211 */ /* 0x000fe400078f28ff */
[----:B---3--:R-:W-:Y:S01]  /*09e0*/  LEA R11, R29, R5, 0x7 ;  /* 0x000000051d0b7211 */ /* 0x008fe200078e38ff */
[----:B------:R-:W-:Y:S01]  /*09f0*/  IMAD.IADD R3, R3, 0x1, R0 ;  /* 0x0000000103037824 */ /* 0x000fe200078e0200 */
[----:B------:R-:W-:Y:S01]  /*0a00*/  ISETP.GE.AND P3, PT, R4, c[0x0][0x1d4], PT ;  /* 0x0000750004007a0c */ /* 0x000fe20003f66270 */
[----:B------:R-:W-:-:S02]  /*0a10*/  IMAD.SHL.U32 R0, R24, 0x40, RZ ;  /* 0x0000004018007824 */ /* 0x000fc400078e00ff */
[----:B------:R-:W-:Y:S01]  /*0a20*/  @P0 IMAD.HI.U32 R5, R11, c[0x0][0x2c8], RZ ;  /* 0x0000b2000b050a27 */ /* 0x000fe200078e00ff */
[----:B------:R-:W-:Y:S02]  /*0a30*/  P2R R31, PR, RZ, 0x8 ;  /* 0x00000008ff1f7803 */ /* 0x000fe40000000000 */
[----:B------:R-:W-:Y:S01]  /*0a40*/  LOP3.LUT R0, R0, 0xc0, RZ, 0xc0, !PT ;  /* 0x000000c000007812 */ /* 0x000fe200078ec0ff */
[C---:B------:R-:W-:Y:S02]  /*0a50*/  IMAD R8, R28.reuse, c[0x0][0x1c4], R8 ;  /* 0x000071001c087a24 */ /* 0x040fe400078e0208 */
[----:B------:R-:W-:Y:S01]  /*0a60*/  IMAD.WIDE.U32 R2, R28, c[0x0][0x1c0], R2 ;  /* 0x000070001c027a25 */ /* 0x000fe200078e0002 */
[----:B------:R-:W-:Y:S01]  /*0a70*/  LOP3.LUT R7, R0, 0x18, R4, 0xf8, !PT ;  /* 0x0000001800077812 */ /* 0x000fe200078ef804 */
[----:B------:R1:W-:Y:S01]  /*0a80*/  STL [R1+0x5c], R31 ;  /* 0x00005c1f01007387 */ /* 0x0003e20000100800 */
[----:B------:R-:W-:Y:S01]  /*0a90*/  SHF.R.U32.HI R6, RZ, 0x3, R0 ;  /* 0x00000003ff067819 */ /* 0x000fe20000011600 */
[----:B------:R-:W-:Y:S01]  /*0aa0*/  IMAD.MOV.U32 R0, RZ, RZ, R11 ;  /* 0x000000ffff007224 */ /* 0x000fe200078e000b */
[----:B------:R-:W-:Y:S01]  /*0ab0*/  @P0 SHF.R.U32.HI R0, RZ, c[0x0][0x2cc], R5 ;  /* 0x0000b300ff000a19 */ /* 0x000fe20000011605 */
[----:B------:R-:W-:Y:S01]  /*0ac0*/  IMAD.IADD R3, R3, 0x1, R8 ;  /* 0x0000000103037824 */ /* 0x000fe200078e0208 */
[----:B------:R-:W-:Y:S01]  /*0ad0*/  LOP3.LUT R233, R7, R6, RZ, 0x3c, !PT ;  /* 0x0000000607e97212 */ /* 0x000fe200078e3cff */
[----:B------:R-:W-:Y:S01]  /*0ae0*/  IMAD R7, R9, c[0x0][0x1e0], RZ ;  /* 0x0000780009077a24 */ /* 0x000fe200078e02ff */
[--C-:B------:R-:W-:Y:S01]  /*0af0*/  SHF.R.S32.HI R10, RZ, 0x1f, R0.reuse ;  /* 0x0000001fff0a7819 */ /* 0x100fe20000011400 */
[----:B------:R-:W-:Y:S01]  /*0b00*/  IMAD.MOV R13, RZ, RZ, -R0 ;  /* 0x000000ffff0d7224 */ /* 0x000fe200078e0a00 */
[----:B------:R-:W-:Y:S01]  /*0b10*/  SHF.R.S32.HI R5, RZ, 0x1f, R4 ;  /* 0x0000001fff057819 */ /* 0x000fe20000011404 */
[----:B------:R-:W-:-:S04]  /*0b20*/  IMAD.WIDE.U32 R2, R0, c[0x0][0x1b0], R2 ;  /* 0x00006c0000027a25 */ /* 0x000fc800078e0002 */
[----:B------:R-:W-:Y:S02]  /*0b30*/  IMAD R10, R10, c[0x0][0x1b0], RZ ;  /* 0x00006c000a0a7a24 */ /* 0x000fe400078e02ff */
[----:B------:R-:W-:Y:S02]  /*0b40*/  IMAD R6, R9, c[0x0][0x208], RZ ;  /* 0x0000820009067a24 */ /* 0x000fe400078e02ff */
[----:B------:R-:W-:Y:S02]  /*0b50*/  IMAD R0, R0, c[0x0][0x1b4], R10 ;  /* 0x00006d0000007a24 */ /* 0x000fe400078e020a */
[----:B------:R-:W-:Y:S02]  /*0b60*/  IMAD R10, R13, c[0x0][0x2c4], R11 ;  /* 0x0000b1000d0a7a24 */ /* 0x000fe400078e020b */
[----:B------:R-:W-:Y:S01]  /*0b70*/  IMAD.IADD R18, R174, 0x1, -R12 ;  /* 0x00000001ae127824 */ /* 0x000fe200078e0a0c */
[----:B------:R-:W-:Y:S01]  /*0b80*/  IADD3 R3, R3, R0, RZ ;  /* 0x0000000003037210 */ /* 0x000fe20007ffe0ff */
[C---:B------:R-:W-:Y:S01]  /*0b90*/  IMAD R14, R19.reuse, c[0x0][0x1e4], R7 ;  /* 0x00007900130e7a24 */ /* 0x040fe200078e0207 */
[----:B------:R-:W-:Y:S01]  /*0ba0*/  SHF.R.S32.HI R0, RZ, 0x1f, R10 ;  /* 0x0000001fff007819 */ /* 0x000fe2000001140a */
[C---:B------:R-:W-:Y:S01]  /*0bb0*/  IMAD R15, R19.reuse, c[0x0][0x20c], R6 ;  /* 0x00008300130f7a24 */ /* 0x040fe200078e0206 */
[----:B------:R-:W-:Y:S01]  /*0bc0*/  LEA.HI R21, R18, R18, RZ, 0x1 ;  /* 0x0000001212157211 */ /* 0x000fe200078f08ff */
[----:B------:R-:W-:-:S03]  /*0bd0*/  IMAD.WIDE.U32 R8, R19, c[0x0][0x1e0], R4 ;  /* 0x0000780013087a25 */ /* 0x000fc600078e0004 */
[----:B------:R-:W-:Y:S01]  /*0be0*/  SHF.R.S32.HI R12, RZ, 0x1, R21 ;  /* 0x00000001ff0c7819 */ /* 0x000fe20000011415 */
[----:B------:R-:W-:Y:S01]  /*0bf0*/  IMAD.WIDE.U32 R6, R19, c[0x0][0x208], R4 ;  /* 0x0000820013067a25 */ /* 0x000fe200078e0004 */
[----:B------:R-:W-:Y:S02]  /*0c00*/  IADD3 R9, R9, R14, RZ ;  /* 0x0000000e09097210 */ /* 0x000fe40007ffe0ff */
[----:B------:R-:W-:Y:S01]  /*0c10*/  SHF.R.S32.HI R13, RZ, 0x1f, R21 ;  /* 0x0000001fff0d7819 */ /* 0x000fe20000011415 */
[----:B------:R-:W-:Y:S02]  /*0c20*/  IMAD R0, R0, c[0x0][0x1a8], RZ ;  /* 0x00006a0000007a24 */ /* 0x000fe400078e02ff */
[----:B------:R-:W-:Y:S02]  /*0c30*/  IMAD.IADD R7, R7, 0x1, R15 ;  /* 0x0000000107077824 */ /* 0x000fe400078e020f */
[C---:B------:R-:W-:Y:S02]  /*0c40*/  IMAD R14, R16.reuse, c[0x0][0x1e8], RZ ;  /* 0x00007a00100e7a24 */ /* 0x040fe400078e02ff */
[----:B------:R-:W-:-:S02]  /*0c50*/  IMAD R15, R16, c[0x0][0x210], RZ ;  /* 0x00008400100f7a24 */ /* 0x000fc400078e02ff */
[----:B------:R-:W-:Y:S01]  /*0c60*/  IMAD R16, R10, c[0x0][0x1ac], R0 ;  /* 0x00006b000a107a24 */ /* 0x000fe200078e0200 */
[----:B------:R-:W-:Y:S01]  /*0c70*/  IADD3 R0, R4, 0x40, RZ ;  /* 0x0000004004007810 */ /* 0x000fe20007ffe0ff */
[----:B------:R-:W-:Y:S01]  /*0c80*/  IMAD.WIDE.U32 R10, R10, c[0x0][0x1a8], R2 ;  /* 0x00006a000a0a7a25 */ /* 0x000fe200078e0002 */
[----:B------:R-:W-:Y:S02]  /*0c90*/  LEA.HI R2, R13, R12, RZ, 0x2 ;  /* 0x0000000c0d027211 */ /* 0x000fe400078f10ff */
[----:B------:R-:W-:Y:S01]  /*0ca0*/  ISETP.GE.AND P6, PT, R0, c[0x0][0x1d4], PT ;  /* 0x0000750000007a0c */ /* 0x000fe20003fc6270 */
[----:B------:R-:W-:Y:S01]  /*0cb0*/  IMAD R14, R22, c[0x0][0x1ec], R14 ;  /* 0x00007b00160e7a24 */ /* 0x000fe200078e020e */
[----:B------:R-:W-:Y:S01]  /*0cc0*/  LOP3.LUT R13, R2, 0xfffffffc, RZ, 0xc0, !PT ;  /* 0xfffffffc020d7812 */ /* 0x000fe200078ec0ff */
[----:B------:R-:W-:Y:S01]  /*0cd0*/  IMAD R15, R22, c[0x0][0x214], R15 ;  /* 0x00008500160f7a24 */ /* 0x000fe200078e020f */
[----:B------:R-:W-:Y:S01]  /*0ce0*/  ISETP.GE.AND P5, PT, R0, c[0x0][0x198], PT ;  /* 0x0000660000007a0c */ /* 0x000fe20003fa6270 */
[----:B------:R-:W-:-:S04]  /*0cf0*/  IMAD.WIDE.U32 R8, R22, c[0x0][0x1e8], R8 ;  /* 0x00007a0016087a25 */ /* 0x000fc800078e0008 */
[----:B------:R-:W-:-:S04]  /*0d00*/  IMAD.WIDE.U32 R2, R22, c[0x0][0x210], R6 ;  /* 0x0000840016027a25 */ /* 0x000fc800078e0006 */
[----:B------:R-:W-:Y:S01]  /*0d10*/  IMAD.IADD R0, R11, 0x1, R16 ;  /* 0x000000010b007824 */ /* 0x000fe200078e0210 */
[----:B------:R-:W-:Y:S01]  /*0d20*/  LEA R16, P0, R10, c[0x0][0x160], 0x1 ;  /* 0x000058000a107a11 */ /* 0x000fe200078008ff */
[----:B------:R-:W-:Y:S02]  /*0d30*/  IMAD.IADD R22, R12, 0x1, -R13 ;  /* 0x000000010c167824 */ /* 0x000fe400078e0a0d */
[----:B------:R-:W-:Y:S01]  /*0d40*/  IMAD.IADD R13, R9, 0x1, R14 ;  /* 0x00000001090d7824 */ /* 0x000fe200078e020e */
[----:B------:R-:W-:Y:S01]  /*0d50*/  IADD3 R9, R3, R15, RZ ;  /* 0x0000000f03097210 */ /* 0x000fe20007ffe0ff */
[----:B------:R-:W-:Y:S01]  /*0d60*/  IMAD.MOV.U32 R12, RZ, RZ, R8 ;  /* 0x000000ffff0c7224 */ /* 0x000fe200078e0008 */
[----:B------:R-:W-:Y:S01]  /*0d70*/  LEA.HI.X R15, R10, c[0x0][0x164], R0, 0x1, P0 ;  /* 0x000059000a0f7a11 */ /* 0x000fe200000f0c00 */
[----:B------:R-:W-:Y:S01]  /*0d80*/  IMAD.MOV.U32 R23, RZ, RZ, 0x10 ;  /* 0x00000010ff177424 */ /* 0x000fe200078e00ff */
[----:B------:R-:W-:Y:S01]  /*0d90*/  LEA.HI R0, R20, R19, RZ, 0x1 ;  /* 0x0000001314007211 */ /* 0x000fe200078f08ff */
[----:B------:R1:W3:Y:S01]  /*0da0*/  SHFL.IDX PT, R6, R16, RZ, 0x1c1f ;  /* 0x001c1fff10067589 */ /* 0x0002e200000e0000 */
[----:B------:R-:W-:-:S02]  /*0db0*/  SHF.R.S32.HI R20, RZ, 0x5, R160 ;  /* 0x00000005ff147819 */ /* 0x000fc400000114a0 */
[----:B------:R-:W-:Y:S01]  /*0dc0*/  LOP3.LUT R0, R0, 0x7fffffe, RZ, 0xc0, !PT ;  /* 0x07fffffe00007812 */ /* 0x000fe200078ec0ff */
[----:B------:R1:W4:Y:S01]  /*0dd0*/  SHFL.IDX PT, R7, R15, RZ, 0x1c1f ;  /* 0x001c1fff0f077589 */ /* 0x00032200000e0000 */
[----:B------:R-:W-:Y:S02]  /*0de0*/  IADD3 R14, R4, 0x20, RZ ;  /* 0x00000020040e7810 */ /* 0x000fe40007ffe0ff */
[----:B------:R-:W-:Y:S02]  /*0df0*/  IADD3 R0, R19, -R0, RZ ;  /* 0x8000000013007210 */ /* 0x000fe40007ffe0ff */
[----:B------:R-:W-:Y:S02]  /*0e00*/  MOV R8, R2 ;  /* 0x0000000200087202 */ /* 0x000fe40000000f00 */
[----:B------:R-:W-:Y:S01]  /*0e10*/  ISETP.GE.AND P4, PT, R14, c[0x0][0x1d4], PT ;  /* 0x000075000e007a0c */ /* 0x000fe20003f86270 */
[----:B------:R-:W-:Y:S01]  /*0e20*/  IMAD R11, R20, 0x8, R0 ;  /* 0x00000008140b7824 */ /* 0x000fe200078e0200 */
[----:B------:R-:W-:-:S02]  /*0e30*/  LOP3.LUT P2, RZ, R22, 0x2, RZ, 0xc0, !PT ;  /* 0x0000000216ff7812 */ /* 0x000fc4000784c0ff */
[----:B------:R-:W-:Y:S01]  /*0e40*/  P2R R34, PR, RZ, 0x10 ;  /* 0x00000010ff227803 */ /* 0x000fe20000000000 */
[----:B------:R-:W-:Y:S01]  /*0e50*/  IMAD.U32 R233, R11, 0x20, R233 ;  /* 0x000000200be97824 */ /* 0x000fe200078e00e9 */
[----:B------:R-:W-:-:S03]  /*0e60*/  ISETP.GE.AND P4, PT, R14, c[0x0][0x198], PT ;  /* 0x000066000e007a0c */ /* 0x000fc60003f86270 */
[----:B------:R1:W-:Y:S01]  /*0e70*/  STL [R1+0x58], R34 ;  /* 0x0000582201007387 */ /* 0x0003e20000100800 */
[--C-:B--2---:R-:W-:Y:S01]  /*0e80*/  @P1 SHF.R.S32.HI R3, RZ, 0x1f, R17.reuse ;  /* 0x0000001fff031819 */ /* 0x104fe20000011411 */
[----:B------:R-:W-:Y:S01]  /*0e90*/  @P1 IMAD.MOV.U32 R2, RZ, RZ, R17 ;  /* 0x000000ffff021224 */ /* 0x000fe200078e0011 */
[----:B------:R-:W-:Y:S01]  /*0ea0*/  @!P1 MOV R3, R27 ;  /* 0x0000001b00039202 */ /* 0x000fe20000000f00 */
[----:B------:R-:W-:Y:S01]  /*0eb0*/  @!P1 IMAD.MOV.U32 R2, RZ, RZ, R28 ;  /* 0x000000ffff029224 */ /* 0x000fe200078e001c */
[----:B------:R-:W-:Y:S01]  /*0ec0*/  ISETP.GE.AND P1, PT, R4, c[0x0][0x198], PT ;  /* 0x0000660004007a0c */ /* 0x000fe20003f26270 */
[----:B------:R-:W-:Y:S02]  /*0ed0*/  IMAD R17, R29, 0x80, R19 ;  /* 0x000000801d117824 */ /* 0x000fe400078e0213 */
[C---:B------:R-:W-:Y:S02]  /*0ee0*/  IMAD R10, R3.reuse, c[0x0][0x1f0], RZ ;  /* 0x00007c00030a7a24 */ /* 0x040fe400078e02ff */
[----:B------:R-:W-:Y:S01]  /*0ef0*/  IMAD R0, R3, c[0x0][0x218], RZ ;  /* 0x0000860003007a24 */ /* 0x000fe200078e02ff */
[----:B------:R-:W-:Y:S01]  /*0f00*/  ISETP.GE.AND P0, PT, R17, UR4, PT ;  /* 0x0000000411007c0c */ /* 0x000fe2000bf06270 */
[C---:B------:R-:W-:Y:S01]  /*0f10*/  IMAD R10, R2.reuse, c[0x0][0x1f4], R10 ;  /* 0x00007d00020a7a24 */ /* 0x040fe200078e020a */
[----:B------:R-:W-:Y:S01]  /*0f20*/  SEL R3, R23, 0xfffffff0, !P2 ;  /* 0xfffffff017037807 */ /* 0x000fe20005000000 */
[----:B------:R-:W-:-:S02]  /*0f30*/  IMAD R0, R2, c[0x0][0x21c], R0 ;  /* 0x0000870002007a24 */ /* 0x000fc400078e0200 */
[----:B------:R-:W-:Y:S01]  /*0f40*/  IMAD.WIDE.U32 R36, R2, c[0x0][0x1f0], R12 ;  /* 0x00007c0002247a25 */ /* 0x000fe200078e000c */
[----:B------:R-:W-:-:S03]  /*0f50*/  SEL R12, RZ, 0x1, P3 ;  /* 0x00000001ff0c7807 */ /* 0x000fc60001800000 */
[----:B------:R-:W-:Y:S01]  /*0f60*/  IMAD.WIDE.U32 R32, R2, c[0x0][0x218], R8 ;  /* 0x0000860002207a25 */ /* 0x000fe200078e0008 */
[----:B------:R-:W-:Y:S01]  /*0f70*/  IADD3 R39, R37, R10, RZ ;  /* 0x0000000a25277210 */ /* 0x000fe20007ffe0ff */
[----:B------:R1:W-:Y:S02]  /*0f80*/  STL.64 [R1+0x48], R36 ;  /* 0x0000482401007387 */ /* 0x0003e40000100a00 */
[----:B------:R-:W-:Y:S02]  /*0f90*/  IMAD.IADD R30, R33, 0x1, R0 ;  /* 0x00000001211e7824 */ /* 0x000fe400078e0200 */
[----:B------:R1:W-:Y:S04]  /*0fa0*/  STL.64 [R1+0x40], R32 ;  /* 0x0000402001007387 */ /* 0x0003e80000100a00 */
[----:B------:R1:W-:Y:S04]  /*0fb0*/  STL [R1+0x30], R30 ;  /* 0x0000301e01007387 */ /* 0x0003e80000100800 */
[----:B------:R1:W-:Y:S01]  /*0fc0*/  STL [R1+0x3c], R39 ;  /* 0x00003c2701007387 */ /* 0x0003e20000100800 */
[----:B------:R-:W-:Y:S05]  /*0fd0*/  @P0 BRA `(.L_x_5) ;  /* 0x0000010000000947 */ /* 0x000fea0003800000 */
[----:B---34-:R-:W-:Y:S02]  /*0fe0*/  IADD3 R0, R4, 0x40, RZ ;  /* 0x0000004004007810 */ /* 0x018fe40007ffe0ff */
[----:B------:R-:W-:-:S02]  /*0ff0*/  SHF.R.S32.HI R8, RZ, 0x1f, R14 ;  /* 0x0000001fff087819 */ /* 0x000fc4000001140e */
[----:B------:R-:W-:Y:S02]  /*1000*/  SHF.R.S32.HI R2, RZ, 0x1f, R0 ;  /* 0x0000001fff027819 */ /* 0x000fe40000011400 */
[----:B------:R-:W-:Y:S02]  /*1010*/  LEA.HI R10, R8, R14, RZ, 0x3 ;  /* 0x0000000e080a7211 */ /* 0x000fe400078f18ff */
[----:B------:R-:W-:Y:S01]  /*1020*/  LEA.HI R2, R2, R0, RZ, 0x3 ;  /* 0x0000000002027211 */ /* 0x000fe200078f18ff */
[----:B------:R-:W-:Y:S01]  /*1030*/  IMAD.SHL.U32 R0, R233, 0x2, RZ ;  /* 0x00000002e9007824 */ /* 0x000fe200078e00ff */
[----:B------:R-:W-:Y:S02]  /*1040*/  LEA R8, P0, R4, R6, 0x1 ;  /* 0x0000000604087211 */ /* 0x000fe400078008ff */
[----:B------:R-:W-:Y:S02]  /*1050*/  LOP3.LUT R10, R10, 0xfffffff8, RZ, 0xc0, !PT ;  /* 0xfffffff80a0a7812 */ /* 0x000fe400078ec0ff */
[----:B------:R-:W-:-:S02]  /*1060*/  LOP3.LUT R2, R2, 0xfffffff8, RZ, 0xc0, !PT ;  /* 0xfffffff802027812 */ /* 0x000fc400078ec0ff */
[----:B------:R-:W-:Y:S01]  /*1070*/  LEA.HI.X R9, R4, R7, R5, 0x1, P0 ;  /* 0x0000000704097211 */ /* 0x000fe200000f0c05 */
[----:B------:R-:W-:-:S04]  /*1080*/  IMAD.WIDE R10, R10, 0x2, R6 ;  /* 0x000000020a0a7825 */ /* 0x000fc800078e0206 */
[----:B------:R-:W-:Y:S01]  /*1090*/  IMAD.WIDE R6, R2, 0x2, R6 ;  /* 0x0000000202067825 */ /* 0x000fe200078e0206 */
[----:B------:R-:W-:Y:S01]  /*10a0*/  @!PT LDS RZ, [RZ] ;  /* 0x00000000fffff984 */ /* 0x000fe20000000800 */
[----:B------:R2:W-:Y:S04]  /*10b0*/  LDGSTS.E.BYPASS.LTC128B.128 [R0+0x6100], [R8.64], !P1 ;  /* 0x0610000008007fae */ /* 0x0005e8000c901d46 */
[----:B------:R2:W-:Y:S04]  /*10c0*/  LDGSTS.E.BYPASS.LTC128B.128 [R0+0x8100], [R10.64], !P4 ;  /* 0x081000000a007fae */ /* 0x0005e8000e101d46 */
[----:B------:R2:W-:Y:S02]  /*10d0*/  LDGSTS.E.BYPASS.LTC128B.128 [R0+0xa100], [R6.64], !P5 ;  /* 0x0a10000006007fae */ /* 0x0005e4000e901d46 */
.L_x_5:
[----:B---34-:R-:W-:Y:S05]  /*10e0*/  BSYNC B0 ;  /* 0x0000000000007941 */ /* 0x018fea0003800000 */
.L_x_4:
[----:B--2---:R-:W-:Y:S01]  /*10f0*/  IADD3 R0, R17, 0x20, RZ ;  /* 0x0000002011007810 */ /* 0x004fe20007ffe0ff */
[----:B------:R2:W3:Y:S01]  /*1100*/  SHFL.IDX PT, R7, R15, 0x1, 0x1c1f ;  /* 0x003c1f000f077f89 */ /* 0x0004e200000e0000 */
[----:B------:R-:W-:Y:S02]  /*1110*/  BSSY B0, `(.L_x_6) ;  /* 0x0000014000007945 */ /* 0x000fe40003800000 */
[----:B------:R-:W-:Y:S01]  /*1120*/  ISETP.GE.AND P0, PT, R0, UR4, PT ;  /* 0x0000000400007c0c */ /* 0x000fe2000bf06270 */
[----:B------:R2:W4:-:S12]  /*1130*/  SHFL.IDX PT, R6, R16, 0x1, 0x1c1f ;  /* 0x003c1f0010067f89 */ /* 0x00051800000e0000 */
[----:B------:R-:W-:Y:S05]  /*1140*/  @P0 BRA `(.L_x_7) ;  /* 0x0000010000000947 */ /* 0x000fea0003800000 */
[----:B------:R-:W-:Y:S02]  /*1150*/  IADD3 R0, R4, 0x40, RZ ;  /* 0x0000004004007810 */ /* 0x000fe40007ffe0ff */
[----:B------:R-:W-:Y:S02]  /*1160*/  SHF.R.S32.HI R8, RZ, 0x1f, R14 ;  /* 0x0000001fff087819 */ /* 0x000fe4000001140e */
[----:B------:R-:W-:Y:S02]  /*1170*/  SHF.R.S32.HI R2, RZ, 0x1f, R0 ;  /* 0x0000001fff027819 */ /* 0x000fe40000011400 */
[----:B------:R-:W-:Y:S02]  /*1180*/  LEA.HI R10, R8, R14, RZ, 0x3 ;  /* 0x0000000e080a7211 */ /* 0x000fe400078f18ff */
[----:B------:R-:W-:Y:S01]  /*1190*/  LEA.HI R2, R2, R0, RZ, 0x3 ;  /* 0x0000000002027211 */ /* 0x000fe200078f18ff */
[----:B------:R-:W-:Y:S01]  /*11a0*/  IMAD.SHL.U32 R0, R233, 0x2, RZ ;  /* 0x00000002e9007824 */ /* 0x000fe200078e00ff */
[----:B----4-:R-:W-:-:S02]  /*11b0*/  LEA R8, P0, R4, R6, 0x1 ;  /* 0x0000000604087211 */ /* 0x010fc400078008ff */
[----:B------:R-:W-:Y:S02]  /*11c0*/  LOP3.LUT R10, R10, 0xfffffff8, RZ, 0xc0, !PT ;  /* 0xfffffff80a0a7812 */ /* 0x000fe400078ec0ff */
[----:B------:R-:W-:Y:S02]  /*11d0*/  LOP3.LUT R2, R2, 0xfffffff8, RZ, 0xc0, !PT ;  /* 0xfffffff802027812 */ /* 0x000fe400078ec0ff */
[----:B---3--:R-:W-:Y:S01]  /*11e0*/  LEA.HI.X R9, R4, R7, R5, 0x1, P0 ;  /* 0x0000000704097211 */ /* 0x008fe200000f0c05 */
[----:B------:R-:W-:-:S04]  /*11f0*/  IMAD.WIDE R10, R10, 0x2, R6 ;  /* 0x000000020a0a7825 */ /* 0x000fc800078e0206 */
[----:B------:R-:W-:Y:S01]  /*1200*/  IMAD.WIDE R6, R2, 0x2, R6 ;  /* 0x0000000202067825 */ /* 0x000fe200078e0206 */
[----:B------:R-:W-:Y:S01]  /*1210*/  @!PT LDS RZ, [RZ] ;  /* 0x00000000fffff984 */ /* 0x000fe20000000800 */
[----:B------:R3:W-:Y:S04]  /*1220*/  LDGSTS.E.BYPASS.LTC128B.128 [R0+0x6900], [R8.64], !P1 ;  /* 0x0690000008007fae */ /* 0x0007e8000c901d46 */
[----:B------:R3:W-:Y:S04]  /*1230*/  LDGSTS.E.BYPASS.LTC128B.128 [R0+0x8900], [R10.64], !P4 ;  /* 0x089000000a007fae */ /* 0x0007e8000e101d46 */
[----:B------:R3:W-:Y:S02]  /*1240*/  LDGSTS.E.BYPASS.LTC128B.128 [R0+0xa900], [R6.64], !P5 ;  /* 0x0a90000006007fae */ /* 0x0007e4000e901d46 */
.L_x_7:
[----:B------:R-:W-:Y:S05]  /*1250*/  BSYNC B0 ;  /* 0x0000000000007941 */ /* 0x000fea0003800000 */
.L_x_6:
[----:B---3--:R-:W-:Y:S01]  /*1260*/  IADD3 R0, R17, 0x40, RZ ;  /* 0x0000004011007810 */ /* 0x008fe20007ffe0ff */
[----:B------:R3:W1:Y:S01]  /*1270*/  SHFL.IDX PT, R7, R15, 0x2, 0x1c1f ;  /* 0x005c1f000f077f89 */ /* 0x00066200000e0000 */
[----:B------:R-:W-:Y:S02]  /*1280*/  BSSY B0, `(.L_x_8) ;  /* 0x0000014000007945 */ /* 0x000fe40003800000 */
[----:B------:R-:W-:Y:S01]  /*1290*/  ISETP.GE.AND P0, PT, R0, UR4, PT ;  /* 0x0000000400007c0c */ /* 0x000fe2000bf06270 */
[----:B----4-:R3:W4:-:S12]  /*12a0*/  SHFL.IDX PT, R6, R16, 0x2, 0x1c1f ;  /* 0x005c1f0010067f89 */ /* 0x01071800000e0000 */
        /* <DEDUP_REMOVED lines=10> */
[----:B-1----:R-:W-:Y:S01]  /*1350*/  LEA.HI.X R9, R4, R7, R5, 0x1, P0 ;  /* 0x0000000704097211 */ /* 0x002fe200000f0c05 */
[----:B------:R-:W-:-:S04]  /*1360*/  IMAD.WIDE R10, R10, 0x2, R6 ;  /* 0x000000020a0a7825 */ /* 0x000fc800078e0206 */
[----:B------:R-:W-:Y:S01]  /*1370*/  IMAD.WIDE R6, R2, 0x2, R6 ;  /* 0x0000000202067825 */ /* 0x000fe200078e0206 */
[----:B------:R-:W-:Y:S01]  /*1380*/  @!PT LDS RZ, [RZ] ;  /* 0x00000000fffff984 */ /* 0x000fe20000000800 */
[----:B------:R1:W-:Y:S04]  /*1390*/  LDGSTS.E.BYPASS.LTC128B.128 [R0+0x7100], [R8.64], !P1 ;  /* 0x0710000008007fae */ /* 0x0003e8000c901d46 */
[----:B------:R1:W-:Y:S04]  /*13a0*/  LDGSTS.E.BYPASS.LTC128B.128 [R0+0x9100], [R10.64], !P4 ;  /* 0x091000000a007fae */ /* 0x0003e8000e101d46 */
[----:B------:R1:W-:Y:S02]  /*13b0*/  LDGSTS.E.BYPASS.LTC128B.128 [R0+0xb100], [R6.64], !P5 ;  /* 0x0b10000006007fae */ /* 0x0003e4000e901d46 */
.L_x_9:
[----:B------:R-:W-:Y:S05]  /*13c0*/  BSYNC B0 ;  /* 0x0000000000007941 */ /* 0x000fea0003800000 */
.L_x_8:
[----:B-1--4-:R-:W1:Y:S01]  /*13d0*/  SHFL.IDX PT, R6, R16, 0x3, 0x1c1f ;  /* 0x007c1f0010067f89 */ /* 0x012e6200000e0000 */
[----:B------:R-:W-:Y:S01]  /*13e0*/  IADD3 R0, R17, 0x60, RZ ;  /* 0x0000006011007810 */ /* 0x000fe20007ffe0ff */
[----:B------:R-:W-:Y:S01]  /*13f0*/  IMAD.MOV.U32 R161, RZ, RZ, 0x6 ;  /* 0x00000006ffa17424 */ /* 0x000fe200078e00ff */
[----:B------:R-:W-:Y:S01]  /*1400*/  IADD3 R148, R173, -0x1, RZ ;  /* 0xffffffffad947810 */ /* 0x000fe20007ffe0ff */
[----:B------:R4:W5:Y:S01]  /*1410*/  SHFL.IDX PT, R7, R15, 0x3, 0x1c1f ;  /* 0x007c1f000f077f89 */ /* 0x00096200000e0000 */
[----:B------:R-:W-:Y:S01]  /*1420*/  ISETP.GE.AND P3, PT, R0, UR4, PT ;  /* 0x0000000400007c0c */ /* 0x000fe2000bf66270 */
[----:B------:R-:W-:Y:S01]  /*1430*/  IMAD.SHL.U32 R233, R233, 0x2, RZ ;  /* 0x00000002e9e97824 */ /* 0x000fe200078e00ff */
[----:B------:R-:W-:Y:S01]  /*1440*/  IADD3 R2, -R19, c[0x0][0x1d0], RZ ;  /* 0x0000740013027a10 */ /* 0x000fe20007ffe1ff */
[----:B------:R-:W-:Y:S01]  /*1450*/  IMAD.MOV.U32 R166, RZ, RZ, R38 ;  /* 0x000000ffffa67224 */ /* 0x000fe200078e0026 */
[----:B------:R-:W-:Y:S01]  /*1460*/  SHF.R.S32.HI R13, RZ, 0x1f, R18 ;  /* 0x0000001fff0d7819 */ /* 0x000fe20000011412 */
[----:B------:R-:W-:Y:S01]  /*1470*/  IMAD.MOV.U32 R167, RZ, RZ, R39 ;  /* 0x000000ffffa77224 */ /* 0x000fe200078e0027 */
[----:B------:R-:W-:Y:S01]  /*1480*/  IADD3 R163, R173, -0x2, RZ ;  /* 0xfffffffeada37810 */ /* 0x000fe20007ffe0ff */
[----:B------:R-:W-:Y:S01]  /*1490*/  IMAD R2, R148, -0x40, R2 ;  /* 0xffffffc094027824 */ /* 0x000fe200078e0202 */
[----:B------:R-:W-:Y:S01]  /*14a0*/  LEA.HI R13, R13, R18, RZ, 0x3 ;  /* 0x000000120d0d7211 */ /* 0x000fe200078f18ff */
[----:B------:R-:W-:-:S02]  /*14b0*/  IMAD.MOV.U32 R166, RZ, RZ, R36 ;  /* 0x000000ffffa67224 */ /* 0x000fc400078e0024 */
[----:B------:R-:W-:Y:S01]  /*14c0*/  IMAD.MOV.U32 R159, RZ, RZ, -0x40 ;  /* 0xffffffc0ff9f7424 */ /* 0x000fe200078e00ff */
[----:B------:R-:W-:Y:S01]  /*14d0*/  ISETP.GE.AND P2, PT, R2, 0x1, PT ;  /* 0x000000010200780c */ /* 0x000fe20003f46270 */
[----:B------:R-:W-:Y:S01]  /*14e0*/  IMAD.MOV.U32 R17, RZ, RZ, c[0x0][0x20c] ;  /* 0x00008300ff117624 */ /* 0x000fe200078e00ff */
[----:B------:R-:W-:Y:S01]  /*14f0*/  STL.64 [R1+0x38], R166 ;  /* 0x000038a601007387 */ /* 0x000fe20000100a00 */
[----:B------:R-:W-:Y:S01]  /*1500*/  IMAD R159, R148, R159, c[0x0][0x1d0] ;  /* 0x00007400949f7624 */ /* 0x000fe200078e029f */
[C---:B-1----:R-:W-:Y:S02]  /*1510*/  @!P3 LEA R8, P0, R4.reuse, R6, 0x1 ;  /* 0x000000060408b211 */ /* 0x042fe400078008ff */
[----:B--234-:R-:W-:Y:S02]  /*1520*/  SHF.R.S32.HI R15, RZ, 0x1f, R148 ;  /* 0x0000001fff0f7819 */ /* 0x01cfe40000011494 */
[C---:B-----5:R-:W-:Y:S01]  /*1530*/  @!P3 LEA.HI.X R9, R4.reuse, R7, R5, 0x1, P0 ;  /* 0x000000070409b211 */ /* 0x060fe200000f0c05 */
[----:B------:R-:W-:Y:S01]  /*1540*/  IMAD.MOV.U32 R5, RZ, RZ, c[0x0][0x1e0] ;  /* 0x00007800ff057624 */ /* 0x000fe200078e00ff */
[----:B------:R-:W-:-:S03]  /*1550*/  @!P3 IADD3 R4, R4, 0x40, RZ ;  /* 0x000000400404b810 */ /* 0x000fc60007ffe0ff */
[----:B------:R-:W-:Y:S01]  /*1560*/  @!PT LDS RZ, [RZ] ;  /* 0x00000000fffff984 */ /* 0x000fe20000000800 */
[----:B------:R1:W-:Y:S01]  /*1570*/  @!P3 LDGSTS.E.BYPASS.LTC128B.128 [R233+0x7900], [R8.64], !P1 ;  /* 0x0790000008e9bfae */ /* 0x0003e2000c901d46 */
[C---:B------:R-:W-:Y:S01]  /*1580*/  SHF.L.U64.HI R161, R5.reuse, R161, c[0x0][0x1e4] ;  /* 0x0000790005a17619 */ /* 0x040fe200000102a1 */
[C---:B------:R-:W-:Y:S01]  /*1590*/  IMAD.SHL.U32 R162, R5.reuse, 0x40, RZ ;  /* 0x0000004005a27824 */ /* 0x040fe200078e00ff */
[----:B------:R-:W-:Y:S01]  /*15a0*/  ISETP.GE.AND P1, PT, R2, 0x21, PT ;  /* 0x000000210200780c */ /* 0x000fe20003f26270 */
[----:B------:R-:W-:Y:S02]  /*15b0*/  IMAD.SHL.U32 R164, R5, 0x20, RZ ;  /* 0x0000002005a47824 */ /* 0x000fe400078e00ff */
[----:B------:R-:W-:-:S04]  /*15c0*/  IMAD R0, R161, R148, RZ ;  /* 0x00000094a1007224 */ /* 0x000fc800078e02ff */
[-C--:B------:R-:W-:Y:S02]  /*15d0*/  IMAD R0, R15, R162.reuse, R0 ;  /* 0x000000a20f007224 */ /* 0x080fe400078e0200 */
[----:B-1----:R-:W-:-:S04]  /*15e0*/  IMAD.WIDE.U32 R8, R148, R162, R166 ;  /* 0x000000a294087225 */ /* 0x002fc800078e00a6 */
[----:B------:R-:W-:Y:S01]  /*15f0*/  IMAD.IADD R0, R9, 0x1, R0 ;  /* 0x0000000109007824 */ /* 0x000fe200078e0200 */
[----:B------:R-:W-:Y:S01]  /*1600*/  @P2 LEA R10, P0, R8, c[0x0][0x1c8], 0x1 ;  /* 0x00007200080a2a11 */ /* 0x000fe200078008ff */
[----:B------:R-:W-:-:S03]  /*1610*/  IMAD.MOV.U32 R9, RZ, RZ, 0x5 ;  /* 0x00000005ff097424 */ /* 0x000fc600078e00ff */
[----:B------:R-:W-:Y:S02]  /*1620*/  @P2 LEA.HI.X R11, R8, c[0x0][0x1cc], R0, 0x1, P0 ;  /* 0x00007300080b2a11 */ /* 0x000fe400000f0c00 */
[----:B------:R-:W-:Y:S02]  /*1630*/  @P1 IADD3 R2, P0, R164, R8, RZ ;  /* 0x00000008a4021210 */ /* 0x000fe40007f1e0ff */
[----:B------:R-:W-:Y:S02]  /*1640*/  @!P3 SHF.R.S32.HI R8, RZ, 0x1f, R14 ;  /* 0x0000001fff08b819 */ /* 0x000fe4000001140e */
[----:B------:R-:W-:Y:S02]  /*1650*/  SHF.L.U64.HI R165, R5, R9, c[0x0][0x1e4] ;  /* 0x0000790005a57619 */ /* 0x000fe40000010209 */
[----:B------:R-:W-:Y:S02]  /*1660*/  @!P3 LEA.HI R8, R8, R14, RZ, 0x3 ;  /* 0x0000000e0808b211 */ /* 0x000fe400078f18ff */
[----:B------:R-:W-:Y:S01]  /*1670*/  SHF.R.S32.HI R14, RZ, 0x4, R25 ;  /* 0x00000004ff0e7819 */ /* 0x000fe20000011419 */
[----:B------:R-:W-:Y:S01]  /*1680*/  @P1 IMAD.X R0, R165, 0x1, R0, P0 ;  /* 0x00000001a5001824 */ /* 0x000fe200000e0600 */
[----:B------:R-:W-:-:S05]  /*1690*/  @!P3 LOP3.LUT R8, R8, 0xfffffff8, RZ, 0xc0, !PT ;  /* 0xfffffff80808b812 */ /* 0x000fca00078ec0ff */
[----:B------:R-:W-:-:S05]  /*16a0*/  @!P3 IMAD.WIDE R8, R8, 0x2, R6 ;  /* 0x000000020808b825 */ /* 0x000fca00078e0206 */
[----:B------:R1:W-:Y:S01]  /*16b0*/  @!P3 LDGSTS.E.BYPASS.LTC128B.128 [R233+0x9900], [R8.64], !P4 ;  /* 0x0990000008e9bfae */ /* 0x0003e2000e101d46 */
[----:B------:R-:W-:-:S04]  /*16c0*/  ISETP.NE.AND P4, PT, R34, RZ, PT ;  /* 0x000000ff2200720c */ /* 0x000fc80003f85270 */
[----:B------:R-:W-:Y:S02]  /*16d0*/  SEL R5, RZ, 0x2, P4 ;  /* 0x00000002ff057807 */ /* 0x000fe40002000000 */
[----:B-1----:R-:W-:-:S04]  /*16e0*/  @P1 LEA R8, P0, R2, c[0x0][0x1c8], 0x1 ;  /* 0x0000720002081a11 */ /* 0x002fc800078008ff */
[----:B------:R-:W-:Y:S02]  /*16f0*/  @P1 LEA.HI.X R9, R2, c[0x0][0x1cc], R0, 0x1, P0 ;  /* 0x0000730002091a11 */ /* 0x000fe400000f0c00 */
[----:B------:R-:W-:Y:S02]  /*1700*/  @!P3 SHF.R.S32.HI R0, RZ, 0x1f, R4 ;  /* 0x0000001fff00b819 */ /* 0x000fe40000011404 */
[----:B------:R-:W-:Y:S02]  /*1710*/  SEL R2, RZ, 0x4, P6 ;  /* 0x00000004ff027807 */ /* 0x000fe40003000000 */
[----:B------:R-:W-:Y:S02]  /*1720*/  @!P3 LEA.HI R4, R0, R4, RZ, 0x3 ;  /* 0x000000040004b211 */ /* 0x000fe400078f18ff */
[----:B------:R-:W-:Y:S02]  /*1730*/  LOP3.LUT R0, R26, 0xfffffff8, RZ, 0xc0, !PT ;  /* 0xfffffff81a007812 */ /* 0x000fe400078ec0ff */
[----:B------:R-:W-:-:S02]  /*1740*/  @!P3 LOP3.LUT R4, R4, 0xfffffff8, RZ, 0xc0, !PT ;  /* 0xfffffff80404b812 */ /* 0x000fc400078ec0ff */
[----:B------:R-:W-:Y:S01]  /*1750*/  IADD3 R16, R2, R5, R12 ;  /* 0x0000000502107210 */ /* 0x000fe20007ffe00c */
[----:B------:R-:W-:Y:S01]  /*1760*/  IMAD.IADD R0, R174, 0x1, -R0 ;  /* 0x00000001ae007824 */ /* 0x000fe200078e0a00 */
[----:B------:R-:W-:Y:S01]  /*1770*/  LEA.HI R5, R25, R14, RZ, 0x1 ;  /* 0x0000000e19057211 */ /* 0x000fe200078f08ff */
[----:B------:R-:W-:Y:S01]  /*1780*/  @!P3 IMAD.WIDE R6, R4, 0x2, R6 ;  /* 0x000000020406b825 */ /* 0x000fe200078e0206 */
[----:B------:R-:W-:Y:S02]  /*1790*/  LOP3.LUT R4, R21, 0x7fffffe, RZ, 0xc0, !PT ;  /* 0x07fffffe15047812 */ /* 0x000fe400078ec0ff */
[----:B------:R-:W-:Y:S02]  /*17a0*/  LEA.HI R2, R0, R0, RZ, 0x1 ;  /* 0x0000000000027211 */ /* 0x000fe400078f08ff */
[----:B------:R1:W-:Y:S01]  /*17b0*/  @!P3 LDGSTS.E.BYPASS.LTC128B.128 [R233+0xb900], [R6.64], !P5 ;  /* 0x0b90000006e9bfae */ /* 0x0003e2000e901d46 */
[----:B------:R-:W-:Y:S01]  /*17c0*/  ISETP.NE.AND P5, PT, R31, RZ, PT ;  /* 0x000000ff1f00720c */ /* 0x000fe20003fa5270 */
[----:B------:R-:W-:Y:S01]  /*17d0*/  IMAD.IADD R151, R18, 0x1, -R4 ;  /* 0x0000000112977824 */ /* 0x000fe200078e0a04 */
[----:B------:R-:W-:Y:S01]  /*17e0*/  LOP3.LUT R5, R5, 0xfffffffe, RZ, 0xc0, !PT ;  /* 0xfffffffe05057812 */ /* 0x000fe200078ec0ff */
[----:B------:R-:W0:Y:S01]  /*17f0*/  LDGDEPBAR ;  /* 0x00000000000079af */ /* 0x000e220000000000 */
[----:B------:R-:W-:-:S03]  /*1800*/  LOP3.LUT R12, R2, 0x3fffffe, RZ, 0xc0, !PT ;  /* 0x03fffffe020c7812 */ /* 0x000fc600078ec0ff */
[----:B------:R-:W-:Y:S01]  /*1810*/  BAR.SYNC.DEFER_BLOCKING 0x0 ;  /* 0x0000000000007b1d */ /* 0x000fe20000010000 */
[----:B------:R-:W-:Y:S02]  /*1820*/  IMAD.IADD R4, R14, 0x1, -R5 ;  /* 0x000000010e047824 */ /* 0x000fe400078e0a05 */
[----:B------:R-:W-:Y:S02]  /*1830*/  IMAD.IADD R5, R0, 0x1, -R12 ;  /* 0x0000000100057824 */ /* 0x000fe400078e0a0c */
[----:B------:R-:W-:Y:S02]  /*1840*/  IMAD.SHL.U32 R0, R22, 0x40, RZ ;  /* 0x0000004016007824 */ /* 0x000fe400078e00ff */
[----:B------:R-:W-:-:S03]  /*1850*/  IMAD.SHL.U32 R12, R24, 0x8, RZ ;  /* 0x00000008180c7824 */ /* 0x000fc600078e00ff */
[----:B------:R-:W-:Y:S02]  /*1860*/  LOP3.LUT R0, R0, 0xc0, RZ, 0xc0, !PT ;  /* 0x000000c000007812 */ /* 0x000fe400078ec0ff */
[----:B-1----:R-:W-:Y:S01]  /*1870*/  SHF.R.S32.HI R7, RZ, 0x1, R2 ;  /* 0x00000001ff077819 */ /* 0x002fe20000011402 */
[----:B------:R-:W-:Y:S01]  /*1880*/  IMAD.SHL.U32 R2, R4, 0x8, RZ ;  /* 0x0000000804027824 */ /* 0x000fe200078e00ff */
[----:B------:R-:W-:Y:S01]  /*1890*/  @!PT LDS RZ, [RZ] ;  /* 0x00000000fffff984 */ /* 0x000fe20000000800 */
[----:B------:R-:W-:Y:S01]  /*18a0*/  @!PT LDS RZ, [RZ] ;  /* 0x00000000fffff984 */ /* 0x000fe20000000800 */
[----:B------:R-:W-:Y:S01]  /*18b0*/  @!PT LDS RZ, [RZ] ;  /* 0x00000000fffff984 */ /* 0x000fe20000000800 */
[----:B------:R1:W-:Y:S04]  /*18c0*/  @P2 LDGSTS.E.BYPASS.LTC128B.128 [R233+0x3100], [R10.64], !P5 ;  /* 0x031000000ae92fae */ /* 0x0003e8000e901d46 */
[----:B------:R-:W-:Y:S01]  /*18d0*/  LOP3.LUT R6, R0, 0x8, R2, 0xf8, !PT ;  /* 0x0000000800067812 */ /* 0x000fe200078ef802 */
[----:B------:R-:W-:Y:S01]  /*18e0*/  IMAD.SHL.U32 R2, R13, 0x20, RZ ;  /* 0x000000200d027824 */ /* 0x000fe200078e00ff */
[----:B------:R1:W-:Y:S04]  /*18f0*/  @P2 LDGSTS.E.BYPASS.LTC128B.128 [R233+0x4100], [R10.64+0x40], !P4 ;  /* 0x041000400ae92fae */ /* 0x0003e8000e101d46 */
[----:B------:R-:W-:Y:S01]  /*1900*/  LOP3.LUT R149, R2, 0xffffff00, RZ, 0xc0, !PT ;  /* 0xffffff0002957812 */ /* 0x000fe200078ec0ff */
[----:B------:R1:W-:Y:S01]  /*1910*/  @P2 LDGSTS.E.BYPASS.LTC128B.128 [R233+0x5100], [R10.64+0x80], !P6 ;  /* 0x051000800ae92fae */ /* 0x0003e2000f101d46 */
[----:B------:R-:W-:-:S03]  /*1920*/  LOP3.LUT P2, RZ, R7, 0x2, RZ, 0xc0, !PT ;  /* 0x0000000207ff7812 */ /* 0x000fc6000784c0ff */
[----:B------:R2:W-:Y:S04]  /*1930*/  @P1 LDGSTS.E.BYPASS.LTC128B.128 [R233+0x3900], [R8.64], !P5 ;  /* 0x0390000008e91fae */ /* 0x0005e8000e901d46 */
[----:B------:R2:W-:Y:S04]  /*1940*/  @P1 LDGSTS.E.BYPASS.LTC128B.128 [R233+0x4900], [R8.64+0x40], !P4 ;  /* 0x0490004008e91fae */ /* 0x0005e8000e101d46 */
[----:B------:R2:W-:Y:S01]  /*1950*/  @P1 LDGSTS.E.BYPASS.LTC128B.128 [R233+0x5900], [R8.64+0x80], !P6 ;  /* 0x0590008008e91fae */ /* 0x0005e2000f101d46 */
[----:B------:R-:W-:-:S03]  /*1960*/  LOP3.LUT P1, RZ, R16, 0x2, RZ, 0xc0, !PT ;  /* 0x0000000210ff7812 */ /* 0x000fc6000782c0ff */
[----:B------:R-:W0:Y:S01]  /*1970*/  LDGDEPBAR ;  /* 0x00000000000079af */ /* 0x000e220000000000 */
[----:B-1----:R-:W-:-:S04]  /*1980*/  IMAD.WIDE.U32 R10, R148, c[0x0][0x208], RZ ;  /* 0x00008200940a7a25 */ /* 0x002fc800078e00ff */
[----:B--2---:R-:W-:Y:S01]  /*1990*/  IMAD R9, R4, 0x8, R5 ;  /* 0x0000000804097824 */ /* 0x004fe200078e0205 */
[----:B------:R-:W-:Y:S01]  /*19a0*/  SHF.R.U32.HI R5, RZ, 0x3, R0 ;  /* 0x00000003ff057819 */ /* 0x000fe20000011600 */
[----:B------:R-:W-:Y:S01]  /*19b0*/  IMAD.SHL.U32 R4, R7, 0x40, RZ ;  /* 0x0000004007047824 */ /* 0x000fe200078e00ff */
[----:B------:R-:W-:-:S04]  /*19c0*/  DEPBAR.LE SB0, 0x1 ;  /* 0x000080400000791a */ /* 0x000fc80000000000 */
[----:B------:R-:W-:Y:S01]  /*19d0*/  LOP3.LUT R0, R4, 0xc0, RZ, 0xc0, !PT ;  /* 0x000000c004007812 */ /* 0x000fe200078ec0ff */
[----:B------:R-:W-:-:S04]  /*19e0*/  DEPBAR.LE SB0, 0x0 ;  /* 0x000080000000791a */ /* 0x000fc80000000000 */
[----:B------:R-:W-:Y:S01]  /*19f0*/  IMAD R8, R15, c[0x0][0x208], RZ ;  /* 0x000082000f087a24 */ /* 0x000fe200078e02ff */
[----:B------:R-:W-:Y:S01]  /*1a00*/  LOP3.LUT R2, R0, 0x8, R12, 0xf8, !PT ;  /* 0x0000000800027812 */ /* 0x000fe200078ef80c */
[----:B------:R-:W-:Y:S01]  /*1a10*/  IMAD.MOV.U32 R15, RZ, RZ, c[0x0][0x208] ;  /* 0x00008200ff0f7624 */ /* 0x000fe200078e00ff */
[----:B------:R-:W-:Y:S01]  /*1a20*/  SHF.R.U32.HI R0, RZ, 0x3, R0 ;  /* 0x00000003ff007819 */ /* 0x000fe20000011600 */
[----:B------:R-:W-:Y:S01]  /*1a30*/  IMAD R8, R148, c[0x0][0x20c], R8 ;  /* 0x0000830094087a24 */ /* 0x000fe200078e0208 */
[----:B------:R-:W-:Y:S01]  /*1a40*/  LOP3.LUT R150, R6, R5, RZ, 0x3c, !PT ;  /* 0x0000000506967212 */ /* 0x000fe200078e3cff */
[----:B------:R-:W-:Y:S01]  /*1a50*/  IMAD R5, R20, 0x200, R149 ;  /* 0x0000020014057824 */ /* 0x000fe200078e0295 */
[----:B------:R-:W-:Y:S01]  /*1a60*/  LOP3.LUT R4, R2, R0, RZ, 0x3c, !PT ;  /* 0x0000000002047212 */ /* 0x000fe200078e3cff */
[----:B------:R-:W-:Y:S01]  /*1a70*/  IMAD.IADD R0, R11, 0x1, R8 ;  /* 0x000000010b007824 */ /* 0x000fe200078e0208 */
[----:B------:R-:W-:Y:S01]  /*1a80*/  BAR.SYNC.DEFER_BLOCKING 0x0 ;  /* 0x0000000000007b1d */ /* 0x000fe20000010000 */
[----:B------:R-:W-:Y:S01]  /*1a90*/  LEA R6, P0, R10, R32, 0x6 ;  /* 0x000000200a067211 */ /* 0x000fe200078030ff */
[----:B------:R-:W-:-:S03]  /*1aa0*/  IMAD R2, R151, 0x20, R5 ;  /* 0x0000002097027824 */ /* 0x000fc600078e0205 */
[----:B------:R-:W-:Y:S01]  /*1ab0*/  LEA.HI.X R5, R10, R30, R0, 0x6, P0 ;  /* 0x0000001e0a057211 */ /* 0x000fe200000f3400 */
[----:B------:R-:W-:Y:S01]  /*1ac0*/  IMAD.IADD R2, R150, 0x1, R2 ;  /* 0x0000000196027824 */ /* 0x000fe200078e0202 */
[----:B------:R-:W-:Y:S01]  /*1ad0*/  LEA R12, P0, R6, c[0x0][0x1f8], 0x1 ;  /* 0x00007e00060c7a11 */ /* 0x000fe200078008ff */
[----:B------:R-:W-:Y:S02]  /*1ae0*/  IMAD.U32 R0, R9, 0x20, R4 ;  /* 0x0000002009007824 */ /* 0x000fe400078e0004 */
[----:B------:R-:W-:Y:S01]  /*1af0*/  IMAD.SHL.U32 R219, R2, 0x2, RZ ;  /* 0x0000000202db7824 */ /* 0x000fe200078e00ff */
[----:B------:R-:W-:Y:S01]  /*1b00*/  LEA.HI.X R13, R6, c[0x0][0x1fc], R5, 0x1, P0 ;  /* 0x00007f00060d7a11 */ /* 0x000fe200000f0c05 */
[----:B------:R-:W-:Y:S01]  /*1b10*/  IMAD.SHL.U32 R216, R0, 0x2, RZ ;  /* 0x0000000200d87824 */ /* 0x000fe200078e00ff */
[----:B------:R-:W-:Y:S01]  /*1b20*/  LEA R14, P0, R15, R12, 0x6 ;  /* 0x0000000c0f0e7211 */ /* 0x000fe200078030ff */
[----:B------:R-:W-:Y:S02]  /*1b30*/  IMAD R220, R3, 0x2, R219 ;  /* 0x0000000203dc7824 */ /* 0x000fe400078e02db */
[----:B------:R-:W-:Y:S01]  /*1b40*/  IMAD.IADD R0, R159, 0x1, -R19 ;  /* 0x000000019f007824 */ /* 0x000fe200078e0a13 */
[----:B------:R-:W-:-:S02]  /*1b50*/  IADD3 R2, R216, 0x3100, RZ ;  /* 0x00003100d8027810 */ /* 0x000fc40007ffe0ff */
[----:B------:R-:W-:Y:S02]  /*1b60*/  IADD3 R221, R216, 0x3120, RZ ;  /* 0x00003120d8dd7810 */ /* 0x000fe40007ffe0ff */
[----:B------:R-:W-:Y:S02]  /*1b70*/  @P2 IADD3 R221, R2, -0x20, RZ ;  /* 0xffffffe002dd2810 */ /* 0x000fe40007ffe0ff */
[C---:B------:R-:W-:Y:S01]  /*1b80*/  ISETP.LT.OR P3, PT, R0.reuse, 0x1, P5 ;  /* 0x000000010000780c */ /* 0x040fe20002f61670 */
[----:B------:R-:W-:Y:S01]  /*1b90*/  LDSM.16.M88.4 R8, [R219+0x6100] ;  /* 0x00610000db08783b */ /* 0x000fe20000000200 */
[----:B------:R-:W-:Y:S02]  /*1ba0*/  ISETP.LT.OR P2, PT, R0, 0x1, !P1 ;  /* 0x000000010000780c */ /* 0x000fe40004f41670 */
[----:B------:R-:W-:Y:S01]  /*1bb0*/  LEA.HI.X R15, R15, R13, R17, 0x6, P0 ;  /* 0x0000000d0f0f7211 */ /* 0x000fe200000f3411 */
[----:B------:R-:W1:Y:S01]  /*1bc0*/  LDSM.16.M88.4 R20, [R216+0x3100] ;  /* 0x00310000d814783b */ /* 0x000e620000000200 */
[----:B------:R-:W-:-:S02]  /*1bd0*/  LOP3.LUT P0, RZ, R16, 0x4, RZ, 0xc0, !PT ;  /* 0x0000000410ff7812 */ /* 0x000fc4000780c0ff */
[C---:B------:R-:W-:Y:S01]  /*1be0*/  ISETP.LT.OR P1, PT, R0.reuse, 0x21, !P1 ;  /* 0x000000210000780c */ /* 0x040fe20004f21670 */
[----:B------:R-:W2:Y:S04]  /*1bf0*/  LDSM.16.M88.4 R4, [R219+0x7100] ;  /* 0x00710000db04783b */ /* 0x000ea80000000200 */
[----:B------:R-:W3:Y:S04]  /*1c00*/  LDSM.16.M88.4 R32, [R216+0x3500] ;  /* 0x00350000d820783b */ /* 0x000ee80000000200 */
[----:B------:R-:W4:Y:S04]  /*1c10*/  LDSM.16.M88.4 R44, [R216+0x3900] ;  /* 0x00390000d82c783b */ /* 0x000f280000000200 */
[----:B------:R-:W5:Y:S04]  /*1c20*/  LDSM.16.M88.4 R40, [R216+0x3d00] ;  /* 0x003d0000d828783b */ /* 0x000f680000000200 */
[----:B------:R-:W-:Y:S04]  /*1c30*/  LDSM.16.M88.4 R36, [R220+0x6100] ;  /* 0x00610000dc24783b */ /* 0x000fe80000000200 */
[----:B------:R-:W4:Y:S04]  /*1c40*/  LDSM.16.M88.4 R48, [R221] ;  /* 0x00000000dd30783b */ /* 0x000f280000000200 */
[----:B------:R-:W5:Y:S04]  /*1c50*/  LDSM.16.M88.4 R16, [R220+0x7100] ;  /* 0x00710000dc10783b */ /* 0x000f680000000200 */
[----:B------:R-:W-:Y:S04]  /*1c60*/  LDSM.16.M88.4 R60, [R221+0x400] ;  /* 0x00040000dd3c783b */ /* 0x000fe80000000200 */
[----:B------:R-:W-:Y:S04]  /*1c70*/  LDSM.16.M88.4 R72, [R221+0x800] ;  /* 0x00080000dd48783b */ /* 0x000fe80000000200 */
[----:B------:R-:W-:Y:S01]  /*1c80*/  LDSM.16.M88.4 R84, [R221+0xc00] ;  /* 0x000c0000dd54783b */ /* 0x000fe20000000200 */
[----:B-1----:R-:W-:Y:S03]  /*1c90*/  HMMA.16816.F32 R24, R8, R20, RZ ;  /* 0x000000140818723c */ /* 0x002fe600000018ff */
[----:B------:R-:W-:Y:S01]  /*1ca0*/  @!PT LDS RZ, [RZ] ;  /* 0x00000000fffff984 */ /* 0x000fe20000000800 */
[----:B------:R-:W-:Y:S01]  /*1cb0*/  @!PT LDS RZ, [RZ] ;  /* 0x00000000fffff984 */ /* 0x000fe20000000800 */
[----:B------:R-:W-:Y:S01]  /*1cc0*/  @!PT LDS RZ, [RZ] ;  /* 0x00000000fffff984 */ /* 0x000fe20000000800 */
[----:B------:R1:W-:Y:S01]  /*1cd0*/  LDGSTS.E.BYPASS.LTC128B.128 [R233+0x100], [R12.64], !P3 ;  /* 0x001000000ce97fae */ /* 0x0003e2000d901d46 */
[----:B------:R-:W-:-:S02]  /*1ce0*/  ISETP.LT.OR P3, PT, R0, 0x1, !P0 ;  /* 0x000000010000780c */ /* 0x000fc40004761670 */
[C---:B------:R-:W-:Y:S01]  /*1cf0*/  ISETP.LT.OR P0, PT, R0.reuse, 0x21, !P0 ;  /* 0x000000210000780c */ /* 0x040fe20004701670 */
[----:B------:R1:W-:Y:S01]  /*1d00*/  LDGSTS.E.BYPASS.LTC128B.128 [R233+0x1100], [R12.64+0x40], !P2 ;  /* 0x011000400ce97fae */ /* 0x0003e2000d101d46 */
[----:B------:R-:W-:Y:S01]  /*1d10*/  ISETP.LT.OR P2, PT, R0, 0x21, P5 ;  /* 0x000000210000780c */ /* 0x000fe20002f41670 */
[C---:B--2---:R-:W-:Y:S08]  /*1d20*/  HMMA.16816.F32 R52, R4.reuse, R20, RZ ;  /* 0x000000140434723c */ /* 0x044ff000000018ff */
[----:B------:R1:W-:Y:S01]  /*1d30*/  LDGSTS.E.BYPASS.LTC128B.128 [R233+0x2100], [R12.64+0x80], !P3 ;  /* 0x021000800ce97fae */ /* 0x0003e2000d901d46 */
[C---:B---3--:R-:W-:Y:S03]  /*1d40*/  HMMA.16816.F32 R68, R4.reuse, R32, RZ ;  /* 0x000000200444723c */ /* 0x048fe600000018ff */
[----:B------:R1:W-:Y:S04]  /*1d50*/  LDGSTS.E.BYPASS.LTC128B.128 [R233+0x900], [R14.64], !P2 ;  /* 0x009000000ee97fae */ /* 0x0003e8000d101d46 */
[----:B------:R1:W-:Y:S01]  /*1d60*/  LDGSTS.E.BYPASS.LTC128B.128 [R233+0x1900], [R14.64+0x40], !P1 ;  /* 0x019000400ee97fae */ /* 0x0003e2000c901d46 */
[----:B----4-:R-:W-:Y:S01]  /*1d70*/  HMMA.16816.F32 R56, R4, R44, RZ ;  /* 0x0000002c0438723c */ /* 0x010fe200000018ff */
[----:B------:R-:W-:-:S02]  /*1d80*/  ISETP.GT.AND P1, PT, R148, R181, PT ;  /* 0x000000b59400720c */ /* 0x000fc40003f24270 */
[----:B------:R1:W-:Y:S04]  /*1d90*/  LDGSTS.E.BYPASS.LTC128B.128 [R233+0x2900], [R14.64+0x80], !P0 ;  /* 0x029000800ee97fae */ /* 0x0003e8000c101d46 */
[----:B------:R-:W-:Y:S01]  /*1da0*/  LDSM.16.M88.4 R64, [R216+0x4100] ;  /* 0x00410000d840783b */ /* 0x000fe20000000200 */
[C---:B-----5:R-:W-:Y:S03]  /*1db0*/  HMMA.16816.F32 R76, R4.reuse, R40, RZ ;  /* 0x00000028044c723c */ /* 0x060fe600000018ff */
[----:B------:R-:W2:Y:S04]  /*1dc0*/  LDSM.16.M88.4 R28, [R219+0x8100] ;  /* 0x00810000db1c783b */ /* 0x000ea80000000200 */
[----:B------:R-:W-:Y:S01]  /*1dd0*/  LDSM.16.M88.4 R80, [R221+0x1000] ;  /* 0x00100000dd50783b */ /* 0x000fe20000000200 */
[C---:B------:R-:W-:Y:S03]  /*1de0*/  HMMA.16816.F32 R112, R4.reuse, R22, RZ ;  /* 0x000000160470723c */ /* 0x040fe600000018ff */
[----:B------:R-:W0:Y:S05]  /*1df0*/  LDGDEPBAR ;  /* 0x00000000000079af */ /* 0x000e2a0000000000 */
[C---:B------:R-:W-:Y:S01]  /*1e00*/  HMMA.16816.F32 R108, R4.reuse, R34, RZ ;  /* 0x00000022046c723c */ /* 0x040fe200000018ff */
[----:B-1----:R-:W-:Y:S07]  /*1e10*/  LDSM.16.M88.4 R12, [R220+0x9100] ;  /* 0x00910000dc0c783b */ /* 0x002fee0000000200 */
[C---:B------:R-:W-:Y:S08]  /*1e20*/  HMMA.16816.F32 R104, R4.reuse, R46, RZ ;  /* 0x0000002e0468723c */ /* 0x040ff000000018ff */
[----:B------:R-:W-:Y:S08]  /*1e30*/  HMMA.16816.F32 R96, R4, R42, RZ ;  /* 0x0000002a0460723c */ /* 0x000ff000000018ff */
[----:B------:R-:W-:Y:S01]  /*1e40*/  HMMA.16816.F32 R4, R36, R48, R24 ;  /* 0x000000302404723c */ /* 0x000fe20000001818 */
[----:B------:R-:W1:Y:S07]  /*1e50*/  LDSM.16.M88.4 R24, [R219+0x9100] ;  /* 0x00910000db18783b */ /* 0x000e6e0000000200 */
[C---:B------:R-:W-:Y:S01]  /*1e60*/  HMMA.16816.F32 R92, R8.reuse, R22, RZ ;  /* 0x00000016085c723c */ /* 0x040fe200000018ff */
[----:B------:R-:W3:Y:S07]  /*1e70*/  LDSM.16.M88.4 R20, [R220+0x8100] ;  /* 0x00810000dc14783b */ /* 0x000eee0000000200 */
[C---:B------:R-:W-:Y:S08]  /*1e80*/  HMMA.16816.F32 R88, R8.reuse, R32, RZ ;  /* 0x000000200858723c */ /* 0x040ff000000018ff */
[----:B------:R-:W-:Y:S08]  /*1e90*/  HMMA.16816.F32 R120, R8, R34, RZ ;  /* 0x000000220878723c */ /* 0x000ff000000018ff */
[----:B------:R-:W-:Y:S08]  /*1ea0*/  HMMA.16816.F32 R32, R16, R48, R52 ;  /* 0x000000301020723c */ /* 0x000ff00000001834 */
[----:B--2---:R-:W-:Y:S08]  /*1eb0*/  HMMA.16816.F32 R4, R28, R64, R4 ;  /* 0x000000401c04723c */ /* 0x004ff00000001804 */
[C---:B------:R-:W-:Y:S08]  /*1ec0*/  HMMA.16816.F32 R100, R8.reuse, R44, RZ ;  /* 0x0000002c0864723c */ /* 0x040ff000000018ff */
[C---:B------:R-:W-:Y:S08]  /*1ed0*/  HMMA.16816.F32 R128, R8.reuse, R46, RZ ;  /* 0x0000002e0880723c */ /* 0x040ff000000018ff */
[C---:B------:R-:W-:Y:S08]  /*1ee0*/  HMMA.16816.F32 R116, R8.reuse, R40, RZ ;  /* 0x000000280874723c */ /* 0x040ff000000018ff */
[----:B------:R-:W-:Y:S01]  /*1ef0*/  HMMA.16816.F32 R124, R8, R42, RZ ;  /* 0x0000002a087c723c */ /* 0x000fe200000018ff */
[----:B------:R-:W-:Y:S04]  /*1f00*/  LDSM.16.M88.4 R8, [R219+0xa100] ;  /* 0x00a10000db08783b */ /* 0x000fe80000000200 */
[----:B------:R-:W-:Y:S03]  /*1f10*/  LDSM.16.M88.4 R40, [R216+0x4500] ;  /* 0x00450000d828783b */ /* 0x000fe60000000200 */
[----:B------:R-:W-:Y:S01]  /*1f20*/  HMMA.16816.F32 R136, R16, R72, R56 ;  /* 0x000000481088723c */ /* 0x000fe20000001838 */
[----:B------:R-:W2:Y:S07]  /*1f30*/  LDSM.16.M88.4 R56, [R216+0x5100] ;  /* 0x00510000d838783b */ /* 0x000eae0000000200 */
[----:B-1----:R-:W-:Y:S01]  /*1f40*/  HMMA.16816.F32 R44, R24, R64, R32 ;  /* 0x00000040182c723c */ /* 0x002fe20000001820 */
[----:B------:R-:W-:Y:S07]  /*1f50*/  LDSM.16.M88.4 R32, [R220+0xa100] ;  /* 0x00a10000dc20783b */ /* 0x000fee0000000200 */
[----:B------:R-:W-:Y:S08]  /*1f60*/  HMMA.16816.F32 R52, R36, R50, R92 ;  /* 0x000000322434723c */ /* 0x000ff0000000185c */
[C---:B------:R-:W-:Y:S08]  /*1f70*/  HMMA.16816.F32 R144, R16.reuse, R84, R76 ;  /* 0x000000541090723c */ /* 0x040ff0000000184c */
[C---:B------:R-:W-:Y:S01]  /*1f80*/  HMMA.16816.F32 R76, R16.reuse, R50, R112 ;  /* 0x00000032104c723c */ /* 0x040fe20000001870 */
[----:B------:R-:W-:Y:S07]  /*1f90*/  LDSM.16.M88.4 R48, [R221+0x2000] ;  /* 0x00200000dd30783b */ /* 0x000fee0000000200 */
[C---:B------:R-:W-:Y:S08]  /*1fa0*/  HMMA.16816.F32 R132, R16.reuse, R60, R68 ;  /* 0x0000003c1084723c */ /* 0x040ff00000001844 */
[C---:B------:R-:W-:Y:S08]  /*1fb0*/  HMMA.16816.F32 R108, R16.reuse, R62, R108 ;  /* 0x0000003e106c723c */ /* 0x040ff0000000186c */
[C---:B------:R-:W-:Y:S08]  /*1fc0*/  HMMA.16816.F32 R112, R16.reuse, R74, R104 ;  /* 0x0000004a1070723c */ /* 0x040ff00000001868 */
[----:B------:R-:W-:Y:S08]  /*1fd0*/  HMMA.16816.F32 R140, R16, R86, R96 ;  /* 0x00000056108c723c */ /* 0x000ff00000001860 */
[----:B---3--:R-:W-:Y:S01]  /*1fe0*/  HMMA.16816.F32 R16, R20, R80, R4 ;  /* 0x000000501410723c */ /* 0x008fe20000001804 */
[----:B------:R-:W1:Y:S07]  /*1ff0*/  LDSM.16.M88.4 R4, [R219+0xb100] ;  /* 0x00b10000db04783b */ /* 0x000e6e0000000200 */
[C---:B------:R-:W-:Y:S08]  /*2000*/  HMMA.16816.F32 R68, R36.reuse, R60, R88 ;  /* 0x0000003c2444723c */ /* 0x040ff00000001858 */
[----:B------:R-:W-:Y:S08]  /*2010*/  HMMA.16816.F32 R88, R36, R62, R120 ;  /* 0x0000003e2458723c */ /* 0x000ff00000001878 */
[----:B------:R-:W-:Y:S08]  /*2020*/  HMMA.16816.F32 R60, R12, R80, R44 ;  /* 0x000000500c3c723c */ /* 0x000ff0000000182c */
[----:B------:R-:W-:Y:S08]  /*2030*/  HMMA.16816.F32 R44, R28, R66, R52 ;  /* 0x000000421c2c723c */ /* 0x000ff00000001834 */
[----:B--2---:R-:W-:Y:S01]  /*2040*/  HMMA.16816.F32 R52, R8, R56, R16 ;  /* 0x000000380834723c */ /* 0x004fe20000001810 */
[----:B------:R-:W2:Y:S07]  /*2050*/  LDSM.16.M88.4 R16, [R220+0xb100] ;  /* 0x00b10000dc10783b */ /* 0x000eae0000000200 */
[----:B------:R-:W-:Y:S08]  /*2060*/  HMMA.16816.F32 R76, R24, R66, R76 ;  /* 0x00000042184c723c */ /* 0x000ff0000000184c */
[C---:B------:R-:W-:Y:S08]  /*2070*/  HMMA.16816.F32 R100, R36.reuse, R72, R100 ;  /* 0x000000482464723c */ /* 0x040ff00000001864 */
[C---:B------:R-:W-:Y:S08]  /*2080*/  HMMA.16816.F32 R116, R36.reuse, R84, R116 ;  /* 0x000000542474723c */ /* 0x040ff00000001874 */
[C---:B------:R-:W-:Y:S08]  /*2090*/  HMMA.16816.F32 R128, R36.reuse, R74, R128 ;  /* 0x0000004a2480723c */ /* 0x040ff00000001880 */
[----:B------:R-:W-:Y:S01]  /*20a0*/  HMMA.16816.F32 R124, R36, R86, R124 ;  /* 0x00000056247c723c */ /* 0x000fe2000000187c */
[----:B------:R-:W3:Y:S07]  /*20b0*/  LDSM.16.M88.4 R36, [R221+0x1400] ;  /* 0x00140000dd24783b */ /* 0x000eee0000000200 */
[----:B------:R-:W-:Y:S08]  /*20c0*/  HMMA.16816.F32 R44, R20, R82, R44 ;  /* 0x00000052142c723c */ /* 0x000ff0000000182c */
[----:B-1----:R-:W-:Y:S08]  /*20d0*/  HMMA.16816.F32 R72, R4, R56, R60 ;  /* 0x000000380448723c */ /* 0x002ff0000000183c */
[----:B------:R-:W-:Y:S01]  /*20e0*/  HMMA.16816.F32 R84, R32, R48, R52 ;  /* 0x000000302054723c */ /* 0x000fe20000001834 */
[----:B------:R-:W-:Y:S07]  /*20f0*/  LDSM.16.M88.4 R52, [R216+0x4900] ;  /* 0x00490000d834783b */ /* 0x000fee0000000200 */
[----:B------:R-:W-:Y:S08]  /*2100*/  HMMA.16816.F32 R60, R12, R82, R76 ;  /* 0x000000520c3c723c */ /* 0x000ff0000000184c */
[-C--:B------:R-:W-:Y:S08]  /*2110*/  HMMA.16816.F32 R64, R28, R40.reuse, R68 ;  /* 0x000000281c40723c */ /* 0x080ff00000001844 */
[----:B------:R-:W-:Y:S01]  /*2120*/  HMMA.16816.F32 R68, R24, R40, R132 ;  /* 0x000000281844723c */ /* 0x000fe20000001884 */
[----:B------:R-:W-:-:S04]  /*2130*/  FMUL.FTZ R0, R84, c[0x0][0x320] ;  /* 0x0000c80054007a20 */ /* 0x000fc80000410000 */
[----:B------:R1:W-:Y:S03]  /*2140*/  MUFU.TANH R158, R0 ;  /* 0x00000000009e7308 */ /* 0x0003e60000002400 */
[-C--:B------:R-:W-:Y:S08]  /*2150*/  HMMA.16816.F32 R96, R24, R42.reuse, R108 ;  /* 0x0000002a1860723c */ /* 0x080ff0000000186c */
[----:B------:R-:W-:Y:S01]  /*2160*/  HMMA.16816.F32 R92, R28, R42, R88 ;  /* 0x0000002a1c5c723c */ /* 0x000fe20000001858 */
[----:B-1----:R-:W-:-:S07]  /*2170*/  FMUL.FTZ R0, R85, c[0x0][0x320] ;  /* 0x0000c80055007a20 */ /* 0x002fce0000410000 */
[----:B------:R-:W-:Y:S01]  /*2180*/  HMMA.16816.F32 R40, R8, R58, R44 ;  /* 0x0000003a0828723c */ /* 0x000fe2000000182c */
[----:B------:R-:W1:Y:S01]  /*2190*/  LDSM.16.M88.4 R44, [R216+0x5500] ;  /* 0x00550000d82c783b */ /* 0x000e620000000200 */
[----:B------:R4:W-:Y:S06]  /*21a0*/  MUFU.TANH R157, R0 ;  /* 0x00000000009d7308 */ /* 0x0009ec0000002400 */
[----:B--2---:R-:W-:Y:S08]  /*21b0*/  HMMA.16816.F32 R76, R16, R48, R72 ;  /* 0x00000030104c723c */ /* 0x004ff00000001848 */
[----:B------:R-:W-:Y:S01]  /*21c0*/  HMMA.16816.F32 R56, R4, R58, R60 ;  /* 0x0000003a0438723c */ /* 0x000fe2000000183c */
[----:B----4-:R-:W-:-:S04]  /*21d0*/  FMUL.FTZ R0, R86, c[0x0][0x320] ;  /* 0x0000c80056007a20 */ /* 0x010fc80000410000 */
[----:B------:R2:W-:Y:S03]  /*21e0*/  MUFU.TANH R156, R0 ;  /* 0x00000000009c7308 */ /* 0x0005e60000002400 */
[----:B---3--:R-:W-:Y:S08]  /*21f0*/  HMMA.16816.F32 R64, R20, R36, R64 ;  /* 0x000000241440723c */ /* 0x008ff00000001840 */
[----:B------:R-:W-:Y:S01]  /*2200*/  HMMA.16816.F32 R60, R32, R50, R40 ;  /* 0x00000032203c723c */ /* 0x000fe20000001828 */
[----:B------:R-:W3:Y:S01]  /*2210*/  LDSM.16.M88.4 R40, [R221+0x2400] ;  /* 0x00240000dd28783b */ /* 0x000ee20000000200 */
[----:B--2---:R-:W-:-:S06]  /*2220*/  FMUL.FTZ R0, R87, c[0x0][0x320] ;  /* 0x0000c80057007a20 */ /* 0x004fcc0000410000 */
[----:B------:R-:W-:Y:S01]  /*2230*/  HMMA.16816.F32 R72, R16, R50, R56 ;  /* 0x000000321048723c */ /* 0x000fe20000001838 */
[----:B------:R2:W-:Y:S07]  /*2240*/  MUFU.TANH R155, R0 ;  /* 0x00000000009b7308 */ /* 0x0005ee0000002400 */
[----:B-1----:R-:W-:Y:S08]  /*2250*/  HMMA.16816.F32 R48, R8, R44, R64 ;  /* 0x0000002c0830723c */ /* 0x002ff00000001840 */
[----:B------:R-:W-:Y:S01]  /*2260*/  HMMA.16816.F32 R68, R12, R36, R68 ;  /* 0x000000240c44723c */ /* 0x000fe20000001844 */
[----:B--2---:R-:W-:-:S04]  /*2270*/  FMUL.FTZ R0, R76, c[0x0][0x320] ;  /* 0x0000c8004c007a20 */ /* 0x004fc80000410000 */
[----:B------:R1:W2:Y:S03]  /*2280*/  MUFU.TANH R154, R0 ;  /* 0x00000000009a7308 */ /* 0x0002a60000002400 */
[-C--:B------:R-:W-:Y:S08]  /*2290*/  HMMA.16816.F32 R88, R28, R52.reuse, R100 ;  /* 0x000000341c58723c */ /* 0x080ff00000001864 */
[----:B------:R-:W-:Y:S01]  /*22a0*/  HMMA.16816.F32 R100, R24, R52, R136 ;  /* 0x000000341864723c */ /* 0x000fe20000001888 */
[----:B-1----:R-:W-:-:S07]  /*22b0*/  FMUL.FTZ R0, R77, c[0x0][0x320] ;  /* 0x0000c8004d007a20 */ /* 0x002fce0000410000 */
[----:B------:R-:W-:Y:S01]  /*22c0*/  HMMA.16816.F32 R56, R20, R38, R92 ;  /* 0x000000261438723c */ /* 0x000fe2000000185c */
[----:B------:R1:W4:Y:S07]  /*22d0*/  MUFU.TANH R153, R0 ;  /* 0x0000000000997308 */ /* 0x00032e0000002400 */
[----:B---3--:R-:W-:Y:S01]  /*22e0*/  HMMA.16816.F32 R64, R32, R40, R48 ;  /* 0x000000282040723c */ /* 0x008fe20000001830 */
[----:B------:R-:W-:Y:S07]  /*22f0*/  LDSM.16.M88.4 R48, [R221+0x1800] ;  /* 0x00180000dd30783b */ /* 0x000fee0000000200 */
[----:B------:R-:W-:Y:S01]  /*2300*/  HMMA.16816.F32 R68, R4, R44, R68 ;  /* 0x0000002c0444723c */ /* 0x000fe20000001844 */
[----:B-1----:R-:W-:-:S04]  /*2310*/  FMUL.FTZ R0, R78, c[0x0][0x320] ;  /* 0x0000c8004e007a20 */ /* 0x002fc80000410000 */
[----:B------:R1:W3:Y:S03]  /*2320*/  MUFU.TANH R152, R0 ;  /* 0x0000000000987308 */ /* 0x0002e60000002400 */
[----:B------:R-:W-:Y:S01]  /*2330*/  HMMA.16816.F32 R80, R12, R38, R96 ;  /* 0x000000260c50723c */ /* 0x000fe20000001860 */
[----:B------:R-:W-:Y:S07]  /*2340*/  LDSM.16.M88.4 R36, [R216+0x5900] ;  /* 0x00590000d824783b */ /* 0x000fee0000000200 */
[----:B------:R-:W-:Y:S01]  /*2350*/  HMMA.16816.F32 R56, R8, R46, R56 ;  /* 0x0000002e0838723c */ /* 0x000fe20000001838 */
[----:B-1----:R-:W-:-:S02]  /*2360*/  FMUL.FTZ R0, R79, c[0x0][0x320] ;  /* 0x0000c8004f007a20 */ /* 0x002fc40000410000 */
[----:B------:R-:W1:Y:S05]  /*2370*/  LDSM.16.M88.4 R76, [R216+0x4d00] ;  /* 0x004d0000d84c783b */ /* 0x000e6a0000000200 */
[----:B------:R-:W-:Y:S01]  /*2380*/  HMMA.16816.F32 R84, R16, R40, R68 ;  /* 0x000000281054723c */ /* 0x000fe20000001844 */
[----:B------:R5:W-:Y:S07]  /*2390*/  MUFU.TANH R138, R0 ;  /* 0x00000000008a7308 */ /* 0x000bee0000002400 */
[-C--:B------:R-:W-:Y:S08]  /*23a0*/  HMMA.16816.F32 R92, R24, R54.reuse, R112 ;  /* 0x00000036185c723c */ /* 0x080ff00000001870 */
[----:B------:R-:W-:Y:S01]  /*23b0*/  HMMA.16816.F32 R52, R28, R54, R128 ;  /* 0x000000361c34723c */ /* 0x000fe20000001880 */
[----:B-----5:R-:W-:-:S04]  /*23c0*/  FMUL.FTZ R0, R60, c[0x0][0x320] ;  /* 0x0000c8003c007a20 */ /* 0x020fc80000410000 */
[----:B------:R5:W-:Y:S03]  /*23d0*/  MUFU.TANH R139, R0 ;  /* 0x00000000008b7308 */ /* 0x000be60000002400 */
[----:B------:R-:W-:Y:S01]  /*23e0*/  HMMA.16816.F32 R68, R4, R46, R80 ;  /* 0x0000002e0444723c */ /* 0x000fe20000001850 */
[----:B------:R-:W2:Y:S07]  /*23f0*/  LDSM.16.M88.4 R44, [R221+0x2800] ;  /* 0x00280000dd2c783b */ /* 0x000eae0000000200 */
[----:B------:R-:W-:Y:S01]  /*2400*/  HMMA.16816.F32 R56, R32, R42, R56 ;  /* 0x0000002a2038723c */ /* 0x000fe20000001838 */
[----:B-----5:R-:W-:-:S07]  /*2410*/  FMUL.FTZ R0, R61, c[0x0][0x320] ;  /* 0x0000c8003d007a20 */ /* 0x020fce0000410000 */
[C---:B-1----:R-:W-:Y:S01]  /*2420*/  HMMA.16816.F32 R104, R24.reuse, R76, R144 ;  /* 0x0000004c1868723c */ /* 0x042fe20000001890 */
[----:B------:R1:W-:Y:S07]  /*2430*/  MUFU.TANH R123, R0 ;  /* 0x00000000007b7308 */ /* 0x0003ee0000002400 */
[----:B------:R-:W-:Y:S08]  /*2440*/  HMMA.16816.F32 R96, R24, R78, R140 ;  /* 0x0000004e1860723c */ /* 0x000ff0000000188c */
[----:B------:R-:W-:Y:S01]  /*2450*/  HMMA.16816.F32 R24, R12, R48, R100 ;  /* 0x000000300c18723c */ /* 0x000fe20000001864 */
[----:B-1----:R-:W-:-:S04]  /*2460*/  FMUL.FTZ R0, R62, c[0x0][0x320] ;  /* 0x0000c8003e007a20 */ /* 0x002fc80000410000 */
[----:B------:R1:W-:Y:S03]  /*2470*/  MUFU.TANH R122, R0 ;  /* 0x00000000007a7308 */ /* 0x0003e60000002400 */
[----:B------:R-:W-:Y:S08]  /*2480*/  HMMA.16816.F32 R52, R20, R50, R52 ;  /* 0x000000321434723c */ /* 0x000ff00000001834 */
[----:B------:R-:W-:Y:S01]  /*2490*/  HMMA.16816.F32 R68, R16, R42, R68 ;  /* 0x0000002a1044723c */ /* 0x000fe20000001844 */
[----:B------:R-:W5:Y:S01]  /*24a0*/  LDSM.16.M88.4 R40, [R221+0x1c00] ;  /* 0x001c0000dd28783b */ /* 0x000f620000000200 */
[----:B-1----:R-:W-:-:S06]  /*24b0*/  FMUL.FTZ R0, R63, c[0x0][0x320] ;  /* 0x0000c8003f007a20 */ /* 0x002fcc0000410000 */
[----:B------:R-:W-:Y:S01]  /*24c0*/  HMMA.16816.F32 R60, R20, R48, R88 ;  /* 0x00000030143c723c */ /* 0x000fe20000001858 */
[----:B------:R1:W-:Y:S07]  /*24d0*/  MUFU.TANH R121, R0 ;  /* 0x0000000000797308 */ /* 0x0003ee0000002400 */
[----:B------:R-:W-:Y:S08]  /*24e0*/  HMMA.16816.F32 R24, R4, R36, R24 ;  /* 0x000000240418723c */ /* 0x000ff00000001818 */
[----:B------:R-:W-:Y:S01]  /*24f0*/  HMMA.16816.F32 R48, R12, R50, R92 ;  /* 0x000000320c30723c */ /* 0x000fe2000000185c */
[----:B-1----:R-:W-:-:S04]  /*2500*/  FMUL.FTZ R0, R72, c[0x0][0x320] ;  /* 0x0000c80048007a20 */ /* 0x002fc80000410000 */
[----:B------:R1:W1:Y:S03]  /*2510*/  MUFU.TANH R120, R0 ;  /* 0x0000000000787308 */ /* 0x0002660000002400 */
[----:B------:R-:W-:Y:S01]  /*2520*/  HMMA.16816.F32 R60, R8, R36, R60 ;  /* 0x00000024083c723c */ /* 0x000fe2000000183c */
[----:B-1----:R-:W-:-:S04]  /*2530*/  FMUL.FTZ R0, R73, c[0x0][0x320] ;  /* 0x0000c80049007a20 */ /* 0x002fc80000410000 */
[----:B------:R1:W1:Y:S11]  /*2540*/  MUFU.TANH R111, R0 ;  /* 0x00000000006f7308 */ /* 0x0002760000002400 */
[----:B------:R-:W-:Y:S08]  /*2550*/  @!UPT UIADD3 URZ, URZ, URZ, URZ ;  /* 0x0000003f3f3ff290 */ /* 0x000ff0000fffe03f */
[----:B--2---:R-:W-:Y:S01]  /*2560*/  HMMA.16816.F32 R60, R32, R44, R60 ;  /* 0x0000002c203c723c */ /* 0x004fe2000000183c */
[----:B-1----:R-:W-:-:S04]  /*2570*/  FMUL.FTZ R0, R74, c[0x0][0x320] ;  /* 0x0000c8004a007a20 */ /* 0x002fc80000410000 */
[----:B------:R1:W2:Y:S11]  /*2580*/  MUFU.TANH R109, R0 ;  /* 0x00000000006d7308 */ /* 0x0002b60000002400 */
[----:B------:R-:W-:Y:S08]  /*2590*/  @!UPT UIADD3 URZ, URZ, URZ, URZ ;  /* 0x0000003f3f3ff290 */ /* 0x000ff0000fffe03f */
[----:B------:R-:W-:Y:S02]  /*25a0*/  FMUL.FTZ R63, R63, c[0x0][0x320] ;  /* 0x0000c8003f3f7a20 */ /* 0x000fe40000410000 */
[----:B-1----:R-:W-:-:S04]  /*25b0*/  FMUL.FTZ R0, R75, c[0x0][0x320] ;  /* 0x0000c8004b007a20 */ /* 0x002fc80000410000 */
[----:B------:R-:W-:Y:S01]  /*25c0*/  MUFU.TANH R63, R63 ;  /* 0x0000003f003f7308 */ /* 0x000fe20000002400 */
[C---:B------:R-:W-:Y:S07]  /*25d0*/  HMMA.16816.F32 R72, R28.reuse, R76, R116 ;  /* 0x0000004c1c48723c */ /* 0x040fee0000001874 */
[----:B------:R1:W-:Y:S01]  /*25e0*/  MUFU.TANH R108, R0 ;  /* 0x00000000006c7308 */ /* 0x0003e20000002400 */
[----:B------:R-:W-:Y:S08]  /*25f0*/  HMMA.16816.F32 R76, R28, R78, R124 ;  /* 0x0000004e1c4c723c */ /* 0x000ff0000000187c */
[----:B------:R-:W-:Y:S01]  /*2600*/  HMMA.16816.F32 R28, R8, R38, R52 ;  /* 0x00000026081c723c */ /* 0x000fe20000001834 */
[----:B-1----:R-:W-:-:S07]  /*2610*/  FMUL.FTZ R0, R64, c[0x0][0x320] ;  /* 0x0000c80040007a20 */ /* 0x002fce0000410000 */
[----:B------:R-:W-:Y:S01]  /*2620*/  HMMA.16816.F32 R36, R4, R38, R48 ;  /* 0x000000260424723c */ /* 0x000fe20000001830 */
[----:B------:R1:W-:Y:S11]  /*2630*/  MUFU.TANH R110, R0 ;  /* 0x00000000006e7308 */ /* 0x0003f60000002400 */
[----:B------:R-:W-:Y:S04]  /*2640*/  @!UPT UIADD3 URZ, URZ, URZ, URZ ;  /* 0x0000003f3f3ff290 */ /* 0x000fe8000fffe03f */
[----:B------:R-:W-:Y:S01]  /*2650*/  HMMA.16816.F32 R52, R32, R46, R28 ;  /* 0x0000002e2034723c */ /* 0x000fe2000000181c */
[----:B------:R-:W-:Y:S01]  /*2660*/  LDSM.16.M88.4 R28, [R221+0x2c00] ;  /* 0x002c0000dd1c783b */ /* 0x000fe20000000200 */
[----:B-1----:R-:W-:-:S04]  /*2670*/  FMUL.FTZ R0, R65, c[0x0][0x320] ;  /* 0x0000c80041007a20 */ /* 0x002fc80000410000 */
[----:B------:R1:W-:Y:S02]  /*2680*/  MUFU.TANH R132, R0 ;  /* 0x0000000000847308 */ /* 0x0003e40000002400 */
[----:B-1----:R-:W-:Y:S11]  /*2690*/  FMUL.FTZ R0, R66, c[0x0][0x320] ;  /* 0x0000c80042007a20 */ /* 0x002ff60000410000 */
[----:B------:R-:W-:Y:S05]  /*26a0*/  @!UPT UIADD3 URZ, URZ, URZ, URZ ;  /* 0x0000003f3f3ff290 */ /* 0x000fea000fffe03f */
[----:B------:R-:W-:Y:S01]  /*26b0*/  FMUL.FTZ R2, R55, c[0x0][0x320] ;  /* 0x0000c80037027a20 */ /* 0x000fe20000410000 */
[----:B------:R1:W-:Y:S01]  /*26c0*/  MUFU.TANH R137, R0 ;  /* 0x0000000000897308 */ /* 0x0003e20000002400 */
[----:B------:R-:W-:Y:S02]  /*26d0*/  FMUL.FTZ R54, R54, c[0x0][0x320] ;  /* 0x0000c80036367a20 */ /* 0x000fe40000410000 */
[----:B-1----:R-:W-:Y:S02]  /*26e0*/  FMUL.FTZ R0, R67, c[0x0][0x320] ;  /* 0x0000c80043007a20 */ /* 0x002fe40000410000 */
[----:B-----5:R-:W-:Y:S03]  /*26f0*/  HMMA.16816.F32 R64, R12, R40, R104 ;  /* 0x000000280c40723c */ /* 0x020fe60000001868 */
[----:B------:R1:W-:Y:S02]  /*2700*/  MUFU.TANH R136, R0 ;  /* 0x0000000000887308 */ /* 0x0003e40000002400 */
[----:B-1----:R-:W-:-:S06]  /*2710*/  FMUL.FTZ R0, R84, c[0x0][0x320] ;  /* 0x0000c80054007a20 */ /* 0x002fcc0000410000 */
[----:B------:R1:W5:Y:S02]  /*2720*/  MUFU.TANH R88, R0 ;  /* 0x0000000000587308 */ /* 0x0003640000002400 */
[----:B-1----:R-:W-:-:S06]  /*2730*/  FMUL.FTZ R0, R85, c[0x0][0x320] ;  /* 0x0000c80055007a20 */ /* 0x002fcc0000410000 */
[----:B------:R1:W1:Y:S02]  /*2740*/  MUFU.TANH R84, R0 ;  /* 0x0000000000547308 */ /* 0x0002640000002400 */
[----:B-1----:R-:W-:-:S06]  /*2750*/  FMUL.FTZ R0, R86, c[0x0][0x320] ;  /* 0x0000c80056007a20 */ /* 0x002fcc0000410000 */
[----:B------:R1:W1:Y:S02]  /*2760*/  MUFU.TANH R100, R0 ;  /* 0x0000000000647308 */ /* 0x0002640000002400 */
[----:B-1----:R-:W-:-:S06]  /*2770*/  FMUL.FTZ R0, R87, c[0x0][0x320] ;  /* 0x0000c80057007a20 */ /* 0x002fcc0000410000 */
[----:B------:R1:W-:Y:S02]  /*2780*/  MUFU.TANH R101, R0 ;  /* 0x0000000000657308 */ /* 0x0003e40000002400 */
[----:B-1----:R-:W-:-:S06]  /*2790*/  FMUL.FTZ R0, R56, c[0x0][0x320] ;  /* 0x0000c80038007a20 */ /* 0x002fcc0000410000 */
[----:B------:R1:W-:Y:S02]  /*27a0*/  MUFU.TANH R134, R0 ;  /* 0x0000000000867308 */ /* 0x0003e40000002400 */
[----:B-1----:R-:W-:-:S06]  /*27b0*/  FMUL.FTZ R0, R57, c[0x0][0x320] ;  /* 0x0000c80039007a20 */ /* 0x002fcc0000410000 */
[----:B------:R1:W-:Y:S02]  /*27c0*/  MUFU.TANH R133, R0 ;  /* 0x0000000000857308 */ /* 0x0003e40000002400 */
[----:B-1----:R-:W-:-:S06]  /*27d0*/  FMUL.FTZ R0, R58, c[0x0][0x320] ;  /* 0x0000c8003a007a20 */ /* 0x002fcc0000410000 */
[----:B------:R1:W-:Y:S02]  /*27e0*/  MUFU.TANH R135, R0 ;  /* 0x0000000000877308 */ /* 0x0003e40000002400 */
[----:B-1----:R-:W-:Y:S02]  /*27f0*/  FMUL.FTZ R0, R59, c[0x0][0x320] ;  /* 0x0000c8003b007a20 */ /* 0x002fe40000410000 */
[----:B------:R-:W-:Y:S01]  /*2800*/  HMMA.16816.F32 R56, R16, R44, R24 ;  /* 0x0000002c1038723c */ /* 0x000fe20000001818 */
[----:B------:R-:W1:Y:S03]  /*2810*/  LDSM.16.M88.4 R24, [R216+0x5d00] ;  /* 0x005d0000d818783b */ /* 0x000e660000000200 */
[----:B------:R2:W-:Y:S01]  /*2820*/  MUFU.TANH R144, R0 ;  /* 0x0000000000907308 */ /* 0x0005e20000002400 */
[----:B------:R-:W-:-:S04]  /*2830*/  DEPBAR.LE SB0, 0x0 ;  /* 0x000080000000791a */ /* 0x000fc80000000000 */
[----:B------:R-:W-:Y:S01]  /*2840*/  HMMA.16816.F32 R44, R16, R46, R36 ;  /* 0x0000002e102c723c */ /* 0x000fe20000001824 */
[----:B--2---:R-:W-:-:S04]  /*2850*/  FMUL.FTZ R0, R68, c[0x0][0x320] ;  /* 0x0000c80044007a20 */ /* 0x004fc80000410000 */
[----:B------:R2:W1:Y:S10]  /*2860*/  MUFU.TANH R83, R0 ;  /* 0x0000000000537308 */ /* 0x0004740000002400 */
[----:B------:R-:W-:-:S02]  /*2870*/  FMUL.FTZ R59, R59, c[0x0][0x320] ;  /* 0x0000c8003b3b7a20 */ /* 0x000fc40000410000 */
[----:B------:R-:W-:Y:S02]  /*2880*/  FMUL.FTZ R58, R58, c[0x0][0x320] ;  /* 0x0000c8003a3a7a20 */ /* 0x000fe40000410000 */
[----:B------:R-:W-:Y:S02]  /*2890*/  FMUL.FTZ R56, R56, c[0x0][0x320] ;  /* 0x0000c80038387a20 */ /* 0x000fe40000410000 */
[----:B------:R-:W-:Y:S02]  /*28a0*/  FMUL.FTZ R57, R57, c[0x0][0x320] ;  /* 0x0000c80039397a20 */ /* 0x000fe40000410000 */
[----:B------:R-:W-:Y:S01]  /*28b0*/  MUFU.TANH R147, R56 ;  /* 0x0000003800937308 */ /* 0x000fe20000002400 */
[----:B--2---:R-:W-:-:S07]  /*28c0*/  FMUL.FTZ R0, R69, c[0x0][0x320] ;  /* 0x0000c80045007a20 */ /* 0x004fce0000410000 */
[----:B------:R-:W-:Y:S08]  /*28d0*/  MUFU.TANH R56, R2 ;  /* 0x0000000200387308 */ /* 0x000ff00000002400 */
[----:B------:R2:W-:Y:S08]  /*28e0*/  MUFU.TANH R82, R0 ;  /* 0x0000000000527308 */ /* 0x0005f00000002400 */
[----:B------:R-:W-:Y:S01]  /*28f0*/  MUFU.TANH R172, R57 ;  /* 0x0000003900ac7308 */ /* 0x000fe20000002400 */
[----:B--2---:R-:W-:-:S07]  /*2900*/  FMUL.FTZ R0, R70, c[0x0][0x320] ;  /* 0x0000c80046007a20 */ /* 0x004fce0000410000 */
[----:B------:R-:W-:Y:S08]  /*2910*/  MUFU.TANH R57, R54 ;  /* 0x0000003600397308 */ /* 0x000ff00000002400 */
[----:B------:R2:W-:Y:S02]  /*2920*/  MUFU.TANH R81, R0 ;  /* 0x0000000000517308 */ /* 0x0005e40000002400 */
[----:B--2---:R-:W-:-:S02]  /*2930*/  FMUL.FTZ R0, R71, c[0x0][0x320] ;  /* 0x0000c80047007a20 */ /* 0x004fc40000410000 */
[----:B------:R-:W-:Y:S04]  /*2940*/  HMMA.16816.F32 R68, R12, R42, R96 ;  /* 0x0000002a0c44723c */ /* 0x000fe80000001860 */
[----:B------:R2:W1:Y:S04]  /*2950*/  MUFU.TANH R80, R0 ;  /* 0x0000000000507308 */ /* 0x0004680000002400 */
[C---:B------:R-:W-:Y:S08]  /*2960*/  HMMA.16816.F32 R12, R20.reuse, R40, R72 ;  /* 0x00000028140c723c */ /* 0x040ff00000001848 */
[----:B------:R-:W-:Y:S01]  /*2970*/  HMMA.16816.F32 R20, R20, R42, R76 ;  /* 0x0000002a1414723c */ /* 0x000fe2000000184c */
[----:B--2---:R-:W-:-:S02]  /*2980*/  FMUL.FTZ R0, R60, c[0x0][0x320] ;  /* 0x0000c8003c007a20 */ /* 0x004fc40000410000 */
[----:B------:R-:W-:Y:S05]  /*2990*/  MUFU.TANH R60, R59 ;  /* 0x0000003b003c7308 */ /* 0x000fea0000002400 */
[-C--:B-1----:R-:W-:Y:S03]  /*29a0*/  HMMA.16816.F32 R40, R4, R24.reuse, R64 ;  /* 0x000000180428723c */ /* 0x082fe60000001840 */
[----:B------:R1:W-:Y:S05]  /*29b0*/  MUFU.TANH R177, R0 ;  /* 0x0000000000b17308 */ /* 0x0003ea0000002400 */
[----:B------:R-:W-:Y:S08]  /*29c0*/  HMMA.16816.F32 R12, R8, R24, R12 ;  /* 0x00000018080c723c */ /* 0x000ff0000000180c */
[----:B------:R-:W-:Y:S01]  /*29d0*/  HMMA.16816.F32 R36, R4, R26, R68 ;  /* 0x0000001a0424723c */ /* 0x000fe20000001844 */
[----:B-1----:R-:W-:-:S02]  /*29e0*/  FMUL.FTZ R0, R61, c[0x0][0x320] ;  /* 0x0000c8003d007a20 */ /* 0x002fc40000410000 */
[----:B------:R-:W-:Y:S04]  /*29f0*/  MUFU.TANH R61, R58 ;  /* 0x0000003a003d7308 */ /* 0x000fe80000002400 */
[----:B------:R-:W-:Y:S01]  /*2a00*/  @P1 SHF.R.S32.HI R7, RZ, 0x1f, R163 ;  /* 0x0000001fff071819 */ /* 0x000fe200000114a3 */
[----:B------:R-:W-:Y:S01]  /*2a10*/  HMMA.16816.F32 R48, R8, R26, R20 ;  /* 0x0000001a0830723c */ /* 0x000fe20000001814 */
[----:B------:R-:W-:-:S04]  /*2a20*/  @P1 IMAD R6, R161, R163, RZ ;  /* 0x000000a3a1061224 */ /* 0x000fc800078e02ff */
[----:B------:R-:W-:Y:S01]  /*2a30*/  @P1 IMAD R6, R7, R162, R6 ;  /* 0x000000a207061224 */ /* 0x000fe200078e0206 */
[----:B------:R1:W-:Y:S01]  /*2a40*/  MUFU.TANH R179, R0 ;  /* 0x0000000000b37308 */ /* 0x0003e20000002400 */
[----:B------:R-:W-:Y:S01]  /*2a50*/  FMUL.FTZ R8, R44, c[0x0][0x320] ;  /* 0x0000c8002c087a20 */ /* 0x000fe20000410000 */
[C---:B------:R-:W-:Y:S01]  /*2a60*/  HMMA.16816.F32 R24, R32.reuse, R28, R12 ;  /* 0x0000001c2018723c */ /* 0x040fe2000000180c */
[----:B------:R-:W-:Y:S02]  /*2a70*/  FMUL.FTZ R7, R45, c[0x0][0x320] ;  /* 0x0000c8002d077a20 */ /* 0x000fe40000410000 */
[----:B-1----:R-:W-:Y:S11]  /*2a80*/  FMUL.FTZ R0, R62, c[0x0][0x320] ;  /* 0x0000c8003e007a20 */ /* 0x002ff60000410000 */
[----:B------:R-:W-:Y:S02]  /*2a90*/  @!UPT UIADD3 URZ, URZ, URZ, URZ ;  /* 0x0000003f3f3ff290 */ /* 0x000fe4000fffe03f */
[----:B------:R-:W-:Y:S01]  /*2aa0*/  HMMA.16816.F32 R32, R32, R30, R48 ;  /* 0x0000001e2020723c */ /* 0x000fe20000001830 */
[----:B------:R1:W-:Y:S02]  /*2ab0*/  MUFU.TANH R62, R0 ;  /* 0x00000000003e7308 */ /* 0x0003e40000002400 */
[----:B-1----:R-:W-:-:S06]  /*2ac0*/  FMUL.FTZ R0, R52, c[0x0][0x320] ;  /* 0x0000c80034007a20 */ /* 0x002fcc0000410000 */
[----:B------:R1:W-:Y:S08]  /*2ad0*/  MUFU.TANH R52, R8 ;  /* 0x0000000800347308 */ /* 0x0003f00000002400 */
[----:B------:R2:W-:Y:S01]  /*2ae0*/  MUFU.TANH R59, R0 ;  /* 0x00000000003b7308 */ /* 0x0005e20000002400 */
[C---:B-1----:R-:W-:Y:S07]  /*2af0*/  HMMA.16816.F32 R8, R16.reuse, R28, R40 ;  /* 0x0000001c1008723c */ /* 0x042fee0000001828 */
[----:B------:R-:W-:Y:S01]  /*2b00*/  MUFU.TANH R40, R7 ;  /* 0x0000000700287308 */ /* 0x000fe20000002400 */
[----:B--2---:R-:W-:Y:S01]  /*2b10*/  FMUL.FTZ R0, R53, c[0x0][0x320] ;  /* 0x0000c80035007a20 */ /* 0x004fe20000410000 */
[----:B------:R-:W-:Y:S06]  /*2b20*/  HMMA.16816.F32 R16, R16, R30, R36 ;  /* 0x0000001e1010723c */ /* 0x000fec0000001824 */
[----:B------:R1:W-:Y:S02]  /*2b30*/  MUFU.TANH R58, R0 ;  /* 0x00000000003a7308 */ /* 0x0003e40000002400 */
[----:B-1----:R-:W-:-:S05]  /*2b40*/  LOP3.LUT R0, R160, 0xffffffe0, RZ, 0xc0, !PT ;  /* 0xffffffe0a0007812 */ /* 0x002fca00078ec0ff */
[----:B------:R-:W-:-:S05]  /*2b50*/  IMAD.IADD R0, R174, 0x1, -R0 ;  /* 0x00000001ae007824 */ /* 0x000fca00078e0a00 */
[----:B------:R-:W-:-:S04]  /*2b60*/  SHF.R.S32.HI R4, RZ, 0x1f, R0 ;  /* 0x0000001fff047819 */ /* 0x000fc80000011400 */
[----:B------:R-:W-:Y:S01]  /*2b70*/  LEA.HI R2, R4, R0, RZ, 0x2 ;  /* 0x0000000004027211 */ /* 0x000fe200078f10ff */
[----:B------:R-:W-:-:S03]  /*2b80*/  @P1 IMAD.WIDE.U32 R4, R163, R162, R166 ;  /* 0x000000a2a3041225 */ /* 0x000fc600078e00a6 */
[----:B------:R-:W-:Y:S01]  /*2b90*/  LOP3.LUT R2, R2, 0x7ffffffc, RZ, 0xc0, !PT ;  /* 0x7ffffffc02027812 */ /* 0x000fe200078ec0ff */
[----:B------:R-:W-:Y:S01]  /*2ba0*/  BAR.SYNC.DEFER_BLOCKING 0x0 ;  /* 0x0000000000007b1d */ /* 0x000fe20000010000 */
[----:B------:R-:W-:-:S03]  /*2bb0*/  @P1 LEA R14, P0, R4, c[0x0][0x1c8], 0x1 ;  /* 0x00007200040e1a11 */ /* 0x000fc600078008ff */
[----:B------:R-:W-:Y:S02]  /*2bc0*/  IMAD.IADD R0, R0, 0x1, -R2 ;  /* 0x0000000100007824 */ /* 0x000fe400078e0a02 */
[----:B------:R-:W-:Y:S02]  /*2bd0*/  @P1 IMAD.IADD R2, R5, 0x1, R6 ;  /* 0x0000000105021824 */ /* 0x000fe400078e0206 */
[----:B------:R-:W-:Y:S02]  /*2be0*/  IMAD R0, R0, -0x2, R159 ;  /* 0xfffffffe00007824 */ /* 0x000fe400078e029f */
[----:B------:R-:W-:Y:S01]  /*2bf0*/  FMUL.FTZ R5, R16, c[0x0][0x320] ;  /* 0x0000c80010057a20 */ /* 0x000fe20000410000 */
[----:B------:R-:W-:Y:S01]  /*2c00*/  @P1 LEA.HI.X R15, R4, c[0x0][0x1cc], R2, 0x1, P0 ;  /* 0x00007300040f1a11 */ /* 0x000fe200000f0c02 */
[----:B------:R-:W-:Y:S01]  /*2c10*/  FMUL.FTZ R2, R47, c[0x0][0x320] ;  /* 0x0000c8002f027a20 */ /* 0x000fe20000410000 */
[----:B------:R-:W-:Y:S01]  /*2c20*/  ISETP.GT.AND P2, PT, R0, RZ, PT ;  /* 0x000000ff0000720c */ /* 0x000fe20003f44270 */
[----:B------:R-:W-:Y:S01]  /*2c30*/  FMUL.FTZ R4, R46, c[0x0][0x320] ;  /* 0x0000c8002e047a20 */ /* 0x000fe20000410000 */
[C---:B------:R-:W-:Y:S01]  /*2c40*/  ISETP.GT.AND P0, PT, R0.reuse, 0x1, PT ;  /* 0x000000010000780c */ /* 0x040fe20003f04270 */
[----:B------:R1:W-:Y:S01]  /*2c50*/  MUFU.TANH R12, R2 ;  /* 0x00000002000c7308 */ /* 0x0003e20000002400 */
[----:B------:R-:W-:-:S02]  /*2c60*/  ISETP.GT.AND P3, PT, R0, 0x8, PT ;  /* 0x000000080000780c */ /* 0x000fc40003f64270 */
[----:B------:R-:W-:Y:S02]  /*2c70*/  FSEL R21, R154, -INF , P2 ;  /* 0xff8000009a157808 */ /* 0x000fe40001000000 */
[----:B----4-:R-:W-:Y:S02]  /*2c80*/  FSEL R22, R153, -INF , P0 ;  /* 0xff80000099167808 */ /* 0x010fe40000000000 */
[----:B---3--:R-:W-:Y:S01]  /*2c90*/  FSEL R28, R152, -INF , P2 ;  /* 0xff800000981c7808 */ /* 0x008fe20001000000 */
[----:B------:R2:W3:Y:S01]  /*2ca0*/  MUFU.TANH R7, R4 ;  /* 0x0000000400077308 */ /* 0x0004e20000002400 */
[----:B------:R-:W-:Y:S01]  /*2cb0*/  FSEL R43, R156, -INF , P2 ;  /* 0xff8000009c2b7808 */ /* 0x000fe20001000000 */
[----:B------:R-:W-:Y:S01]  /*2cc0*/  @!PT LDS RZ, [RZ] ;  /* 0x00000000fffff984 */ /* 0x000fe20000000800 */
[----:B------:R-:W-:Y:S01]  /*2cd0*/  @!PT LDS RZ, [RZ] ;  /* 0x00000000fffff984 */ /* 0x000fe20000000800 */
[----:B------:R-:W-:Y:S01]  /*2ce0*/  @!PT LDS RZ, [RZ] ;  /* 0x00000000fffff984 */ /* 0x000fe20000000800 */
[----:B------:R4:W-:Y:S01]  /*2cf0*/  @P1 LDGSTS.E.BYPASS.LTC128B.128 [R233+0x3100], [R14.64], !P5 ;  /* 0x031000000ee91fae */ /* 0x0009e2000e901d46 */
[----:B------:R-:W-:Y:S02]  /*2d00*/  FSEL R38, R158, -INF , P2 ;  /* 0xff8000009e267808 */ /* 0x000fe40001000000 */
[----:B------:R-:W-:Y:S01]  /*2d10*/  ISETP.GT.AND P2, PT, R0, 0x9, PT ;  /* 0x000000090000780c */ /* 0x000fe20003f44270 */
[----:B------:R4:W-:Y:S01]  /*2d20*/  @P1 LDGSTS.E.BYPASS.LTC128B.128 [R233+0x4100], [R14.64+0x40], !P4 ;  /* 0x041000400ee91fae */ /* 0x0009e2000e101d46 */
[----:B------:R-:W-:Y:S01]  /*2d30*/  FSEL R23, R120, -INF , P3 ;  /* 0xff80000078177808 */ /* 0x000fe20001800000 */
[----:B-1----:R-:W-:Y:S01]  /*2d40*/  FMUL.FTZ R2, R24, c[0x0][0x320] ;  /* 0x0000c80018027a20 */ /* 0x002fe20000410000 */
[----:B------:R-:W-:Y:S01]  /*2d50*/  FSEL R29, R138, -INF , P0 ;  /* 0xff8000008a1d7808 */ /* 0x000fe20000000000 */
[----:B------:R4:W-:Y:S01]  /*2d60*/  @P1 LDGSTS.E.BYPASS.LTC128B.128 [R233+0x5100], [R14.64+0x80], !P6 ;  /* 0x051000800ee91fae */ /* 0x0009e2000f101d46 */
[----:B------:R-:W-:Y:S01]  /*2d70*/  FSEL R46, R155, -INF , P0 ;  /* 0xff8000009b2e7808 */ /* 0x000fe20000000000 */
[----:B------:R1:W-:Y:S01]  /*2d80*/  MUFU.TANH R20, R2 ;  /* 0x0000000200147308 */ /* 0x0003e20000002400 */
[----:B------:R-:W-:-:S02]  /*2d90*/  FSEL R39, R157, -INF , P0 ;  /* 0xff8000009d277808 */ /* 0x000fc40000000000 */
[----:B------:R-:W-:Y:S01]  /*2da0*/  ISETP.GT.AND P0, PT, R0, 0x10, PT ;  /* 0x000000100000780c */ /* 0x000fe20003f04270 */
[----:B--2---:R-:W-:Y:S01]  /*2db0*/  FMUL.FTZ R4, R9, c[0x0][0x320] ;  /* 0x0000c80009047a20 */ /* 0x004fe20000410000 */
[----:B------:R-:W-:Y:S02]  /*2dc0*/  FSEL R24, R111, -INF , P2 ;  /* 0xff8000006f187808 */ /* 0x000fe40001000000 */
[----:B------:R-:W-:Y:S01]  /*2dd0*/  FSEL R36, R109, -INF , P3 ;  /* 0xff8000006d247808 */ /* 0x000fe20001800000 */
[----:B------:R2:W-:Y:S01]  /*2de0*/  MUFU.TANH R16, R4 ;  /* 0x0000000400107308 */ /* 0x0005e20000002400 */
[----:B------:R-:W-:Y:S02]  /*2df0*/  FSEL R45, R122, -INF , P3 ;  /* 0xff8000007a2d7808 */ /* 0x000fe40001800000 */
[----:B------:R-:W-:Y:S02]  /*2e00*/  FSEL R41, R139, -INF , P3 ;  /* 0xff8000008b297808 */ /* 0x000fe40001800000 */
[----:B------:R-:W-:-:S02]  /*2e10*/  ISETP.GT.AND P3, PT, R0, 0x11, PT ;  /* 0x000000110000780c */ /* 0x000fc40003f64270 */
[----:B-----5:R-:W-:Y:S01]  /*2e20*/  FSEL R47, R88, -INF , P0 ;  /* 0xff800000582f7808 */ /* 0x020fe20000000000 */
[----:B-1----:R-:W-:Y:S01]  /*2e30*/  FMUL.FTZ R2, R26, c[0x0][0x320] ;  /* 0x0000c8001a027a20 */ /* 0x002fe20000410000 */
[----:B------:R-:W-:Y:S01]  /*2e40*/  FSEL R37, R108, -INF , P2 ;  /* 0xff8000006c257808 */ /* 0x000fe20001000000 */
[----:B------:R1:W-:Y:S01]  /*2e50*/  MUFU.TANH R9, R5 ;  /* 0x0000000500097308 */ /* 0x0003e20000002400 */
[----:B------:R-:W-:Y:S02]  /*2e60*/  FSEL R44, R121, -INF , P2 ;  /* 0xff800000792c7808 */ /* 0x000fe40001000000 */
[----:B------:R-:W-:Y:S02]  /*2e70*/  FSEL R42, R123, -INF , P2 ;  /* 0xff8000007b2a7808 */ /* 0x000fe40001000000 */
[----:B------:R-:W-:Y:S01]  /*2e80*/  ISETP.GT.AND P2, PT, R0, 0x18, PT ;  /* 0x000000180000780c */ /* 0x000fe20003f44270 */
[----:B--2---:R-:W-:Y:S01]  /*2e90*/  FMUL.FTZ R4, R17, c[0x0][0x320] ;  /* 0x0000c80011047a20 */ /* 0x004fe20000410000 */
[----:B------:R-:W-:Y:S01]  /*2ea0*/  FSEL R54, R84, -INF , P3 ;  /* 0xff80000054367808 */ /* 0x000fe20001800000 */
[----:B------:R2:W-:Y:S01]  /*2eb0*/  MUFU.TANH R13, R2 ;  /* 0x00000002000d7308 */ /* 0x0005e20000002400 */
[----:B------:R-:W-:-:S02]  /*2ec0*/  FSEL R100, R100, -INF , P0 ;  /* 0xff80000064647808 */ /* 0x000fc40000000000 */
[----:B------:R-:W-:Y:S02]  /*2ed0*/  FSEL R137, R137, -INF , P0 ;  /* 0xff80000089897808 */ /* 0x000fe40000000000 */
[----:B------:R-:W-:Y:S02]  /*2ee0*/  FSEL R107, R110, -INF , P0 ;  /* 0xff8000006e6b7808 */ /* 0x000fe40000000000 */
[----:B------:R-:W-:Y:S01]  /*2ef0*/  ISETP.GT.AND P0, PT, R0, 0x19, PT ;  /* 0x000000190000780c */ /* 0x000fe20003f04270 */
[----:B-1----:R-:W-:Y:S01]  /*2f00*/  FMUL.FTZ R5, R11, c[0x0][0x320] ;  /* 0x0000c8000b057a20 */ /* 0x002fe20000410000 */
[----:B------:R-:W-:Y:S02]  /*2f10*/  FSEL R53, R83, -INF , P2 ;  /* 0xff80000053357808 */ /* 0x000fe40001000000 */
[----:B------:R-:W-:Y:S02]  /*2f20*/  FSEL R106, R80, -INF , P0 ;  /* 0xff800000506a7808 */ /* 0x000fe40000000000 */
[----:B------:R-:W-:-:S02]  /*2f30*/  FSEL R55, R82, -INF , P0 ;  /* 0xff80000052377808 */ /* 0x000fc40000000000 */
[----:B------:R-:W-:Y:S01]  /*2f40*/  FSEL R144, R144, -INF , P0 ;  /* 0xff80000090907808 */ /* 0x000fe20000000000 */
[----:B--2---:R-:W-:Y:S01]  /*2f50*/  FMUL.FTZ R2, R8, c[0x0][0x320] ;  /* 0x0000c80008027a20 */ /* 0x004fe20000410000 */
[----:B------:R-:W-:Y:S02]  /*2f60*/  FSEL R133, R133, -INF , P0 ;  /* 0xff80000085857808 */ /* 0x000fe40000000000 */
[----:B------:R-:W-:Y:S01]  /*2f70*/  FSEL R101, R101, -INF , P3 ;  /* 0xff80000065657808 */ /* 0x000fe20001800000 */
[----:B------:R1:W-:Y:S01]  /*2f80*/  MUFU.TANH R8, R2 ;  /* 0x0000000200087308 */ /* 0x0003e20000002400 */
[----:B------:R-:W-:Y:S02]  /*2f90*/  FSEL R136, R136, -INF , P3 ;  /* 0xff80000088887808 */ /* 0x000fe40001800000 */
[----:B------:R-:W-:Y:S02]  /*2fa0*/  FSEL R132, R132, -INF , P3 ;  /* 0xff80000084847808 */ /* 0x000fe40001800000 */
[----:B------:R-:W-:-:S02]  /*2fb0*/  ISETP.GT.AND P0, PT, R0, 0x28, PT ;  /* 0x000000280000780c */ /* 0x000fc40003f04270 */
[----:B------:R-:W-:Y:S02]  /*2fc0*/  ISETP.GT.AND P3, PT, R0, 0x20, PT ;  /* 0x000000200000780c */ /* 0x000fe40003f64270 */
[----:B------:R-:W-:Y:S02]  /*2fd0*/  FSEL R105, R81, -INF , P2 ;  /* 0xff80000051697808 */ /* 0x000fe40001000000 */
[----:B------:R-:W-:Y:S02]  /*2fe0*/  FSEL R135, R135, -INF , P2 ;  /* 0xff80000087877808 */ /* 0x000fe40001000000 */
[----:B------:R-:W-:Y:S02]  /*2ff0*/  FSEL R134, R134, -INF , P2 ;  /* 0xff80000086867808 */ /* 0x000fe40001000000 */
[----:B---3--:R-:W-:Y:S01]  /*3000*/  FSEL R175, R7, -INF , P0 ;  /* 0xff80000007af7808 */ /* 0x008fe20000000000 */
[----:B-1----:R-:W-:Y:S01]  /*3010*/  FMUL.FTZ R2, R10, c[0x0][0x320] ;  /* 0x0000c8000a027a20 */ /* 0x002fe20000410000 */
[----:B------:R-:W-:Y:S01]  /*3020*/  ISETP.GT.AND P2, PT, R0, 0x21, PT ;  /* 0x000000210000780c */ /* 0x000fe20003f44270 */
[----:B------:R1:W-:Y:S01]  /*3030*/  MUFU.TANH R7, R4 ;  /* 0x0000000400077308 */ /* 0x0003e20000002400 */
[----:B------:R-:W-:-:S02]  /*3040*/  FSEL R147, R147, -INF , P3 ;  /* 0xff80000093937808 */ /* 0x000fc40001800000 */
[----:B------:R-:W-:Y:S02]  /*3050*/  FSEL R172, R172, -INF , P2 ;  /* 0xff800000acac7808 */ /* 0x000fe40001000000 */
[----:B------:R-:W-:Y:S02]  /*3060*/  FSEL R173, R61, -INF , P3 ;  /* 0xff8000003dad7808 */ /* 0x000fe40001800000 */
[----:B------:R-:W-:Y:S01]  /*3070*/  FSEL R186, R62, -INF , P3 ;  /* 0xff8000003eba7808 */ /* 0x000fe20001800000 */
[----:B------:R2:W3:Y:S01]  /*3080*/  MUFU.TANH R6, R2 ;  /* 0x0000000200067308 */ /* 0x0004e20000002400 */
[----:B------:R-:W-:Y:S02]  /*3090*/  FSEL R177, R177, -INF , P3 ;  /* 0xff800000b1b17808 */ /* 0x000fe40001800000 */
[----:B------:R-:W-:Y:S02]  /*30a0*/  FSEL R174, R60, -INF , P2 ;  /* 0xff8000003cae7808 */ /* 0x000fe40001000000 */
[----:B------:R-:W-:-:S02]  /*30b0*/  FSEL R187, R63, -INF , P2 ;  /* 0xff8000003fbb7808 */ /* 0x000fc40001000000 */
[----:B------:R-:W-:Y:S01]  /*30c0*/  FSEL R179, R179, -INF , P2 ;  /* 0xff800000b3b37808 */ /* 0x000fe20001000000 */
[----:B------:R5:W3:Y:S01]  /*30d0*/  MUFU.TANH R10, R5 ;  /* 0x00000005000a7308 */ /* 0x000ae20000002400 */
[----:B-1----:R-:W-:Y:S02]  /*30e0*/  FMNMX.FTZ R4, R28, R29, !PT ;  /* 0x0000001d1c047209 */ /* 0x002fe40007810000 */
[----:B------:R-:W-:Y:S02]  /*30f0*/  ISETP.GT.AND P3, PT, R0, 0x29, PT ;  /* 0x000000290000780c */ /* 0x000fe40003f64270 */
[----:B------:R-:W-:Y:S02]  /*3100*/  FMNMX.FTZ R4, R36, R4, !PT ;  /* 0x0000000424047209 */ /* 0x000fe40007810000 */
[----:B------:R-:W-:Y:S02]  /*3110*/  ISETP.GT.AND P2, PT, R0, 0x30, PT ;  /* 0x000000300000780c */ /* 0x000fe40003f44270 */
[----:B--2---:R-:W-:-:S02]  /*3120*/  FMNMX.FTZ R2, R21, R22, !PT ;  /* 0x0000001615027209 */ /* 0x004fc40007810000 */
[----:B------:R-:W-:Y:S02]  /*3130*/  FSEL R146, R52, -INF , P0 ;  /* 0xff80000034927808 */ /* 0x000fe40000000000 */
[----:B------:R-:W-:Y:S02]  /*3140*/  FMNMX.FTZ R2, R23, R2, !PT ;  /* 0x0000000217027209 */ /* 0x000fe40007810000 */
[----:B------:R-:W-:Y:S01]  /*3150*/  FMNMX.FTZ R4, R37, R4, !PT ;  /* 0x0000000425047209 */ /* 0x000fe20007810000 */
[----:B-----5:R-:W-:Y:S01]  /*3160*/  FMUL.FTZ R5, R19, c[0x0][0x320] ;  /* 0x0000c80013057a20 */ /* 0x020fe20000410000 */
[----:B------:R-:W-:Y:S02]  /*3170*/  FMNMX.FTZ R2, R24, R2, !PT ;  /* 0x0000000218027209 */ /* 0x000fe40007810000 */
[----:B------:R-:W-:Y:S02]  /*3180*/  FSEL R185, R57, -INF , P0 ;  /* 0xff80000039b97808 */ /* 0x000fe40000000000 */
[----:B------:R-:W-:-:S02]  /*3190*/  FMNMX.FTZ R2, R47, R2, !PT ;  /* 0x000000022f027209 */ /* 0x000fc40007810000 */
[----:B------:R-:W-:Y:S02]  /*31a0*/  FSEL R184, R59, -INF , P0 ;  /* 0xff8000003bb87808 */ /* 0x000fe40000000000 */
[----:B------:R-:W-:Y:S02]  /*31b0*/  FMNMX.FTZ R2, R54, R2, !PT ;  /* 0x0000000236027209 */ /* 0x000fe40007810000 */
[----:B------:R-:W-:Y:S02]  /*31c0*/  FSEL R176, R12, -INF , P3 ;  /* 0xff8000000cb07808 */ /* 0x000fe40001800000 */
[----:B------:R-:W-:Y:S02]  /*31d0*/  FMNMX.FTZ R2, R53, R2, !PT ;  /* 0x0000000235027209 */ /* 0x000fe40007810000 */
[----:B------:R-:W-:Y:S02]  /*31e0*/  FSEL R145, R40, -INF , P3 ;  /* 0xff80000028917808 */ /* 0x000fe40001800000 */
[----:B------:R-:W-:-:S02]  /*31f0*/  FMNMX.FTZ R2, R55, R2, !PT ;  /* 0x0000000237027209 */ /* 0x000fc40007810000 */
[----:B------:R-:W-:Y:S02]  /*3200*/  FSEL R192, R56, -INF , P3 ;  /* 0xff80000038c07808 */ /* 0x000fe40001800000 */
[----:B------:R-:W-:Y:S02]  /*3210*/  FMNMX.FTZ R2, R147, R2, !PT ;  /* 0x0000000293027209 */ /* 0x000fe40007810000 */
[----:B------:R-:W-:Y:S02]  /*3220*/  FSEL R178, R58, -INF , P3 ;  /* 0xff8000003ab27808 */ /* 0x000fe40001800000 */
[----:B------:R-:W-:Y:S02]  /*3230*/  FMNMX.FTZ R2, R172, R2, !PT ;  /* 0x00000002ac027209 */ /* 0x000fe40007810000 */
[----:B---3--:R-:W-:Y:S02]  /*3240*/  FSEL R227, R6, -INF , P2 ;  /* 0xff80000006e37808 */ /* 0x008fe40001000000 */
[----:B------:R-:W-:-:S02]  /*3250*/  FSEL R210, R8, -INF , P2 ;  /* 0xff80000008d27808 */ /* 0x000fc40001000000 */
[----:B------:R-:W-:Y:S01]  /*3260*/  FSEL R180, R13, -INF , P2 ;  /* 0xff8000000db47808 */ /* 0x000fe20001000000 */
[----:B------:R1:W2:Y:S01]  /*3270*/  MUFU.TANH R8, R5 ;  /* 0x0000000500087308 */ /* 0x0002a20000002400 */
[----:B------:R-:W-:Y:S02]  /*3280*/  FSEL R244, R20, -INF , P2 ;  /* 0xff80000014f47808 */ /* 0x000fe40001000000 */
[C---:B------:R-:W-:Y:S02]  /*3290*/  ISETP.GT.AND P0, PT, R0.reuse, 0x31, PT ;  /* 0x000000310000780c */ /* 0x040fe40003f04270 */
[C---:B------:R-:W-:Y:S02]  /*32a0*/  ISETP.GT.AND P3, PT, R0.reuse, 0x38, PT ;  /* 0x000000380000780c */ /* 0x040fe40003f64270 */
[----:B------:R-:W-:Y:S02]  /*32b0*/  ISETP.GT.AND P2, PT, R0, 0x39, PT ;  /* 0x000000390000780c */ /* 0x000fe40003f44270 */
[----:B------:R-:W-:-:S02]  /*32c0*/  FMNMX.FTZ R0, R146, R2, !PT ;  /* 0x0000000292007209 */ /* 0x000fc40007810000 */
[----:B------:R-:W-:Y:S01]  /*32d0*/  FMNMX.FTZ R2, R100, R4, !PT ;  /* 0x0000000464027209 */ /* 0x000fe20007810000 */
[----:B------:R-:W-:Y:S01]  /*32e0*/  FMUL.FTZ R4, R18, c[0x0][0x320] ;  /* 0x0000c80012047a20 */ /* 0x000fe20000410000 */
[----:B------:R-:W-:Y:S02]  /*32f0*/  FMNMX.FTZ R0, R145, R0, !PT ;  /* 0x0000000091007209 */ /* 0x000fe40007810000 */
[----:B------:R-:W-:Y:S01]  /*3300*/  FMNMX.FTZ R2, R101, R2, !PT ;  /* 0x0000000265027209 */ /* 0x000fe20007810000 */
[----:B-1----:R-:W-:Y:S01]  /*3310*/  FMUL.FTZ R5, R25, c[0x0][0x320] ;  /* 0x0000c80019057a20 */ /* 0x002fe20000410000 */
[----:B------:R-:W-:Y:S02]  /*3320*/  FSEL R203, R16, -INF , P0 ;  /* 0xff80000010cb7808 */ /* 0x000fe40000000000 */
[----:B------:R-:W-:Y:S01]  /*3330*/  FMNMX.FTZ R0, R210, R0, !PT ;  /* 0x00000000d2007209 */ /* 0x000fe20007810000 */
[----:B------:R-:W-:Y:S01]  /*3340*/  MUFU.TANH R12, R5 ;  /* 0x00000005000c7308 */ /* 0x000fe20000002400 */
[----:B------:R-:W-:-:S02]  /*3350*/  FMNMX.FTZ R2, R105, R2, !PT ;  /* 0x0000000269027209 */ /* 0x000fc40007810000 */
[----:B------:R-:W-:Y:S02]  /*3360*/  FSEL R204, R9, -INF , P3 ;  /* 0xff80000009cc7808 */ /* 0x000fe40001800000 */
[----:B------:R-:W-:Y:S02]  /*3370*/  FMNMX.FTZ R0, R203, R0, !PT ;  /* 0x00000000cb007209 */ /* 0x000fe40007810000 */
[----:B------:R-:W-:Y:S01]  /*3380*/  FMNMX.FTZ R2, R106, R2, !PT ;  /* 0x000000026a027209 */ /* 0x000fe20007810000 */
[----:B------:R1:W3:Y:S01]  /*3390*/  MUFU.TANH R9, R4 ;  /* 0x0000000400097308 */ /* 0x0002e20000002400 */
[----:B------:R-:W-:Y:S02]  /*33a0*/  FSEL R206, R7, -INF , P2 ;  /* 0xff80000007ce7808 */ /* 0x000fe40001000000 */
[----:B------:R-:W-:Y:S02]  /*33b0*/  FMNMX.FTZ R0, R204, R0, !PT ;  /* 0x00000000cc007209 */ /* 0x000fe40007810000 */
[----:B------:R-:W-:-:S02]  /*33c0*/  FMNMX.FTZ R2, R173, R2, !PT ;  /* 0x00000002ad027209 */ /* 0x000fc40007810000 */
[----:B------:R-:W-:Y:S02]  /*33d0*/  FMNMX.FTZ R6, R206, R0, !PT ;  /* 0x00000000ce067209 */ /* 0x000fe40007810000 */
[----:B------:R-:W-:Y:S02]  /*33e0*/  FMNMX.FTZ R0, R174, R2, !PT ;  /* 0x00000002ae007209 */ /* 0x000fe40007810000 */
[----:B------:R-:W-:Y:S01]  /*33f0*/  FSEL R207, R10, -INF , P0 ;  /* 0xff8000000acf7808 */ /* 0x000fe20000000000 */
[----:B------:R-:W5:Y:S01]  /*3400*/  SHFL.BFLY PT, R7, R6, 0x2, 0x1f ;  /* 0x0c401f0006077f89 */ /* 0x000f6200000e0000 */
[----:B------:R-:W-:Y:S02]  /*3410*/  FMNMX.FTZ R0, R175, R0, !PT ;  /* 0x00000000af007209 */ /* 0x000fe40007810000 */
[----:B--2---:R-:W-:Y:S01]  /*3420*/  FSEL R209, R8, -INF , P2 ;  /* 0xff80000008d17808 */ /* 0x004fe20001000000 */
[----:B------:R-:W-:Y:S01]  /*3430*/  FMUL.FTZ R8, R33, c[0x0][0x320] ;  /* 0x0000c80021087a20 */ /* 0x000fe20000410000 */
[----:B-1----:R-:W-:-:S02]  /*3440*/  FMNMX.FTZ R4, R38, R39, !PT ;  /* 0x0000002726047209 */ /* 0x002fc40007810000 */
[----:B------:R-:W-:Y:S02]  /*3450*/  FMNMX.FTZ R0, R176, R0, !PT ;  /* 0x00000000b0007209 */ /* 0x000fe40007810000 */
[----:B------:R-:W-:Y:S01]  /*3460*/  FMNMX.FTZ R4, R41, R4, !PT ;  /* 0x0000000429047209 */ /* 0x000fe20007810000 */
[----:B------:R-:W-:Y:S01]  /*3470*/  MUFU.TANH R8, R8 ;  /* 0x0000000800087308 */ /* 0x000fe20000002400 */
[----:B------:R-:W-:Y:S02]  /*3480*/  FMNMX.FTZ R0, R227, R0, !PT ;  /* 0x00000000e3007209 */ /* 0x000fe40007810000 */
[----:B------:R-:W-:Y:S01]  /*3490*/  FMNMX.FTZ R2, R42, R4, !PT ;  /* 0x000000042a027209 */ /* 0x000fe20007810000 */
[----:B------:R-:W-:Y:S01]  /*34a0*/  FMUL.FTZ R4, R32, c[0x0][0x320] ;  /* 0x0000c80020047a20 */ /* 0x000fe20000410000 */
[----:B---3--:R-:W-:Y:S01]  /*34b0*/  FSEL R205, R9, -INF , P3 ;  /* 0xff80000009cd7808 */ /* 0x008fe20001800000 */
[----:B------:R-:W-:Y:S01]  /*34c0*/  FMUL.FTZ R9, R35, c[0x0][0x320] ;  /* 0x0000c80023097a20 */ /* 0x000fe20000410000 */
[----:B------:R-:W-:Y:S01]  /*34d0*/  FMNMX.FTZ R2, R107, R2, !PT ;  /* 0x000000026b027209 */ /* 0x000fe20007810000 */
[----:B------:R1:W2:Y:S01]  /*34e0*/  MUFU.TANH R11, R4 ;  /* 0x00000004000b7308 */ /* 0x0002a20000002400 */
[----:B------:R-:W-:-:S02]  /*34f0*/  FMNMX.FTZ R0, R207, R0, !PT ;  /* 0x00000000cf007209 */ /* 0x000fc40007810000 */
[----:B------:R-:W-:Y:S02]  /*3500*/  FMNMX.FTZ R2, R132, R2, !PT ;  /* 0x0000000284027209 */ /* 0x000fe40007810000 */
[----:B------:R-:W-:Y:S02]  /*3510*/  FMNMX.FTZ R0, R205, R0, !PT ;  /* 0x00000000cd007209 */ /* 0x000fe40007810000 */
[----:B------:R-:W-:Y:S02]  /*3520*/  FMNMX.FTZ R2, R134, R2, !PT ;  /* 0x0000000286027209 */ /* 0x000fe40007810000 */
[----:B------:R-:W-:Y:S02]  /*3530*/  FMNMX.FTZ R5, R209, R0, !PT ;  /* 0x00000000d1057209 */ /* 0x000fe40007810000 */
[----:B------:R-:W-:Y:S02]  /*3540*/  FMNMX.FTZ R2, R133, R2, !PT ;  /* 0x0000000285027209 */ /* 0x000fe40007810000 */
[----:B-----5:R-:W-:Y:S01]  /*3550*/  FMNMX.FTZ R102, R6, R7, !PT ;  /* 0x0000000706667209 */ /* 0x020fe20007810000 */
[----:B------:R-:W-:Y:S01]  /*3560*/  FMUL.FTZ R6, R27, c[0x0][0x320] ;  /* 0x0000c8001b067a20 */ /* 0x000fe20000410000 */
[----:B------:R-:W-:Y:S01]  /*3570*/  FMNMX.FTZ R2, R177, R2, !PT ;  /* 0x00000002b1027209 */ /* 0x000fe20007810000 */
[----:B------:R-:W3:Y:S01]  /*3580*/  SHFL.BFLY PT, R7, R5, 0x2, 0x1f ;  /* 0x0c401f0005077f89 */ /* 0x000ee200000e0000 */
[----:B-1----:R-:W-:Y:S01]  /*3590*/  FMNMX.FTZ R4, R43, R46, !PT ;  /* 0x0000002e2b047209 */ /* 0x002fe20007810000 */
[----:B------:R1:W5:Y:S01]  /*35a0*/  MUFU.TANH R10, R6 ;  /* 0x00000006000a7308 */ /* 0x0003620000002400 */
[----:B------:R-:W-:-:S02]  /*35b0*/  FMNMX.FTZ R0, R179, R2, !PT ;  /* 0x00000002b3007209 */ /* 0x000fc40007810000 */
[----:B------:R-:W-:Y:S02]  /*35c0*/  FMNMX.FTZ R4, R45, R4, !PT ;  /* 0x000000042d047209 */ /* 0x000fe40007810000 */
[----:B------:R-:W-:Y:S02]  /*35d0*/  FMNMX.FTZ R0, R184, R0, !PT ;  /* 0x00000000b8007209 */ /* 0x000fe40007810000 */
[----:B------:R-:W-:Y:S02]  /*35e0*/  FMNMX.FTZ R2, R44, R4, !PT ;  /* 0x000000042c027209 */ /* 0x000fe40007810000 */
[----:B------:R-:W-:Y:S01]  /*35f0*/  FMNMX.FTZ R0, R178, R0, !PT ;  /* 0x00000000b2007209 */ /* 0x000fe20007810000 */
[----:B------:R-:W4:Y:S01]  /*3600*/  SHFL.BFLY PT, R4, R102, 0x1, 0x1f ;  /* 0x0c201f0066047f89 */ /* 0x000f2200000e0000 */
[----:B------:R-:W-:Y:S02]  /*3610*/  FMNMX.FTZ R2, R137, R2, !PT ;  /* 0x0000000289027209 */ /* 0x000fe40007810000 */
[----:B------:R-:W-:-:S02]  /*3620*/  FSEL R208, R12, -INF , P0 ;  /* 0xff8000000cd07808 */ /* 0x000fc40000000000 */
[----:B------:R-:W-:Y:S01]  /*3630*/  FMNMX.FTZ R0, R244, R0, !PT ;  /* 0x00000000f4007209 */ /* 0x000fe20007810000 */
[----:B-1----:R-:W-:Y:S01]  /*3640*/  FMUL.FTZ R6, R34, c[0x0][0x320] ;  /* 0x0000c80022067a20 */ /* 0x002fe20000410000 */
[----:B------:R-:W-:Y:S02]  /*3650*/  FMNMX.FTZ R2, R136, R2, !PT ;  /* 0x0000000288027209 */ /* 0x000fe40007810000 */
[----:B--2---:R-:W-:Y:S02]  /*3660*/  FSEL R215, R11, -INF , P3 ;  /* 0xff8000000bd77808 */ /* 0x004fe40001800000 */
[----:B------:R-:W-:Y:S01]  /*3670*/  FMNMX.FTZ R0, R208, R0, !PT ;  /* 0x00000000d0007209 */ /* 0x000fe20007810000 */
[----:B------:R1:W2:Y:S01]  /*3680*/  MUFU.TANH R11, R6 ;  /* 0x00000006000b7308 */ /* 0x0002a20000002400 */
[----:B------:R-:W-:Y:S02]  /*3690*/  FMNMX.FTZ R2, R135, R2, !PT ;  /* 0x0000000287027209 */ /* 0x000fe40007810000 */
[----:B------:R-:W-:-:S02]  /*36a0*/  FSEL R224, R8, -INF , P2 ;  /* 0xff80000008e07808 */ /* 0x000fc40001000000 */
[----:B------:R-:W-:Y:S02]  /*36b0*/  FMNMX.FTZ R0, R215, R0, !PT ;  /* 0x00000000d7007209 */ /* 0x000fe40007810000 */
[----:B------:R-:W-:Y:S02]  /*36c0*/  FMNMX.FTZ R2, R144, R2, !PT ;  /* 0x0000000290027209 */ /* 0x000fe40007810000 */
[----:B---3--:R-:W-:Y:S02]  /*36d0*/  FMNMX.FTZ R7, R5, R7, !PT ;  /* 0x0000000705077209 */ /* 0x008fe40007810000 */
[----:B------:R-:W-:Y:S01]  /*36e0*/  FMNMX.FTZ R2, R186, R2, !PT ;  /* 0x00000002ba027209 */ /* 0x000fe20007810000 */
[----:B------:R3:W3:Y:S01]  /*36f0*/  MUFU.TANH R5, R9 ;  /* 0x0000000900057308 */ /* 0x0006e20000002400 */
[----:B-----5:R-:W-:Y:S02]  /*3700*/  FSEL R223, R10, -INF , P0 ;  /* 0xff8000000adf7808 */ /* 0x020fe40000000000 */
[----:B----4-:R-:W-:Y:S01]  /*3710*/  FMNMX.FTZ R102, R102, R4, !PT ;  /* 0x0000000466667209 */ /* 0x010fe20007810000 */
[----:B------:R-:W-:Y:S01]  /*3720*/  IMAD R4, R151, 0x20, R149 ;  /* 0x0000002097047824 */ /* 0x000fe200078e0295 */
[----:B-1----:R-:W-:-:S02]  /*3730*/  FMNMX.FTZ R6, R224, R0, !PT ;  /* 0x00000000e0067209 */ /* 0x002fc40007810000 */
[----:B------:R-:W-:Y:S01]  /*3740*/  FMNMX.FTZ R0, R187, R2, !PT ;  /* 0x00000002bb007209 */ /* 0x000fe20007810000 */
[C---:B------:R-:W-:Y:S01]  /*3750*/  FMUL.FTZ R13, R102.reuse, c[0x0][0x2d0] ;  /* 0x0000b400660d7a20 */ /* 0x040fe20000410000 */
[----:B--2---:R-:W-:Y:S01]  /*3760*/  FSEL R222, R11, -INF , P3 ;  /* 0xff8000000bde7808 */ /* 0x004fe20001800000 */
[----:B------:R-:W1:Y:S01]  /*3770*/  SHFL.BFLY PT, R8, R6, 0x2, 0x1f ;  /* 0x0c401f0006087f89 */ /* 0x000e6200000e0000 */
[----:B------:R-:W-:Y:S02]  /*3780*/  FMNMX.FTZ R0, R185, R0, !PT ;  /* 0x00000000b9007209 */ /* 0x000fe40007810000 */
[----:B------:R-:W-:Y:S02]  /*3790*/  FSETP.NEU.FTZ.AND P0, PT, R102, -INF , PT ;  /* 0xff8000006600780b */ /* 0x000fe40003f1d000 */
[----:B------:R-:W-:Y:S01]  /*37a0*/  FMNMX.FTZ R0, R192, R0, !PT ;  /* 0x00000000c0007209 */ /* 0x000fe20007810000 */
[----:B---3--:R-:W2:Y:S01]  /*37b0*/  SHFL.BFLY PT, R9, R7, 0x1, 0x1f ;  /* 0x0c201f0007097f89 */ /* 0x008ea200000e0000 */
[----:B------:R-:W-:-:S02]  /*37c0*/  FSEL R225, R5, -INF , P2 ;  /* 0xff80000005e17808 */ /* 0x000fc40001000000 */
[----:B------:R-:W-:Y:S02]  /*37d0*/  FMNMX.FTZ R2, R180, R0, !PT ;  /* 0x00000000b4027209 */ /* 0x000fe40007810000 */
[----:B------:R-:W-:Y:S02]  /*37e0*/  FSEL R13, R13, RZ, P0 ;  /* 0x000000ff0d0d7208 */ /* 0x000fe40000000000 */
[----:B------:R-:W-:-:S03]  /*37f0*/  FMNMX.FTZ R2, R223, R2, !PT ;  /* 0x00000002df027209 */ /* 0x000fc60007810000 */
[--C-:B------:R-:W-:Y:S01]  /*3800*/  FFMA.FTZ R0, R21, c[0x0][0x2d0], -R13.reuse ;  /* 0x0000b40015007a23 */ /* 0x100fe2000001080d */
[----:B------:R-:W-:Y:S01]  /*3810*/  FMNMX.FTZ R2, R222, R2, !PT ;  /* 0x00000002de027209 */ /* 0x000fe20007810000 */
[----:B------:R-:W-:Y:S02]  /*3820*/  FFMA.FTZ R5, R22, c[0x0][0x2d0], -R13 ;  /* 0x0000b40016057a23 */ /* 0x000fe4000001080d */
[----:B------:R3:W-:Y:S01]  /*3830*/  MUFU.EX2 R252, R0 ;  /* 0x0000000000fc7308 */ /* 0x0007e20000000800 */
[----:B-1----:R-:W-:Y:S02]  /*3840*/  FMNMX.FTZ R8, R6, R8, !PT ;  /* 0x0000000806087209 */ /* 0x002fe40007810000 */
[----:B------:R-:W-:-:S05]  /*3850*/  FMNMX.FTZ R6, R225, R2, !PT ;  /* 0x00000002e1067209 */ /* 0x000fca0007810000 */
[----:B------:R1:W-:Y:S01]  /*3860*/  MUFU.EX2 R250, R5 ;  /* 0x0000000500fa7308 */ /* 0x0003e20000000800 */
[----:B------:R-:W4:Y:S01]  /*3870*/  SHFL.BFLY PT, R10, R8, 0x1, 0x1f ;  /* 0x0c201f00080a7f89 */ /* 0x000f2200000e0000 */
[----:B--2---:R-:W-:Y:S01]  /*3880*/  FMNMX.FTZ R2, R7, R9, !PT ;  /* 0x0000000907027209 */ /* 0x004fe20007810000 */
[----:B------:R-:W-:Y:S02]  /*3890*/  FFMA.FTZ R7, R23, c[0x0][0x2d0], -R13 ;  /* 0x0000b40017077a23 */ /* 0x000fe4000001080d */
[----:B------:R-:W2:Y:S02]  /*38a0*/  SHFL.BFLY PT, R9, R6, 0x2, 0x1f ;  /* 0x0c401f0006097f89 */ /* 0x000ea400000e0000 */
[----:B------:R-:W-:Y:S01]  /*38b0*/  FMUL.FTZ R12, R2, c[0x0][0x2d0] ;  /* 0x0000b400020c7a20 */ /* 0x000fe20000410000 */
[----:B------:R5:W-:Y:S01]  /*38c0*/  MUFU.EX2 R249, R7 ;  /* 0x0000000700f97308 */ /* 0x000be20000000800 */
[----:B---3--:R-:W-:Y:S01]  /*38d0*/  IMAD.IADD R0, R150, 0x1, R4 ;  /* 0x0000000196007824 */ /* 0x008fe200078e0204 */
[----:B------:R-:W-:Y:S01]  /*38e0*/  @P1 LEA R4, P0, R164, R14, 0x1 ;  /* 0x0000000ea4041211 */ /* 0x000fe200078008ff */
[----:B------:R-:W-:-:S02]  /*38f0*/  IMAD.MOV.U32 R14, RZ, RZ, R163 ;  /* 0x000000ffff0e7224 */ /* 0x000fc400078e00a3 */
[----:B------:R-:W-:Y:S01]  /*3900*/  IMAD.SHL.U32 R217, R0, 0x2, RZ ;  /* 0x0000000200d97824 */ /* 0x000fe200078e00ff */
[----:B-1----:R-:W-:-:S03]  /*3910*/  @P1 LEA.HI.X R5, R164, R15, R165, 0x1, P0 ;  /* 0x0000000fa4051211 */ /* 0x002fc600000f0ca5 */
[----:B------:R-:W-:Y:S01]  /*3920*/  IMAD R218, R3, 0x2, R217 ;  /* 0x0000000203da7824 */ /* 0x000fe200078e02d9 */
[----:B------:R-:W-:Y:S01]  /*3930*/  FSETP.NEU.FTZ.AND P0, PT, R2, -INF , PT ;  /* 0xff8000000200780b */ /* 0x000fe20003f1d000 */
[----:B------:R-:W-:Y:S01]  /*3940*/  IMAD.MOV.U32 R15, RZ, RZ, R181 ;  /* 0x000000ffff0f7224 */ /* 0x000fe200078e00b5 */
[----:B------:R2:W-:Y:S02]  /*3950*/  @P1 LDGSTS.E.BYPASS.LTC128B.128 [R233+0x3900], [R4.64], !P5 ;  /* 0x0390000004e91fae */ /* 0x0005e4000e901d46 */
[----:B------:R-:W-:Y:S01]  /*3960*/  FSEL R12, R12, RZ, P0 ;  /* 0x000000ff0c0c7208 */ /* 0x000fe20000000000 */
[----:B-----5:R-:W-:Y:S01]  /*3970*/  FFMA.FTZ R7, R24, c[0x0][0x2d0], -R13 ;  /* 0x0000b40018077a23 */ /* 0x020fe2000001080d */
[----:B------:R2:W-:Y:S01]  /*3980*/  @P1 LDGSTS.E.BYPASS.LTC128B.128 [R233+0x4900], [R4.64+0x40], !P4 ;  /* 0x0490004004e91fae */ /* 0x0005e2000e101d46 */
[----:B----4-:R-:W-:Y:S02]  /*3990*/  FMNMX.FTZ R104, R8, R10, !PT ;  /* 0x0000000a08687209 */ /* 0x010fe40007810000 */
[--C-:B------:R-:W-:Y:S01]  /*39a0*/  FFMA.FTZ R0, R29, c[0x0][0x2d0], -R12.reuse ;  /* 0x0000b4001d007a23 */ /* 0x100fe2000001080c */
[----:B------:R1:W3:Y:S01]  /*39b0*/  MUFU.EX2 R251, R7 ;  /* 0x0000000700fb7308 */ /* 0x0002e20000000800 */
[----:B------:R2:W-:Y:S01]  /*39c0*/  @P1 LDGSTS.E.BYPASS.LTC128B.128 [R233+0x5900], [R4.64+0x80], !P6 ;  /* 0x0590008004e91fae */ /* 0x0005e2000f101d46 */
[----:B------:R-:W-:Y:S01]  /*39d0*/  FSETP.NEU.FTZ.AND P0, PT, R104, -INF , PT ;  /* 0xff8000006800780b */ /* 0x000fe20003f1d000 */
[----:B------:R-:W-:-:S02]  /*39e0*/  FFMA.FTZ R3, R37, c[0x0][0x2d0], -R12 ;  /* 0x0000b40025037a23 */ /* 0x000fc4000001080c */
[----:B------:R-:W-:Y:S03]  /*39f0*/  LDSM.16.MT88.4 R24, [R217+0x100] ;  /* 0x00010000d918783b */ /* 0x000fe60000004200 */
[----:B------:R4:W-:Y:S01]  /*3a00*/  MUFU.EX2 R246, R0 ;  /* 0x0000000000f67308 */ /* 0x0009e20000000800 */
[----:B------:R-:W-:Y:S04]  /*3a10*/  LDSM.16.MT88.4 R16, [R218+0x100] ;  /* 0x00010000da10783b */ /* 0x000fe80000004200 */
[----:B------:R-:W-:Y:S03]  /*3a20*/  LDSM.16.MT88.4 R20, [R217+0x1100] ;  /* 0x00110000d914783b */ /* 0x000fe60000004200 */
[----:B------:R-:W-:Y:S01]  /*3a30*/  MUFU.EX2 R247, R3 ;  /* 0x0000000300f77308 */ /* 0x000fe20000000800 */
[--C-:B-1----:R-:W-:Y:S01]  /*3a40*/  FFMA.FTZ R7, R28, c[0x0][0x2d0], -R12.reuse ;  /* 0x0000b4001c077a23 */ /* 0x102fe2000001080c */
[----:B------:R-:W-:Y:S04]  /*3a50*/  LDSM.16.MT88.4 R32, [R217+0x2100] ;  /* 0x00210000d920783b */ /* 0x000fe80000004200 */
[----:B------:R-:W-:Y:S01]  /*3a60*/  LDSM.16.MT88.4 R28, [R218+0x1100] ;  /* 0x00110000da1c783b */ /* 0x000fe20000004200 */
[----:B----4-:R-:W-:Y:S01]  /*3a70*/  FFMA.FTZ R0, R36, c[0x0][0x2d0], -R12 ;  /* 0x0000b40024007a23 */ /* 0x010fe2000001080c */
[----:B------:R-:W-:Y:S02]  /*3a80*/  MUFU.EX2 R248, R7 ;  /* 0x0000000700f87308 */ /* 0x000fe40000000800 */
[----:B------:R-:W0:Y:S01]  /*3a90*/  LDGDEPBAR ;  /* 0x00000000000079af */ /* 0x000e220000000000 */
[----:B--2---:R-:W-:-:S02]  /*3aa0*/  FMNMX.FTZ R4, R6, R9, !PT ;  /* 0x0000000906047209 */ /* 0x004fc40007810000 */
[----:B---3--:R-:W-:-:S03]  /*3ab0*/  F2FP.PACK_AB R6, R251, R249 ;  /* 0x000000f9fb06723e */ /* 0x008fc600000000ff */
[----:B------:R-:W1:Y:S01]  /*3ac0*/  SHFL.BFLY PT, R5, R4, 0x1, 0x1f ;  /* 0x0c201f0004057f89 */ /* 0x000e6200000e0000 */
[----:B------:R2:W3:Y:S02]  /*3ad0*/  MUFU.EX2 R245, R0 ;  /* 0x0000000000f57308 */ /* 0x0004e40000000800 */
[----:B--2---:R-:W-:Y:S01]  /*3ae0*/  FMUL.FTZ R0, R104, c[0x0][0x2d0] ;  /* 0x0000b40068007a20 */ /* 0x004fe20000410000 */
[----:B---3--:R-:W-:-:S04]  /*3af0*/  F2FP.PACK_AB R7, R247, R245 ;  /* 0x000000f5f707723e */ /* 0x008fc800000000ff */
[----:B------:R-:W-:Y:S02]  /*3b00*/  FSEL R0, R0, RZ, P0 ;  /* 0x000000ff00007208 */ /* 0x000fe40000000000 */
[----:B-1----:R-:W-:Y:S02]  /*3b10*/  FMNMX.FTZ R103, R4, R5, !PT ;  /* 0x0000000504677209 */ /* 0x002fe40007810000 */
[----:B------:R-:W-:Y:S01]  /*3b20*/  F2FP.PACK_AB R4, R250, R252 ;  /* 0x000000fcfa04723e */ /* 0x000fe200000000ff */
[--C-:B------:R-:W-:Y:S01]  /*3b30*/  FFMA.FTZ R3, R38, c[0x0][0x2d0], -R0.reuse ;  /* 0x0000b40026037a23 */ /* 0x100fe20000010800 */
[----:B------:R-:W-:Y:S01]  /*3b40*/  FSETP.NEU.FTZ.AND P0, PT, R103, -INF , PT ;  /* 0xff8000006700780b */ /* 0x000fe20003f1d000 */
[--C-:B------:R-:W-:Y:S01]  /*3b50*/  FFMA.FTZ R8, R41, c[0x0][0x2d0], -R0.reuse ;  /* 0x0000b40029087a23 */ /* 0x100fe20000010800 */
[----:B------:R-:W-:Y:S01]  /*3b60*/  F2FP.PACK_AB R5, R246, R248 ;  /* 0x000000f8f605723e */ /* 0x000fe200000000ff */
[----:B------:R1:W-:Y:S06]  /*3b70*/  MUFU.EX2 R241, R3 ;  /* 0x0000000300f17308 */ /* 0x0003ec0000000800 */
[C---:B------:R-:W-:Y:S02]  /*3b80*/  HMMA.16816.F32 R120, R4.reuse, R24, RZ ;  /* 0x000000180478723c */ /* 0x040fe400000018ff */
[----:B------:R2:W-:Y:S06]  /*3b90*/  MUFU.EX2 R242, R8 ;  /* 0x0000000800f27308 */ /* 0x0005ec0000000800 */
[----:B------:R-:W-:Y:S01]  /*3ba0*/  HMMA.16816.F32 R116, R4, R16, RZ ;  /* 0x000000100474723c */ /* 0x000fe200000018ff */
[----:B-1----:R-:W-:-:S02]  /*3bb0*/  FFMA.FTZ R3, R39, c[0x0][0x2d0], -R0 ;  /* 0x0000b40027037a23 */ /* 0x002fc40000010800 */
[----:B------:R-:W1:Y:S02]  /*3bc0*/  LDSM.16.MT88.4 R36, [R218+0x2100] ;  /* 0x00210000da24783b */ /* 0x000e640000004200 */
[----:B------:R3:W-:Y:S03]  /*3bd0*/  MUFU.EX2 R236, R3 ;  /* 0x0000000300ec7308 */ /* 0x0007e60000000800 */
[----:B------:R-:W-:Y:S01]  /*3be0*/  HMMA.16816.F32 R112, R4, R20, RZ ;  /* 0x000000140470723c */ /* 0x000fe200000018ff */
[----:B--2---:R-:W-:-:S04]  /*3bf0*/  FFMA.FTZ R8, R42, c[0x0][0x2d0], -R0 ;  /* 0x0000b4002a087a23 */ /* 0x004fc80000010800 */
[----:B------:R-:W2:Y:S03]  /*3c00*/  MUFU.EX2 R243, R8 ;  /* 0x0000000800f37308 */ /* 0x000ea60000000800 */
[----:B------:R-:W-:Y:S01]  /*3c10*/  HMMA.16816.F32 R108, R4, R28, RZ ;  /* 0x0000001c046c723c */ /* 0x000fe200000018ff */
[----:B---3--:R-:W-:-:S07]  /*3c20*/  FMUL.FTZ R3, R103, c[0x0][0x2d0] ;  /* 0x0000b40067037a20 */ /* 0x008fce0000410000 */
[----:B------:R-:W-:Y:S01]  /*3c30*/  HMMA.16816.F32 R96, R4, R32, RZ ;  /* 0x000000200460723c */ /* 0x000fe200000018ff */
[----:B------:R-:W-:Y:S02]  /*3c40*/  FSEL R3, R3, RZ, P0 ;  /* 0x000000ff03037208 */ /* 0x000fe40000000000 */
[----:B--2---:R-:W-:-:S03]  /*3c50*/  F2FP.PACK_AB R10, R243, R242 ;  /* 0x000000f2f30a723e */ /* 0x004fc600000000ff */
[--C-:B------:R-:W-:Y:S02]  /*3c60*/  FFMA.FTZ R8, R43, c[0x0][0x2d0], -R3.reuse ;  /* 0x0000b4002b087a23 */ /* 0x100fe40000010803 */
[C---:B------:R-:W-:Y:S01]  /*3c70*/  HMMA.16816.F32 R88, R4.reuse, R26, RZ ;  /* 0x0000001a0458723c */ /* 0x040fe200000018ff */
[----:B------:R-:W-:Y:S01]  /*3c80*/  LDSM.16.MT88.4 R40, [R218+0x2500] ;  /* 0x00250000da28783b */ /* 0x000fe20000004200 */
[----:B------:R2:W-:Y:S06]  /*3c90*/  MUFU.EX2 R232, R8 ;  /* 0x0000000800e87308 */ /* 0x0005ec0000000800 */
[C---:B------:R-:W-:Y:S08]  /*3ca0*/  HMMA.16816.F32 R84, R4.reuse, R18, RZ ;  /* 0x000000120454723c */ /* 0x040ff000000018ff */
[----:B-1----:R-:W-:Y:S01]  /*3cb0*/  HMMA.16816.F32 R92, R4, R36, RZ ;  /* 0x00000024045c723c */ /* 0x002fe200000018ff */
[----:B--2---:R-:W-:-:S04]  /*3cc0*/  FFMA.FTZ R8, R46, c[0x0][0x2d0], -R3 ;  /* 0x0000b4002e087a23 */ /* 0x004fc80000010803 */
[----:B------:R1:W2:Y:S03]  /*3cd0*/  MUFU.EX2 R231, R8 ;  /* 0x0000000800e77308 */ /* 0x0002a60000000800 */
[C---:B------:R-:W-:Y:S08]  /*3ce0*/  HMMA.16816.F32 R80, R4.reuse, R22, RZ ;  /* 0x000000160450723c */ /* 0x040ff000000018ff */
[----:B------:R-:W-:Y:S01]  /*3cf0*/  HMMA.16816.F32 R76, R4, R30, RZ ;  /* 0x0000001e044c723c */ /* 0x000fe200000018ff */
[----:B-1----:R-:W-:-:S07]  /*3d00*/  FFMA.FTZ R8, R45, c[0x0][0x2d0], -R3 ;  /* 0x0000b4002d087a23 */ /* 0x002fce0000010803 */
[C---:B------:R-:W-:Y:S01]  /*3d10*/  HMMA.16816.F32 R72, R4.reuse, R34, RZ ;  /* 0x000000220448723c */ /* 0x040fe200000018ff */
[----:B--2---:R-:W-:Y:S01]  /*3d20*/  F2FP.PACK_AB R9, R231, R232 ;  /* 0x000000e8e709723e */ /* 0x004fe200000000ff */
[----:B------:R1:W-:Y:S06]  /*3d30*/  MUFU.EX2 R235, R8 ;  /* 0x0000000800eb7308 */ /* 0x0003ec0000000800 */
[----:B------:R-:W-:Y:S07]  /*3d40*/  HMMA.16816.F32 R64, R4, R38, RZ ;  /* 0x000000260440723c */ /* 0x000fee00000018ff */
[----:B------:R-:W-:-:S02]  /*3d50*/  FFMA.FTZ R4, R47, c[0x0][0x2d0], -R13 ;  /* 0x0000b4002f047a23 */ /* 0x000fc4000001080d */
[----:B-1----:R-:W-:Y:S02]  /*3d60*/  FFMA.FTZ R8, R44, c[0x0][0x2d0], -R3 ;  /* 0x0000b4002c087a23 */ /* 0x002fe40000010803 */
[----:B------:R1:W-:Y:S08]  /*3d70*/  MUFU.EX2 R234, R4 ;  /* 0x0000000400ea7308 */ /* 0x0003f00000000800 */
[----:B------:R2:W3:Y:S01]  /*3d80*/  MUFU.EX2 R240, R8 ;  /* 0x0000000800f07308 */ /* 0x0004e20000000800 */
[----:B-1----:R-:W-:-:S07]  /*3d90*/  FFMA.FTZ R4, R54, c[0x0][0x2d0], -R13 ;  /* 0x0000b40036047a23 */ /* 0x002fce000001080d */
[----:B------:R1:W-:Y:S01]  /*3da0*/  MUFU.EX2 R239, R4 ;  /* 0x0000000400ef7308 */ /* 0x0003e20000000800 */
[----:B--2---:R-:W-:Y:S02]  /*3db0*/  F2FP.PACK_AB R8, R236, R241 ;  /* 0x000000f1ec08723e */ /* 0x004fe400000000ff */
[----:B---3--:R-:W-:-:S07]  /*3dc0*/  F2FP.PACK_AB R11, R240, R235 ;  /* 0x000000ebf00b723e */ /* 0x008fce00000000ff */
[----:B------:R-:W-:Y:S01]  /*3dd0*/  HMMA.16816.F32 R68, R8, R24, RZ ;  /* 0x000000180844723c */ /* 0x000fe200000018ff */
[----:B-1----:R-:W-:-:S04]  /*3de0*/  FFMA.FTZ R4, R53, c[0x0][0x2d0], -R13 ;  /* 0x0000b40035047a23 */ /* 0x002fc8000001080d */
[----:B------:R1:W-:Y:S03]  /*3df0*/  MUFU.EX2 R238, R4 ;  /* 0x0000000400ee7308 */ /* 0x0003e60000000800 */
[C---:B------:R-:W-:Y:S01]  /*3e00*/  HMMA.16816.F32 R140, R8.reuse, R26, RZ ;  /* 0x0000001a088c723c */ /* 0x040fe200000018ff */
[----:B------:R-:W2:Y:S07]  /*3e10*/  LDSM.16.MT88.4 R24, [R217+0x500] ;  /* 0x00050000d918783b */ /* 0x000eae0000004200 */
[----:B------:R-:W-:Y:S01]  /*3e20*/  HMMA.16816.F32 R60, R8, R16, RZ ;  /* 0x00000010083c723c */ /* 0x000fe200000018ff */
[----:B-1----:R-:W-:-:S07]  /*3e30*/  FFMA.FTZ R4, R55, c[0x0][0x2d0], -R13 ;  /* 0x0000b40037047a23 */ /* 0x002fce000001080d */
[C---:B------:R-:W-:Y:S01]  /*3e40*/  HMMA.16816.F32 R128, R8.reuse, R18, RZ ;  /* 0x000000120880723c */ /* 0x040fe200000018ff */
[----:B------:R-:W-:Y:S01]  /*3e50*/  LDSM.16.MT88.4 R16, [R217+0x1500] ;  /* 0x00150000d910783b */ /* 0x000fe20000004200 */
[----:B------:R1:W3:Y:S06]  /*3e60*/  MUFU.EX2 R237, R4 ;  /* 0x0000000400ed7308 */ /* 0x0002ec0000000800 */
[C---:B------:R-:W-:Y:S08]  /*3e70*/  HMMA.16816.F32 R56, R8.reuse, R20, RZ ;  /* 0x000000140838723c */ /* 0x040ff000000018ff */
[----:B------:R-:W-:Y:S01]  /*3e80*/  HMMA.16816.F32 R124, R8, R22, RZ ;  /* 0x00000016087c723c */ /* 0x000fe200000018ff */
[----:B------:R-:W4:Y:S01]  /*3e90*/  LDSM.16.MT88.4 R20, [R218+0x500] ;  /* 0x00050000da14783b */ /* 0x000f220000004200 */
[----:B-1----:R-:W-:Y:S01]  /*3ea0*/  FFMA.FTZ R4, R100, c[0x0][0x2d0], -R12 ;  /* 0x0000b40064047a23 */ /* 0x002fe2000001080c */
[----:B---3--:R-:W-:-:S03]  /*3eb0*/  F2FP.PACK_AB R6, R237, R238 ;  /* 0x000000eeed06723e */ /* 0x008fc600000000ff */
[----:B------:R1:W-:Y:S02]  /*3ec0*/  MUFU.EX2 R226, R4 ;  /* 0x0000000400e27308 */ /* 0x0003e40000000800 */
[C---:B------:R-:W-:Y:S08]  /*3ed0*/  HMMA.16816.F32 R52, R8.reuse, R28, RZ ;  /* 0x0000001c0834723c */ /* 0x040ff000000018ff */
[----:B------:R-:W-:Y:S01]  /*3ee0*/  HMMA.16816.F32 R148, R8, R30, RZ ;  /* 0x0000001e0894723c */ /* 0x000fe200000018ff */
[----:B------:R-:W-:Y:S01]  /*3ef0*/  LDSM.16.MT88.4 R28, [R218+0x1500] ;  /* 0x00150000da1c783b */ /* 0x000fe20000004200 */
[----:B-1----:R-:W-:-:S06]  /*3f00*/  FFMA.FTZ R4, R101, c[0x0][0x2d0], -R12 ;  /* 0x0000b40065047a23 */ /* 0x002fcc000001080c */
[C---:B------:R-:W-:Y:S01]  /*3f10*/  HMMA.16816.F32 R48, R8.reuse, R32, RZ ;  /* 0x000000200830723c */ /* 0x040fe200000018ff */
[----:B------:R1:W3:Y:S07]  /*3f20*/  MUFU.EX2 R230, R4 ;  /* 0x0000000400e67308 */ /* 0x0002ee0000000800 */
[C---:B------:R-:W-:Y:S01]  /*3f30*/  HMMA.16816.F32 R156, R8.reuse, R34, RZ ;  /* 0x00000022089c723c */ /* 0x040fe200000018ff */
[----:B------:R-:W5:Y:S07]  /*3f40*/  LDSM.16.MT88.4 R32, [R217+0x2500] ;  /* 0x00250000d920783b */ /* 0x000f6e0000004200 */
[----:B------:R-:W-:Y:S01]  /*3f50*/  HMMA.16816.F32 R44, R8, R36, RZ ;  /* 0x00000024082c723c */ /* 0x000fe200000018ff */
[----:B-1----:R-:W-:Y:S01]  /*3f60*/  FFMA.FTZ R4, R105, c[0x0][0x2d0], -R12 ;  /* 0x0000b40069047a23 */ /* 0x002fe2000001080c */
[----:B---3--:R-:W-:-:S03]  /*3f70*/  F2FP.PACK_AB R5, R230, R226 ;  /* 0x000000e2e605723e */ /* 0x008fc600000000ff */
[----:B------:R1:W-:Y:S03]  /*3f80*/  MUFU.EX2 R229, R4 ;  /* 0x0000000400e57308 */ /* 0x0003e60000000800 */
[----:B------:R-:W-:Y:S01]  /*3f90*/  HMMA.16816.F32 R160, R8, R38, RZ ;  /* 0x0000002608a0723c */ /* 0x000fe200000018ff */
[----:B------:R-:W-:Y:S06]  /*3fa0*/  LDSM.16.MT88.4 R36, [R218+0x2900] ;  /* 0x00290000da24783b */ /* 0x000fec0000004200 */
[----:B------:R-:W-:-:S04]  /*3fb0*/  FFMA.FTZ R8, R134, c[0x0][0x2d0], -R0 ;  /* 0x0000b40086087a23 */ /* 0x000fc80000010800 */
[----:B------:R3:W-:Y:S01]  /*3fc0*/  MUFU.EX2 R212, R8 ;  /* 0x0000000800d47308 */ /* 0x0007e20000000800 */
[----:B-1----:R-:W-:-:S07]  /*3fd0*/  FFMA.FTZ R4, R106, c[0x0][0x2d0], -R12 ;  /* 0x0000b4006a047a23 */ /* 0x002fce000001080c */
[----:B------:R1:W1:Y:S01]  /*3fe0*/  MUFU.EX2 R228, R4 ;  /* 0x0000000400e47308 */ /* 0x0002620000000800 */
[----:B---3--:R-:W-:-:S07]  /*3ff0*/  FFMA.FTZ R8, R133, c[0x0][0x2d0], -R0 ;  /* 0x0000b40085087a23 */ /* 0x008fce0000010800 */
[----:B------:R3:W-:Y:S01]  /*4000*/  MUFU.EX2 R211, R8 ;  /* 0x0000000800d37308 */ /* 0x0007e20000000800 */
[----:B-1----:R-:W-:Y:S01]  /*4010*/  FFMA.FTZ R4, R107, c[0x0][0x2d0], -R0 ;  /* 0x0000b4006b047a23 */ /* 0x002fe20000010800 */
[----:B------:R-:W-:-:S06]  /*4020*/  F2FP.PACK_AB R7, R228, R229 ;  /* 0x000000e5e407723e */ /* 0x000fcc00000000ff */
[----:B------:R1:W-:Y:S01]  /*4030*/  MUFU.EX2 R214, R4 ;  /* 0x0000000400d67308 */ /* 0x0003e20000000800 */
[----:B---3--:R-:W-:-:S07]  /*4040*/  FFMA.FTZ R8, R137, c[0x0][0x2d0], -R3 ;  /* 0x0000b40089087a23 */ /* 0x008fce0000010803 */
[----:B------:R3:W-:Y:S01]  /*4050*/  MUFU.EX2 R201, R8 ;  /* 0x0000000800c97308 */ /* 0x0007e20000000800 */
[----:B-1----:R-:W-:-:S07]  /*4060*/  FFMA.FTZ R4, R132, c[0x0][0x2d0], -R0 ;  /* 0x0000b40084047a23 */ /* 0x002fce0000010800 */
[----:B------:R1:W1:Y:S01]  /*4070*/  MUFU.EX2 R213, R4 ;  /* 0x0000000400d57308 */ /* 0x0002620000000800 */
[----:B---3--:R-:W-:-:S07]  /*4080*/  FFMA.FTZ R8, R136, c[0x0][0x2d0], -R3 ;  /* 0x0000b40088087a23 */ /* 0x008fce0000010803 */
[----:B------:R3:W3:Y:S01]  /*4090*/  MUFU.EX2 R202, R8 ;  /* 0x0000000800ca7308 */ /* 0x0006e20000000800 */
[----:B-1----:R-:W-:-:S07]  /*40a0*/  F2FP.PACK_AB R4, R239, R234 ;  /* 0x000000eaef04723e */ /* 0x002fce00000000ff */
[----:B--2---:R-:W-:Y:S01]  /*40b0*/  HMMA.16816.F32 R168, R4, R24, R120 ;  /* 0x0000001804a8723c */ /* 0x004fe20000001878 */
[----:B---3--:R-:W-:-:S07]  /*40c0*/  FFMA.FTZ R8, R135, c[0x0][0x2d0], -R3 ;  /* 0x0000b40087087a23 */ /* 0x008fce0000010803 */
[C---:B----4-:R-:W-:Y:S01]  /*40d0*/  HMMA.16816.F32 R164, R4.reuse, R20, R116 ;  /* 0x0000001404a4723c */ /* 0x050fe20000001874 */
[----:B------:R1:W-:Y:S07]  /*40e0*/  MUFU.EX2 R200, R8 ;  /* 0x0000000800c87308 */ /* 0x0003ee0000000800 */
[C---:B------:R-:W-:Y:S08]  /*40f0*/  HMMA.16816.F32 R152, R4.reuse, R16, R112 ;  /* 0x000000100498723c */ /* 0x040ff00000001870 */
[----:B-----5:R-:W-:Y:S01]  /*4100*/  HMMA.16816.F32 R120, R4, R32, R96 ;  /* 0x000000200478723c */ /* 0x020fe20000001860 */
[----:B-1----:R-:W-:-:S04]  /*4110*/  FFMA.FTZ R8, R144, c[0x0][0x2d0], -R3 ;  /* 0x0000b40090087a23 */ /* 0x002fc80000010803 */
[----:B------:R1:W2:Y:S03]  /*4120*/  MUFU.EX2 R199, R8 ;  /* 0x0000000800c77308 */ /* 0x0002a60000000800 */
[C---:B------:R-:W-:Y:S08]  /*4130*/  HMMA.16816.F32 R112, R4.reuse, R40, R92 ;  /* 0x000000280470723c */ /* 0x040ff0000000185c */
[----:B------:R-:W-:Y:S01]  /*4140*/  HMMA.16816.F32 R116, R4, R26, R88 ;  /* 0x0000001a0474723c */ /* 0x000fe20000001858 */
[----:B-1----:R-:W-:-:S07]  /*4150*/  FFMA.FTZ R8, R147, c[0x0][0x2d0], -R13 ;  /* 0x0000b40093087a23 */ /* 0x002fce000001080d */
[C---:B------:R-:W-:Y:S01]  /*4160*/  HMMA.16816.F32 R132, R4.reuse, R22, R84 ;  /* 0x000000160484723c */ /* 0x040fe20000001854 */
[----:B------:R1:W-:Y:S07]  /*4170*/  MUFU.EX2 R198, R8 ;  /* 0x0000000800c67308 */ /* 0x0003ee0000000800 */
[C---:B------:R-:W-:Y:S08]  /*4180*/  HMMA.16816.F32 R136, R4.reuse, R28, R108 ;  /* 0x0000001c0488723c */ /* 0x040ff0000000186c */
[----:B------:R-:W-:Y:S01]  /*4190*/  HMMA.16816.F32 R96, R4, R18, R80 ;  /* 0x000000120460723c */ /* 0x000fe20000001850 */
[----:B-1----:R-:W-:-:S04]  /*41a0*/  FFMA.FTZ R8, R172, c[0x0][0x2d0], -R13 ;  /* 0x0000b400ac087a23 */ /* 0x002fc8000001080d */
[----:B------:R1:W3:Y:S03]  /*41b0*/  MUFU.EX2 R197, R8 ;  /* 0x0000000800c57308 */ /* 0x0002e60000000800 */
[C---:B------:R-:W-:Y:S08]  /*41c0*/  HMMA.16816.F32 R92, R4.reuse, R30, R76 ;  /* 0x0000001e045c723c */ /* 0x040ff0000000184c */
[----:B------:R-:W-:Y:S01]  /*41d0*/  HMMA.16816.F32 R88, R4, R34, R72 ;  /* 0x000000220458723c */ /* 0x000fe20000001848 */
[----:B-1----:R-:W-:-:S07]  /*41e0*/  FFMA.FTZ R8, R146, c[0x0][0x2d0], -R13 ;  /* 0x0000b40092087a23 */ /* 0x002fce000001080d */
[----:B------:R-:W-:Y:S01]  /*41f0*/  HMMA.16816.F32 R84, R4, R42, R64 ;  /* 0x0000002a0454723c */ /* 0x000fe20000001840 */
[----:B------:R1:W-:Y:S06]  /*4200*/  MUFU.EX2 R196, R8 ;  /* 0x0000000800c47308 */ /* 0x0003ec0000000800 */
[----:B------:R-:W-:Y:S02]  /*4210*/  F2FP.PACK_AB R4, R213, R214 ;  /* 0x000000d6d504723e */ /* 0x000fe400000000ff */
[----:B------:R-:W-:Y:S02]  /*4220*/  F2FP.PACK_AB R6, R211, R212 ;  /* 0x000000d4d306723e */ /* 0x000fe400000000ff */
[----:B------:R-:W-:-:S02]  /*4230*/  F2FP.PACK_AB R5, R202, R201 ;  /* 0x000000c9ca05723e */ /* 0x000fc400000000ff */
[----:B--2---:R-:W-:Y:S01]  /*4240*/  F2FP.PACK_AB R7, R199, R200 ;  /* 0x000000c8c707723e */ /* 0x004fe200000000ff */
[----:B-1----:R-:W-:-:S06]  /*4250*/  FFMA.FTZ R8, R145, c[0x0][0x2d0], -R13 ;  /* 0x0000b40091087a23 */ /* 0x002fcc000001080d */
[C---:B------:R-:W-:Y:S01]  /*4260*/  HMMA.16816.F32 R188, R4.reuse, R40, R44 ;  /* 0x0000002804bc723c */ /* 0x040fe2000000182c */
[----:B------:R1:W2:Y:S07]  /*4270*/  MUFU.EX2 R183, R8 ;  /* 0x0000000800b77308 */ /* 0x0002ae0000000800 */
[C---:B------:R-:W-:Y:S07]  /*4280*/  HMMA.16816.F32 R44, R4.reuse, R30, R148 ;  /* 0x0000001e042c723c */ /* 0x040fee0000001894 */
[----:B------:R-:W-:Y:S01]  /*4290*/  IMAD.MOV.U32 R151, RZ, RZ, R180 ;  /* 0x000000ffff977224 */ /* 0x000fe200078e00b4 */
[----:B------:R-:W-:Y:S01]  /*42a0*/  HMMA.16816.F32 R80, R4, R24, R68 ;  /* 0x000000180450723c */ /* 0x000fe20000001844 */
[----:B-1----:R-:W-:-:S04]  /*42b0*/  FFMA.FTZ R8, R173, c[0x0][0x2d0], -R12 ;  /* 0x0000b400ad087a23 */ /* 0x002fc8000001080c */
[----:B------:R1:W-:Y:S03]  /*42c0*/  MUFU.EX2 R182, R8 ;  /* 0x0000000800b67308 */ /* 0x0003e60000000800 */
[C---:B------:R-:W-:Y:S08]  /*42d0*/  HMMA.16816.F32 R64, R4.reuse, R32, R48 ;  /* 0x000000200440723c */ /* 0x040ff00000001830 */
[----:B------:R-:W-:Y:S01]  /*42e0*/  HMMA.16816.F32 R76, R4, R20, R60 ;  /* 0x00000014044c723c */ /* 0x000fe2000000183c */
[----:B-1----:R-:W-:-:S07]  /*42f0*/  FFMA.FTZ R8, R174, c[0x0][0x2d0], -R12 ;  /* 0x0000b400ae087a23 */ /* 0x002fce000001080c */
[C---:B------:R-:W-:Y:S01]  /*4300*/  HMMA.16816.F32 R72, R4.reuse, R16, R56 ;  /* 0x000000100448723c */ /* 0x040fe20000001838 */
[----:B------:R1:W4:Y:S07]  /*4310*/  MUFU.EX2 R181, R8 ;  /* 0x0000000800b57308 */ /* 0x00032e0000000800 */
[C---:B------:R-:W-:Y:S01]  /*4320*/  HMMA.16816.F32 R68, R4.reuse, R28, R52 ;  /* 0x0000001c0444723c */ /* 0x040fe20000001834 */
[----:B------:R-:W-:Y:S07]  /*4330*/  LDSM.16.MT88.4 R28, [R218+0x1900] ;  /* 0x00190000da1c783b */ /* 0x000fee0000004200 */
[C---:B------:R-:W-:Y:S01]  /*4340*/  HMMA.16816.F32 R48, R4.reuse, R18, R124 ;  /* 0x000000120430723c */ /* 0x040fe2000000187c */
[--C-:B-1----:R-:W-:Y:S01]  /*4350*/  FFMA.FTZ R8, R175, c[0x0][0x2d0], -R12.reuse ;  /* 0x0000b400af087a23 */ /* 0x102fe2000001080c */
[----:B------:R-:W1:Y:S03]  /*4360*/  LDSM.16.MT88.4 R16, [R218+0x900] ;  /* 0x00090000da10783b */ /* 0x000e660000004200 */
[----:B------:R5:W-:Y:S03]  /*4370*/  MUFU.EX2 R175, R8 ;  /* 0x0000000800af7308 */ /* 0x000be60000000800 */
[C---:B------:R-:W-:Y:S01]  /*4380*/  HMMA.16816.F32 R60, R4.reuse, R26, R140 ;  /* 0x0000001a043c723c */ /* 0x040fe2000000188c */
[----:B------:R-:W1:Y:S07]  /*4390*/  LDSM.16.MT88.4 R24, [R217+0x900] ;  /* 0x00090000d918783b */ /* 0x000e6e0000004200 */
[----:B------:R-:W-:Y:S01]  /*43a0*/  HMMA.16816.F32 R52, R4, R22, R128 ;  /* 0x000000160434723c */ /* 0x000fe20000001880 */
[----:B------:R-:W1:Y:S01]  /*43b0*/  LDSM.16.MT88.4 R20, [R217+0x1900] ;  /* 0x00190000d914783b */ /* 0x000e620000004200 */
[----:B-----5:R-:W-:-:S06]  /*43c0*/  FFMA.FTZ R8, R176, c[0x0][0x2d0], -R12 ;  /* 0x0000b400b0087a23 */ /* 0x020fcc000001080c */
[C---:B------:R-:W-:Y:S01]  /*43d0*/  HMMA.16816.F32 R56, R4.reuse, R34, R156 ;  /* 0x000000220438723c */ /* 0x040fe2000000189c */
[----:B------:R5:W2:Y:S01]  /*43e0*/  MUFU.EX2 R180, R8 ;  /* 0x0000000800b47308 */ /* 0x000aa20000000800 */
[----:B------:R-:W1:Y:S06]  /*43f0*/  LDSM.16.MT88.4 R32, [R217+0x2900] ;  /* 0x00290000d920783b */ /* 0x000e6c0000004200 */
[----:B------:R-:W-:Y:S07]  /*4400*/  HMMA.16816.F32 R40, R4, R42, R160 ;  /* 0x0000002a0428723c */ /* 0x000fee00000018a0 */
[----:B---3--:R-:W-:Y:S01]  /*4410*/  F2FP.PACK_AB R4, R197, R198 ;  /* 0x000000c6c504723e */ /* 0x008fe200000000ff */
[----:B-----5:R-:W-:Y:S01]  /*4420*/  FFMA.FTZ R8, R177, c[0x0][0x2d0], -R0 ;  /* 0x0000b400b1087a23 */ /* 0x020fe20000010800 */
[----:B--2---:R-:W-:-:S02]  /*4430*/  F2FP.PACK_AB R6, R183, R196 ;  /* 0x000000c4b706723e */ /* 0x004fc400000000ff */
[----:B----4-:R-:W-:Y:S01]  /*4440*/  F2FP.PACK_AB R5, R181, R182 ;  /* 0x000000b6b505723e */ /* 0x010fe200000000ff */
[----:B------:R2:W-:Y:S01]  /*4450*/  MUFU.EX2 R174, R8 ;  /* 0x0000000800ae7308 */ /* 0x0005e20000000800 */
[----:B------:R-:W-:-:S07]  /*4460*/  F2FP.PACK_AB R7, R180, R175 ;  /* 0x000000afb407723e */ /* 0x000fce00000000ff */
[----:B-1----:R-:W-:Y:S01]  /*4470*/  HMMA.16816.F32 R128, R4, R16, R164 ;  /* 0x000000100480723c */ /* 0x002fe200000018a4 */
[----:B--2---:R-:W-:-:S07]  /*4480*/  FFMA.FTZ R8, R179, c[0x0][0x2d0], -R0 ;  /* 0x0000b400b3087a23 */ /* 0x004fce0000010800 */
[C---:B------:R-:W-:Y:S01]  /*4490*/  HMMA.16816.F32 R108, R4.reuse, R24, R168 ;  /* 0x00000018046c723c */ /* 0x040fe200000018a8 */
[----:B------:R-:W-:Y:S01]  /*44a0*/  LDSM.16.MT88.4 R168, [R218+0x1d00] ;  /* 0x001d0000daa8783b */ /* 0x000fe20000004200 */
[----:B------:R1:W2:Y:S06]  /*44b0*/  MUFU.EX2 R107, R8 ;  /* 0x00000008006b7308 */ /* 0x0002ac0000000800 */
[C---:B------:R-:W-:Y:S01]  /*44c0*/  HMMA.16816.F32 R144, R4.reuse, R20, R152 ;  /* 0x000000140490723c */ /* 0x040fe20000001898 */
[----:B------:R-:W-:Y:S07]  /*44d0*/  LDSM.16.MT88.4 R152, [R217+0x1d00] ;  /* 0x001d0000d998783b */ /* 0x000fee0000004200 */
[----:B------:R-:W-:Y:S01]  /*44e0*/  HMMA.16816.F32 R160, R4, R28, R136 ;  /* 0x0000001c04a0723c */ /* 0x000fe20000001888 */
[----:B------:R-:W-:Y:S01]  /*44f0*/  LDSM.16.MT88.4 R136, [R218+0xd00] ;  /* 0x000d0000da88783b */ /* 0x000fe20000004200 */
[----:B-1----:R-:W-:-:S04]  /*4500*/  FFMA.FTZ R8, R184, c[0x0][0x2d0], -R0 ;  /* 0x0000b400b8087a23 */ /* 0x002fc80000010800 */
[----:B------:R1:W-:Y:S02]  /*4510*/  MUFU.EX2 R172, R8 ;  /* 0x0000000800ac7308 */ /* 0x0003e40000000800 */
[C---:B------:R-:W-:Y:S08]  /*4520*/  HMMA.16816.F32 R116, R4.reuse, R26, R116 ;  /* 0x0000001a0474723c */ /* 0x040ff00000001874 */
[----:B------:R-:W-:Y:S01]  /*4530*/  HMMA.16816.F32 R132, R4, R18, R132 ;  /* 0x000000120484723c */ /* 0x000fe20000001884 */
[----:B-1----:R-:W-:-:S07]  /*4540*/  FFMA.FTZ R8, R178, c[0x0][0x2d0], -R0 ;  /* 0x0000b400b2087a23 */ /* 0x002fce0000010800 */
[C---:B------:R-:W-:Y:S01]  /*4550*/  HMMA.16816.F32 R96, R4.reuse, R22, R96 ;  /* 0x000000160460723c */ /* 0x040fe20000001860 */
[----:B------:R1:W3:Y:S07]  /*4560*/  MUFU.EX2 R173, R8 ;  /* 0x0000000800ad7308 */ /* 0x0002ee0000000800 */
[C---:B------:R-:W-:Y:S08]  /*4570*/  HMMA.16816.F32 R164, R4.reuse, R30, R92 ;  /* 0x0000001e04a4723c */ /* 0x040ff0000000185c */
[----:B------:R-:W-:Y:S01]  /*4580*/  HMMA.16816.F32 R88, R4, R34, R88 ;  /* 0x000000220458723c */ /* 0x000fe20000001858 */
[----:B-1----:R-:W-:-:S04]  /*4590*/  FFMA.FTZ R8, R186, c[0x0][0x2d0], -R3 ;  /* 0x0000b400ba087a23 */ /* 0x002fc80000010803 */
[----:B------:R1:W-:Y:S02]  /*45a0*/  MUFU.EX2 R106, R8 ;  /* 0x00000008006a7308 */ /* 0x0003e40000000800 */
[----:B-1----:R-:W-:-:S06]  /*45b0*/  FFMA.FTZ R8, R187, c[0x0][0x2d0], -R3 ;  /* 0x0000b400bb087a23 */ /* 0x002fcc0000010803 */
[----:B------:R1:W4:Y:S02]  /*45c0*/  MUFU.EX2 R105, R8 ;  /* 0x0000000800697308 */ /* 0x0003240000000800 */
[--C-:B-1----:R-:W-:Y:S02]  /*45d0*/  FFMA.FTZ R8, R185, c[0x0][0x2d0], -R3.reuse ;  /* 0x0000b400b9087a23 */ /* 0x102fe40000010803 */
[----:B------:R-:W-:Y:S01]  /*45e0*/  HMMA.16816.F32 R184, R4, R32, R120 ;  /* 0x0000002004b8723c */ /* 0x000fe20000001878 */
[----:B------:R-:W-:Y:S03]  /*45f0*/  LDSM.16.MT88.4 R120, [R217+0xd00] ;  /* 0x000d0000d978783b */ /* 0x000fe60000004200 */
[----:B------:R1:W-:Y:S02]  /*4600*/  MUFU.EX2 R101, R8 ;  /* 0x0000000800657308 */ /* 0x0003e40000000800 */
[----:B-1----:R-:W-:-:S02]  /*4610*/  FFMA.FTZ R8, R192, c[0x0][0x2d0], -R3 ;  /* 0x0000b400c0087a23 */ /* 0x002fc40000010803 */
[C---:B------:R-:W-:Y:S04]  /*4620*/  HMMA.16816.F32 R192, R4.reuse, R36, R112 ;  /* 0x0000002404c0723c */ /* 0x040fe80000001870 */
[----:B------:R1:W5:Y:S04]  /*4630*/  MUFU.EX2 R100, R8 ;  /* 0x0000000800647308 */ /* 0x0003680000000800 */
[----:B------:R-:W-:Y:S07]  /*4640*/  HMMA.16816.F32 R112, R4, R38, R84 ;  /* 0x000000260470723c */ /* 0x000fee0000001854 */
[----:B--2---:R-:W-:-:S02]  /*4650*/  F2FP.PACK_AB R4, R107, R174 ;  /* 0x000000ae6b04723e */ /* 0x004fc400000000ff */
[----:B---3--:R-:W-:Y:S01]  /*4660*/  F2FP.PACK_AB R6, R173, R172 ;  /* 0x000000acad06723e */ /* 0x008fe200000000ff */
[----:B-1----:R-:W-:Y:S01]  /*4670*/  FFMA.FTZ R8, R210, c[0x0][0x2d0], -R13 ;  /* 0x0000b400d2087a23 */ /* 0x002fe2000001080d */
[----:B----4-:R-:W-:Y:S01]  /*4680*/  F2FP.PACK_AB R5, R105, R106 ;  /* 0x0000006a6905723e */ /* 0x010fe200000000ff */
[----:B------:R-:W-:Y:S01]  /*4690*/  IMAD.MOV.U32 R210, RZ, RZ, R14 ;  /* 0x000000ffffd27224 */ /* 0x000fe200078e000e */
[----:B-----5:R-:W-:-:S07]  /*46a0*/  F2FP.PACK_AB R7, R100, R101 ;  /* 0x000000656407723e */ /* 0x020fce00000000ff */
[C---:B------:R-:W-:Y:S08]  /*46b0*/  HMMA.16816.F32 R156, R4.reuse, R26, R60 ;  /* 0x0000001a049c723c */ /* 0x040ff0000000183c */
[C---:B------:R-:W-:Y:S01]  /*46c0*/  HMMA.16816.F32 R60, R4.reuse, R18, R52 ;  /* 0x00000012043c723c */ /* 0x040fe20000001834 */
[----:B------:R1:W-:Y:S06]  /*46d0*/  MUFU.EX2 R52, R8 ;  /* 0x0000000800347308 */ /* 0x0003ec0000000800 */
[----:B------:R-:W-:Y:S01]  /*46e0*/  IMAD.MOV.U32 R55, RZ, RZ, R15 ;  /* 0x000000ffff377224 */ /* 0x000fe200078e000f */
[----:B------:R-:W-:Y:S01]  /*46f0*/  HMMA.16816.F32 R176, R4, R24, R80 ;  /* 0x0000001804b0723c */ /* 0x000fe20000001850 */
[----:B------:R-:W2:Y:S03]  /*4700*/  LDSM.16.MT88.4 R80, [R217+0x2d00] ;  /* 0x002d0000d950783b */ /* 0x000ea60000004200 */
[----:B------:R-:W-:-:S04]  /*4710*/  ISETP.GE.AND P0, PT, R210, R55, PT ;  /* 0x00000037d200720c */ /* 0x000fc80003f06270 */
[----:B------:R-:W-:Y:S01]  /*4720*/  HMMA.16816.F32 R48, R4, R22, R48 ;  /* 0x000000160430723c */ /* 0x000fe20000001830 */
[----:B-1----:R-:W-:-:S04]  /*4730*/  FFMA.FTZ R8, R203, c[0x0][0x2d0], -R13 ;  /* 0x0000b400cb087a23 */ /* 0x002fc8000001080d */
[----:B------:R1:W3:Y:S03]  /*4740*/  MUFU.EX2 R27, R8 ;  /* 0x00000008001b7308 */ /* 0x0002e60000000800 */
[C---:B------:R-:W-:Y:S08]  /*4750*/  HMMA.16816.F32 R140, R4.reuse, R20, R72 ;  /* 0x00000014048c723c */ /* 0x040ff00000001848 */
[----:B------:R-:W-:Y:S01]  /*4760*/  HMMA.16816.F32 R124, R4, R16, R76 ;  /* 0x00000010047c723c */ /* 0x000fe2000000184c */
[----:B-1----:R-:W-:Y:S01]  /*4770*/  FFMA.FTZ R8, R204, c[0x0][0x2d0], -R13 ;  /* 0x0000b400cc087a23 */ /* 0x002fe2000001080d */
[----:B---3--:R-:W-:-:S06]  /*4780*/  F2FP.PACK_AB R92, R27, R52 ;  /* 0x000000341b5c723e */ /* 0x008fcc00000000ff */
        /* <DEDUP_REMOVED lines=8> */
[----:B-1----:R-:W-:Y:S01]  /*4810*/  FFMA.FTZ R8, R227, c[0x0][0x2d0], -R12 ;  /* 0x0000b400e3087a23 */ /* 0x002fe2000001080c */
[----:B---3--:R-:W-:-:S06]  /*4820*/  F2FP.PACK_AB R94, R25, R26 ;  /* 0x0000001a195e723e */ /* 0x008fcc00000000ff */
[----:B------:R-:W-:Y:S01]  /*4830*/  HMMA.16816.F32 R40, R4, R38, R40 ;  /* 0x000000260428723c */ /* 0x000fe20000001828 */
[----:B------:R1:W-:Y:S06]  /*4840*/  MUFU.EX2 R24, R8 ;  /* 0x0000000800187308 */ /* 0x0003ec0000000800 */
[----:B------:R-:W-:Y:S02]  /*4850*/  FFMA.FTZ R4, R215, c[0x0][0x2d0], -R0 ;  /* 0x0000b400d7047a23 */ /* 0x000fe40000010800 */
[----:B------:R-:W-:Y:S02]  /*4860*/  FADD.FTZ R5, R232, R231 ;  /* 0x000000e7e8057221 */ /* 0x000fe40000010000 */
[----:B------:R3:W-:Y:S01]  /*4870*/  MUFU.EX2 R18, R4 ;  /* 0x0000000400127308 */ /* 0x0007e20000000800 */
[----:B-1----:R-:W-:-:S07]  /*4880*/  FFMA.FTZ R8, R207, c[0x0][0x2d0], -R12 ;  /* 0x0000b400cf087a23 */ /* 0x002fce000001080c */
[----:B------:R1:W4:Y:S01]  /*4890*/  MUFU.EX2 R23, R8 ;  /* 0x0000000800177308 */ /* 0x0003220000000800 */
[----:B---3--:R-:W-:-:S04]  /*48a0*/  FADD.FTZ R4, R252, R250 ;  /* 0x000000fafc047221 */ /* 0x008fc80000010000 */
[----:B------:R-:W-:Y:S02]  /*48b0*/  FADD.FTZ R7, R249, R4 ;  /* 0x00000004f9077221 */ /* 0x000fe40000010000 */
[----:B-1----:R-:W-:Y:S01]  /*48c0*/  FFMA.FTZ R8, R205, c[0x0][0x2d0], -R12 ;  /* 0x0000b400cd087a23 */ /* 0x002fe2000001080c */
[----:B----4-:R-:W-:-:S03]  /*48d0*/  F2FP.PACK_AB R93, R23, R24 ;  /* 0x00000018175d723e */ /* 0x010fc600000000ff */
[----:B------:R1:W-:Y:S02]  /*48e0*/  MUFU.EX2 R21, R8 ;  /* 0x0000000800157308 */ /* 0x0003e40000000800 */
[----:B-1----:R-:W-:Y:S02]  /*48f0*/  FFMA.FTZ R8, R209, c[0x0][0x2d0], -R12 ;  /* 0x0000b400d1087a23 */ /* 0x002fe4000001080c */
[----:B------:R-:W-:-:S04]  /*4900*/  FADD.FTZ R12, R235, R5 ;  /* 0x00000005eb0c7221 */ /* 0x000fc80000010000 */
[----:B------:R1:W3:Y:S01]  /*4910*/  MUFU.EX2 R22, R8 ;  /* 0x0000000800167308 */ /* 0x0002e20000000800 */
[----:B------:R-:W-:Y:S02]  /*4920*/  FADD.FTZ R4, R240, R12 ;  /* 0x0000000cf0047221 */ /* 0x000fe40000010000 */
[----:B-1----:R-:W-:Y:S01]  /*4930*/  FFMA.FTZ R8, R244, c[0x0][0x2d0], -R0 ;  /* 0x0000b400f4087a23 */ /* 0x002fe20000010800 */
[----:B---3--:R-:W-:-:S04]  /*4940*/  F2FP.PACK_AB R95, R22, R21 ;  /* 0x00000015165f723e */ /* 0x008fc800000000ff */
[----:B------:R1:W-:Y:S03]  /*4950*/  MUFU.EX2 R20, R8 ;  /* 0x0000000800147308 */ /* 0x0003e60000000800 */
[C---:B--2---:R-:W-:Y:S08]  /*4960*/  HMMA.16816.F32 R76, R92.reuse, R82, R88 ;  /* 0x000000525c4c723c */ /* 0x044ff00000001858 */
[----:B------:R-:W-:Y:S01]  /*4970*/  HMMA.16816.F32 R108, R92, R120, R108 ;  /* 0x000000785c6c723c */ /* 0x000fe2000000186c */
[----:B-1----:R-:W-:-:S02]  /*4980*/  FFMA.FTZ R8, R208, c[0x0][0x2d0], -R0 ;  /* 0x0000b400d0087a23 */ /* 0x002fc40000010800 */
[----:B------:R-:W-:Y:S02]  /*4990*/  FFMA.FTZ R0, R224, c[0x0][0x2d0], -R0 ;  /* 0x0000b400e0007a23 */ /* 0x000fe40000010800 */
[----:B------:R1:W2:Y:S03]  /*49a0*/  MUFU.EX2 R19, R8 ;  /* 0x0000000800137308 */ /* 0x0002a60000000800 */
[C---:B------:R-:W-:Y:S05]  /*49b0*/  HMMA.16816.F32 R116, R92.reuse, R122, R116 ;  /* 0x0000007a5c74723c */ /* 0x040fea0000001874 */
[----:B------:R3:W4:Y:S03]  /*49c0*/  MUFU.EX2 R17, R0 ;  /* 0x0000000000117308 */ /* 0x0007260000000800 */
[C---:B------:R-:W-:Y:S01]  /*49d0*/  HMMA.16816.F32 R128, R92.reuse, R136, R128 ;  /* 0x000000885c80723c */ /* 0x040fe20000001880 */
[----:B-1----:R-:W1:Y:S07]  /*49e0*/  LDSM.16.MT88.4 R8, [R218+0x2d00] ;  /* 0x002d0000da08783b */ /* 0x002e6e0000004200 */
[----:B------:R-:W-:Y:S01]  /*49f0*/  HMMA.16816.F32 R132, R92, R138, R132 ;  /* 0x0000008a5c84723c */ /* 0x000fe20000001884 */
[----:B---3--:R-:W-:-:S07]  /*4a00*/  FFMA.FTZ R0, R151, c[0x0][0x2d0], -R3 ;  /* 0x0000b40097007a23 */ /* 0x008fce0000010803 */
[C---:B------:R-:W-:Y:S01]  /*4a10*/  HMMA.16816.F32 R144, R92.reuse, R152, R144 ;  /* 0x000000985c90723c */ /* 0x040fe20000001890 */
[----:B------:R3:W-:Y:S07]  /*4a20*/  MUFU.EX2 R13, R0 ;  /* 0x00000000000d7308 */ /* 0x0007ee0000000800 */
[C---:B------:R-:W-:Y:S07]  /*4a30*/  HMMA.16816.F32 R148, R92.reuse, R154, R96 ;  /* 0x0000009a5c94723c */ /* 0x040fee0000001860 */
[----:B--2---:R-:W-:Y:S01]  /*4a40*/  F2FP.PACK_AB R96, R19, R20 ;  /* 0x000000141360723e */ /* 0x004fe200000000ff */
[----:B------:R-:W-:Y:S01]  /*4a50*/  HMMA.16816.F32 R160, R92, R168, R160 ;  /* 0x000000a85ca0723c */ /* 0x000fe200000018a0 */
[----:B----4-:R-:W-:Y:S01]  /*4a60*/  F2FP.PACK_AB R98, R17, R18 ;  /* 0x000000121162723e */ /* 0x010fe200000000ff */
[----:B---3--:R-:W-:-:S04]  /*4a70*/  FFMA.FTZ R0, R223, c[0x0][0x2d0], -R3 ;  /* 0x0000b400df007a23 */ /* 0x008fc80000010803 */
[----:B------:R2:W3:Y:S02]  /*4a80*/  MUFU.EX2 R14, R0 ;  /* 0x00000000000e7308 */ /* 0x0004e40000000800 */
[C---:B------:R-:W-:Y:S08]  /*4a90*/  HMMA.16816.F32 R164, R92.reuse, R170, R164 ;  /* 0x000000aa5ca4723c */ /* 0x040ff000000018a4 */
[----:B------:R-:W-:Y:S01]  /*4aa0*/  HMMA.16816.F32 R72, R92, R80, R184 ;  /* 0x000000505c48723c */ /* 0x000fe200000018b8 */
[--C-:B--2---:R-:W-:Y:S01]  /*4ab0*/  FFMA.FTZ R0, R222, c[0x0][0x2d0], -R3.reuse ;  /* 0x0000b400de007a23 */ /* 0x104fe20000010803 */
[----:B---3--:R-:W-:Y:S01]  /*4ac0*/  F2FP.PACK_AB R97, R14, R13 ;  /* 0x0000000d0e61723e */ /* 0x008fe200000000ff */
[----:B------:R-:W-:-:S05]  /*4ad0*/  FFMA.FTZ R3, R225, c[0x0][0x2d0], -R3 ;  /* 0x0000b400e1037a23 */ /* 0x000fca0000010803 */
[C---:B-1----:R-:W-:Y:S01]  /*4ae0*/  HMMA.16816.F32 R88, R92.reuse, R8, R192 ;  /* 0x000000085c58723c */ /* 0x042fe200000018c0 */
[----:B------:R1:W-:Y:S07]  /*4af0*/  MUFU.EX2 R15, R0 ;  /* 0x00000000000f7308 */ /* 0x0003ee0000000800 */
[----:B------:R-:W-:Y:S01]  /*4b00*/  HMMA.16816.F32 R92, R92, R10, R112 ;  /* 0x0000000a5c5c723c */ /* 0x000fe20000001870 */
[----:B------:R2:W3:Y:S01]  /*4b10*/  MUFU.EX2 R16, R3 ;  /* 0x0000000300107308 */ /* 0x0004e20000000800 */
[----:B-1----:R-:W-:-:S04]  /*4b20*/  FADD.FTZ R0, R241, R236 ;  /* 0x000000ecf1007221 */ /* 0x002fc80000010000 */
[----:B------:R-:W-:Y:S02]  /*4b30*/  FADD.FTZ R0, R242, R0 ;  /* 0x00000000f2007221 */ /* 0x000fe40000010000 */
[----:B--2---:R-:W-:Y:S01]  /*4b40*/  FADD.FTZ R3, R248, R246 ;  /* 0x000000f6f8037221 */ /* 0x004fe20000010000 */
[----:B---3--:R-:W-:Y:S01]  /*4b50*/  F2FP.PACK_AB R99, R16, R15 ;  /* 0x0000000f1063723e */ /* 0x008fe200000000ff */
[----:B------:R-:W-:Y:S02]  /*4b60*/  FADD.FTZ R5, R243, R0 ;  /* 0x00000000f3057221 */ /* 0x000fe40000010000 */
[----:B------:R-:W-:Y:S02]  /*4b70*/  FADD.FTZ R6, R245, R3 ;  /* 0x00000003f5067221 */ /* 0x000fe40000010000 */
[----:B------:R-:W-:Y:S02]  /*4b80*/  FADD.FTZ R3, R251, R7 ;  /* 0x00000007fb037221 */ /* 0x000fe40000010000 */
[----:B------:R-:W-:Y:S01]  /*4b90*/  FADD.FTZ R0, R247, R6 ;  /* 0x00000006f7007221 */ /* 0x000fe20000010000 */
[----:B------:R-:W-:Y:S01]  /*4ba0*/  HMMA.16816.F32 R112, R96, R120, R176 ;  /* 0x000000786070723c */ /* 0x000fe200000018b0 */
[----:B------:R-:W-:-:S02]  /*4bb0*/  FADD.FTZ R7, R214, R5 ;  /* 0x00000005d6077221 */ /* 0x000fc40000010000 */
[----:B------:R-:W-:Y:S02]  /*4bc0*/  FADD.FTZ R5, R226, R0 ;  /* 0x00000000e2057221 */ /* 0x000fe40000010000 */
[----:B------:R-:W-:Y:S02]  /*4bd0*/  FADD.FTZ R0, R213, R7 ;  /* 0x00000007d5007221 */ /* 0x000fe40000010000 */
[----:B------:R-:W-:Y:S01]  /*4be0*/  FADD.FTZ R6, R201, R4 ;  /* 0x00000004c9067221 */ /* 0x000fe20000010000 */
[----:B------:R-:W-:Y:S01]  /*4bf0*/  HMMA.16816.F32 R120, R96, R122, R156 ;  /* 0x0000007a6078723c */ /* 0x000fe2000000189c */
[----:B------:R-:W-:Y:S02]  /*4c00*/  FADD.FTZ R4, R234, R3 ;  /* 0x00000003ea047221 */ /* 0x000fe40000010000 */
[----:B------:R-:W-:Y:S02]  /*4c10*/  FADD.FTZ R0, R212, R0 ;  /* 0x00000000d4007221 */ /* 0x000fe40000010000 */
[----:B------:R-:W-:-:S02]  /*4c20*/  FADD.FTZ R3, R202, R6 ;  /* 0x00000006ca037221 */ /* 0x000fc40000010000 */
[----:B------:R-:W-:Y:S01]  /*4c30*/  FADD.FTZ R5, R230, R5 ;  /* 0x00000005e6057221 */ /* 0x000fe20000010000 */
[C---:B------:R-:W-:Y:S01]  /*4c40*/  HMMA.16816.F32 R156, R96.reuse, R168, R68 ;  /* 0x000000a8609c723c */ /* 0x040fe20000001844 */
        /* <DEDUP_REMOVED lines=44> */
[----:B------:R1:W-:Y:S01]  /*4f10*/  STL [R1], R0 ;  /* 0x0000000001007387 */ /* 0x0003e20000100800 */
[----:B------:R-:W-:Y:S01]  /*4f20*/  FADD.FTZ R4, R26, R4 ;  /* 0x000000041a047221 */ /* 0x000fe20000010000 */
[----:B------:R-:W-:Y:S01]  /*4f30*/  HMMA.16816.F32 R96, R96, R10, R40 ;  /* 0x0000000a6060723c */ /* 0x000fe20000001828 */
[----:B------:R-:W-:Y:S02]  /*4f40*/  FADD.FTZ R6, R16, R3 ;  /* 0x0000000310067221 */ /* 0x000fe40000010000 */
[----:B------:R-:W-:-:S03]  /*4f50*/  FADD.FTZ R3, R25, R4 ;  /* 0x0000000419037221 */ /* 0x000fc60000010000 */
[----:B------:R2:W-:Y:S01]  /*4f60*/  STL [R1+0x4], R6 ;  /* 0x0000040601007387 */ /* 0x0005e20000100800 */
[----:B-1----:R-:W-:-:S05]  /*4f70*/  FADD.FTZ R0, R22, R5 ;  /* 0x0000000516007221 */ /* 0x002fca0000010000 */
[----:B------:R2:W-:Y:S04]  /*4f80*/  STL [R1+0xc], R0 ;  /* 0x00000c0001007387 */ /* 0x0005e80000100800 */
[----:B------:R2:W-:Y:S01]  /*4f90*/  STL [R1+0x8], R3 ;  /* 0x0000080301007387 */ /* 0x0005e20000100800 */
[----:B------:R-:W-:Y:S05]  /*4fa0*/  @!P0 BRA `(.L_x_10) ;  /* 0x0000402000008947 */ /* 0x000fea0003800000 */
[----:B------:R-:W3:Y:S04]  /*4fb0*/  LDL.64 R30, [R1+0x40] ;  /* 0x00004000011e7983 */ /* 0x000ee80000100a00 */
[----:B------:R-:W4:Y:S04]  /*4fc0*/  LDL.64 R28, [R1+0x48] ;  /* 0x00004800011c7983 */ /* 0x000f280000100a00 */
[----:B------:R-:W5:Y:S04]  /*4fd0*/  LDL R53, [R1+0x30] ;  /* 0x0000300001357983 */ /* 0x000f680000100800 */
[----:B--2---:R-:W2:Y:S01]  /*4fe0*/  LDL.64 R54, [R1+0x38] ;  /* 0x0000380001367983 */ /* 0x004ea20000100a00 */
[----:B------:R-:W-:Y:S01]  /*4ff0*/  IMAD.MOV.U32 R106, RZ, RZ, R2 ;  /* 0x000000ffff6a7224 */ /* 0x000fe200078e0002 */
[C---:B------:R-:W-:Y:S01]  /*5000*/  IADD3 R232, R221.reuse, 0x400, RZ ;  /* 0x00000400dde87810 */ /* 0x040fe20007ffe0ff */
[----:B------:R-:W-:Y:S01]  /*5010*/  IMAD.MOV.U32 R234, RZ, RZ, R210 ;  /* 0x000000ffffea7224 */ /* 0x000fe200078e00d2 */
[C---:B------:R-:W-:Y:S01]  /*5020*/  IADD3 R231, R221.reuse, 0x800, RZ ;  /* 0x00000800dde77810 */ /* 0x040fe20007ffe0ff */
[----:B------:R-:W-:Y:S01]  /*5030*/  IMAD.MOV.U32 R100, RZ, RZ, R103 ;  /* 0x000000ffff647224 */ /* 0x000fe200078e0067 */
[C---:B------:R-:W-:Y:S01]  /*5040*/  IADD3 R230, R221.reuse, 0xc00, RZ ;  /* 0x00000c00dde67810 */ /* 0x040fe20007ffe0ff */
[----:B------:R-:W-:Y:S01]  /*5050*/  IMAD.MOV.U32 R3, RZ, RZ, R104 ;  /* 0x000000ffff037224 */ /* 0x000fe200078e0068 */
[C---:B------:R-:W-:Y:S01]  /*5060*/  IADD3 R229, R221.reuse, 0x1000, RZ ;  /* 0x00001000dde57810 */ /* 0x040fe20007ffe0ff */
[----:B------:R-:W-:Y:S01]  /*5070*/  IMAD.MOV.U32 R105, RZ, RZ, R102 ;  /* 0x000000ffff697224 */ /* 0x000fe200078e0066 */
[----:B------:R-:W-:-:S02]  /*5080*/  IADD3 R228, R221, 0x1400, RZ ;  /* 0x00001400dde47810 */ /* 0x000fc40007ffe0ff */
[C---:B------:R-:W-:Y:S02]  /*5090*/  IADD3 R227, R221.reuse, 0x1800, RZ ;  /* 0x00001800dde37810 */ /* 0x040fe40007ffe0ff */
[C---:B------:R-:W-:Y:S02]  /*50a0*/  IADD3 R226, R221.reuse, 0x1c00, RZ ;  /* 0x00001c00dde27810 */ /* 0x040fe40007ffe0ff */
[C---:B------:R-:W-:Y:S02]  /*50b0*/  IADD3 R225, R221.reuse, 0x2000, RZ ;  /* 0x00002000dde17810 */ /* 0x040fe40007ffe0ff */
[C---:B------:R-:W-:Y:S02]  /*50c0*/  IADD3 R224, R221.reuse, 0x2400, RZ ;  /* 0x00002400dde07810 */ /* 0x040fe40007ffe0ff */
[C---:B------:R-:W-:Y:S02]  /*50d0*/  IADD3 R223, R221.reuse, 0x2800, RZ ;  /* 0x00002800dddf7810 */ /* 0x040fe40007ffe0ff */
[----:B------:R-:W-:-:S02]  /*50e0*/  IADD3 R222, R221, 0x2c00, RZ ;  /* 0x00002c00ddde7810 */ /* 0x000fc40007ffe0ff */
[C---:B---3--:R-:W-:Y:S02]  /*50f0*/  IADD3 R0, P3, R30.reuse, 0x20, RZ ;  /* 0x000000201e007810 */ /* 0x048fe40007f7e0ff */
[----:B------:R-:W-:Y:S02]  /*5100*/  IADD3 R4, P2, R30, 0x40, RZ ;  /* 0x000000401e047810 */ /* 0x000fe40007f5e0ff */
[C---:B----4-:R-:W-:Y:S01]  /*5110*/  IADD3 R2, P1, R28.reuse, 0x20, RZ ;  /* 0x000000201c027810 */ /* 0x050fe20007f3e0ff */
[----:B------:R1:W-:Y:S04]  /*5120*/  STL [R1+0x2c], R0 ;  /* 0x00002c0001007387 */ /* 0x0003e80000100800 */
[----:B------:R5:W-:Y:S04]  /*5130*/  STL [R1+0x24], R4 ;  /* 0x0000240401007387 */ /* 0x000be80000100800 */
[----:B------:R2:W-:Y:S01]  /*5140*/  STL [R1+0x1c], R2 ;  /* 0x00001c0201007387 */ /* 0x0005e20000100800 */
[----:B-1----:R-:W-:Y:S01]  /*5150*/  IADD3 R0, P0, R28, 0x40, RZ ;  /* 0x000000401c007810 */ /* 0x002fe20007f1e0ff */
[----:B-----5:R-:W-:-:S04]  /*5160*/  IMAD.X R4, RZ, RZ, R53, P2 ;  /* 0x000000ffff047224 */ /* 0x020fc800010e0635 */
[----:B------:R1:W-:Y:S01]  /*5170*/  STL [R1+0x14], R0 ;  /* 0x0000140001007387 */ /* 0x0003e20000100800 */
[----:B--2---:R-:W-:Y:S02]  /*5180*/  IMAD.X R2, RZ, RZ, R55, P1 ;  /* 0x000000ffff027224 */ /* 0x004fe400008e0637 */
[----:B-1----:R-:W-:-:S05]  /*5190*/  IMAD.X R0, RZ, RZ, R53, P3 ;  /* 0x000000ffff007224 */ /* 0x002fca00018e0635 */
[----:B------:R1:W-:Y:S04]  /*51a0*/  STL [R1+0x28], R0 ;  /* 0x0000280001007387 */ /* 0x0003e80000100800 */
[----:B------:R2:W-:Y:S01]  /*51b0*/  STL [R1+0x20], R4 ;  /* 0x0000200401007387 */ /* 0x0005e20000100800 */
[----:B-1----:R-:W-:-:S05]  /*51c0*/  IMAD.X R0, RZ, RZ, R55, P0 ;  /* 0x000000ffff007224 */ /* 0x002fca00000e0637 */
[----:B------:R2:W-:Y:S04]  /*51d0*/  STL [R1+0x10], R0 ;  /* 0x0000100001007387 */ /* 0x0005e80000100800 */
[----:B------:R2:W-:Y:S02]  /*51e0*/  STL [R1+0x18], R2 ;  /* 0x0000180201007387 */ /* 0x0005e40000100800 */
.L_x_11:
[----:B--2---:R-:W2:Y:S01]  /*51f0*/  LDL R0, [R1+0x58] ;  /* 0x0000580001007983 */ /* 0x004ea20000100800 */
[----:B------:R-:W-:Y:S04]  /*5200*/  DEPBAR.LE SB0, 0x0 ;  /* 0x000080000000791a */ /* 0x000fe80000000000 */
[----:B------:R-:W3:Y:S01]  /*5210*/  LDL.64 R194, [R1+0x40] ;  /* 0x0000400001c27983 */ /* 0x000ee20000100a00 */
[----:B------:R-:W-:Y:S01]  /*5220*/  IMAD.WIDE.U32 R44, R234, c[0x0][0x208], RZ ;  /* 0x00008200ea2c7a25 */ /* 0x000fe200078e00ff */
[----:B------:R-:W-:Y:S02]  /*5230*/  MOV R54, c[0x0][0x208] ;  /* 0x0000820000367a02 */ /* 0x000fe40000000f00 */
[----:B------:R-:W-:Y:S02]  /*5240*/  MOV R55, c[0x0][0x20c] ;  /* 0x0000830000377a02 */ /* 0x000fe40000000f00 */
[----:B------:R-:W4:Y:S01]  /*5250*/  LDL R2, [R1+0x5c] ;  /* 0x00005c0001027983 */ /* 0x000f220000100800 */
[----:B------:R-:W-:Y:S03]  /*5260*/  SHF.L.U32 R52, R44, 0x6, RZ ;  /* 0x000000062c347819 */ /* 0x000fe600000006ff */
[----:B------:R-:W5:Y:S04]  /*5270*/  LDL R59, [R1+0x2c] ;  /* 0x00002c00013b7983 */ /* 0x000f680000100800 */
[----:B------:R-:W5:Y:S04]  /*5280*/  LDL R56, [R1+0x28] ;  /* 0x0000280001387983 */ /* 0x000f680000100800 */
[----:B------:R-:W5:Y:S04]  /*5290*/  LDL R57, [R1+0x30] ;  /* 0x0000300001397983 */ /* 0x000f680000100800 */
[----:B------:R-:W5:Y:S04]  /*52a0*/  LDL R58, [R1+0x24] ;  /* 0x00002400013a7983 */ /* 0x000f680000100800 */
[----:B------:R-:W5:Y:S04]  /*52b0*/  LDL R193, [R1+0x20] ;  /* 0x0000200001c17983 */ /* 0x000f680000100800 */
[----:B------:R-:W-:Y:S08]  /*52c0*/  BAR.SYNC.DEFER_BLOCKING 0x0 ;  /* 0x0000000000007b1d */ /* 0x000ff00000010000 */
[----:B------:R-:W-:Y:S08]  /*52d0*/  LDSM.16.M88.4 R64, [R219+0x6100] ;  /* 0x00610000db40783b */ /* 0x000ff00000000200 */
[----:B------:R-:W1:Y:S08]  /*52e0*/  LDSM.16.M88.4 R16, [R216+0x3100] ;  /* 0x00310000d810783b */ /* 0x000e700000000200 */
[----:B------:R-:W1:Y:S08]  /*52f0*/  LDSM.16.M88.4 R60, [R219+0x7100] ;  /* 0x00710000db3c783b */ /* 0x000e700000000200 */
[----:B------:R-:W1:Y:S08]  /*5300*/  LDSM.16.M88.4 R32, [R216+0x3500] ;  /* 0x00350000d820783b */ /* 0x000e700000000200 */
[----:B------:R-:W1:Y:S08]  /*5310*/  LDSM.16.M88.4 R48, [R216+0x3900] ;  /* 0x00390000d830783b */ /* 0x000e700000000200 */
[----:B------:R-:W2:Y:S01]  /*5320*/  LDSM.16.M88.4 R172, [R216+0x3d00] ;  /* 0x003d0000d8ac783b */ /* 0x000ea20000000200 */
[-C--:B-1----:R-:W-:Y:S07]  /*5330*/  HMMA.16816.F32 R4, R64, R16.reuse, RZ ;  /* 0x000000104004723c */ /* 0x082fee00000018ff */
[----:B------:R-:W-:Y:S01]  /*5340*/  LDSM.16.M88.4 R176, [R220+0x6100] ;  /* 0x00610000dcb0783b */ /* 0x000fe20000000200 */
[C---:B------:R-:W-:Y:S07]  /*5350*/  HMMA.16816.F32 R8, R60.reuse, R16, RZ ;  /* 0x000000103c08723c */ /* 0x040fee00000018ff */
[----:B------:R-:W1:Y:S01]  /*5360*/  LDSM.16.M88.4 R180, [R221] ;  /* 0x00000000ddb4783b */ /* 0x000e620000000200 */
[-C--:B------:R-:W-:Y:S07]  /*5370*/  HMMA.16816.F32 R12, R60, R18.reuse, RZ ;  /* 0x000000123c0c723c */ /* 0x080fee00000018ff */
[----:B------:R-:W1:Y:S01]  /*5380*/  LDSM.16.M88.4 R184, [R220+0x7100] ;  /* 0x00710000dcb8783b */ /* 0x000e620000000200 */
[C---:B------:R-:W-:Y:S07]  /*5390*/  HMMA.16816.F32 R16, R64.reuse, R18, RZ ;  /* 0x000000124010723c */ /* 0x040fee00000018ff */
[----:B------:R-:W1:Y:S01]  /*53a0*/  LDSM.16.M88.4 R188, [R232] ;  /* 0x00000000e8bc783b */ /* 0x000e620000000200 */
[-C--:B------:R-:W-:Y:S07]  /*53b0*/  HMMA.16816.F32 R20, R64, R32.reuse, RZ ;  /* 0x000000204014723c */ /* 0x080fee00000018ff */
[----:B------:R-:W-:Y:S01]  /*53c0*/  LDSM.16.M88.4 R196, [R230] ;  /* 0x00000000e6c4783b */ /* 0x000fe20000000200 */
[C---:B------:R-:W-:Y:S08]  /*53d0*/  HMMA.16816.F32 R24, R60.reuse, R32, RZ ;  /* 0x000000203c18723c */ /* 0x040ff000000018ff */
[-C--:B------:R-:W-:Y:S08]  /*53e0*/  HMMA.16816.F32 R28, R60, R34.reuse, RZ ;  /* 0x000000223c1c723c */ /* 0x080ff000000018ff */
[C---:B------:R-:W-:Y:S08]  /*53f0*/  HMMA.16816.F32 R32, R64.reuse, R34, RZ ;  /* 0x000000224020723c */ /* 0x040ff000000018ff */
[-C--:B------:R-:W-:Y:S08]  /*5400*/  HMMA.16816.F32 R36, R64, R48.reuse, RZ ;  /* 0x000000304024723c */ /* 0x080ff000000018ff */
[C---:B------:R-:W-:Y:S02]  /*5410*/  HMMA.16816.F32 R40, R60.reuse, R48, RZ ;  /* 0x000000303c28723c */ /* 0x040fe400000018ff */
[----:B--2---:R-:W-:Y:S02]  /*5420*/  ISETP.NE.AND P4, PT, R0, RZ, PT ;  /* 0x000000ff0000720c */ /* 0x004fe40003f85270 */
[----:B------:R-:W-:Y:S05]  /*5430*/  SHF.R.S32.HI R0, RZ, 0x1f, R234 ;  /* 0x0000001fff007819 */ /* 0x000fea00000114ea */
[----:B------:R-:W-:Y:S04]  /*5440*/  IMAD R0, R0, c[0x0][0x208], RZ ;  /* 0x0000820000007a24 */ /* 0x000fe800078e02ff */
[----:B------:R-:W-:Y:S01]  /*5450*/  IMAD R0, R234, c[0x0][0x20c], R0 ;  /* 0x00008300ea007a24 */ /* 0x000fe200078e0200 */
[----:B----4-:R-:W-:Y:S02]  /*5460*/  ISETP.NE.AND P5, PT, R2, RZ, PT ;  /* 0x000000ff0200720c */ /* 0x010fe40003fa5270 */
[C---:B---3--:R-:W-:Y:S02]  /*5470*/  IADD3 R2, P3, R52.reuse, R194, RZ ;  /* 0x000000c234027210 */ /* 0x048fe40007f7e0ff */
[----:B------:R-:W-:Y:S02]  /*5480*/  IADD3 R0, R45, R0, RZ ;  /* 0x000000002d007210 */ /* 0x000fe40007ffe0ff */
[----:B-----5:R-:W-:Y:S02]  /*5490*/  IADD3 R48, P1, R52, R59, RZ ;  /* 0x0000003b34307210 */ /* 0x020fe40007f3e0ff */
[----:B------:R-:W-:Y:S02]  /*54a0*/  SHF.L.U64.HI R0, R44, 0x6, R0 ;  /* 0x000000062c007819 */ /* 0x000fe40000010200 */
[-C--:B------:R-:W-:Y:S01]  /*54b0*/  HMMA.16816.F32 R44, R60, R50.reuse, RZ ;  /* 0x000000323c2c723c */ /* 0x080fe200000018ff */
[----:B------:R-:W-:Y:S02]  /*54c0*/  LEA R208, P2, R2, c[0x0][0x1f8], 0x1 ;  /* 0x00007e0002d07a11 */ /* 0x000fe400078408ff */
[----:B------:R-:W-:Y:S02]  /*54d0*/  LEA R206, P0, R48, c[0x0][0x1f8], 0x1 ;  /* 0x00007e0030ce7a11 */ /* 0x000fe400078008ff */
[C---:B------:R-:W-:Y:S02]  /*54e0*/  IADD3.X R49, R0.reuse, R57, RZ, P3, !PT ;  /* 0x0000003900317210 */ /* 0x040fe40001ffe4ff */
[----:B------:R-:W-:Y:S02]  /*54f0*/  IADD3.X R53, R0, R56, RZ, P1, !PT ;  /* 0x0000003800357210 */ /* 0x000fe40000ffe4ff */
[----:B------:R-:W-:Y:S03]  /*5500*/  LEA.HI.X R209, R2, c[0x0][0x1fc], R49, 0x1, P2 ;  /* 0x00007f0002d17a11 */ /* 0x000fe600010f0c31 */
[----:B------:R-:W-:Y:S02]  /*5510*/  LEA.HI.X R207, R48, c[0x0][0x1fc], R53, 0x1, P0 ;  /* 0x00007f0030cf7a11 */ /* 0x000fe400000f0c35 */
[C---:B------:R-:W-:Y:S02]  /*5520*/  HMMA.16816.F32 R48, R64.reuse, R50, RZ ;  /* 0x000000324030723c */ /* 0x040fe400000018ff */
[----:B------:R-:W-:Y:S02]  /*5530*/  LEA R2, P0, R54, R52, 0x5 ;  /* 0x0000003436027211 */ /* 0x000fe400078028ff */
[----:B------:R-:W-:Y:S02]  /*5540*/  IADD3 R102, P3, R52, R58, RZ ;  /* 0x0000003a34667210 */ /* 0x000fe40007f7e0ff */
[----:B------:R-:W-:Y:S02]  /*5550*/  LEA.HI.X R101, R54, R0, R55, 0x5, P0 ;  /* 0x0000000036657211 */ /* 0x000fe400000f2c37 */
[-C--:B------:R-:W-:Y:S01]  /*5560*/  HMMA.16816.F32 R52, R64, R172.reuse, RZ ;  /* 0x000000ac4034723c */ /* 0x080fe200000018ff */
[C---:B------:R-:W-:Y:S03]  /*5570*/  IADD3 R103, P2, R2.reuse, R194, RZ ;  /* 0x000000c202677210 */ /* 0x040fe60007f5e0ff */
[C---:B------:R-:W-:Y:S02]  /*5580*/  IADD3 R104, P1, R2.reuse, R59, RZ ;  /* 0x0000003b02687210 */ /* 0x040fe40007f3e0ff */
[----:B------:R-:W-:Y:S02]  /*5590*/  IADD3 R2, P0, R2, R58, RZ ;  /* 0x0000003a02027210 */ /* 0x000fe40007f1e0ff */
[C---:B------:R-:W-:Y:S04]  /*55a0*/  IADD3.X R192, R101.reuse, R56, RZ, P1, !PT ;  /* 0x0000003865c07210 */ /* 0x040fe80000ffe4ff */
[C---:B------:R-:W-:Y:S02]  /*55b0*/  IADD3.X R107, R101.reuse, R57, RZ, P2, !PT ;  /* 0x00000039656b7210 */ /* 0x040fe400017fe4ff */
[C---:B------:R-:W-:Y:S02]  /*55c0*/  HMMA.16816.F32 R56, R60.reuse, R172, RZ ;  /* 0x000000ac3c38723c */ /* 0x040fe400000018ff */
[-C--:B------:R-:W-:Y:S02]  /*55d0*/  IADD3.X R0, R0, R193.reuse, RZ, P3, !PT ;  /* 0x000000c100007210 */ /* 0x080fe40001ffe4ff */
[C---:B------:R-:W-:Y:S02]  /*55e0*/  LEA R202, P1, R104.reuse, c[0x0][0x1f8], 0x1 ;  /* 0x00007e0068ca7a11 */ /* 0x040fe400078208ff */
[----:B------:R-:W-:Y:S02]  /*55f0*/  IADD3.X R101, R101, R193, RZ, P0, !PT ;  /* 0x000000c165657210 */ /* 0x000fe400007fe4ff */
[-C--:B------:R-:W-:Y:S01]  /*5600*/  HMMA.16816.F32 R60, R60, R174.reuse, RZ ;  /* 0x000000ae3c3c723c */ /* 0x080fe200000018ff */
[----:B------:R-:W-:Y:S02]  /*5610*/  LEA.HI.X R203, R104, c[0x0][0x1fc], R192, 0x1, P1 ;  /* 0x00007f0068cb7a11 */ /* 0x000fe400008f0cc0 */
[----:B------:R-:W2:Y:S01]  /*5620*/  LDSM.16.M88.4 R192, [R231] ;  /* 0x00000000e7c0783b */ /* 0x000ea20000000200 */
[C---:B------:R-:W-:Y:S02]  /*5630*/  LEA R200, P3, R102.reuse, c[0x0][0x1f8], 0x1 ;  /* 0x00007e0066c87a11 */ /* 0x040fe400078608ff */
[C---:B------:R-:W-:Y:S02]  /*5640*/  LEA R204, P2, R103.reuse, c[0x0][0x1f8], 0x1 ;  /* 0x00007e0067cc7a11 */ /* 0x040fe400078408ff */
[----:B------:R-:W-:Y:S03]  /*5650*/  HMMA.16816.F32 R64, R64, R174, RZ ;  /* 0x000000ae4040723c */ /* 0x000fe600000018ff */
[----:B------:R-:W-:Y:S01]  /*5660*/  @!PT LDS RZ, [RZ] ;  /* 0x00000000fffff984 */ /* 0x000fe20000000800 */
[----:B------:R-:W-:Y:S01]  /*5670*/  @!PT LDS RZ, [RZ] ;  /* 0x00000000fffff984 */ /* 0x000fe20000000800 */
[----:B------:R-:W-:Y:S01]  /*5680*/  @!PT LDS RZ, [RZ] ;  /* 0x00000000fffff984 */ /* 0x000fe20000000800 */
[----:B------:R3:W-:Y:S01]  /*5690*/  LDGSTS.E.BYPASS.LTC128B.128 [R233+0x100], [R208.64], !P5 ;  /* 0x00100000d0e97fae */ /* 0x0007e2000e901d46 */
[----:B------:R-:W-:Y:S02]  /*56a0*/  LEA.HI.X R201, R102, c[0x0][0x1fc], R0, 0x1, P3 ;  /* 0x00007f0066c97a11 */ /* 0x000fe400018f0c00 */
[----:B------:R-:W-:Y:S02]  /*56b0*/  LEA.HI.X R205, R103, c[0x0][0x1fc], R107, 0x1, P2 ;  /* 0x00007f0067cd7a11 */ /* 0x000fe400010f0c6b */
[-C--:B-1----:R-:W-:Y:S03]  /*56c0*/  HMMA.16816.F32 R4, R176, R180.reuse, R4 ;  /* 0x000000b4b004723c */ /* 0x082fe60000001804 */
[----:B------:R1:W-:Y:S02]  /*56d0*/  LDGSTS.E.BYPASS.LTC128B.128 [R233+0x1100], [R206.64], !P4 ;  /* 0x01100000cee97fae */ /* 0x0003e4000e101d46 */
[C---:B------:R-:W-:Y:S03]  /*56e0*/  LEA R172, P0, R2.reuse, c[0x0][0x1f8], 0x1 ;  /* 0x00007e0002ac7a11 */ /* 0x040fe600078008ff */
[C---:B------:R-:W-:Y:S03]  /*56f0*/  HMMA.16816.F32 R8, R184.reuse, R180, R8 ;  /* 0x000000b4b808723c */ /* 0x040fe60000001808 */
[----:B------:R4:W-:Y:S01]  /*5700*/  LDGSTS.E.BYPASS.LTC128B.128 [R233+0x2100], [R200.64], !P6 ;  /* 0x02100000c8e97fae */ /* 0x0009e2000f101d46 */
[----:B------:R-:W-:Y:S04]  /*5710*/  LEA.HI.X R173, R2, c[0x0][0x1fc], R101, 0x1, P0 ;  /* 0x00007f0002ad7a11 */ /* 0x000fe800000f0c65 */
[-C--:B------:R-:W-:Y:S03]  /*5720*/  HMMA.16816.F32 R12, R184, R182.reuse, R12 ;  /* 0x000000b6b80c723c */ /* 0x080fe6000000180c */
[----:B------:R1:W-:Y:S05]  /*5730*/  LDGSTS.E.BYPASS.LTC128B.128 [R233+0x900], [R204.64], !P5 ;  /* 0x00900000cce97fae */ /* 0x0003ea000e901d46 */
[C---:B------:R-:W-:Y:S03]  /*5740*/  HMMA.16816.F32 R16, R176.reuse, R182, R16 ;  /* 0x000000b6b010723c */ /* 0x040fe60000001810 */
[----:B------:R4:W-:Y:S05]  /*5750*/  LDGSTS.E.BYPASS.LTC128B.128 [R233+0x1900], [R202.64], !P4 ;  /* 0x01900000cae97fae */ /* 0x0009ea000e101d46 */
[-C--:B------:R-:W-:Y:S03]  /*5760*/  HMMA.16816.F32 R20, R176, R188.reuse, R20 ;  /* 0x000000bcb014723c */ /* 0x080fe60000001814 */
[----:B------:R5:W-:Y:S05]  /*5770*/  LDGSTS.E.BYPASS.LTC128B.128 [R233+0x2900], [R172.64], !P6 ;  /* 0x02900000ace97fae */ /* 0x000bea000f101d46 */
[C---:B------:R-:W-:Y:S03]  /*5780*/  HMMA.16816.F32 R24, R184.reuse, R188, R24 ;  /* 0x000000bcb818723c */ /* 0x040fe60000001818 */
[----:B------:R-:W-:Y:S05]  /*5790*/  LDSM.16.M88.4 R180, [R216+0x4500] ;  /* 0x00450000d8b4783b */ /* 0x000fea0000000200 */
[-C--:B------:R-:W-:Y:S03]  /*57a0*/  HMMA.16816.F32 R28, R184, R190.reuse, R28 ;  /* 0x000000beb81c723c */ /* 0x080fe6000000181c */
[----:B------:R-:W0:Y:S05]  /*57b0*/  LDGDEPBAR ;  /* 0x00000000000079af */ /* 0x000e2a0000000000 */
[C---:B------:R-:W-:Y:S03]  /*57c0*/  HMMA.16816.F32 R32, R176.reuse, R190, R32 ;  /* 0x000000beb020723c */ /* 0x040fe60000001820 */
[----:B----4-:R-:W-:Y:S05]  /*57d0*/  LDSM.16.M88.4 R200, [R216+0x4100] ;  /* 0x00410000d8c8783b */ /* 0x010fea0000000200 */
[-C--:B--2---:R-:W-:Y:S03]  /*57e0*/  HMMA.16816.F32 R36, R176, R192.reuse, R36 ;  /* 0x000000c0b024723c */ /* 0x084fe60000001824 */
[----:B-----5:R-:W2:Y:S05]  /*57f0*/  LDSM.16.M88.4 R172, [R219+0x8100] ;  /* 0x00810000dbac783b */ /* 0x020eaa0000000200 */
[C---:B------:R-:W-:Y:S03]  /*5800*/  HMMA.16816.F32 R40, R184.reuse, R192, R40 ;  /* 0x000000c0b828723c */ /* 0x040fe60000001828 */
[----:B-1----:R-:W1:Y:S05]  /*5810*/  LDSM.16.M88.4 R204, [R219+0x9100] ;  /* 0x00910000dbcc783b */ /* 0x002e6a0000000200 */
[-C--:B------:R-:W-:Y:S03]  /*5820*/  HMMA.16816.F32 R44, R184, R194.reuse, R44 ;  /* 0x000000c2b82c723c */ /* 0x080fe6000000182c */
[----:B------:R-:W-:Y:S05]  /*5830*/  LDSM.16.M88.4 R188, [R220+0x8100] ;  /* 0x00810000dcbc783b */ /* 0x000fea0000000200 */
[C---:B------:R-:W-:Y:S03]  /*5840*/  HMMA.16816.F32 R48, R176.reuse, R194, R48 ;  /* 0x000000c2b030723c */ /* 0x040fe60000001830 */
[----:B------:R-:W-:Y:S05]  /*5850*/  LDSM.16.M88.4 R192, [R229] ;  /* 0x00000000e5c0783b */ /* 0x000fea0000000200 */
[-C--:B------:R-:W-:Y:S03]  /*5860*/  HMMA.16816.F32 R52, R176, R196.reuse, R52 ;  /* 0x000000c4b034723c */ /* 0x080fe60000001834 */
[----:B---3--:R-:W-:Y:S05]  /*5870*/  LDSM.16.M88.4 R208, [R228] ;  /* 0x00000000e4d0783b */ /* 0x008fea0000000200 */
[C---:B------:R-:W-:Y:S03]  /*5880*/  HMMA.16816.F32 R56, R184.reuse, R196, R56 ;  /* 0x000000c4b838723c */ /* 0x040fe60000001838 */
[----:B------:R-:W-:Y:S05]  /*5890*/  LDSM.16.M88.4 R212, [R225] ;  /* 0x00000000e1d4783b */ /* 0x000fea0000000200 */
[-C--:B------:R-:W-:Y:S03]  /*58a0*/  HMMA.16816.F32 R60, R184, R198.reuse, R60 ;  /* 0x000000c6b83c723c */ /* 0x080fe6000000183c */
[----:B------:R-:W-:Y:S05]  /*58b0*/  LDSM.16.M88.4 R184, [R216+0x4d00] ;  /* 0x004d0000d8b8783b */ /* 0x000fea0000000200 */
[----:B------:R-:W-:Y:S03]  /*58c0*/  HMMA.16816.F32 R64, R176, R198, R64 ;  /* 0x000000c6b040723c */ /* 0x000fe60000001840 */
[----:B------:R-:W3:Y:S05]  /*58d0*/  LDSM.16.M88.4 R176, [R216+0x4900] ;  /* 0x00490000d8b0783b */ /* 0x000eea0000000200 */
[-C--:B--2---:R-:W-:Y:S03]  /*58e0*/  HMMA.16816.F32 R4, R172, R200.reuse, R4 ;  /* 0x000000c8ac04723c */ /* 0x084fe60000001804 */
[----:B------:R-:W2:Y:S05]  /*58f0*/  LDSM.16.M88.4 R196, [R220+0x9100] ;  /* 0x00910000dcc4783b */ /* 0x000eaa0000000200 */
[C---:B-1----:R-:W-:Y:S08]  /*5900*/  HMMA.16816.F32 R8, R204.reuse, R200, R8 ;  /* 0x000000c8cc08723c */ /* 0x042ff00000001808 */
[-C--:B------:R-:W-:Y:S08]  /*5910*/  HMMA.16816.F32 R12, R204, R202.reuse, R12 ;  /* 0x000000cacc0c723c */ /* 0x080ff0000000180c */
[C---:B------:R-:W-:Y:S01]  /*5920*/  HMMA.16816.F32 R16, R172.reuse, R202, R16 ;  /* 0x000000caac10723c */ /* 0x040fe20000001810 */
[----:B------:R-:W1:Y:S07]  /*5930*/  LDSM.16.M88.4 R200, [R227] ;  /* 0x00000000e3c8783b */ /* 0x000e6e0000000200 */
[-C--:B------:R-:W-:Y:S08]  /*5940*/  HMMA.16816.F32 R20, R172, R180.reuse, R20 ;  /* 0x000000b4ac14723c */ /* 0x080ff00000001814 */
[C---:B------:R-:W-:Y:S08]  /*5950*/  HMMA.16816.F32 R24, R204.reuse, R180, R24 ;  /* 0x000000b4cc18723c */ /* 0x040ff00000001818 */
[-C--:B------:R-:W-:Y:S08]  /*5960*/  HMMA.16816.F32 R28, R204, R182.reuse, R28 ;  /* 0x000000b6cc1c723c */ /* 0x080ff0000000181c */
[C---:B------:R-:W-:Y:S01]  /*5970*/  HMMA.16816.F32 R32, R172.reuse, R182, R32 ;  /* 0x000000b6ac20723c */ /* 0x040fe20000001820 */
[----:B------:R-:W4:Y:S07]  /*5980*/  LDSM.16.M88.4 R180, [R226] ;  /* 0x00000000e2b4783b */ /* 0x000f2e0000000200 */
[-C--:B---3--:R-:W-:Y:S08]  /*5990*/  HMMA.16816.F32 R36, R172, R176.reuse, R36 ;  /* 0x000000b0ac24723c */ /* 0x088ff00000001824 */
[C---:B------:R-:W-:Y:S08]  /*59a0*/  HMMA.16816.F32 R40, R204.reuse, R176, R40 ;  /* 0x000000b0cc28723c */ /* 0x040ff00000001828 */
[-C--:B------:R-:W-:Y:S08]  /*59b0*/  HMMA.16816.F32 R44, R204, R178.reuse, R44 ;  /* 0x000000b2cc2c723c */ /* 0x080ff0000000182c */
[C---:B------:R-:W-:Y:S01]  /*59c0*/  HMMA.16816.F32 R48, R172.reuse, R178, R48 ;  /* 0x000000b2ac30723c */ /* 0x040fe20000001830 */
[----:B------:R-:W-:Y:S07]  /*59d0*/  LDSM.16.M88.4 R176, [R216+0x5100] ;  /* 0x00510000d8b0783b */ /* 0x000fee0000000200 */
[-C--:B------:R-:W-:Y:S08]  /*59e0*/  HMMA.16816.F32 R52, R172, R184.reuse, R52 ;  /* 0x000000b8ac34723c */ /* 0x080ff00000001834 */
[C---:B------:R-:W-:Y:S08]  /*59f0*/  HMMA.16816.F32 R56, R204.reuse, R184, R56 ;  /* 0x000000b8cc38723c */ /* 0x040ff00000001838 */
[-C--:B------:R-:W-:Y:S01]  /*5a00*/  HMMA.16816.F32 R60, R204, R186.reuse, R60 ;  /* 0x000000bacc3c723c */ /* 0x080fe2000000183c */
[----:B------:R-:W-:Y:S07]  /*5a10*/  LDSM.16.M88.4 R204, [R216+0x5d00] ;  /* 0x005d0000d8cc783b */ /* 0x000fee0000000200 */
[----:B------:R-:W-:Y:S01]  /*5a20*/  HMMA.16816.F32 R64, R172, R186, R64 ;  /* 0x000000baac40723c */ /* 0x000fe20000001840 */
[----:B------:R-:W3:Y:S07]  /*5a30*/  LDSM.16.M88.4 R172, [R219+0xa100] ;  /* 0x00a10000dbac783b */ /* 0x000eee0000000200 */
[-C--:B------:R-:W-:Y:S01]  /*5a40*/  HMMA.16816.F32 R4, R188, R192.reuse, R4 ;  /* 0x000000c0bc04723c */ /* 0x080fe20000001804 */
[----:B------:R-:W5:Y:S07]  /*5a50*/  LDSM.16.M88.4 R184, [R219+0xb100] ;  /* 0x00b10000dbb8783b */ /* 0x000f6e0000000200 */
[C---:B--2---:R-:W-:Y:S08]  /*5a60*/  HMMA.16816.F32 R8, R196.reuse, R192, R8 ;  /* 0x000000c0c408723c */ /* 0x044ff00000001808 */
[-C--:B------:R-:W-:Y:S08]  /*5a70*/  HMMA.16816.F32 R12, R196, R194.reuse, R12 ;  /* 0x000000c2c40c723c */ /* 0x080ff0000000180c */
[C---:B------:R-:W-:Y:S01]  /*5a80*/  HMMA.16816.F32 R16, R188.reuse, R194, R16 ;  /* 0x000000c2bc10723c */ /* 0x040fe20000001810 */
[----:B------:R-:W2:Y:S07]  /*5a90*/  LDSM.16.M88.4 R192, [R216+0x5500] ;  /* 0x00550000d8c0783b */ /* 0x000eae0000000200 */
[-C--:B------:R-:W-:Y:S08]  /*5aa0*/  HMMA.16816.F32 R20, R188, R208.reuse, R20 ;  /* 0x000000d0bc14723c */ /* 0x080ff00000001814 */
[C---:B------:R-:W-:Y:S08]  /*5ab0*/  HMMA.16816.F32 R24, R196.reuse, R208, R24 ;  /* 0x000000d0c418723c */ /* 0x040ff00000001818 */
[-C--:B------:R-:W-:Y:S08]  /*5ac0*/  HMMA.16816.F32 R28, R196, R210.reuse, R28 ;  /* 0x000000d2c41c723c */ /* 0x080ff0000000181c */
[C---:B------:R-:W-:Y:S01]  /*5ad0*/  HMMA.16816.F32 R32, R188.reuse, R210, R32 ;  /* 0x000000d2bc20723c */ /* 0x040fe20000001820 */
[----:B------:R-:W-:Y:S07]  /*5ae0*/  LDSM.16.M88.4 R208, [R220+0xa100] ;  /* 0x00a10000dcd0783b */ /* 0x000fee0000000200 */
[-C--:B-1----:R-:W-:Y:S08]  /*5af0*/  HMMA.16816.F32 R36, R188, R200.reuse, R36 ;  /* 0x000000c8bc24723c */ /* 0x082ff00000001824 */
[C---:B------:R-:W-:Y:S08]  /*5b00*/  HMMA.16816.F32 R40, R196.reuse, R200, R40 ;  /* 0x000000c8c428723c */ /* 0x040ff00000001828 */
[-C--:B------:R-:W-:Y:S08]  /*5b10*/  HMMA.16816.F32 R44, R196, R202.reuse, R44 ;  /* 0x000000cac42c723c */ /* 0x080ff0000000182c */
[C---:B------:R-:W-:Y:S01]  /*5b20*/  HMMA.16816.F32 R48, R188.reuse, R202, R48 ;  /* 0x000000cabc30723c */ /* 0x040fe20000001830 */
[----:B------:R-:W1:Y:S07]  /*5b30*/  LDSM.16.M88.4 R200, [R216+0x5900] ;  /* 0x00590000d8c8783b */ /* 0x000e6e0000000200 */
[-C--:B----4-:R-:W-:Y:S08]  /*5b40*/  HMMA.16816.F32 R52, R188, R180.reuse, R52 ;  /* 0x000000b4bc34723c */ /* 0x090ff00000001834 */
[C---:B------:R-:W-:Y:S08]  /*5b50*/  HMMA.16816.F32 R56, R196.reuse, R180, R56 ;  /* 0x000000b4c438723c */ /* 0x040ff00000001838 */
[-C--:B------:R-:W-:Y:S08]  /*5b60*/  HMMA.16816.F32 R60, R196, R182.reuse, R60 ;  /* 0x000000b6c43c723c */ /* 0x080ff0000000183c */
[----:B------:R-:W-:Y:S08]  /*5b70*/  HMMA.16816.F32 R64, R188, R182, R64 ;  /* 0x000000b6bc40723c */ /* 0x000ff00000001840 */
[-C--:B---3--:R-:W-:Y:S08]  /*5b80*/  HMMA.16816.F32 R4, R172, R176.reuse, R4 ;  /* 0x000000b0ac04723c */ /* 0x088ff00000001804 */
[C---:B-----5:R-:W-:Y:S08]  /*5b90*/  HMMA.16816.F32 R8, R184.reuse, R176, R8 ;  /* 0x000000b0b808723c */ /* 0x060ff00000001808 */
[-C--:B------:R-:W-:Y:S08]  /*5ba0*/  HMMA.16816.F32 R12, R184, R178.reuse, R12 ;  /* 0x000000b2b80c723c */ /* 0x080ff0000000180c */
[C---:B------:R-:W-:Y:S01]  /*5bb0*/  HMMA.16816.F32 R16, R172.reuse, R178, R16 ;  /* 0x000000b2ac10723c */ /* 0x040fe20000001810 */
[----:B------:R-:W3:Y:S07]  /*5bc0*/  LDSM.16.M88.4 R176, [R220+0xb100] ;  /* 0x00b10000dcb0783b */ /* 0x000eee0000000200 */
[-C--:B--2---:R-:W-:Y:S08]  /*5bd0*/  HMMA.16816.F32 R20, R172, R192.reuse, R20 ;  /* 0x000000c0ac14723c */ /* 0x084ff00000001814 */
[C---:B------:R-:W-:Y:S08]  /*5be0*/  HMMA.16816.F32 R24, R184.reuse, R192, R24 ;  /* 0x000000c0b818723c */ /* 0x040ff00000001818 */
[-C--:B------:R-:W-:Y:S08]  /*5bf0*/  HMMA.16816.F32 R28, R184, R194.reuse, R28 ;  /* 0x000000c2b81c723c */ /* 0x080ff0000000181c */
[C---:B------:R-:W-:Y:S08]  /*5c00*/  HMMA.16816.F32 R32, R172.reuse, R194, R32 ;  /* 0x000000c2ac20723c */ /* 0x040ff00000001820 */
[-C--:B-1----:R-:W-:Y:S08]  /*5c10*/  HMMA.16816.F32 R36, R172, R200.reuse, R36 ;  /* 0x000000c8ac24723c */ /* 0x082ff00000001824 */
[C---:B------:R-:W-:Y:S08]  /*5c20*/  HMMA.16816.F32 R40, R184.reuse, R200, R40 ;  /* 0x000000c8b828723c */ /* 0x040ff00000001828 */
[-C--:B------:R-:W-:Y:S08]  /*5c30*/  HMMA.16816.F32 R44, R184, R202.reuse, R44 ;  /* 0x000000cab82c723c */ /* 0x080ff0000000182c */
[C---:B------:R-:W-:Y:S08]  /*5c40*/  HMMA.16816.F32 R48, R172.reuse, R202, R48 ;  /* 0x000000caac30723c */ /* 0x040ff00000001830 */
[-C--:B------:R-:W-:Y:S08]  /*5c50*/  HMMA.16816.F32 R52, R172, R204.reuse, R52 ;  /* 0x000000ccac34723c */ /* 0x080ff00000001834 */
[C---:B------:R-:W-:Y:S08]  /*5c60*/  HMMA.16816.F32 R56, R184.reuse, R204, R56 ;  /* 0x000000ccb838723c */ /* 0x040ff00000001838 */
[-C--:B------:R-:W-:Y:S08]  /*5c70*/  HMMA.16816.F32 R60, R184, R206.reuse, R60 ;  /* 0x000000ceb83c723c */ /* 0x080ff0000000183c */
[----:B------:R-:W-:Y:S08]  /*5c80*/  HMMA.16816.F32 R64, R172, R206, R64 ;  /* 0x000000ceac40723c */ /* 0x000ff00000001840 */
[-C--:B------:R-:W-:Y:S08]  /*5c90*/  HMMA.16816.F32 R4, R208, R212.reuse, R4 ;  /* 0x000000d4d004723c */ /* 0x080ff00000001804 */
[C---:B---3--:R-:W-:Y:S08]  /*5ca0*/  HMMA.16816.F32 R8, R176.reuse, R212, R8 ;  /* 0x000000d4b008723c */ /* 0x048ff00000001808 */
[-C--:B------:R-:W-:Y:S08]  /*5cb0*/  HMMA.16816.F32 R12, R176, R214.reuse, R12 ;  /* 0x000000d6b00c723c */ /* 0x080ff0000000180c */
[----:B------:R-:W-:Y:S01]  /*5cc0*/  FMUL.FTZ R4, R4, c[0x0][0x320] ;  /* 0x0000c80004047a20 */ /* 0x000fe20000410000 */
[C---:B------:R-:W-:Y:S03]  /*5cd0*/  HMMA.16816.F32 R16, R208.reuse, R214, R16 ;  /* 0x000000d6d010723c */ /* 0x040fe60000001810 */
[----:B------:R-:W-:Y:S01]  /*5ce0*/  MUFU.TANH R175, R4 ;  /* 0x0000000400af7308 */ /* 0x000fe20000002400 */
[----:B------:R-:W-:Y:S02]  /*5cf0*/  FMUL.FTZ R5, R5, c[0x0][0x320] ;  /* 0x0000c80005057a20 */ /* 0x000fe40000410000 */
[----:B------:R-:W-:Y:S02]  /*5d00*/  FMUL.FTZ R6, R6, c[0x0][0x320] ;  /* 0x0000c80006067a20 */ /* 0x000fe40000410000 */
[----:B------:R-:W-:Y:S04]  /*5d10*/  FMUL.FTZ R7, R7, c[0x0][0x320] ;  /* 0x0000c80007077a20 */ /* 0x000fe80000410000 */
[----:B------:R-:W-:Y:S01]  /*5d20*/  FMUL.FTZ R8, R8, c[0x0][0x320] ;  /* 0x0000c80008087a20 */ /* 0x000fe20000410000 */
[----:B------:R-:W-:Y:S01]  /*5d30*/  MUFU.TANH R174, R5 ;  /* 0x0000000500ae7308 */ /* 0x000fe20000002400 */
[----:B------:R-:W-:Y:S02]  /*5d40*/  FMUL.FTZ R9, R9, c[0x0][0x320] ;  /* 0x0000c80009097a20 */ /* 0x000fe40000410000 */
[----:B------:R-:W-:Y:S02]  /*5d50*/  FMUL.FTZ R10, R10, c[0x0][0x320] ;  /* 0x0000c8000a0a7a20 */ /* 0x000fe40000410000 */
[----:B------:R-:W-:Y:S02]  /*5d60*/  FMUL.FTZ R11, R11, c[0x0][0x320] ;  /* 0x0000c8000b0b7a20 */ /* 0x000fe40000410000 */
[----:B------:R-:W-:Y:S02]  /*5d70*/  FMUL.FTZ R12, R12, c[0x0][0x320] ;  /* 0x0000c8000c0c7a20 */ /* 0x000fe40000410000 */
[----:B------:R-:W-:Y:S01]  /*5d80*/  FMUL.FTZ R13, R13, c[0x0][0x320] ;  /* 0x0000c8000d0d7a20 */ /* 0x000fe20000410000 */
[----:B------:R-:W1:Y:S01]  /*5d90*/  MUFU.TANH R181, R6 ;  /* 0x0000000600b57308 */ /* 0x000e620000002400 */
[----:B------:R-:W-:Y:S02]  /*5da0*/  FMUL.FTZ R17, R17, c[0x0][0x320] ;  /* 0x0000c80011117a20 */ /* 0x000fe40000410000 */
[----:B------:R-:W-:Y:S02]  /*5db0*/  FMUL.FTZ R16, R16, c[0x0][0x320] ;  /* 0x0000c80010107a20 */ /* 0x000fe40000410000 */
[----:B------:R-:W-:Y:S02]  /*5dc0*/  FMUL.FTZ R14, R14, c[0x0][0x320] ;  /* 0x0000c8000e0e7a20 */ /* 0x000fe40000410000 */
[----:B------:R-:W-:Y:S02]  /*5dd0*/  FMUL.FTZ R15, R15, c[0x0][0x320] ;  /* 0x0000c8000f0f7a20 */ /* 0x000fe40000410000 */
[----:B------:R-:W-:Y:S01]  /*5de0*/  FMUL.FTZ R18, R18, c[0x0][0x320] ;  /* 0x0000c80012127a20 */ /* 0x000fe20000410000 */
[----:B------:R-:W-:Y:S01]  /*5df0*/  MUFU.TANH R16, R16 ;  /* 0x0000001000107308 */ /* 0x000fe20000002400 */
[----:B------:R-:W-:Y:S09]  /*5e00*/  FMUL.FTZ R19, R19, c[0x0][0x320] ;  /* 0x0000c80013137a20 */ /* 0x000ff20000410000 */
[----:B------:R2:W3:Y:S01]  /*5e10*/  MUFU.TANH R180, R7 ;  /* 0x0000000700b47308 */ /* 0x0004e20000002400 */
[----:B-1----:R-:W-:Y:S09]  /*5e20*/  FMNMX.FTZ R2, R181, R100, !PT ;  /* 0x00000064b5027209 */ /* 0x002ff20007810000 */
[----:B------:R-:W-:Y:S10]  /*5e30*/  MUFU.TANH R184, R12 ;  /* 0x0000000c00b87308 */ /* 0x000ff40000002400 */
[----:B------:R-:W1:Y:S01]  /*5e40*/  MUFU.TANH R182, R8 ;  /* 0x0000000800b67308 */ /* 0x000e620000002400 */
[----:B--2---:R-:W2:Y:S01]  /*5e50*/  LDSM.16.M88.4 R4, [R224] ;  /* 0x00000000e004783b */ /* 0x004ea20000000200 */
[----:B---3--:R-:W-:Y:S08]  /*5e60*/  FMNMX.FTZ R2, R180, R2, !PT ;  /* 0x00000002b4027209 */ /* 0x008ff00007810000 */
[----:B------:R-:W-:Y:S10]  /*5e70*/  MUFU.TANH R183, R13 ;  /* 0x0000000d00b77308 */ /* 0x000ff40000002400 */
[----:B------:R-:W3:Y:S01]  /*5e80*/  MUFU.TANH R185, R9 ;  /* 0x0000000900b97308 */ /* 0x000ee20000002400 */
[----:B-1----:R-:W-:Y:S09]  /*5e90*/  FMNMX.FTZ R0, R182, R105, !PT ;  /* 0x00000069b6007209 */ /* 0x002ff20007810000 */
[----:B------:R-:W-:Y:S10]  /*5ea0*/  MUFU.TANH R187, R14 ;  /* 0x0000000e00bb7308 */ /* 0x000ff40000002400 */
[----:B------:R-:W-:Y:S01]  /*5eb0*/  MUFU.TANH R188, R10 ;  /* 0x0000000a00bc7308 */ /* 0x000fe20000002400 */
[-C--:B--2---:R-:W-:Y:S03]  /*5ec0*/  HMMA.16816.F32 R20, R208, R4.reuse, R20 ;  /* 0x00000004d014723c */ /* 0x084fe60000001814 */
[----:B---3--:R-:W-:Y:S06]  /*5ed0*/  FMNMX.FTZ R0, R185, R0, !PT ;  /* 0x00000000b9007209 */ /* 0x008fec0007810000 */
[----:B------:R-:W-:Y:S03]  /*5ee0*/  MUFU.TANH R186, R15 ;  /* 0x0000000f00ba7308 */ /* 0x000fe60000002400 */
[----:B------:R-:W-:Y:S01]  /*5ef0*/  FMNMX.FTZ R0, R184, R0, !PT ;  /* 0x00000000b8007209 */ /* 0x000fe20007810000 */
[C---:B------:R-:W-:Y:S04]  /*5f00*/  HMMA.16816.F32 R24, R176.reuse, R4, R24 ;  /* 0x00000004b018723c */ /* 0x040fe80000001818 */
[----:B------:R-:W-:Y:S02]  /*5f10*/  FMNMX.FTZ R0, R183, R0, !PT ;  /* 0x00000000b7007209 */ /* 0x000fe40007810000 */
[----:B------:R1:W-:Y:S02]  /*5f20*/  MUFU.TANH R189, R11 ;  /* 0x0000000b00bd7308 */ /* 0x0003e40000002400 */
[-C--:B------:R-:W-:Y:S04]  /*5f30*/  HMMA.16816.F32 R28, R176, R6.reuse, R28 ;  /* 0x00000006b01c723c */ /* 0x080fe8000000181c */
[----:B------:R-:W-:Y:S04]  /*5f40*/  FMUL.FTZ R21, R21, c[0x0][0x320] ;  /* 0x0000c80015157a20 */ /* 0x000fe80000410000 */
[C---:B------:R-:W-:Y:S01]  /*5f50*/  HMMA.16816.F32 R32, R208.reuse, R6, R32 ;  /* 0x00000006d020723c */ /* 0x040fe20000001820 */
[----:B------:R-:W-:Y:S01]  /*5f60*/  MUFU.TANH R17, R17 ;  /* 0x0000001100117308 */ /* 0x000fe20000002400 */
[----:B------:R-:W-:Y:S02]  /*5f70*/  LDSM.16.M88.4 R4, [R222] ;  /* 0x00000000de04783b */ /* 0x000fe40000000200 */
[----:B------:R-:W-:Y:S02]  /*5f80*/  FMUL.FTZ R20, R20, c[0x0][0x320] ;  /* 0x0000c80014147a20 */ /* 0x000fe40000410000 */
[----:B------:R-:W-:Y:S02]  /*5f90*/  FMUL.FTZ R22, R22, c[0x0][0x320] ;  /* 0x0000c80016167a20 */ /* 0x000fe40000410000 */
[----:B------:R-:W-:Y:S03]  /*5fa0*/  FMUL.FTZ R24, R24, c[0x0][0x320] ;  /* 0x0000c80018187a20 */ /* 0x000fe60000410000 */
[----:B------:R-:W-:Y:S01]  /*5fb0*/  MUFU.TANH R192, R20 ;  /* 0x0000001400c07308 */ /* 0x000fe20000002400 */
[----:B------:R-:W-:Y:S02]  /*5fc0*/  FMUL.FTZ R23, R23, c[0x0][0x320] ;  /* 0x0000c80017177a20 */ /* 0x000fe40000410000 */
[----:B------:R-:W-:Y:S01]  /*5fd0*/  FMUL.FTZ R26, R26, c[0x0][0x320] ;  /* 0x0000c8001a1a7a20 */ /* 0x000fe20000410000 */
[----:B-1----:R-:W1:Y:S01]  /*5fe0*/  LDSM.16.M88.4 R8, [R223] ;  /* 0x00000000df08783b */ /* 0x002e620000000200 */
[----:B------:R-:W-:Y:S04]  /*5ff0*/  DEPBAR.LE SB0, 0x0 ;  /* 0x000080000000791a */ /* 0x000fe80000000000 */
[----:B------:R-:W-:Y:S01]  /*6000*/  FMUL.FTZ R31, R31, c[0x0][0x320] ;  /* 0x0000c8001f1f7a20 */ /* 0x000fe20000410000 */
[----:B------:R2:W3:Y:S01]  /*6010*/  MUFU.TANH R199, R24 ;  /* 0x0000001800c77308 */ /* 0x0004e20000002400 */
[----:B------:R-:W-:Y:S01]  /*6020*/  FMUL.FTZ R30, R30, c[0x0][0x320] ;  /* 0x0000c8001e1e7a20 */ /* 0x000fe20000410000 */
[----:B------:R-:W-:Y:S01]  /*6030*/  BAR.SYNC.DEFER_BLOCKING 0x0 ;  /* 0x0000000000007b1d */ /* 0x000fe20000010000 */
[----:B------:R-:W-:Y:S02]  /*6040*/  FMUL.FTZ R34, R34, c[0x0][0x320] ;  /* 0x0000c80022227a20 */ /* 0x000fe40000410000 */
[----:B------:R-:W-:Y:S02]  /*6050*/  FMUL.FTZ R28, R28, c[0x0][0x320] ;  /* 0x0000c8001c1c7a20 */ /* 0x000fe40000410000 */
[----:B------:R-:W-:Y:S02]  /*6060*/  FMUL.FTZ R32, R32, c[0x0][0x320] ;  /* 0x0000c80020207a20 */ /* 0x000fe40000410000 */
[----:B------:R-:W-:Y:S01]  /*6070*/  FMUL.FTZ R33, R33, c[0x0][0x320] ;  /* 0x0000c80021217a20 */ /* 0x000fe20000410000 */
[----:B------:R-:W4:Y:S01]  /*6080*/  MUFU.TANH R18, R18 ;  /* 0x0000001200127308 */ /* 0x000f220000002400 */
[----:B------:R-:W-:Y:S02]  /*6090*/  FMUL.FTZ R35, R35, c[0x0][0x320] ;  /* 0x0000c80023237a20 */ /* 0x000fe40000410000 */
[----:B------:R-:W-:Y:S02]  /*60a0*/  FMUL.FTZ R25, R25, c[0x0][0x320] ;  /* 0x0000c80019197a20 */ /* 0x000fe40000410000 */
[----:B------:R-:W-:Y:S02]  /*60b0*/  FMUL.FTZ R29, R29, c[0x0][0x320] ;  /* 0x0000c8001d1d7a20 */ /* 0x000fe40000410000 */
[----:B------:R-:W-:Y:S03]  /*60c0*/  FMUL.FTZ R27, R27, c[0x0][0x320] ;  /* 0x0000c8001b1b7a20 */ /* 0x000fe60000410000 */
[----:B------:R-:W-:Y:S01]  /*60d0*/  MUFU.TANH R235, R31 ;  /* 0x0000001f00eb7308 */ /* 0x000fe20000002400 */
[----:B--2---:R-:W2:Y:S01]  /*60e0*/  LDL R24, [R1+0x1c] ;  /* 0x00001c0001187983 */ /* 0x004ea20000100800 */
[----:B---3--:R-:W-:Y:S08]  /*60f0*/  FMNMX.FTZ R0, R199, R0, !PT ;  /* 0x00000000c7007209 */ /* 0x008ff00007810000 */
[----:B------:R3:W-:Y:S01]  /*6100*/  MUFU.TANH R193, R21 ;  /* 0x0000001500c17308 */ /* 0x0007e20000002400 */
[-C--:B-1----:R-:W-:Y:S05]  /*6110*/  HMMA.16816.F32 R36, R208, R8.reuse, R36 ;  /* 0x00000008d024723c */ /* 0x082fea0000001824 */
[----:B----4-:R-:W-:Y:S04]  /*6120*/  FMNMX.FTZ R2, R18, R2, !PT ;  /* 0x0000000212027209 */ /* 0x010fe80007810000 */
[----:B------:R-:W1:Y:S01]  /*6130*/  MUFU.TANH R19, R19 ;  /* 0x0000001300137308 */ /* 0x000e620000002400 */
[C---:B------:R-:W-:Y:S01]  /*6140*/  HMMA.16816.F32 R40, R176.reuse, R8, R40 ;  /* 0x00000008b028723c */ /* 0x040fe20000001828 */
[----:B------:R-:W4:Y:S08]  /*6150*/  LDL R8, [R1+0x54] ;  /* 0x0000540001087983 */ /* 0x000f300000100800 */
[----:B------:R-:W-:Y:S01]  /*6160*/  MUFU.TANH R190, R32 ;  /* 0x0000002000be7308 */ /* 0x000fe20000002400 */
[-C--:B------:R-:W-:Y:S01]  /*6170*/  HMMA.16816.F32 R44, R176, R10.reuse, R44 ;  /* 0x0000000ab02c723c */ /* 0x080fe2000000182c */
[----:B---3--:R-:W3:Y:S03]  /*6180*/  LDL R21, [R1+0x18] ;  /* 0x0000180001157983 */ /* 0x008ee60000100800 */
[----:B------:R-:W-:Y:S04]  /*6190*/  FMUL.FTZ R36, R36, c[0x0][0x320] ;  /* 0x0000c80024247a20 */ /* 0x000fe80000410000 */
[C---:B------:R-:W-:Y:S01]  /*61a0*/  HMMA.16816.F32 R48, R208.reuse, R10, R48 ;  /* 0x0000000ad030723c */ /* 0x040fe20000001830 */
[----:B------:R-:W5:Y:S03]  /*61b0*/  MUFU.TANH R196, R22 ;  /* 0x0000001600c47308 */ /* 0x000f660000002400 */
[----:B------:R-:W-:Y:S01]  /*61c0*/  FMUL.FTZ R37, R37, c[0x0][0x320] ;  /* 0x0000c80025257a20 */ /* 0x000fe20000410000 */
[----:B-1----:R-:W-:Y:S01]  /*61d0*/  FMNMX.FTZ R2, R19, R2, !PT ;  /* 0x0000000213027209 */ /* 0x002fe20007810000 */
[----:B------:R-:W-:Y:S02]  /*61e0*/  FMUL.FTZ R38, R38, c[0x0][0x320] ;  /* 0x0000c80026267a20 */ /* 0x000fe40000410000 */
[-C--:B------:R-:W-:Y:S03]  /*61f0*/  HMMA.16816.F32 R52, R208, R4.reuse, R52 ;  /* 0x00000004d034723c */ /* 0x080fe60000001834 */
[----:B------:R-:W-:Y:S01]  /*6200*/  MUFU.TANH R191, R33 ;  /* 0x0000002100bf7308 */ /* 0x000fe20000002400 */
[----:B------:R-:W-:Y:S02]  /*6210*/  FMUL.FTZ R39, R39, c[0x0][0x320] ;  /* 0x0000c80027277a20 */ /* 0x000fe40000410000 */
[----:B------:R-:W-:Y:S02]  /*6220*/  FMUL.FTZ R43, R43, c[0x0][0x320] ;  /* 0x0000c8002b2b7a20 */ /* 0x000fe40000410000 */
[C---:B------:R-:W-:Y:S04]  /*6230*/  HMMA.16816.F32 R56, R176.reuse, R4, R56 ;  /* 0x00000004b038723c */ /* 0x040fe80000001838 */
[----:B------:R-:W-:Y:S01]  /*6240*/  FMUL.FTZ R45, R45, c[0x0][0x320] ;  /* 0x0000c8002d2d7a20 */ /* 0x000fe20000410000 */
[----:B------:R1:W1:Y:S01]  /*6250*/  MUFU.TANH R197, R23 ;  /* 0x0000001700c57308 */ /* 0x0002620000002400 */
[----:B------:R-:W-:Y:S01]  /*6260*/  FMUL.FTZ R44, R44, c[0x0][0x320] ;  /* 0x0000c8002c2c7a20 */ /* 0x000fe20000410000 */
[----:B------:R-:W-:Y:S01]  /*6270*/  FMNMX.FTZ R4, R175, R3, !PT ;  /* 0x00000003af047209 */ /* 0x000fe20007810000 */
[-C--:B------:R-:W-:Y:S04]  /*6280*/  HMMA.16816.F32 R60, R176, R6.reuse, R60 ;  /* 0x00000006b03c723c */ /* 0x080fe8000000183c */
[----:B------:R-:W-:Y:S01]  /*6290*/  FMNMX.FTZ R4, R174, R4, !PT ;  /* 0x00000004ae047209 */ /* 0x000fe20007810000 */
[----:B------:R-:W-:Y:S01]  /*62a0*/  FMUL.FTZ R49, R49, c[0x0][0x320] ;  /* 0x0000c80031317a20 */ /* 0x000fe20000410000 */
[----:B-----5:R-:W-:Y:S01]  /*62b0*/  FMNMX.FTZ R2, R196, R2, !PT ;  /* 0x00000002c4027209 */ /* 0x020fe20007810000 */
[----:B------:R-:W-:Y:S01]  /*62c0*/  MUFU.TANH R176, R43 ;  /* 0x0000002b00b07308 */ /* 0x000fe20000002400 */
[----:B------:R-:W-:Y:S01]  /*62d0*/  FMUL.FTZ R55, R55, c[0x0][0x320] ;  /* 0x0000c80037377a20 */ /* 0x000fe20000410000 */
[----:B------:R-:W-:Y:S04]  /*62e0*/  HMMA.16816.F32 R64, R208, R6, R64 ;  /* 0x00000006d040723c */ /* 0x000fe80000001840 */
[----:B------:R-:W-:Y:S01]  /*62f0*/  FMNMX.FTZ R4, R16, R4, !PT ;  /* 0x0000000410047209 */ /* 0x000fe20007810000 */
[----:B------:R-:W-:Y:S01]  /*6300*/  FMUL.FTZ R52, R52, c[0x0][0x320] ;  /* 0x0000c80034347a20 */ /* 0x000fe20000410000 */
[----:B------:R-:W-:Y:S01]  /*6310*/  FMNMX.FTZ R5, R188, R106, !PT ;  /* 0x0000006abc057209 */ /* 0x000fe20007810000 */
[----:B------:R-:W-:Y:S01]  /*6320*/  FMUL.FTZ R53, R53, c[0x0][0x320] ;  /* 0x0000c80035357a20 */ /* 0x000fe20000410000 */
[----:B------:R-:W5:Y:S01]  /*6330*/  MUFU.TANH R241, R55 ;  /* 0x0000003700f17308 */ /* 0x000f620000002400 */
[----:B------:R-:W-:Y:S01]  /*6340*/  FMNMX.FTZ R4, R17, R4, !PT ;  /* 0x0000000411047209 */ /* 0x000fe20007810000 */
[----:B-1----:R-:W2:Y:S02]  /*6350*/  LDL.64 R22, [R1+0x38] ;  /* 0x0000380001167983 */ /* 0x002ea40000100a00 */
[----:B------:R-:W-:Y:S01]  /*6360*/  FMUL.FTZ R54, R54, c[0x0][0x320] ;  /* 0x0000c80036367a20 */ /* 0x000fe20000410000 */
[----:B------:R-:W-:Y:S01]  /*6370*/  FMNMX.FTZ R4, R192, R4, !PT ;  /* 0x00000004c0047209 */ /* 0x000fe20007810000 */
[----:B------:R-:W-:Y:S01]  /*6380*/  FMUL.FTZ R50, R50, c[0x0][0x320] ;  /* 0x0000c80032327a20 */ /* 0x000fe20000410000 */
[----:B------:R-:W-:Y:S01]  /*6390*/  FMNMX.FTZ R2, R197, R2, !PT ;  /* 0x00000002c5027209 */ /* 0x000fe20007810000 */
[----:B------:R-:W-:Y:S02]  /*63a0*/  FMUL.FTZ R51, R51, c[0x0][0x320] ;  /* 0x0000c80033337a20 */ /* 0x000fe40000410000 */
[----:B------:R-:W1:Y:S01]  /*63b0*/  MUFU.TANH R214, R36 ;  /* 0x0000002400d67308 */ /* 0x000e620000002400 */
[----:B------:R-:W-:Y:S01]  /*63c0*/  FMUL.FTZ R56, R56, c[0x0][0x320] ;  /* 0x0000c80038387a20 */ /* 0x000fe20000410000 */
[----:B------:R-:W-:Y:S01]  /*63d0*/  FMNMX.FTZ R4, R193, R4, !PT ;  /* 0x00000004c1047209 */ /* 0x000fe20007810000 */
[----:B------:R-:W-:Y:S01]  /*63e0*/  FMUL.FTZ R57, R57, c[0x0][0x320] ;  /* 0x0000c80039397a20 */ /* 0x000fe20000410000 */
[----:B------:R-:W-:Y:S01]  /*63f0*/  FMNMX.FTZ R5, R189, R5, !PT ;  /* 0x00000005bd057209 */ /* 0x000fe20007810000 */
[----:B------:R-:W-:Y:S01]  /*6400*/  FMUL.FTZ R60, R60, c[0x0][0x320] ;  /* 0x0000c8003c3c7a20 */ /* 0x000fe20000410000 */
[----:B------:R-:W-:Y:S01]  /*6410*/  FMNMX.FTZ R4, R190, R4, !PT ;  /* 0x00000004be047209 */ /* 0x000fe20007810000 */
[----:B------:R-:W-:Y:S01]  /*6420*/  FMUL.FTZ R65, R65, c[0x0][0x320] ;  /* 0x0000c80041417a20 */ /* 0x000fe20000410000 */
[----:B------:R-:W-:Y:S01]  /*6430*/  FMNMX.FTZ R5, R187, R5, !PT ;  /* 0x00000005bb057209 */ /* 0x000fe20007810000 */
[----:B------:R-:W-:Y:S01]  /*6440*/  FMUL.FTZ R66, R66, c[0x0][0x320] ;  /* 0x0000c80042427a20 */ /* 0x000fe20000410000 */
[----:B------:R-:W1:Y:S01]  /*6450*/  MUFU.TANH R194, R34 ;  /* 0x0000002200c27308 */ /* 0x000e620000002400 */
[----:B------:R-:W-:Y:S01]  /*6460*/  FMUL.FTZ R67, R67, c[0x0][0x320] ;  /* 0x0000c80043437a20 */ /* 0x000fe20000410000 */
[----:B------:R-:W-:Y:S01]  /*6470*/  FMNMX.FTZ R5, R186, R5, !PT ;  /* 0x00000005ba057209 */ /* 0x000fe20007810000 */
[----:B------:R-:W-:Y:S01]  /*6480*/  FMUL.FTZ R64, R64, c[0x0][0x320] ;  /* 0x0000c80040407a20 */ /* 0x000fe20000410000 */
[----:B-----5:R-:W-:Y:S01]  /*6490*/  MOV R211, R241 ;  /* 0x000000f100d37202 */ /* 0x020fe20000000f00 */
[----:B------:R-:W-:Y:S01]  /*64a0*/  FMUL.FTZ R61, R61, c[0x0][0x320] ;  /* 0x0000c8003d3d7a20 */ /* 0x000fe20000410000 */
[----:B------:R-:W-:Y:S01]  /*64b0*/  FMNMX.FTZ R4, R191, R4, !PT ;  /* 0x00000004bf047209 */ /* 0x000fe20007810000 */
[----:B------:R-:W-:Y:S02]  /*64c0*/  FMUL.FTZ R42, R42, c[0x0][0x320] ;  /* 0x0000c8002a2a7a20 */ /* 0x000fe40000410000 */
[----:B------:R-:W-:Y:S01]  /*64d0*/  FMUL.FTZ R46, R46, c[0x0][0x320] ;  /* 0x0000c8002e2e7a20 */ /* 0x000fe20000410000 */
[----:B------:R-:W5:Y:S01]  /*64e0*/  MUFU.TANH R215, R37 ;  /* 0x0000002500d77308 */ /* 0x000f620000002400 */
[----:B------:R-:W-:Y:S02]  /*64f0*/  FMUL.FTZ R48, R48, c[0x0][0x320] ;  /* 0x0000c80030307a20 */ /* 0x000fe40000410000 */
[----:B------:R-:W-:Y:S01]  /*6500*/  FMUL.FTZ R58, R58, c[0x0][0x320] ;  /* 0x0000c8003a3a7a20 */ /* 0x000fe20000410000 */
[----:B-1----:R-:W-:Y:S01]  /*6510*/  FMNMX.FTZ R4, R214, R4, !PT ;  /* 0x00000004d6047209 */ /* 0x002fe20007810000 */
[----:B------:R-:W-:Y:S02]  /*6520*/  FMUL.FTZ R59, R59, c[0x0][0x320] ;  /* 0x0000c8003b3b7a20 */ /* 0x000fe40000410000 */
[----:B------:R-:W-:Y:S02]  /*6530*/  FMUL.FTZ R62, R62, c[0x0][0x320] ;  /* 0x0000c8003e3e7a20 */ /* 0x000fe40000410000 */
[----:B------:R-:W-:Y:S01]  /*6540*/  FMUL.FTZ R40, R40, c[0x0][0x320] ;  /* 0x0000c80028287a20 */ /* 0x000fe20000410000 */
[----:B------:R-:W1:Y:S01]  /*6550*/  MUFU.TANH R195, R35 ;  /* 0x0000002300c37308 */ /* 0x000e620000002400 */
[----:B------:R-:W-:Y:S02]  /*6560*/  FMUL.FTZ R41, R41, c[0x0][0x320] ;  /* 0x0000c80029297a20 */ /* 0x000fe40000410000 */
[----:B------:R-:W-:Y:S01]  /*6570*/  FMUL.FTZ R47, R47, c[0x0][0x320] ;  /* 0x0000c8002f2f7a20 */ /* 0x000fe20000410000 */
[----:B------:R-:W-:Y:S06]  /*6580*/  FMNMX.FTZ R2, R194, R2, !PT ;  /* 0x00000002c2027209 */ /* 0x000fec0007810000 */
[----:B------:R-:W1:Y:S01]  /*6590*/  MUFU.TANH R243, R45 ;  /* 0x0000002d00f37308 */ /* 0x000e620000002400 */
[----:B-----5:R-:W-:Y:S09]  /*65a0*/  FMNMX.FTZ R4, R215, R4, !PT ;  /* 0x00000004d7047209 */ /* 0x020ff20007810000 */
[----:B------:R-:W5:Y:S01]  /*65b0*/  MUFU.TANH R202, R48 ;  /* 0x0000003000ca7308 */ /* 0x000f620000002400 */
[----:B-1----:R-:W-:Y:S09]  /*65c0*/  FMNMX.FTZ R2, R195, R2, !PT ;  /* 0x00000002c3027209 */ /* 0x002ff20007810000 */
[----:B------:R-:W1:Y:S01]  /*65d0*/  MUFU.TANH R236, R38 ;  /* 0x0000002600ec7308 */ /* 0x000e620000002400 */
[----:B------:R-:W-:Y:S09]  /*65e0*/  MOV R210, R243 ;  /* 0x000000f300d27202 */ /* 0x000ff20000000f00 */
[----:B------:R-:W1:Y:S01]  /*65f0*/  MUFU.TANH R198, R25 ;  /* 0x0000001900c67308 */ /* 0x000e620000002400 */
[----:B-----5:R-:W-:Y:S09]  /*6600*/  FMNMX.FTZ R4, R202, R4, !PT ;  /* 0x00000004ca047209 */ /* 0x020ff20007810000 */
[----:B------:R-:W5:Y:S01]  /*6610*/  MUFU.TANH R242, R44 ;  /* 0x0000002c00f27308 */ /* 0x000f620000002400 */
[----:B-1----:R-:W-:Y:S09]  /*6620*/  FMNMX.FTZ R2, R236, R2, !PT ;  /* 0x00000002ec027209 */ /* 0x002ff20007810000 */
[----:B------:R-:W1:Y:S01]  /*6630*/  MUFU.TANH R212, R49 ;  /* 0x0000003100d47308 */ /* 0x000e620000002400 */
[----:B------:R-:W-:Y:S09]  /*6640*/  FMNMX.FTZ R0, R198, R0, !PT ;  /* 0x00000000c6007209 */ /* 0x000ff20007810000 */
[----:B------:R-:W1:Y:S01]  /*6650*/  MUFU.TANH R246, R39 ;  /* 0x0000002700f67308 */ /* 0x000e620000002400 */
[----:B-----5:R-:W-:Y:S09]  /*6660*/  MOV R209, R242 ;  /* 0x000000f200d17202 */ /* 0x020ff20000000f00 */
[----:B------:R-:W5:Y:S01]  /*6670*/  MUFU.TANH R201, R28 ;  /* 0x0000001c00c97308 */ /* 0x000f620000002400 */
[----:B-1----:R-:W-:Y:S09]  /*6680*/  FMNMX.FTZ R4, R212, R4, !PT ;  /* 0x00000004d4047209 */ /* 0x002ff20007810000 */
[----:B------:R-:W1:Y:S01]  /*6690*/  MUFU.TANH R248, R52 ;  /* 0x0000003400f87308 */ /* 0x000e620000002400 */
[----:B------:R-:W-:Y:S09]  /*66a0*/  FMNMX.FTZ R2, R246, R2, !PT ;  /* 0x00000002f6027209 */ /* 0x000ff20007810000 */
[----:B------:R-:W1:Y:S01]  /*66b0*/  MUFU.TANH R249, R50 ;  /* 0x0000003200f97308 */ /* 0x000e620000002400 */
[----:B-----5:R-:W-:Y:S02]  /*66c0*/  FMNMX.FTZ R0, R201, R0, !PT ;  /* 0x00000000c9007209 */ /* 0x020fe40007810000 */
[----:B------:R-:W-:Y:S07]  /*66d0*/  MOV R28, 0x5 ;  /* 0x00000005001c7802 */ /* 0x000fee0000000f00 */
[----:B------:R-:W5:Y:S01]  /*66e0*/  MUFU.TANH R200, R29 ;  /* 0x0000001d00c87308 */ /* 0x000f620000002400 */
[----:B-1----:R-:W-:Y:S09]  /*66f0*/  FMNMX.FTZ R4, R248, R4, !PT ;  /* 0x00000004f8047209 */ /* 0x002ff20007810000 */
[----:B------:R-:W1:Y:S01]  /*6700*/  MUFU.TANH R244, R53 ;  /* 0x0000003500f47308 */ /* 0x000e620000002400 */
[----:B------:R-:W-:Y:S09]  /*6710*/  FMNMX.FTZ R2, R249, R2, !PT ;  /* 0x00000002f9027209 */ /* 0x000ff20007810000 */
[----:B------:R-:W1:Y:S01]  /*6720*/  MUFU.TANH R237, R51 ;  /* 0x0000003300ed7308 */ /* 0x000e620000002400 */
[----:B-----5:R-:W-:Y:S09]  /*6730*/  FMNMX.FTZ R0, R200, R0, !PT ;  /* 0x00000000c8007209 */ /* 0x020ff20007810000 */
        /* <DEDUP_REMOVED lines=9> */
[----:B------:R-:W-:Y:S04]  /*67d0*/  FMNMX.FTZ R2, R240, R2, !PT ;  /* 0x00000002f0027209 */ /* 0x000fe80007810000 */
[----:B------:R-:W-:Y:S05]  /*67e0*/  FMNMX.FTZ R2, R211, R2, !PT ;  /* 0x00000002d3027209 */ /* 0x000fea0007810000 */
[----:B------:R-:W3:Y:S01]  /*67f0*/  MUFU.TANH R243, R66 ;  /* 0x0000004200f37308 */ /* 0x000ee20000002400 */
[----:B-----5:R-:W-:Y:S04]  /*6800*/  FMNMX.FTZ R0, R247, R0, !PT ;  /* 0x00000000f7007209 */ /* 0x020fe80007810000 */
[----:B------:R-:W-:Y:S05]  /*6810*/  FMNMX.FTZ R0, R209, R0, !PT ;  /* 0x00000000d1007209 */ /* 0x000fea0007810000 */
[----:B------:R-:W5:Y:S01]  /*6820*/  MUFU.TANH R242, R67 ;  /* 0x0000004300f27308 */ /* 0x000f620000002400 */
[----:B------:R-:W-:Y:S02]  /*6830*/  FMNMX.FTZ R0, R210, R0, !PT ;  /* 0x00000000d2007209 */ /* 0x000fe40007810000 */
[C---:B----4-:R-:W-:Y:S02]  /*6840*/  ISETP.GT.AND P0, PT, R234.reuse, R8, PT ;  /* 0x00000008ea00720c */ /* 0x050fe40003f04270 */
[----:B------:R-:W-:Y:S02]  /*6850*/  IADD3 R234, R234, -0x1, RZ ;  /* 0xffffffffeaea7810 */ /* 0x000fe40007ffe0ff */
[----:B------:R-:W-:Y:S03]  /*6860*/  MOV R8, c[0x0][0x1e0] ;  /* 0x0000780000087a02 */ /* 0x000fe60000000f00 */
[----:B------:R-:W4:Y:S01]  /*6870*/  MUFU.TANH R51, R56 ;  /* 0x0000003800337308 */ /* 0x000f220000002400 */
[----:B-1----:R-:W-:Y:S02]  /*6880*/  FMNMX.FTZ R4, R179, R4, !PT ;  /* 0x00000004b3047209 */ /* 0x002fe40007810000 */
[----:B------:R-:W-:Y:S02]  /*6890*/  SHF.L.U32 R8, R8, 0x5, RZ ;  /* 0x0000000508087819 */ /* 0x000fe400000006ff */
[----:B---3--:R-:W-:Y:S01]  /*68a0*/  FMNMX.FTZ R2, R243, R2, !PT ;  /* 0x00000002f3027209 */ /* 0x008fe20007810000 */
[----:B------:R-:W1:Y:S04]  /*68b0*/  SHFL.BFLY PT, R7, R4, 0x2, 0x1f ;  /* 0x0c401f0004077f89 */ /* 0x000e6800000e0000 */
[----:B------:R-:W3:Y:S01]  /*68c0*/  MUFU.TANH R49, R57 ;  /* 0x0000003900317308 */ /* 0x000ee20000002400 */
[----:B-----5:R-:W-:Y:S05]  /*68d0*/  FMNMX.FTZ R2, R242, R2, !PT ;  /* 0x00000002f2027209 */ /* 0x020fea0007810000 */
[----:B------:R-:W5:Y:S04]  /*68e0*/  SHFL.BFLY PT, R6, R2, 0x2, 0x1f ;  /* 0x0c401f0002067f89 */ /* 0x000f6800000e0000 */
[----:B------:R-:W5:Y:S01]  /*68f0*/  MUFU.TANH R50, R60 ;  /* 0x0000003c00327308 */ /* 0x000f620000002400 */
[----:B----4-:R-:W-:Y:S09]  /*6900*/  FMNMX.FTZ R0, R51, R0, !PT ;  /* 0x0000000033007209 */ /* 0x010ff20007810000 */
[----:B------:R-:W4:Y:S01]  /*6910*/  MUFU.TANH R48, R61 ;  /* 0x0000003d00307308 */ /* 0x000f220000002400 */
[----:B-1----:R-:W-:Y:S02]  /*6920*/  FMNMX.FTZ R4, R4, R7, !PT ;  /* 0x0000000704047209 */ /* 0x002fe40007810000 */
[----:B---3--:R-:W-:Y:S03]  /*6930*/  FMNMX.FTZ R0, R49, R0, !PT ;  /* 0x0000000031007209 */ /* 0x008fe60007810000 */
[----:B------:R-:W1:Y:S04]  /*6940*/  SHFL.BFLY PT, R104, R4, 0x1, 0x1f ;  /* 0x0c201f0004687f89 */ /* 0x000e6800000e0000 */
[----:B------:R-:W3:Y:S01]  /*6950*/  MUFU.TANH R203, R26 ;  /* 0x0000001a00cb7308 */ /* 0x000ee20000002400 */
[----:B-----5:R-:W-:Y:S02]  /*6960*/  FMNMX.FTZ R2, R2, R6, !PT ;  /* 0x0000000602027209 */ /* 0x020fe40007810000 */
[----:B------:R-:W-:Y:S03]  /*6970*/  FMNMX.FTZ R0, R50, R0, !PT ;  /* 0x0000000032007209 */ /* 0x000fe60007810000 */
[----:B------:R-:W5:Y:S04]  /*6980*/  SHFL.BFLY PT, R103, R2, 0x1, 0x1f ;  /* 0x0c201f0002677f89 */ /* 0x000f6800000e0000 */
[----:B------:R-:W2:Y:S01]  /*6990*/  MUFU.TANH R204, R27 ;  /* 0x0000001b00cc7308 */ /* 0x000ea20000002400 */
[----:B----4-:R-:W-:Y:S05]  /*69a0*/  FMNMX.FTZ R0, R48, R0, !PT ;  /* 0x0000000030007209 */ /* 0x010fea0007810000 */
[----:B------:R-:W4:Y:S04]  /*69b0*/  SHFL.BFLY PT, R102, R0, 0x2, 0x1f ;  /* 0x0c401f0000667f89 */ /* 0x000f2800000e0000 */
[----:B------:R4:W4:Y:S01]  /*69c0*/  MUFU.TANH R213, R30 ;  /* 0x0000001e00d57308 */ /* 0x0009220000002400 */
[----:B-1----:R-:W-:Y:S02]  /*69d0*/  FMNMX.FTZ R104, R4, R104, !PT ;  /* 0x0000006804687209 */ /* 0x002fe40007810000 */
[----:B---3--:R-:W-:Y:S03]  /*69e0*/  FMNMX.FTZ R5, R203, R5, !PT ;  /* 0x00000005cb057209 */ /* 0x008fe60007810000 */
[----:B------:R-:W-:Y:S04]  /*69f0*/  FMUL.FTZ R173, R104, c[0x0][0x2d0] ;  /* 0x0000b40068ad7a20 */ /* 0x000fe80000410000 */
[----:B------:R-:W1:Y:S01]  /*6a00*/  MUFU.TANH R239, R42 ;  /* 0x0000002a00ef7308 */ /* 0x000e620000002400 */
[--C-:B------:R-:W-:Y:S01]  /*6a10*/  FFMA.FTZ R40, R193, c[0x0][0x2d0], -R173.reuse ;  /* 0x0000b400c1287a23 */ /* 0x100fe200000108ad */
[----:B-----5:R-:W-:Y:S02]  /*6a20*/  FMNMX.FTZ R103, R2, R103, !PT ;  /* 0x0000006702677209 */ /* 0x020fe40007810000 */
[----:B--2---:R-:W-:Y:S02]  /*6a30*/  FMNMX.FTZ R5, R204, R5, !PT ;  /* 0x00000005cc057209 */ /* 0x004fe40007810000 */
[----:B------:R-:W-:Y:S04]  /*6a40*/  MOV R27, c[0x0][0x1e0] ;  /* 0x00007800001b7a02 */ /* 0x000fe80000000f00 */
[----:B------:R-:W2:Y:S01]  /*6a50*/  MUFU.TANH R177, R46 ;  /* 0x0000002e00b17308 */ /* 0x000ea20000002400 */
[----:B------:R-:W-:Y:S02]  /*6a60*/  SHF.L.U64.HI R27, R27, R28, c[0x0][0x1e4] ;  /* 0x000079001b1b7619 */ /* 0x000fe4000001021c */
[----:B----4-:R-:W-:Y:S01]  /*6a70*/  FMNMX.FTZ R102, R0, R102, !PT ;  /* 0x0000006600667209 */ /* 0x010fe20007810000 */
[----:B------:R-:W3:Y:S01]  /*6a80*/  LDL.64 R30, [R1+0x48] ;  /* 0x00004800011e7983 */ /* 0x000ee20000100a00 */
[----:B------:R-:W-:Y:S04]  /*6a90*/  FMNMX.FTZ R5, R213, R5, !PT ;  /* 0x00000005d5057209 */ /* 0x000fe80007810000 */
[----:B------:R-:W-:Y:S01]  /*6aa0*/  FMNMX.FTZ R0, R235, R5, !PT ;  /* 0x00000005eb007209 */ /* 0x000fe20007810000 */
[----:B------:R-:W4:Y:S01]  /*6ab0*/  MUFU.TANH R178, R47 ;  /* 0x0000002f00b27308 */ /* 0x000f220000002400 */
[----:B------:R-:W5:Y:S02]  /*6ac0*/  SHFL.BFLY PT, R6, R102, 0x1, 0x1f ;  /* 0x0c201f0066067f89 */ /* 0x000f6400000e0000 */
[----:B-1----:R-:W-:Y:S01]  /*6ad0*/  FMNMX.FTZ R5, R239, R0, !PT ;  /* 0x00000000ef057209 */ /* 0x002fe20007810000 */
[----:B------:R-:W-:Y:S03]  /*6ae0*/  FMUL.FTZ R0, R63, c[0x0][0x320] ;  /* 0x0000c8003f007a20 */ /* 0x000fe60000410000 */
[----:B------:R-:W-:Y:S01]  /*6af0*/  FMNMX.FTZ R4, R176, R5, !PT ;  /* 0x00000005b0047209 */ /* 0x000fe20007810000 */
[--C-:B------:R-:W-:Y:S02]  /*6b00*/  FFMA.FTZ R5, R17, c[0x0][0x2d0], -R173.reuse ;  /* 0x0000b40011057a23 */ /* 0x100fe400000108ad */
[----:B------:R1:W-:Y:S01]  /*6b10*/  MUFU.TANH R172, R0 ;  /* 0x0000000000ac7308 */ /* 0x0003e20000002400 */
[----:B------:R-:W3:Y:S01]  /*6b20*/  LDL R17, [R1+0x14] ;  /* 0x0000140001117983 */ /* 0x000ee20000100800 */
[----:B--2---:R-:W-:Y:S08]  /*6b30*/  FMNMX.FTZ R4, R177, R4, !PT ;  /* 0x00000004b1047209 */ /* 0x004ff00007810000 */
[----:B------:R-:W2:Y:S01]  /*6b40*/  MUFU.EX2 R20, R5 ;  /* 0x0000000500147308 */ /* 0x000ea20000000800 */
[----:B----4-:R-:W-:Y:S01]  /*6b50*/  FMNMX.FTZ R2, R178, R4, !PT ;  /* 0x00000004b2027209 */ /* 0x010fe20007810000 */
[----:B------:R-:W-:Y:S01]  /*6b60*/  FFMA.FTZ R4, R175, c[0x0][0x2d0], -R173 ;  /* 0x0000b400af047a23 */ /* 0x000fe200000108ad */
[----:B-----5:R-:W-:Y:S01]  /*6b70*/  FMNMX.FTZ R102, R102, R6, !PT ;  /* 0x0000000666667209 */ /* 0x020fe20007810000 */
[----:B------:R-:W-:Y:S06]  /*6b80*/  @P0 IMAD.WIDE.U32 R6, R234, c[0x0][0x1e0], RZ ;  /* 0x00007800ea060a25 */ /* 0x000fec00078e00ff */
[----:B------:R4:W-:Y:S01]  /*6b90*/  MUFU.EX2 R42, R4 ;  /* 0x00000004002a7308 */ /* 0x0009e20000000800 */
[----:B------:R-:W-:Y:S02]  /*6ba0*/  FMUL.FTZ R175, R102, c[0x0][0x2d0] ;  /* 0x0000b40066af7a20 */ /* 0x000fe40000410000 */
[----:B-1----:R-:W-:Y:S02]  /*6bb0*/  FADD.FTZ R0, -R104, R3 ;  /* 0x0000000368007221 */ /* 0x002fe40000010100 */
[----:B------:R-:W-:Y:S02]  /*6bc0*/  FFMA.FTZ R11, R182, c[0x0][0x2d0], -R175 ;  /* 0x0000b400b60b7a23 */ /* 0x000fe400000108af */
[----:B------:R-:W-:Y:S03]  /*6bd0*/  FMUL.FTZ R0, R0, c[0x0][0x2d0] ;  /* 0x0000b40000007a20 */ /* 0x000fe60000410000 */
[----:B------:R-:W1:Y:S01]  /*6be0*/  MUFU.TANH R25, R58 ;  /* 0x0000003a00197308 */ /* 0x000e620000002400 */
[----:B--2---:R-:W-:Y:S09]  /*6bf0*/  MOV R182, R20 ;  /* 0x0000001400b67202 */ /* 0x004ff20000000f00 */
[----:B------:R2:W5:Y:S01]  /*6c00*/  MUFU.EX2 R101, R0 ;  /* 0x0000000000657308 */ /* 0x0005620000000800 */
[--C-:B----4-:R-:W-:Y:S02]  /*6c10*/  FFMA.FTZ R4, R174, c[0x0][0x2d0], -R173.reuse ;  /* 0x0000b400ae047a23 */ /* 0x110fe400000108ad */
[----:B------:R-:W-:Y:S07]  /*6c20*/  FMUL.FTZ R174, R103, c[0x0][0x2d0] ;  /* 0x0000b40067ae7a20 */ /* 0x000fee0000410000 */
[----:B------:R4:W-:Y:S01]  /*6c30*/  MUFU.EX2 R26, R4 ;  /* 0x00000004001a7308 */ /* 0x0009e20000000800 */
[--C-:B------:R-:W-:Y:S02]  /*6c40*/  FFMA.FTZ R5, R18, c[0x0][0x2d0], -R174.reuse ;  /* 0x0000b40012057a23 */ /* 0x100fe400000108ae */
[--C-:B------:R-:W-:Y:S01]  /*6c50*/  FFMA.FTZ R64, R195, c[0x0][0x2d0], -R174.reuse ;  /* 0x0000b400c3407a23 */ /* 0x100fe200000108ae */
[----:B-1----:R-:W-:Y:S01]  /*6c60*/  FMNMX.FTZ R2, R25, R2, !PT ;  /* 0x0000000219027209 */ /* 0x002fe20007810000 */
[--C-:B------:R-:W-:Y:S02]  /*6c70*/  FFMA.FTZ R56, R197, c[0x0][0x2d0], -R174.reuse ;  /* 0x0000b400c5387a23 */ /* 0x100fe400000108ae */
[----:B------:R-:W-:Y:S03]  /*6c80*/  FFMA.FTZ R60, R194, c[0x0][0x2d0], -R174 ;  /* 0x0000b400c23c7a23 */ /* 0x000fe600000108ae */
[----:B------:R1:W-:Y:S01]  /*6c90*/  MUFU.EX2 R46, R5 ;  /* 0x00000005002e7308 */ /* 0x0003e20000000800 */
[----:B--2---:R-:W-:Y:S02]  /*6ca0*/  FADD.FTZ R0, -R103, R100 ;  /* 0x0000006467007221 */ /* 0x004fe40000010100 */
[C---:B-----5:R-:W-:Y:S01]  /*6cb0*/  FMUL.FTZ R32, R101.reuse, R136 ;  /* 0x0000008865207220 */ /* 0x060fe20000410000 */
[----:B------:R-:W-:Y:S01]  /*6cc0*/  MOV R136, R243 ;  /* 0x000000f300887202 */ /* 0x000fe20000000f00 */
[----:B------:R-:W-:Y:S05]  /*6cd0*/  FMUL.FTZ R3, R0, c[0x0][0x2d0] ;  /* 0x0000b40000037a20 */ /* 0x000fea0000410000 */
[----:B------:R-:W2:Y:S01]  /*6ce0*/  MUFU.TANH R44, R59 ;  /* 0x0000003b002c7308 */ /* 0x000ea20000002400 */
[C---:B------:R-:W-:Y:S01]  /*6cf0*/  FMUL.FTZ R33, R101.reuse, R137 ;  /* 0x0000008965217220 */ /* 0x040fe20000410000 */
[----:B------:R-:W-:Y:S01]  /*6d00*/  MOV R137, R242 ;  /* 0x000000f200897202 */ /* 0x000fe20000000f00 */
[C---:B------:R-:W-:Y:S02]  /*6d10*/  FMUL.FTZ R65, R101.reuse, R169 ;  /* 0x000000a965417220 */ /* 0x040fe40000410000 */
[----:B----4-:R-:W-:Y:S02]  /*6d20*/  FFMA.FTZ R4, R16, c[0x0][0x2d0], -R173 ;  /* 0x0000b40010047a23 */ /* 0x010fe400000108ad */
[----:B------:R-:W4:Y:S01]  /*6d30*/  LDL R16, [R1+0x10] ;  /* 0x0000100001107983 */ /* 0x000f220000100800 */
[C---:B------:R-:W-:Y:S02]  /*6d40*/  FMUL.FTZ R68, R101.reuse, R68 ;  /* 0x0000004465447220 */ /* 0x040fe40000410000 */
[----:B------:R5:W-:Y:S01]  /*6d50*/  MUFU.EX2 R245, R4 ;  /* 0x0000000400f57308 */ /* 0x000be20000000800 */
[C---:B------:R-:W-:Y:S02]  /*6d60*/  FMUL.FTZ R69, R101.reuse, R69 ;  /* 0x0000004565457220 */ /* 0x040fe40000410000 */
[C---:B------:R-:W-:Y:S01]  /*6d70*/  FMUL.FTZ R80, R101.reuse, R80 ;  /* 0x0000005065507220 */ /* 0x040fe20000410000 */
[----:B-1----:R-:W-:Y:S01]  /*6d80*/  @P0 SHF.L.U32 R5, R6, 0x6, RZ ;  /* 0x0000000606050819 */ /* 0x002fe200000006ff */
[C---:B------:R-:W-:Y:S02]  /*6d90*/  FMUL.FTZ R81, R101.reuse, R81 ;  /* 0x0000005165517220 */ /* 0x040fe40000410000 */
[C---:B------:R-:W-:Y:S02]  /*6da0*/  FMUL.FTZ R84, R101.reuse, R84 ;  /* 0x0000005465547220 */ /* 0x040fe40000410000 */
[C---:B------:R-:W-:Y:S01]  /*6db0*/  FMUL.FTZ R85, R101.reuse, R85 ;  /* 0x0000005565557220 */ /* 0x040fe20000410000 */
[----:B------:R-:W-:Y:S01]  /*6dc0*/  MUFU.EX2 R43, R11 ;  /* 0x0000000b002b7308 */ /* 0x000fe20000000800 */
[C---:B------:R-:W-:Y:S02]  /*6dd0*/  FMUL.FTZ R96, R101.reuse, R96 ;  /* 0x0000006065607220 */ /* 0x040fe40000410000 */
[----:B------:R-:W-:Y:S01]  /*6de0*/  FMUL.FTZ R97, R101, R97 ;  /* 0x0000006165617220 */ /* 0x000fe20000410000 */
[----:B--2---:R-:W-:Y:S06]  /*6df0*/  FMNMX.FTZ R2, R44, R2, !PT ;  /* 0x000000022c027209 */ /* 0x004fec0007810000 */
[----:B------:R-:W1:Y:S01]  /*6e00*/  MUFU.TANH R107, R62 ;  /* 0x0000003e006b7308 */ /* 0x000e620000002400 */
[--C-:B-----5:R-:W-:Y:S09]  /*6e10*/  FFMA.FTZ R4, R181, c[0x0][0x2d0], -R174.reuse ;  /* 0x0000b400b5047a23 */ /* 0x120ff200000108ae */
[----:B------:R2:W-:Y:S10]  /*6e20*/  MUFU.EX2 R45, R4 ;  /* 0x00000004002d7308 */ /* 0x0005f40000000800 */
[----:B------:R5:W5:Y:S01]  /*6e30*/  MUFU.EX2 R100, R3 ;  /* 0x0000000300647308 */ /* 0x000b620000000800 */
[----:B-1----:R-:W-:Y:S01]  /*6e40*/  FMNMX.FTZ R0, R107, R2, !PT ;  /* 0x000000026b007209 */ /* 0x002fe20007810000 */
[----:B------:R-:W-:Y:S03]  /*6e50*/  FADD.FTZ R2, -R102, R105 ;  /* 0x0000006966027221 */ /* 0x000fe60000010100 */
[----:B------:R-:W-:Y:S05]  /*6e60*/  FMNMX.FTZ R0, R172, R0, !PT ;  /* 0x00000000ac007209 */ /* 0x000fea0007810000 */
[----:B------:R-:W-:Y:S01]  /*6e70*/  MUFU.EX2 R250, R40 ;  /* 0x0000002800fa7308 */ /* 0x000fe20000000800 */
[----:B--2---:R-:W-:Y:S09]  /*6e80*/  FFMA.FTZ R4, R180, c[0x0][0x2d0], -R174 ;  /* 0x0000b400b4047a23 */ /* 0x004ff200000108ae */
[----:B------:R1:W-:Y:S01]  /*6e90*/  MUFU.EX2 R181, R4 ;  /* 0x0000000400b57308 */ /* 0x0003e20000000800 */
[----:B-----5:R-:W-:Y:S02]  /*6ea0*/  FMUL.FTZ R3, R2, c[0x0][0x2d0] ;  /* 0x0000b40002037a20 */ /* 0x020fe40000410000 */
[----:B------:R-:W2:Y:S01]  /*6eb0*/  SHFL.BFLY PT, R2, R0, 0x2, 0x1f ;  /* 0x0c401f0000027f89 */ /* 0x000ea200000e0000 */
[C---:B------:R-:W-:Y:S01]  /*6ec0*/  FMUL.FTZ R34, R100.reuse, R138 ;  /* 0x0000008a64227220 */ /* 0x040fe20000410000 */
[----:B------:R-:W-:Y:S01]  /*6ed0*/  MOV R138, R241 ;  /* 0x000000f1008a7202 */ /* 0x000fe20000000f00 */
[C---:B------:R-:W-:Y:S04]  /*6ee0*/  FMUL.FTZ R35, R100.reuse, R139 ;  /* 0x0000008b64237220 */ /* 0x040fe80000410000 */
[----:B------:R-:W5:Y:S01]  /*6ef0*/  MUFU.EX2 R3, R3 ;  /* 0x0000000300037308 */ /* 0x000f620000000800 */
[----:B------:R-:W-:Y:S01]  /*6f00*/  MOV R139, R51 ;  /* 0x00000033008b7202 */ /* 0x000fe20000000f00 */
[C---:B------:R-:W-:Y:S02]  /*6f10*/  FMUL.FTZ R51, R100.reuse, R155 ;  /* 0x0000009b64337220 */ /* 0x040fe40000410000 */
[C---:B------:R-:W-:Y:S02]  /*6f20*/  FMUL.FTZ R66, R100.reuse, R170 ;  /* 0x000000aa64427220 */ /* 0x040fe40000410000 */
[C---:B------:R-:W-:Y:S02]  /*6f30*/  FMUL.FTZ R67, R100.reuse, R171 ;  /* 0x000000ab64437220 */ /* 0x040fe40000410000 */
[C---:B------:R-:W-:Y:S02]  /*6f40*/  FMUL.FTZ R70, R100.reuse, R70 ;  /* 0x0000004664467220 */ /* 0x040fe40000410000 */
[C---:B------:R-:W-:Y:S02]  /*6f50*/  FMUL.FTZ R71, R100.reuse, R71 ;  /* 0x0000004764477220 */ /* 0x040fe40000410000 */
[C---:B------:R-:W-:Y:S01]  /*6f60*/  FMUL.FTZ R82, R100.reuse, R82 ;  /* 0x0000005264527220 */ /* 0x040fe20000410000 */
[----:B-1----:R-:W-:Y:S01]  /*6f70*/  @P0 SHF.R.S32.HI R4, RZ, 0x1f, R234 ;  /* 0x0000001fff040819 */ /* 0x002fe200000114ea */
[C---:B------:R-:W-:Y:S02]  /*6f80*/  FMUL.FTZ R83, R100.reuse, R83 ;  /* 0x0000005364537220 */ /* 0x040fe40000410000 */
[----:B------:R-:W-:Y:S02]  /*6f90*/  FMUL.FTZ R86, R100, R86 ;  /* 0x0000005664567220 */ /* 0x000fe40000410000 */
[----:B------:R-:W-:Y:S01]  /*6fa0*/  @P0 IMAD R4, R4, c[0x0][0x1e0], RZ ;  /* 0x0000780004040a24 */ /* 0x000fe200078e02ff */
[----:B--2---:R-:W-:Y:S01]  /*6fb0*/  FMNMX.FTZ R0, R0, R2, !PT ;  /* 0x0000000200007209 */ /* 0x004fe20007810000 */
[----:B------:R-:W-:Y:S02]  /*6fc0*/  FMUL.FTZ R87, R100, R87 ;  /* 0x0000005764577220 */ /* 0x000fe40000410000 */
[----:B------:R-:W-:Y:S02]  /*6fd0*/  @P0 IMAD R4, R234, c[0x0][0x1e4], R4 ;  /* 0x00007900ea040a24 */ /* 0x000fe400078e0204 */
[----:B------:R-:W1:Y:S01]  /*6fe0*/  SHFL.BFLY PT, R2, R0, 0x1, 0x1f ;  /* 0x0c201f0000027f89 */ /* 0x000e6200000e0000 */
[C---:B-----5:R-:W-:Y:S01]  /*6ff0*/  FMUL.FTZ R28, R3.reuse, R132 ;  /* 0x00000084031c7220 */ /* 0x060fe20000410000 */
[----:B------:R-:W-:Y:S01]  /*7000*/  MOV R132, R43 ;  /* 0x0000002b00847202 */ /* 0x000fe20000000f00 */
[----:B------:R-:W-:Y:S01]  /*7010*/  FMUL.FTZ R29, R3, R133 ;  /* 0x00000085031d7220 */ /* 0x000fe20000410000 */
[----:B------:R-:W-:Y:S01]  /*7020*/  @P0 IADD3 R4, R7, R4, RZ ;  /* 0x0000000407040210 */ /* 0x000fe20007ffe0ff */
[C---:B------:R-:W-:Y:S01]  /*7030*/  FMUL.FTZ R40, R3.reuse, R144 ;  /* 0x0000009003287220 */ /* 0x040fe20000410000 */
[----:B------:R-:W-:Y:S01]  /*7040*/  MOV R144, R237 ;  /* 0x000000ed00907202 */ /* 0x000fe20000000f00 */
[C---:B------:R-:W-:Y:S01]  /*7050*/  FMUL.FTZ R41, R3.reuse, R145 ;  /* 0x0000009103297220 */ /* 0x040fe20000410000 */
[----:B------:R-:W-:Y:S01]  /*7060*/  @P0 SHF.L.U64.HI R4, R6, 0x6, R4 ;  /* 0x0000000606040819 */ /* 0x000fe20000010204 */
[C---:B------:R-:W-:Y:S01]  /*7070*/  FMUL.FTZ R57, R3.reuse, R161 ;  /* 0x000000a103397220 */ /* 0x040fe20000410000 */
[----:B------:R-:W-:Y:S01]  /*7080*/  MOV R145, R246 ;  /* 0x000000f600917202 */ /* 0x000fe20000000f00 */
[C---:B------:R-:W-:Y:S01]  /*7090*/  FMUL.FTZ R61, R3.reuse, R165 ;  /* 0x000000a5033d7220 */ /* 0x040fe20000410000 */
[----:B------:R-:W-:Y:S01]  /*70a0*/  MOV R133, R46 ;  /* 0x0000002e00857202 */ /* 0x000fe20000000f00 */
[----:B------:R2:W-:Y:S01]  /*70b0*/  MUFU.EX2 R246, R56 ;  /* 0x0000003800f67308 */ /* 0x0005e20000000800 */
[C---:B------:R-:W-:Y:S02]  /*70c0*/  FMUL.FTZ R72, R3.reuse, R72 ;  /* 0x0000004803487220 */ /* 0x040fe40000410000 */
[C---:B------:R-:W-:Y:S02]  /*70d0*/  FMUL.FTZ R73, R3.reuse, R73 ;  /* 0x0000004903497220 */ /* 0x040fe40000410000 */
[C---:B------:R-:W-:Y:S02]  /*70e0*/  FMUL.FTZ R76, R3.reuse, R76 ;  /* 0x0000004c034c7220 */ /* 0x040fe40000410000 */
[C---:B------:R-:W-:Y:S02]  /*70f0*/  FMUL.FTZ R77, R3.reuse, R77 ;  /* 0x0000004d034d7220 */ /* 0x040fe40000410000 */
[----:B------:R-:W-:Y:S01]  /*7100*/  FMUL.FTZ R88, R3, R88 ;  /* 0x0000005803587220 */ /* 0x000fe20000410000 */
[----:B-1----:R-:W-:Y:S01]  /*7110*/  FMNMX.FTZ R2, R0, R2, !PT ;  /* 0x0000000200027209 */ /* 0x002fe20007810000 */
[----:B------:R-:W-:Y:S02]  /*7120*/  FFMA.FTZ R0, R19, c[0x0][0x2d0], -R174 ;  /* 0x0000b40013007a23 */ /* 0x000fe400000108ae */
[----:B------:R-:W-:Y:S01]  /*7130*/  FFMA.FTZ R19, R184, c[0x0][0x2d0], -R175 ;  /* 0x0000b400b8137a23 */ /* 0x000fe200000108af */
[----:B------:R-:W-:Y:S01]  /*7140*/  MOV R184, R25 ;  /* 0x0000001900b87202 */ /* 0x000fe20000000f00 */
[----:B------:R-:W-:Y:S01]  /*7150*/  FMUL.FTZ R105, R2, c[0x0][0x2d0] ;  /* 0x0000b40002697a20 */ /* 0x000fe20000410000 */
[----:B------:R1:W-:Y:S01]  /*7160*/  MUFU.EX2 R180, R0 ;  /* 0x0000000000b47308 */ /* 0x0003e20000000800 */
[C---:B------:R-:W-:Y:S01]  /*7170*/  FMUL.FTZ R25, R3.reuse, R129 ;  /* 0x0000008103197220 */ /* 0x040fe20000410000 */
[----:B------:R-:W-:Y:S01]  /*7180*/  MOV R129, R44 ;  /* 0x0000002c00817202 */ /* 0x000fe20000000f00 */
[----:B------:R-:W-:Y:S02]  /*7190*/  FFMA.FTZ R44, R190, c[0x0][0x2d0], -R173 ;  /* 0x0000b400be2c7a23 */ /* 0x000fe400000108ad */
[C---:B------:R-:W-:Y:S02]  /*71a0*/  FMUL.FTZ R89, R3.reuse, R89 ;  /* 0x0000005903597220 */ /* 0x040fe40000410000 */
[C---:B--2---:R-:W-:Y:S02]  /*71b0*/  FMUL.FTZ R56, R3.reuse, R160 ;  /* 0x000000a003387220 */ /* 0x044fe40000410000 */
[C---:B------:R-:W-:Y:S01]  /*71c0*/  FMUL.FTZ R92, R3.reuse, R92 ;  /* 0x0000005c035c7220 */ /* 0x040fe20000410000 */
[----:B------:R2:W-:Y:S01]  /*71d0*/  MUFU.EX2 R20, R19 ;  /* 0x0000001300147308 */ /* 0x0005e20000000800 */
[----:B------:R-:W-:Y:S02]  /*71e0*/  FMUL.FTZ R93, R3, R93 ;  /* 0x0000005d035d7220 */ /* 0x000fe40000410000 */
[C---:B------:R-:W-:Y:S02]  /*71f0*/  FMUL.FTZ R98, R100.reuse, R98 ;  /* 0x0000006264627220 */ /* 0x040fe40000410000 */
[----:B------:R-:W-:Y:S02]  /*7200*/  FMUL.FTZ R99, R100, R99 ;  /* 0x0000006364637220 */ /* 0x000fe40000410000 */
[----:B------:R-:W-:Y:S06]  /*7210*/  FFMA.FTZ R107, R107, c[0x0][0x2d0], -R105 ;  /* 0x0000b4006b6b7a23 */ /* 0x000fec0000010869 */
[----:B------:R-:W-:Y:S01]  /*7220*/  MUFU.EX2 R107, R107 ;  /* 0x0000006b006b7308 */ /* 0x000fe20000000800 */
[----:B-1----:R-:W-:Y:S02]  /*7230*/  FADD.FTZ R0, -R2, R106 ;  /* 0x0000006a02007221 */ /* 0x002fe40000010100 */
[--C-:B------:R-:W-:Y:S02]  /*7240*/  FFMA.FTZ R106, R199, c[0x0][0x2d0], -R175.reuse ;  /* 0x0000b400c76a7a23 */ /* 0x100fe400000108af */
[----:B------:R-:W-:Y:S05]  /*7250*/  FMUL.FTZ R0, R0, c[0x0][0x2d0] ;  /* 0x0000b40000007a20 */ /* 0x000fea0000410000 */
[----:B------:R1:W-:Y:S01]  /*7260*/  MUFU.EX2 R243, R106 ;  /* 0x0000006a00f37308 */ /* 0x0003e20000000800 */
[----:B--2---:R-:W-:Y:S09]  /*7270*/  FMUL.FTZ R19, R100, R123 ;  /* 0x0000007b64137220 */ /* 0x004ff20000410000 */
[----:B------:R-:W2:Y:S01]  /*7280*/  MUFU.EX2 R0, R0 ;  /* 0x0000000000007308 */ /* 0x000ea20000000800 */
[--C-:B-1----:R-:W-:Y:S09]  /*7290*/  FFMA.FTZ R106, R198, c[0x0][0x2d0], -R175.reuse ;  /* 0x0000b400c66a7a23 */ /* 0x102ff200000108af */
[----:B------:R1:W-:Y:S01]  /*72a0*/  MUFU.EX2 R242, R106 ;  /* 0x0000006a00f27308 */ /* 0x0003e20000000800 */
[C---:B--2---:R-:W-:Y:S02]  /*72b0*/  FMUL.FTZ R47, R0.reuse, R151 ;  /* 0x00000097002f7220 */ /* 0x044fe40000410000 */
[C---:B------:R-:W-:Y:S02]  /*72c0*/  FMUL.FTZ R58, R0.reuse, R162 ;  /* 0x000000a2003a7220 */ /* 0x040fe40000410000 */
[C---:B------:R-:W-:Y:S02]  /*72d0*/  FMUL.FTZ R59, R0.reuse, R163 ;  /* 0x000000a3003b7220 */ /* 0x040fe40000410000 */
[C---:B------:R-:W-:Y:S02]  /*72e0*/  FMUL.FTZ R62, R0.reuse, R166 ;  /* 0x000000a6003e7220 */ /* 0x040fe40000410000 */
[C---:B------:R-:W-:Y:S02]  /*72f0*/  FMUL.FTZ R63, R0.reuse, R167 ;  /* 0x000000a7003f7220 */ /* 0x040fe40000410000 */
[C---:B------:R-:W-:Y:S01]  /*7300*/  FMUL.FTZ R74, R0.reuse, R74 ;  /* 0x0000004a004a7220 */ /* 0x040fe20000410000 */
[----:B---3--:R-:W-:Y:S01]  /*7310*/  @P0 IADD3 R7, P2, R5, R30, RZ ;  /* 0x0000001e05070210 */ /* 0x008fe20007f5e0ff */
[C---:B------:R-:W-:Y:S01]  /*7320*/  FMUL.FTZ R31, R0.reuse, R135 ;  /* 0x00000087001f7220 */ /* 0x040fe20000410000 */
[----:B------:R-:W-:Y:S01]  /*7330*/  MOV R135, R244 ;  /* 0x000000f400877202 */ /* 0x000fe20000000f00 */
[----:B------:R-:W-:Y:S01]  /*7340*/  FMUL.FTZ R75, R0, R75 ;  /* 0x0000004b004b7220 */ /* 0x000fe20000410000 */
[----:B------:R-:W-:Y:S01]  /*7350*/  @P0 LEA R14, P1, R7, c[0x0][0x1c8], 0x1 ;  /* 0x00007200070e0a11 */ /* 0x000fe200078208ff */
[----:B------:R2:W-:Y:S01]  /*7360*/  MUFU.EX2 R244, R64 ;  /* 0x0000004000f47308 */ /* 0x0005e20000000800 */
[----:B------:R-:W-:Y:S01]  /*7370*/  @P0 IADD3.X R6, R4, R23, RZ, P2, !PT ;  /* 0x0000001704060210 */ /* 0x000fe200017fe4ff */
[--C-:B-1----:R-:W-:Y:S02]  /*7380*/  FFMA.FTZ R106, R201, c[0x0][0x2d0], -R175.reuse ;  /* 0x0000b400c96a7a23 */ /* 0x102fe400000108af */
[C---:B------:R-:W-:Y:S01]  /*7390*/  FMUL.FTZ R78, R0.reuse, R78 ;  /* 0x0000004e004e7220 */ /* 0x040fe20000410000 */
[----:B------:R-:W-:Y:S01]  /*73a0*/  @P0 LEA.HI.X R15, R7, c[0x0][0x1cc], R6, 0x1, P1 ;  /* 0x00007300070f0a11 */ /* 0x000fe200008f0c06 */
[C---:B------:R-:W-:Y:S01]  /*73b0*/  FMUL.FTZ R79, R0.reuse, R79 ;  /* 0x0000004f004f7220 */ /* 0x040fe20000410000 */
[C---:B------:R-:W-:Y:S01]  /*73c0*/  @P0 IADD3 R6, P3, R5.reuse, R24, RZ ;  /* 0x0000001805060210 */ /* 0x040fe20007f7e0ff */
[C---:B------:R-:W-:Y:S02]  /*73d0*/  FMUL.FTZ R90, R0.reuse, R90 ;  /* 0x0000005a005a7220 */ /* 0x040fe40000410000 */
[----:B------:R1:W-:Y:S01]  /*73e0*/  @P0 LDGSTS.E.BYPASS.LTC128B.128 [R233+0x3100], [R14.64], !P5 ;  /* 0x031000000ee90fae */ /* 0x0003e2000e901d46 */
[----:B------:R3:W-:Y:S01]  /*73f0*/  MUFU.EX2 R241, R106 ;  /* 0x0000006a00f17308 */ /* 0x0007e20000000800 */
[----:B------:R-:W-:Y:S01]  /*7400*/  @P0 IADD3 R7, P2, R5, R17, RZ ;  /* 0x0000001105070210 */ /* 0x000fe20007f5e0ff */
[----:B------:R-:W-:Y:S01]  /*7410*/  FMUL.FTZ R91, R0, R91 ;  /* 0x0000005b005b7220 */ /* 0x000fe20000410000 */
[----:B------:R-:W-:Y:S01]  /*7420*/  @P0 IADD3 R5, P1, R8, R5, RZ ;  /* 0x0000000508050210 */ /* 0x000fe20007f3e0ff */
[----:B------:R-:W-:Y:S01]  /*7430*/  FMUL.FTZ R94, R0, R94 ;  /* 0x0000005e005e7220 */ /* 0x000fe20000410000 */
[----:B------:R-:W-:Y:S01]  /*7440*/  @P0 IADD3.X R8, R4, R21, RZ, P3, !PT ;  /* 0x0000001504080210 */ /* 0x000fe20001ffe4ff */
[----:B------:R-:W-:Y:S01]  /*7450*/  FMUL.FTZ R95, R0, R95 ;  /* 0x0000005f005f7220 */ /* 0x000fe20000410000 */
[C---:B------:R-:W-:Y:S04]  /*7460*/  @P0 LEA R10, P3, R6.reuse, c[0x0][0x1c8], 0x1 ;  /* 0x00007200060a0a11 */ /* 0x040fe800078608ff */
[----:B------:R-:W-:Y:S01]  /*7470*/  @P0 LEA.HI.X R11, R6, c[0x0][0x1cc], R8, 0x1, P3 ;  /* 0x00007300060b0a11 */ /* 0x000fe200018f0c08 */
[--C-:B------:R-:W-:Y:S01]  /*7480*/  FFMA.FTZ R6, R185, c[0x0][0x2d0], -R175.reuse ;  /* 0x0000b400b9067a23 */ /* 0x100fe200000108af */
[----:B------:R-:W-:Y:S01]  /*7490*/  MOV R185, R248 ;  /* 0x000000f800b97202 */ /* 0x000fe20000000f00 */
[----:B--2---:R-:W-:Y:S02]  /*74a0*/  FMUL.FTZ R64, R101, R168 ;  /* 0x000000a865407220 */ /* 0x004fe40000410000 */
[----:B------:R2:W-:Y:S01]  /*74b0*/  @P0 LDGSTS.E.BYPASS.LTC128B.128 [R233+0x4100], [R10.64], !P4 ;  /* 0x041000000ae90fae */ /* 0x0005e2000e101d46 */
[----:B---3--:R-:W-:Y:S02]  /*74c0*/  FFMA.FTZ R106, R200, c[0x0][0x2d0], -R175 ;  /* 0x0000b400c86a7a23 */ /* 0x008fe400000108af */
[C---:B-1----:R-:W-:Y:S02]  /*74d0*/  FMUL.FTZ R14, R0.reuse, R118 ;  /* 0x00000076000e7220 */ /* 0x042fe40000410000 */
[----:B------:R-:W-:Y:S02]  /*74e0*/  FMUL.FTZ R15, R0, R119 ;  /* 0x00000077000f7220 */ /* 0x000fe40000410000 */
[----:B--2---:R-:W-:Y:S01]  /*74f0*/  FFMA.FTZ R10, R188, c[0x0][0x2d0], -R105 ;  /* 0x0000b400bc0a7a23 */ /* 0x004fe20000010869 */
[----:B------:R-:W-:Y:S01]  /*7500*/  MOV R188, R247 ;  /* 0x000000f700bc7202 */ /* 0x000fe20000000f00 */
[C---:B------:R-:W-:Y:S02]  /*7510*/  FMUL.FTZ R11, R0.reuse, R111 ;  /* 0x0000006f000b7220 */ /* 0x040fe40000410000 */
[----:B------:R1:W-:Y:S02]  /*7520*/  MUFU.EX2 R205, R10 ;  /* 0x0000000a00cd7308 */ /* 0x0003e40000000800 */
[----:B-1----:R-:W-:Y:S01]  /*7530*/  FMUL.FTZ R10, R0, R110 ;  /* 0x0000006e000a7220 */ /* 0x002fe20000410000 */
[----:B----4-:R-:W-:Y:S02]  /*7540*/  @P0 IADD3.X R9, R4, R16, RZ, P2, !PT ;  /* 0x0000001004090210 */ /* 0x010fe400017fe4ff */
[----:B------:R-:W-:Y:S02]  /*7550*/  @P0 LEA R12, P2, R7, c[0x0][0x1c8], 0x1 ;  /* 0x00007200070c0a11 */ /* 0x000fe400078408ff */
[----:B------:R-:W-:Y:S01]  /*7560*/  @P0 IADD3.X R4, R27, R4, RZ, P1, !PT ;  /* 0x000000041b040210 */ /* 0x000fe20000ffe4ff */
[C---:B------:R-:W-:Y:S01]  /*7570*/  FMUL.FTZ R27, R0.reuse, R131 ;  /* 0x00000083001b7220 */ /* 0x040fe20000410000 */
[----:B------:R-:W-:Y:S02]  /*7580*/  @P0 LEA.HI.X R13, R7, c[0x0][0x1cc], R9, 0x1, P2 ;  /* 0x00007300070d0a11 */ /* 0x000fe400010f0c09 */
[C---:B------:R-:W-:Y:S02]  /*7590*/  @P0 IADD3 R7, P2, R5.reuse, R24, RZ ;  /* 0x0000001805070210 */ /* 0x040fe40007f5e0ff */
[----:B------:R1:W-:Y:S01]  /*75a0*/  MUFU.EX2 R24, R6 ;  /* 0x0000000600187308 */ /* 0x0003e20000000800 */
[C---:B------:R-:W-:Y:S01]  /*75b0*/  @P0 IADD3 R9, P3, R5.reuse, R30, RZ ;  /* 0x0000001e05090210 */ /* 0x040fe20007f7e0ff */
[----:B------:R2:W-:Y:S01]  /*75c0*/  @P0 LDGSTS.E.BYPASS.LTC128B.128 [R233+0x5100], [R12.64], !P6 ;  /* 0x051000000ce90fae */ /* 0x0005e2000f101d46 */
[----:B------:R-:W-:Y:S01]  /*75d0*/  @P0 IADD3 R5, P1, R5, R17, RZ ;  /* 0x0000001105050210 */ /* 0x000fe20007f3e0ff */
[----:B------:R-:W-:Y:S01]  /*75e0*/  FMUL.FTZ R30, R0, R134 ;  /* 0x00000086001e7220 */ /* 0x000fe20000410000 */
[C---:B------:R-:W-:Y:S02]  /*75f0*/  @P0 IADD3.X R17, R4.reuse, R23, RZ, P3, !PT ;  /* 0x0000001704110210 */ /* 0x040fe40001ffe4ff */
[C---:B------:R-:W-:Y:S02]  /*7600*/  @P0 LEA R8, P3, R9.reuse, c[0x0][0x1c8], 0x1 ;  /* 0x0000720009080a11 */ /* 0x040fe400078608ff */
[C---:B------:R-:W-:Y:S02]  /*7610*/  @P0 IADD3.X R18, R4.reuse, R21, RZ, P2, !PT ;  /* 0x0000001504120210 */ /* 0x040fe400017fe4ff */
[----:B------:R-:W-:Y:S01]  /*7620*/  @P0 LEA.HI.X R9, R9, c[0x0][0x1cc], R17, 0x1, P3 ;  /* 0x0000730009090a11 */ /* 0x000fe200018f0c11 */
[----:B------:R-:W-:Y:S01]  /*7630*/  FMUL.FTZ R17, R101, R121 ;  /* 0x0000007965117220 */ /* 0x000fe20000410000 */
[----:B------:R-:W-:Y:S02]  /*7640*/  @P0 IADD3.X R16, R4, R16, RZ, P1, !PT ;  /* 0x0000001004100210 */ /* 0x000fe40000ffe4ff */
[C---:B------:R-:W-:Y:S01]  /*7650*/  @P0 LEA R4, P1, R5.reuse, c[0x0][0x1c8], 0x1 ;  /* 0x0000720005040a11 */ /* 0x040fe200078208ff */
[----:B------:R3:W-:Y:S01]  /*7660*/  @P0 LDGSTS.E.BYPASS.LTC128B.128 [R233+0x3900], [R8.64], !P5 ;  /* 0x0390000008e90fae */ /* 0x0007e2000e901d46 */
[----:B------:R-:W-:Y:S02]  /*7670*/  MOV R131, R42 ;  /* 0x0000002a00837202 */ /* 0x000fe40000000f00 */
[----:B------:R-:W-:Y:S01]  /*7680*/  @P0 LEA.HI.X R5, R5, c[0x0][0x1cc], R16, 0x1, P1 ;  /* 0x0000730005050a11 */ /* 0x000fe200008f0c10 */
[----:B------:R-:W-:Y:S01]  /*7690*/  FFMA.FTZ R16, R183, c[0x0][0x2d0], -R175 ;  /* 0x0000b400b7107a23 */ /* 0x000fe200000108af */
[----:B------:R-:W-:Y:S02]  /*76a0*/  MOV R183, R20 ;  /* 0x0000001400b77202 */ /* 0x000fe40000000f00 */
[----:B------:R-:W-:Y:S01]  /*76b0*/  MOV R134, R245 ;  /* 0x000000f500867202 */ /* 0x000fe20000000f00 */
[----:B------:R-:W4:Y:S01]  /*76c0*/  MUFU.EX2 R252, R16 ;  /* 0x0000001000fc7308 */ /* 0x000f220000000800 */
[C---:B-1----:R-:W-:Y:S04]  /*76d0*/  @P0 LEA R6, P2, R7.reuse, c[0x0][0x1c8], 0x1 ;  /* 0x0000720007060a11 */ /* 0x042fe800078408ff */
[----:B------:R-:W-:Y:S01]  /*76e0*/  @P0 LEA.HI.X R7, R7, c[0x0][0x1cc], R18, 0x1, P2 ;  /* 0x0000730007070a11 */ /* 0x000fe200010f0c12 */
[C---:B--2---:R-:W-:Y:S02]  /*76f0*/  FMUL.FTZ R12, R3.reuse, R116 ;  /* 0x00000074030c7220 */ /* 0x044fe40000410000 */
[C---:B------:R-:W-:Y:S02]  /*7700*/  FMUL.FTZ R13, R3.reuse, R117 ;  /* 0x00000075030d7220 */ /* 0x040fe40000410000 */
[----:B------:R1:W-:Y:S01]  /*7710*/  @P0 LDGSTS.E.BYPASS.LTC128B.128 [R233+0x4900], [R6.64], !P4 ;  /* 0x0490000006e90fae */ /* 0x0003e2000e101d46 */
[----:B------:R-:W-:Y:S07]  /*7720*/  FMUL.FTZ R18, R100, R122 ;  /* 0x0000007a64127220 */ /* 0x000fee0000410000 */
[----:B------:R2:W-:Y:S01]  /*7730*/  @P0 LDGSTS.E.BYPASS.LTC128B.128 [R233+0x5900], [R4.64], !P6 ;  /* 0x0590000004e90fae */ /* 0x0005e2000f101d46 */
[C---:B---3--:R-:W-:Y:S02]  /*7740*/  FMUL.FTZ R8, R3.reuse, R108 ;  /* 0x0000006c03087220 */ /* 0x048fe40000410000 */
[----:B------:R-:W-:Y:S01]  /*7750*/  FMUL.FTZ R9, R3, R109 ;  /* 0x0000006d03097220 */ /* 0x000fe20000410000 */
[----:B----4-:R-:W-:Y:S01]  /*7760*/  F2FP.PACK_AB R110, R252, R183 ;  /* 0x000000b7fc6e723e */ /* 0x010fe200000000ff */
[----:B------:R-:W-:Y:S03]  /*7770*/  FMUL.FTZ R16, R101, R120 ;  /* 0x0000007865107220 */ /* 0x000fe60000410000 */
[----:B------:R-:W3:Y:S08]  /*7780*/  LDSM.16.MT88.4 R20, [R217+0x100] ;  /* 0x00010000d914783b */ /* 0x000ef00000004200 */
[----:B------:R-:W4:Y:S01]  /*7790*/  LDSM.16.MT88.4 R36, [R218+0x100] ;  /* 0x00010000da24783b */ /* 0x000f220000004200 */
[----:B-1----:R-:W-:Y:S01]  /*77a0*/  FMUL.FTZ R6, R100, R114 ;  /* 0x0000007264067220 */ /* 0x002fe20000410000 */
[----:B------:R-:W-:Y:S01]  /*77b0*/  F2FP.PACK_AB R114, R182, R245 ;  /* 0x000000f5b672723e */ /* 0x000fe200000000ff */
[----:B------:R-:W-:Y:S01]  /*77c0*/  FMUL.FTZ R7, R100, R115 ;  /* 0x0000007364077220 */ /* 0x000fe20000410000 */
[----:B------:R-:W-:Y:S01]  /*77d0*/  F2FP.PACK_AB R115, R180, R46 ;  /* 0x0000002eb473723e */ /* 0x000fe200000000ff */
[C---:B------:R-:W-:Y:S03]  /*77e0*/  FMUL.FTZ R46, R0.reuse, R150 ;  /* 0x00000096002e7220 */ /* 0x040fe60000410000 */
[----:B------:R-:W1:Y:S01]  /*77f0*/  LDSM.16.MT88.4 R52, [R217+0x1100] ;  /* 0x00110000d934783b */ /* 0x000e620000004200 */
[----:B------:R5:W-:Y:S01]  /*7800*/  MUFU.EX2 R245, R60 ;  /* 0x0000003c00f57308 */ /* 0x000be20000000800 */
[----:B--2---:R-:W-:Y:S01]  /*7810*/  FFMA.FTZ R4, R189, c[0x0][0x2d0], -R105 ;  /* 0x0000b400bd047a23 */ /* 0x004fe20000010869 */
[----:B------:R-:W-:Y:S01]  /*7820*/  MOV R189, R48 ;  /* 0x0000003000bd7202 */ /* 0x000fe20000000f00 */
[----:B------:R-:W-:Y:S01]  /*7830*/  FMUL.FTZ R5, R101, R113 ;  /* 0x0000007165057220 */ /* 0x000fe20000410000 */
[----:B------:R-:W-:Y:S01]  /*7840*/  F2FP.PACK_AB R113, R181, R45 ;  /* 0x0000002db571723e */ /* 0x000fe200000000ff */
[----:B------:R-:W-:Y:S02]  /*7850*/  FFMA.FTZ R48, R191, c[0x0][0x2d0], -R173 ;  /* 0x0000b400bf307a23 */ /* 0x000fe400000108ad */
[----:B------:R-:W2:Y:S01]  /*7860*/  LDSM.16.MT88.4 R116, [R218+0x1100] ;  /* 0x00110000da74783b */ /* 0x000ea20000004200 */
[----:B------:R-:W-:Y:S02]  /*7870*/  MOV R191, R185 ;  /* 0x000000b900bf7202 */ /* 0x000fe40000000f00 */
[----:B------:R3:W3:Y:S05]  /*7880*/  MUFU.EX2 R206, R4 ;  /* 0x0000000400ce7308 */ /* 0x0006ea0000000800 */
[----:B------:R-:W1:Y:S05]  /*7890*/  LDSM.16.MT88.4 R120, [R217+0x2100] ;  /* 0x00210000d978783b */ /* 0x000e6a0000004200 */
[----:B------:R4:W-:Y:S03]  /*78a0*/  MUFU.EX2 R248, R48 ;  /* 0x0000003000f87308 */ /* 0x0009e60000000800 */
[----:B------:R-:W-:Y:S01]  /*78b0*/  LDSM.16.MT88.4 R168, [R218+0x1d00] ;  /* 0x001d0000daa8783b */ /* 0x000fe20000004200 */
[----:B-----5:R-:W-:Y:S07]  /*78c0*/  FMUL.FTZ R60, R3, R164 ;  /* 0x000000a4033c7220 */ /* 0x020fee0000410000 */
[----:B------:R-:W0:Y:S01]  /*78d0*/  LDGDEPBAR ;  /* 0x00000000000079af */ /* 0x000e220000000000 */
[--C-:B---3--:R-:W-:Y:S01]  /*78e0*/  FFMA.FTZ R4, R187, c[0x0][0x2d0], -R105.reuse ;  /* 0x0000b400bb047a23 */ /* 0x108fe20000010869 */
[----:B------:R-:W-:Y:S01]  /*78f0*/  MOV R187, R26 ;  /* 0x0000001a00bb7202 */ /* 0x000fe20000000f00 */
[----:B------:R-:W-:Y:S01]  /*7900*/  FMUL.FTZ R26, R0, R130 ;  /* 0x00000082001a7220 */ /* 0x000fe20000410000 */
[----:B------:R-:W-:Y:S01]  /*7910*/  F2FP.PACK_AB R109, R206, R205 ;  /* 0x000000cdce6d723e */ /* 0x000fe200000000ff */
[----:B------:R3:W-:Y:S01]  /*7920*/  MUFU.EX2 R207, R4 ;  /* 0x0000000400cf7308 */ /* 0x0007e20000000800 */
[----:B------:R-:W-:Y:S01]  /*7930*/  MOV R130, R45 ;  /* 0x0000002d00827202 */ /* 0x000fe20000000f00 */
[----:B------:R-:W-:Y:S02]  /*7940*/  FMUL.FTZ R45, R3, R149 ;  /* 0x00000095032d7220 */ /* 0x000fe40000410000 */
[----:B----4-:R-:W-:Y:S02]  /*7950*/  FMUL.FTZ R48, R101, R152 ;  /* 0x0000009865307220 */ /* 0x010fe40000410000 */
[----:B---3--:R-:W-:Y:S01]  /*7960*/  FFMA.FTZ R4, R186, c[0x0][0x2d0], -R105 ;  /* 0x0000b400ba047a23 */ /* 0x008fe20000010869 */
[----:B------:R-:W-:Y:S01]  /*7970*/  MOV R186, R24 ;  /* 0x0000001800ba7202 */ /* 0x000fe20000000f00 */
[----:B------:R-:W-:Y:S01]  /*7980*/  FMUL.FTZ R24, R3, R128 ;  /* 0x0000008003187220 */ /* 0x000fe20000410000 */
[----:B------:R-:W-:Y:S01]  /*7990*/  MOV R128, R249 ;  /* 0x000000f900807202 */ /* 0x000fe20000000f00 */
[----:B------:R3:W4:Y:S01]  /*79a0*/  MUFU.EX2 R208, R4 ;  /* 0x0000000400d07308 */ /* 0x0007220000000800 */
[----:B------:R-:W-:Y:S01]  /*79b0*/  F2FP.PACK_AB R108, R186, R43 ;  /* 0x0000002bba6c723e */ /* 0x000fe200000000ff */
[----:B------:R-:W-:Y:S01]  /*79c0*/  FMUL.FTZ R43, R0, R147 ;  /* 0x00000093002b7220 */ /* 0x000fe20000410000 */
[----:B------:R-:W-:Y:S01]  /*79d0*/  MOV R147, R135 ;  /* 0x0000008700937202 */ /* 0x000fe20000000f00 */
[--C-:B------:R-:W-:Y:S01]  /*79e0*/  FFMA.FTZ R128, R128, c[0x0][0x2d0], -R174.reuse ;  /* 0x0000b40080807a23 */ /* 0x100fe200000108ae */
[----:B------:R-:W-:Y:S02]  /*79f0*/  MOV R135, R133 ;  /* 0x0000008500877202 */ /* 0x000fe40000000f00 */
[----:B------:R-:W-:Y:S03]  /*7a00*/  MOV R133, R131 ;  /* 0x0000008300857202 */ /* 0x000fe60000000f00 */
[----:B------:R5:W-:Y:S01]  /*7a10*/  MUFU.EX2 R249, R44 ;  /* 0x0000002c00f97308 */ /* 0x000be20000000800 */
[----:B---3--:R-:W-:Y:S01]  /*7a20*/  FMUL.FTZ R4, R101, R112 ;  /* 0x0000007065047220 */ /* 0x008fe20000410000 */
[----:B------:R-:W-:Y:S01]  /*7a30*/  F2FP.PACK_AB R112, R187, R42 ;  /* 0x0000002abb70723e */ /* 0x000fe200000000ff */
[----:B------:R-:W-:Y:S01]  /*7a40*/  FMUL.FTZ R42, R0, R146 ;  /* 0x00000092002a7220 */ /* 0x000fe20000410000 */
[----:B----4-:R-:W-:Y:S02]  /*7a50*/  F2FP.PACK_AB R111, R208, R207 ;  /* 0x000000cfd06f723e */ /* 0x010fe400000000ff */
[----:B------:R-:W-:Y:S03]  /*7a60*/  MOV R146, R236 ;  /* 0x000000ec00927202 */ /* 0x000fe60000000f00 */
[-C--:B------:R-:W-:Y:S05]  /*7a70*/  HMMA.16816.F32 R4, R112, R20.reuse, R4 ;  /* 0x000000147004723c */ /* 0x080fea0000001804 */
[----:B-----5:R-:W-:Y:S03]  /*7a80*/  FMUL.FTZ R44, R3, R148 ;  /* 0x00000094032c7220 */ /* 0x020fe60000410000 */
[C---:B------:R-:W-:Y:S07]  /*7a90*/  HMMA.16816.F32 R8, R108.reuse, R20, R8 ;  /* 0x000000146c08723c */ /* 0x040fee0000001808 */
[C---:B------:R-:W-:Y:S01]  /*7aa0*/  FMUL.FTZ R20, R101.reuse, R124 ;  /* 0x0000007c65147220 */ /* 0x040fe20000410000 */
[-C--:B------:R-:W-:Y:S04]  /*7ab0*/  HMMA.16816.F32 R12, R108, R22.reuse, R12 ;  /* 0x000000166c0c723c */ /* 0x080fe8000000180c */
[C---:B------:R-:W-:Y:S04]  /*7ac0*/  FMUL.FTZ R21, R101.reuse, R125 ;  /* 0x0000007d65157220 */ /* 0x040fe80000410000 */
[C---:B------:R-:W-:Y:S07]  /*7ad0*/  HMMA.16816.F32 R16, R112.reuse, R22, R16 ;  /* 0x000000167010723c */ /* 0x040fee0000001810 */
[C---:B------:R-:W-:Y:S02]  /*7ae0*/  FMUL.FTZ R22, R100.reuse, R126 ;  /* 0x0000007e64167220 */ /* 0x040fe40000410000 */
[----:B------:R-:W-:Y:S02]  /*7af0*/  FMUL.FTZ R23, R100, R127 ;  /* 0x0000007f64177220 */ /* 0x000fe40000410000 */
[----:B------:R-:W-:Y:S05]  /*7b00*/  LDSM.16.MT88.4 R124, [R218+0x500] ;  /* 0x00050000da7c783b */ /* 0x000fea0000004200 */
[-C--:B------:R-:W-:Y:S08]  /*7b10*/  HMMA.16816.F32 R20, R112, R36.reuse, R20 ;  /* 0x000000247014723c */ /* 0x080ff00000001814 */
[C---:B------:R-:W-:Y:S07]  /*7b20*/  HMMA.16816.F32 R24, R108.reuse, R36, R24 ;  /* 0x000000246c18723c */ /* 0x040fee0000001818 */
[----:B------:R-:W-:Y:S01]  /*7b30*/  FFMA.FTZ R36, R192, c[0x0][0x2d0], -R173 ;  /* 0x0000b400c0247a23 */ /* 0x000fe200000108ad */
[-C--:B------:R-:W-:Y:S03]  /*7b40*/  HMMA.16816.F32 R28, R108, R38.reuse, R28 ;  /* 0x000000266c1c723c */ /* 0x080fe6000000181c */
[----:B------:R3:W4:Y:S01]  /*7b50*/  MUFU.EX2 R251, R36 ;  /* 0x0000002400fb7308 */ /* 0x0007220000000800 */
[----:B------:R-:W-:Y:S01]  /*7b60*/  MOV R192, R50 ;  /* 0x0000003200c07202 */ /* 0x000fe20000000f00 */
[C---:B------:R-:W-:Y:S02]  /*7b70*/  FMUL.FTZ R50, R100.reuse, R154 ;  /* 0x0000009a64327220 */ /* 0x040fe40000410000 */
[C---:B------:R-:W-:Y:S01]  /*7b80*/  FMUL.FTZ R37, R101.reuse, R141 ;  /* 0x0000008d65257220 */ /* 0x040fe20000410000 */
[C---:B------:R-:W-:Y:S04]  /*7b90*/  HMMA.16816.F32 R32, R112.reuse, R38, R32 ;  /* 0x000000267020723c */ /* 0x040fe80000001820 */
[----:B------:R-:W-:Y:S02]  /*7ba0*/  MOV R141, R240 ;  /* 0x000000f0008d7202 */ /* 0x000fe40000000f00 */
[----:B------:R5:W-:Y:S01]  /*7bb0*/  MUFU.EX2 R240, R106 ;  /* 0x0000006a00f07308 */ /* 0x000be20000000800 */
[C---:B------:R-:W-:Y:S01]  /*7bc0*/  FMUL.FTZ R38, R100.reuse, R142 ;  /* 0x0000008e64267220 */ /* 0x040fe20000410000 */
[----:B------:R-:W-:Y:S01]  /*7bd0*/  MOV R142, R239 ;  /* 0x000000ef008e7202 */ /* 0x000fe20000000f00 */
[----:B------:R-:W-:Y:S03]  /*7be0*/  FMUL.FTZ R39, R100, R143 ;  /* 0x0000008f64277220 */ /* 0x000fe60000410000 */
[----:B------:R-:W-:Y:S01]  /*7bf0*/  MOV R143, R238 ;  /* 0x000000ee008f7202 */ /* 0x000fe20000000f00 */
[C---:B---3--:R-:W-:Y:S01]  /*7c00*/  FMUL.FTZ R36, R101.reuse, R140 ;  /* 0x0000008c65247220 */ /* 0x048fe20000410000 */
[----:B------:R-:W-:Y:S01]  /*7c10*/  MOV R140, R49 ;  /* 0x00000031008c7202 */ /* 0x000fe20000000f00 */
[----:B------:R-:W-:Y:S02]  /*7c20*/  FMUL.FTZ R49, R101, R153 ;  /* 0x0000009965317220 */ /* 0x000fe40000410000 */
[----:B------:R-:W-:Y:S03]  /*7c30*/  LDSM.16.MT88.4 R152, [R217+0x1d00] ;  /* 0x001d0000d998783b */ /* 0x000fe60000004200 */
[-C--:B-1----:R-:W-:Y:S03]  /*7c40*/  HMMA.16816.F32 R36, R112, R52.reuse, R36 ;  /* 0x000000347024723c */ /* 0x082fe60000001824 */
[--C-:B-----5:R-:W-:Y:S05]  /*7c50*/  FFMA.FTZ R106, R203, c[0x0][0x2d0], -R105.reuse ;  /* 0x0000b400cb6a7a23 */ /* 0x120fea0000010869 */
[C---:B------:R-:W-:Y:S07]  /*7c60*/  HMMA.16816.F32 R40, R108.reuse, R52, R40 ;  /* 0x000000346c28723c */ /* 0x040fee0000001828 */
[--C-:B------:R-:W-:Y:S01]  /*7c70*/  FFMA.FTZ R52, R196, c[0x0][0x2d0], -R174.reuse ;  /* 0x0000b400c4347a23 */ /* 0x100fe200000108ae */
[-C--:B------:R-:W-:Y:S01]  /*7c80*/  HMMA.16816.F32 R44, R108, R54.reuse, R44 ;  /* 0x000000366c2c723c */ /* 0x080fe2000000182c */
[----:B------:R1:W-:Y:S03]  /*7c90*/  MUFU.EX2 R196, R106 ;  /* 0x0000006a00c47308 */ /* 0x0003e60000000800 */
[C---:B------:R-:W-:Y:S04]  /*7ca0*/  FMUL.FTZ R53, R101.reuse, R157 ;  /* 0x0000009d65357220 */ /* 0x040fe80000410000 */
[C---:B------:R-:W-:Y:S03]  /*7cb0*/  HMMA.16816.F32 R48, R112.reuse, R54, R48 ;  /* 0x000000367030723c */ /* 0x040fe60000001830 */
[----:B------:R3:W5:Y:S04]  /*7cc0*/  MUFU.EX2 R247, R52 ;  /* 0x0000003400f77308 */ /* 0x0007680000000800 */
[C---:B------:R-:W-:Y:S02]  /*7cd0*/  FMUL.FTZ R54, R100.reuse, R158 ;  /* 0x0000009e64367220 */ /* 0x040fe40000410000 */
[----:B------:R-:W-:Y:S03]  /*7ce0*/  FMUL.FTZ R55, R100, R159 ;  /* 0x0000009f64377220 */ /* 0x000fe60000410000 */
[--C-:B-1----:R-:W-:Y:S04]  /*7cf0*/  FFMA.FTZ R106, R204, c[0x0][0x2d0], -R105.reuse ;  /* 0x0000b400cc6a7a23 */ /* 0x102fe80000010869 */
[----:B------:R1:W1:Y:S01]  /*7d00*/  MUFU.EX2 R195, R106 ;  /* 0x0000006a00c37308 */ /* 0x0002620000000800 */
[----:B---3--:R-:W-:Y:S07]  /*7d10*/  FMUL.FTZ R52, R101, R156 ;  /* 0x0000009c65347220 */ /* 0x008fee0000410000 */
[-C--:B--2---:R-:W-:Y:S08]  /*7d20*/  HMMA.16816.F32 R52, R112, R116.reuse, R52 ;  /* 0x000000747034723c */ /* 0x084ff00000001834 */
[C---:B------:R-:W-:Y:S04]  /*7d30*/  HMMA.16816.F32 R56, R108.reuse, R116, R56 ;  /* 0x000000746c38723c */ /* 0x040fe80000001838 */
[--C-:B-1----:R-:W-:Y:S02]  /*7d40*/  FFMA.FTZ R106, R213, c[0x0][0x2d0], -R105.reuse ;  /* 0x0000b400d56a7a23 */ /* 0x102fe40000010869 */
[----:B------:R-:W-:Y:S02]  /*7d50*/  MUFU.EX2 R213, R128 ;  /* 0x0000008000d57308 */ /* 0x000fe40000000800 */
[-C--:B------:R-:W-:Y:S08]  /*7d60*/  HMMA.16816.F32 R60, R108, R118.reuse, R60 ;  /* 0x000000766c3c723c */ /* 0x080ff0000000183c */
[C---:B------:R-:W-:Y:S01]  /*7d70*/  HMMA.16816.F32 R64, R112.reuse, R118, R64 ;  /* 0x000000767040723c */ /* 0x040fe20000001840 */
[----:B------:R1:W-:Y:S01]  /*7d80*/  MUFU.EX2 R190, R106 ;  /* 0x0000006a00be7308 */ /* 0x0003e20000000800 */
[----:B------:R-:W2:Y:S06]  /*7d90*/  LDSM.16.MT88.4 R116, [R218+0x2100] ;  /* 0x00210000da74783b */ /* 0x000eac0000004200 */
[-C--:B------:R-:W-:Y:S08]  /*7da0*/  HMMA.16816.F32 R68, R112, R120.reuse, R68 ;  /* 0x000000787044723c */ /* 0x080ff00000001844 */
[C---:B------:R-:W-:Y:S08]  /*7db0*/  HMMA.16816.F32 R72, R108.reuse, R120, R72 ;  /* 0x000000786c48723c */ /* 0x040ff00000001848 */
[-C--:B------:R-:W-:Y:S04]  /*7dc0*/  HMMA.16816.F32 R76, R108, R122.reuse, R76 ;  /* 0x0000007a6c4c723c */ /* 0x080fe8000000184c */
[----:B-1----:R-:W-:Y:S04]  /*7dd0*/  FFMA.FTZ R106, R235, c[0x0][0x2d0], -R105 ;  /* 0x0000b400eb6a7a23 */ /* 0x002fe80000010869 */
[C---:B------:R-:W-:Y:S01]  /*7de0*/  HMMA.16816.F32 R80, R112.reuse, R122, R80 ;  /* 0x0000007a7050723c */ /* 0x040fe20000001850 */
[----:B------:R1:W3:Y:S01]  /*7df0*/  MUFU.EX2 R193, R106 ;  /* 0x0000006a00c17308 */ /* 0x0002e20000000800 */
[----:B------:R-:W3:Y:S06]  /*7e00*/  LDSM.16.MT88.4 R120, [R217+0x500] ;  /* 0x00050000d978783b */ /* 0x000eec0000004200 */
[-C--:B--2---:R-:W-:Y:S08]  /*7e10*/  HMMA.16816.F32 R84, R112, R116.reuse, R84 ;  /* 0x000000747054723c */ /* 0x084ff00000001854 */
[C---:B------:R-:W-:Y:S04]  /*7e20*/  HMMA.16816.F32 R88, R108.reuse, R116, R88 ;  /* 0x000000746c58723c */ /* 0x040fe80000001858 */
[--C-:B-1----:R-:W-:Y:S04]  /*7e30*/  FFMA.FTZ R106, R214, c[0x0][0x2d0], -R173.reuse ;  /* 0x0000b400d66a7a23 */ /* 0x102fe800000108ad */
[-C--:B------:R-:W-:Y:S01]  /*7e40*/  HMMA.16816.F32 R92, R108, R118.reuse, R92 ;  /* 0x000000766c5c723c */ /* 0x080fe2000000185c */
[----:B------:R1:W-:Y:S06]  /*7e50*/  MUFU.EX2 R239, R106 ;  /* 0x0000006a00ef7308 */ /* 0x0003ec0000000800 */
[----:B----4-:R-:W-:Y:S01]  /*7e60*/  F2FP.PACK_AB R108, R250, R251 ;  /* 0x000000fbfa6c723e */ /* 0x010fe200000000ff */
[----:B------:R-:W-:Y:S01]  /*7e70*/  HMMA.16816.F32 R96, R112, R118, R96 ;  /* 0x000000767060723c */ /* 0x000fe20000001860 */
[----:B------:R-:W2:Y:S03]  /*7e80*/  LDSM.16.MT88.4 R116, [R217+0x1500] ;  /* 0x00150000d974783b */ /* 0x000ea60000004200 */
[----:B------:R-:W-:Y:S02]  /*7e90*/  F2FP.PACK_AB R110, R248, R249 ;  /* 0x000000f9f86e723e */ /* 0x000fe400000000ff */
[----:B-----5:R-:W-:Y:S02]  /*7ea0*/  F2FP.PACK_AB R109, R246, R247 ;  /* 0x000000f7f66d723e */ /* 0x020fe400000000ff */
[----:B------:R-:W-:Y:S04]  /*7eb0*/  F2FP.PACK_AB R111, R244, R245 ;  /* 0x000000f5f46f723e */ /* 0x000fe800000000ff */
[----:B------:R-:W-:Y:S02]  /*7ec0*/  F2FP.PACK_AB R112, R242, R243 ;  /* 0x000000f3f270723e */ /* 0x000fe400000000ff */
[----:B------:R-:W-:Y:S01]  /*7ed0*/  F2FP.PACK_AB R114, R240, R241 ;  /* 0x000000f1f072723e */ /* 0x000fe200000000ff */
[-C--:B---3--:R-:W-:Y:S05]  /*7ee0*/  HMMA.16816.F32 R4, R108, R120.reuse, R4 ;  /* 0x000000786c04723c */ /* 0x088fea0000001804 */
[--C-:B-1----:R-:W-:Y:S01]  /*7ef0*/  FFMA.FTZ R106, R215, c[0x0][0x2d0], -R173.reuse ;  /* 0x0000b400d76a7a23 */ /* 0x102fe200000108ad */
[----:B------:R-:W-:Y:S02]  /*7f00*/  F2FP.PACK_AB R113, R195, R196 ;  /* 0x000000c4c371723e */ /* 0x000fe400000000ff */
[----:B------:R-:W-:Y:S01]  /*7f10*/  F2FP.PACK_AB R115, R193, R190 ;  /* 0x000000bec173723e */ /* 0x000fe200000000ff */
[----:B------:R1:W3:Y:S06]  /*7f20*/  MUFU.EX2 R237, R106 ;  /* 0x0000006a00ed7308 */ /* 0x0002ec0000000800 */
[C---:B------:R-:W-:Y:S08]  /*7f30*/  HMMA.16816.F32 R8, R112.reuse, R120, R8 ;  /* 0x000000787008723c */ /* 0x040ff00000001808 */
[-C--:B------:R-:W-:Y:S08]  /*7f40*/  HMMA.16816.F32 R12, R112, R122.reuse, R12 ;  /* 0x0000007a700c723c */ /* 0x080ff0000000180c */
[C---:B------:R-:W-:Y:S01]  /*7f50*/  HMMA.16816.F32 R16, R108.reuse, R122, R16 ;  /* 0x0000007a6c10723c */ /* 0x040fe20000001810 */
[----:B------:R-:W4:Y:S03]  /*7f60*/  LDSM.16.MT88.4 R120, [R218+0x1500] ;  /* 0x00150000da78783b */ /* 0x000f260000004200 */
[--C-:B-1----:R-:W-:Y:S04]  /*7f70*/  FFMA.FTZ R106, R202, c[0x0][0x2d0], -R173.reuse ;  /* 0x0000b400ca6a7a23 */ /* 0x102fe800000108ad */
[-C--:B------:R-:W-:Y:S01]  /*7f80*/  HMMA.16816.F32 R20, R108, R124.reuse, R20 ;  /* 0x0000007c6c14723c */ /* 0x080fe20000001814 */
[----:B------:R1:W-:Y:S07]  /*7f90*/  MUFU.EX2 R238, R106 ;  /* 0x0000006a00ee7308 */ /* 0x0003ee0000000800 */
[C---:B------:R-:W-:Y:S08]  /*7fa0*/  HMMA.16816.F32 R24, R112.reuse, R124, R24 ;  /* 0x0000007c7018723c */ /* 0x040ff00000001818 */
[-C--:B------:R-:W-:Y:S08]  /*7fb0*/  HMMA.16816.F32 R28, R112, R126.reuse, R28 ;  /* 0x0000007e701c723c */ /* 0x080ff0000000181c */
[C---:B------:R-:W-:Y:S01]  /*7fc0*/  HMMA.16816.F32 R32, R108.reuse, R126, R32 ;  /* 0x0000007e6c20723c */ /* 0x040fe20000001820 */
[----:B------:R-:W5:Y:S03]  /*7fd0*/  LDSM.16.MT88.4 R124, [R217+0x2500] ;  /* 0x00250000d97c783b */ /* 0x000f660000004200 */
[----:B-1----:R-:W-:Y:S04]  /*7fe0*/  FFMA.FTZ R106, R212, c[0x0][0x2d0], -R173 ;  /* 0x0000b400d46a7a23 */ /* 0x002fe800000108ad */
[-C--:B--2---:R-:W-:Y:S01]  /*7ff0*/  HMMA.16816.F32 R36, R108, R116.reuse, R36 ;  /* 0x000000746c24723c */ /* 0x084fe20000001824 */
[----:B------:R1:W2:Y:S07]  /*8000*/  MUFU.EX2 R236, R106 ;  /* 0x0000006a00ec7308 */ /* 0x0002ae0000000800 */
[C---:B------:R-:W-:Y:S08]  /*8010*/  HMMA.16816.F32 R40, R112.reuse, R116, R40 ;  /* 0x000000747028723c */ /* 0x040ff00000001828 */
[-C--:B------:R-:W-:Y:S08]  /*8020*/  HMMA.16816.F32 R44, R112, R118.reuse, R44 ;  /* 0x00000076702c723c */ /* 0x080ff0000000182c */
[C---:B------:R-:W-:Y:S01]  /*8030*/  HMMA.16816.F32 R48, R108.reuse, R118, R48 ;  /* 0x000000766c30723c */ /* 0x040fe20000001830 */
[----:B------:R-:W2:Y:S03]  /*8040*/  LDSM.16.MT88.4 R116, [R218+0x2500] ;  /* 0x00250000da74783b */ /* 0x000ea60000004200 */
[--C-:B-1----:R-:W-:Y:S01]  /*8050*/  FFMA.FTZ R106, R146, c[0x0][0x2d0], -R174.reuse ;  /* 0x0000b400926a7a23 */ /* 0x102fe200000108ae */
[----:B------:R-:W-:Y:S02]  /*8060*/  MOV R146, R138 ;  /* 0x0000008a00927202 */ /* 0x000fe40000000f00 */
[----:B------:R-:W-:Y:S01]  /*8070*/  MOV R138, R134 ;  /* 0x00000086008a7202 */ /* 0x000fe20000000f00 */
[-C--:B----4-:R-:W-:Y:S01]  /*8080*/  HMMA.16816.F32 R52, R108, R120.reuse, R52 ;  /* 0x000000786c34723c */ /* 0x090fe20000001834 */
[----:B------:R1:W-:Y:S03]  /*8090*/  MUFU.EX2 R235, R106 ;  /* 0x0000006a00eb7308 */ /* 0x0003e60000000800 */
[----:B------:R-:W-:Y:S02]  /*80a0*/  MOV R134, R132 ;  /* 0x0000008400867202 */ /* 0x000fe40000000f00 */
[----:B------:R-:W-:Y:S02]  /*80b0*/  MOV R132, R130 ;  /* 0x0000008200847202 */ /* 0x000fe40000000f00 */
[C---:B------:R-:W-:Y:S08]  /*80c0*/  HMMA.16816.F32 R56, R112.reuse, R120, R56 ;  /* 0x000000787038723c */ /* 0x040ff00000001838 */
[-C--:B------:R-:W-:Y:S08]  /*80d0*/  HMMA.16816.F32 R60, R112, R122.reuse, R60 ;  /* 0x0000007a703c723c */ /* 0x080ff0000000183c */
[C---:B------:R-:W-:Y:S01]  /*80e0*/  HMMA.16816.F32 R64, R108.reuse, R122, R64 ;  /* 0x0000007a6c40723c */ /* 0x040fe20000001840 */
[----:B------:R-:W-:Y:S03]  /*80f0*/  LDSM.16.MT88.4 R120, [R218+0x900] ;  /* 0x00090000da78783b */ /* 0x000fe60000004200 */
[--C-:B-1----:R-:W-:Y:S01]  /*8100*/  FFMA.FTZ R106, R145, c[0x0][0x2d0], -R174.reuse ;  /* 0x0000b400916a7a23 */ /* 0x102fe200000108ae */
[----:B------:R-:W-:Y:S02]  /*8110*/  MOV R145, R141 ;  /* 0x0000008d00917202 */ /* 0x000fe40000000f00 */
[----:B------:R-:W-:Y:S01]  /*8120*/  MOV R141, R140 ;  /* 0x0000008c008d7202 */ /* 0x000fe20000000f00 */
[-C--:B-----5:R-:W-:Y:S01]  /*8130*/  HMMA.16816.F32 R68, R108, R124.reuse, R68 ;  /* 0x0000007c6c44723c */ /* 0x0a0fe20000001844 */
[----:B------:R1:W4:Y:S03]  /*8140*/  MUFU.EX2 R215, R106 ;  /* 0x0000006a00d77308 */ /* 0x0003260000000800 */
[----:B------:R-:W-:Y:S02]  /*8150*/  MOV R140, R192 ;  /* 0x000000c0008c7202 */ /* 0x000fe40000000f00 */
[----:B------:R-:W-:Y:S02]  /*8160*/  MOV R192, R139 ;  /* 0x0000008b00c07202 */ /* 0x000fe40000000f00 */
[C---:B------:R-:W-:Y:S04]  /*8170*/  HMMA.16816.F32 R72, R112.reuse, R124, R72 ;  /* 0x0000007c7048723c */ /* 0x040fe80000001848 */
[----:B------:R-:W-:Y:S02]  /*8180*/  MOV R139, R129 ;  /* 0x00000081008b7202 */ /* 0x000fe40000000f00 */
[----:B------:R-:W5:Y:S02]  /*8190*/  LDSM.16.MT88.4 R128, [R217+0x900] ;  /* 0x00090000d980783b */ /* 0x000f640000004200 */
[-C--:B------:R-:W-:Y:S08]  /*81a0*/  HMMA.16816.F32 R76, R112, R126.reuse, R76 ;  /* 0x0000007e704c723c */ /* 0x080ff0000000184c */
[C---:B------:R-:W-:Y:S01]  /*81b0*/  HMMA.16816.F32 R80, R108.reuse, R126, R80 ;  /* 0x0000007e6c50723c */ /* 0x040fe20000001850 */
[----:B------:R-:W-:Y:S03]  /*81c0*/  LDSM.16.MT88.4 R124, [R218+0x1900] ;  /* 0x00190000da7c783b */ /* 0x000fe60000004200 */
[--C-:B-1----:R-:W-:Y:S04]  /*81d0*/  FFMA.FTZ R106, R144, c[0x0][0x2d0], -R174.reuse ;  /* 0x0000b400906a7a23 */ /* 0x102fe800000108ae */
[-C--:B--2---:R-:W-:Y:S01]  /*81e0*/  HMMA.16816.F32 R84, R108, R116.reuse, R84 ;  /* 0x000000746c54723c */ /* 0x084fe20000001854 */
[----:B------:R1:W2:Y:S07]  /*81f0*/  MUFU.EX2 R214, R106 ;  /* 0x0000006a00d67308 */ /* 0x0002ae0000000800 */
[C---:B------:R-:W-:Y:S08]  /*8200*/  HMMA.16816.F32 R88, R112.reuse, R116, R88 ;  /* 0x000000747058723c */ /* 0x040ff00000001858 */
[-C--:B------:R-:W-:Y:S08]  /*8210*/  HMMA.16816.F32 R92, R112, R118.reuse, R92 ;  /* 0x00000076705c723c */ /* 0x080ff0000000185c */
[----:B------:R-:W-:Y:S01]  /*8220*/  HMMA.16816.F32 R96, R108, R118, R96 ;  /* 0x000000766c60723c */ /* 0x000fe20000001860 */
[----:B------:R-:W5:Y:S03]  /*8230*/  LDSM.16.MT88.4 R116, [R217+0x1900] ;  /* 0x00190000d974783b */ /* 0x000f660000004200 */
[--C-:B-1----:R-:W-:Y:S01]  /*8240*/  FFMA.FTZ R106, R143, c[0x0][0x2d0], -R175.reuse ;  /* 0x0000b4008f6a7a23 */ /* 0x102fe200000108af */
[----:B------:R-:W-:Y:S02]  /*8250*/  MOV R143, R136 ;  /* 0x00000088008f7202 */ /* 0x000fe40000000f00 */
[----:B------:R-:W-:Y:S01]  /*8260*/  MOV R136, R187 ;  /* 0x000000bb00887202 */ /* 0x000fe20000000f00 */
[----:B------:R1:W-:Y:S01]  /*8270*/  MUFU.EX2 R212, R106 ;  /* 0x0000006a00d47308 */ /* 0x0003e20000000800 */
[----:B---3--:R-:W-:Y:S03]  /*8280*/  F2FP.PACK_AB R108, R237, R239 ;  /* 0x000000efed6c723e */ /* 0x008fe600000000ff */
[----:B------:R-:W-:Y:S02]  /*8290*/  F2FP.PACK_AB R110, R236, R238 ;  /* 0x000000eeec6e723e */ /* 0x000fe400000000ff */
[----:B----4-:R-:W-:Y:S02]  /*82a0*/  F2FP.PACK_AB R109, R215, R235 ;  /* 0x000000ebd76d723e */ /* 0x010fe400000000ff */
[----:B--2---:R-:W-:Y:S07]  /*82b0*/  F2FP.PACK_AB R111, R214, R213 ;  /* 0x000000d5d66f723e */ /* 0x004fee00000000ff */
[-C--:B-----5:R-:W-:Y:S03]  /*82c0*/  HMMA.16816.F32 R4, R108, R128.reuse, R4 ;  /* 0x000000806c04723c */ /* 0x0a0fe60000001804 */
[--C-:B-1----:R-:W-:Y:S01]  /*82d0*/  FFMA.FTZ R106, R188, c[0x0][0x2d0], -R175.reuse ;  /* 0x0000b400bc6a7a23 */ /* 0x102fe200000108af */
[----:B------:R-:W-:Y:S03]  /*82e0*/  MOV R188, R211 ;  /* 0x000000d300bc7202 */ /* 0x000fe60000000f00 */
[----:B------:R1:W2:Y:S01]  /*82f0*/  MUFU.EX2 R211, R106 ;  /* 0x0000006a00d37308 */ /* 0x0002a20000000800 */
[----:B------:R-:W-:Y:S01]  /*8300*/  MOV R144, R188 ;  /* 0x000000bc00907202 */ /* 0x000fe20000000f00 */
[--C-:B-1----:R-:W-:Y:S03]  /*8310*/  FFMA.FTZ R106, R209, c[0x0][0x2d0], -R175.reuse ;  /* 0x0000b400d16a7a23 */ /* 0x102fe600000108af */
[----:B--2---:R-:W-:Y:S05]  /*8320*/  F2FP.PACK_AB R112, R211, R212 ;  /* 0x000000d4d370723e */ /* 0x004fea00000000ff */
[----:B------:R1:W-:Y:S02]  /*8330*/  MUFU.EX2 R209, R106 ;  /* 0x0000006a00d17308 */ /* 0x0003e40000000800 */
[----:B-1----:R-:W-:Y:S08]  /*8340*/  FFMA.FTZ R106, R210, c[0x0][0x2d0], -R175 ;  /* 0x0000b400d26a7a23 */ /* 0x002ff000000108af */
[----:B------:R1:W2:Y:S02]  /*8350*/  MUFU.EX2 R210, R106 ;  /* 0x0000006a00d27308 */ /* 0x0002a40000000800 */
[--C-:B-1----:R-:W-:Y:S01]  /*8360*/  FFMA.FTZ R106, R142, c[0x0][0x2d0], -R105.reuse ;  /* 0x0000b4008e6a7a23 */ /* 0x102fe20000010869 */
[----:B------:R-:W-:Y:S02]  /*8370*/  MOV R142, R137 ;  /* 0x00000089008e7202 */ /* 0x000fe40000000f00 */
[----:B------:R-:W-:Y:S05]  /*8380*/  MOV R137, R186 ;  /* 0x000000ba00897202 */ /* 0x000fea0000000f00 */
[----:B------:R1:W-:Y:S01]  /*8390*/  MUFU.EX2 R188, R106 ;  /* 0x0000006a00bc7308 */ /* 0x0003e20000000800 */
[----:B--2---:R-:W-:Y:S01]  /*83a0*/  F2FP.PACK_AB R114, R210, R209 ;  /* 0x000000d1d272723e */ /* 0x004fe200000000ff */
[--C-:B-1----:R-:W-:Y:S08]  /*83b0*/  FFMA.FTZ R106, R176, c[0x0][0x2d0], -R105.reuse ;  /* 0x0000b400b06a7a23 */ /* 0x102ff00000010869 */
[----:B------:R1:W2:Y:S02]  /*83c0*/  MUFU.EX2 R187, R106 ;  /* 0x0000006a00bb7308 */ /* 0x0002a40000000800 */
[--C-:B-1----:R-:W-:Y:S01]  /*83d0*/  FFMA.FTZ R106, R177, c[0x0][0x2d0], -R105.reuse ;  /* 0x0000b400b16a7a23 */ /* 0x102fe20000010869 */
[----:B--2---:R-:W-:Y:S07]  /*83e0*/  F2FP.PACK_AB R113, R187, R188 ;  /* 0x000000bcbb71723e */ /* 0x004fee00000000ff */
[----:B------:R1:W-:Y:S02]  /*83f0*/  MUFU.EX2 R186, R106 ;  /* 0x0000006a00ba7308 */ /* 0x0003e40000000800 */
[----:B-1----:R-:W-:Y:S08]  /*8400*/  FFMA.FTZ R106, R178, c[0x0][0x2d0], -R105 ;  /* 0x0000b400b26a7a23 */ /* 0x002ff00000010869 */
[----:B------:R1:W2:Y:S02]  /*8410*/  MUFU.EX2 R185, R106 ;  /* 0x0000006a00b97308 */ /* 0x0002a40000000800 */
[--C-:B-1----:R-:W-:Y:S01]  /*8420*/  FFMA.FTZ R106, R191, c[0x0][0x2d0], -R173.reuse ;  /* 0x0000b400bf6a7a23 */ /* 0x102fe200000108ad */
[----:B--2---:R-:W-:Y:S07]  /*8430*/  F2FP.PACK_AB R115, R185, R186 ;  /* 0x000000bab973723e */ /* 0x004fee00000000ff */
[----:B------:R1:W-:Y:S01]  /*8440*/  MUFU.EX2 R203, R106 ;  /* 0x0000006a00cb7308 */ /* 0x0003e20000000800 */
[C---:B------:R-:W-:Y:S07]  /*8450*/  HMMA.16816.F32 R8, R112.reuse, R128, R8 ;  /* 0x000000807008723c */ /* 0x040fee0000001808 */
[--C-:B------:R-:W-:Y:S01]  /*8460*/  FFMA.FTZ R128, R146, c[0x0][0x2d0], -R173.reuse ;  /* 0x0000b40092807a23 */ /* 0x100fe200000108ad */
[-C--:B------:R-:W-:Y:S03]  /*8470*/  HMMA.16816.F32 R12, R112, R130.reuse, R12 ;  /* 0x00000082700c723c */ /* 0x080fe6000000180c */
[----:B------:R-:W-:Y:S01]  /*8480*/  MUFU.EX2 R202, R128 ;  /* 0x0000008000ca7308 */ /* 0x000fe20000000800 */
[----:B------:R-:W-:Y:S04]  /*8490*/  MOV R146, R136 ;  /* 0x0000008800927202 */ /* 0x000fe80000000f00 */
[C---:B------:R-:W-:Y:S04]  /*84a0*/  HMMA.16816.F32 R16, R108.reuse, R130, R16 ;  /* 0x000000826c10723c */ /* 0x040fe80000001810 */
[--C-:B-1----:R-:W-:Y:S04]  /*84b0*/  FFMA.FTZ R106, R147, c[0x0][0x2d0], -R173.reuse ;  /* 0x0000b400936a7a23 */ /* 0x102fe800000108ad */
[-C--:B------:R-:W-:Y:S01]  /*84c0*/  HMMA.16816.F32 R20, R108, R120.reuse, R20 ;  /* 0x000000786c14723c */ /* 0x080fe20000001814 */
[----:B------:R1:W-:Y:S07]  /*84d0*/  MUFU.EX2 R204, R106 ;  /* 0x0000006a00cc7308 */ /* 0x0003ee0000000800 */
[C---:B------:R-:W-:Y:S08]  /*84e0*/  HMMA.16816.F32 R24, R112.reuse, R120, R24 ;  /* 0x000000787018723c */ /* 0x040ff00000001818 */
[-C--:B------:R-:W-:Y:S08]  /*84f0*/  HMMA.16816.F32 R28, R112, R122.reuse, R28 ;  /* 0x0000007a701c723c */ /* 0x080ff0000000181c */
[C---:B------:R-:W-:Y:S01]  /*8500*/  HMMA.16816.F32 R32, R108.reuse, R122, R32 ;  /* 0x0000007a6c20723c */ /* 0x040fe20000001820 */
[----:B------:R-:W2:Y:S03]  /*8510*/  LDSM.16.MT88.4 R120, [R217+0x2900] ;  /* 0x00290000d978783b */ /* 0x000ea60000004200 */
[----:B-1----:R-:W-:Y:S04]  /*8520*/  FFMA.FTZ R106, R179, c[0x0][0x2d0], -R173 ;  /* 0x0000b400b36a7a23 */ /* 0x002fe800000108ad */
[-C--:B------:R-:W-:Y:S01]  /*8530*/  HMMA.16816.F32 R36, R108, R116.reuse, R36 ;  /* 0x000000746c24723c */ /* 0x080fe20000001824 */
[----:B------:R1:W-:Y:S07]  /*8540*/  MUFU.EX2 R201, R106 ;  /* 0x0000006a00c97308 */ /* 0x0003ee0000000800 */
[C---:B------:R-:W-:Y:S08]  /*8550*/  HMMA.16816.F32 R40, R112.reuse, R116, R40 ;  /* 0x000000747028723c */ /* 0x040ff00000001828 */
[-C--:B------:R-:W-:Y:S08]  /*8560*/  HMMA.16816.F32 R44, R112, R118.reuse, R44 ;  /* 0x00000076702c723c */ /* 0x080ff0000000182c */
[C---:B------:R-:W-:Y:S01]  /*8570*/  HMMA.16816.F32 R48, R108.reuse, R118, R48 ;  /* 0x000000766c30723c */ /* 0x040fe20000001830 */
[----:B------:R-:W3:Y:S03]  /*8580*/  LDSM.16.MT88.4 R116, [R218+0x2900] ;  /* 0x00290000da74783b */ /* 0x000ee60000004200 */
[--C-:B-1----:R-:W-:Y:S01]  /*8590*/  FFMA.FTZ R106, R145, c[0x0][0x2d0], -R174.reuse ;  /* 0x0000b400916a7a23 */ /* 0x102fe200000108ae */
[----:B------:R-:W-:Y:S03]  /*85a0*/  MOV R145, R183 ;  /* 0x000000b700917202 */ /* 0x000fe60000000f00 */
[-C--:B------:R-:W-:Y:S01]  /*85b0*/  HMMA.16816.F32 R52, R108, R124.reuse, R52 ;  /* 0x0000007c6c34723c */ /* 0x080fe20000001834 */
[----:B------:R1:W-:Y:S07]  /*85c0*/  MUFU.EX2 R199, R106 ;  /* 0x0000006a00c77308 */ /* 0x0003ee0000000800 */
[C---:B------:R-:W-:Y:S07]  /*85d0*/  HMMA.16816.F32 R56, R112.reuse, R124, R56 ;  /* 0x0000007c7038723c */ /* 0x040fee0000001838 */
[--C-:B------:R-:W-:Y:S01]  /*85e0*/  FFMA.FTZ R124, R141, c[0x0][0x2d0], -R175.reuse ;  /* 0x0000b4008d7c7a23 */ /* 0x100fe200000108af */
[-C--:B------:R-:W-:Y:S03]  /*85f0*/  HMMA.16816.F32 R60, R112, R126.reuse, R60 ;  /* 0x0000007e703c723c */ /* 0x080fe6000000183c */
[----:B------:R4:W-:Y:S01]  /*8600*/  MUFU.EX2 R194, R124 ;  /* 0x0000007c00c27308 */ /* 0x0009e20000000800 */
[----:B------:R-:W-:Y:S04]  /*8610*/  MOV R141, R137 ;  /* 0x00000089008d7202 */ /* 0x000fe80000000f00 */
[C---:B------:R-:W-:Y:S04]  /*8620*/  HMMA.16816.F32 R64, R108.reuse, R126, R64 ;  /* 0x0000007e6c40723c */ /* 0x040fe80000001840 */
[--C-:B-1----:R-:W-:Y:S01]  /*8630*/  FFMA.FTZ R106, R144, c[0x0][0x2d0], -R174.reuse ;  /* 0x0000b400906a7a23 */ /* 0x102fe200000108ae */
[----:B------:R-:W-:Y:S03]  /*8640*/  MOV R144, R182 ;  /* 0x000000b600907202 */ /* 0x000fe60000000f00 */
[-C--:B--2---:R-:W-:Y:S01]  /*8650*/  HMMA.16816.F32 R68, R108, R120.reuse, R68 ;  /* 0x000000786c44723c */ /* 0x084fe20000001844 */
[----:B------:R1:W2:Y:S07]  /*8660*/  MUFU.EX2 R200, R106 ;  /* 0x0000006a00c87308 */ /* 0x0002ae0000000800 */
[C---:B------:R-:W-:Y:S01]  /*8670*/  HMMA.16816.F32 R72, R112.reuse, R120, R72 ;  /* 0x000000787048723c */ /* 0x040fe20000001848 */
[----:B----4-:R-:W4:Y:S07]  /*8680*/  LDSM.16.MT88.4 R124, [R217+0xd00] ;  /* 0x000d0000d97c783b */ /* 0x010f2e0000004200 */
[-C--:B------:R-:W-:Y:S08]  /*8690*/  HMMA.16816.F32 R76, R112, R122.reuse, R76 ;  /* 0x0000007a704c723c */ /* 0x080ff0000000184c */
[C---:B------:R-:W-:Y:S04]  /*86a0*/  HMMA.16816.F32 R80, R108.reuse, R122, R80 ;  /* 0x0000007a6c50723c */ /* 0x040fe80000001850 */
[--C-:B-1----:R-:W-:Y:S01]  /*86b0*/  FFMA.FTZ R106, R143, c[0x0][0x2d0], -R174.reuse ;  /* 0x0000b4008f6a7a23 */ /* 0x102fe200000108ae */
[----:B------:R-:W-:Y:S02]  /*86c0*/  MOV R143, R180 ;  /* 0x000000b4008f7202 */ /* 0x000fe40000000f00 */
[----:B--2---:R-:W-:Y:S01]  /*86d0*/  F2FP.PACK_AB R173, R200, R199 ;  /* 0x000000c7c8ad723e */ /* 0x004fe200000000ff */
[-C--:B---3--:R-:W-:Y:S01]  /*86e0*/  HMMA.16816.F32 R84, R108, R116.reuse, R84 ;  /* 0x000000746c54723c */ /* 0x088fe20000001854 */
[----:B------:R1:W-:Y:S07]  /*86f0*/  MUFU.EX2 R198, R106 ;  /* 0x0000006a00c67308 */ /* 0x0003ee0000000800 */
[C---:B------:R-:W-:Y:S08]  /*8700*/  HMMA.16816.F32 R88, R112.reuse, R116, R88 ;  /* 0x000000747058723c */ /* 0x040ff00000001858 */
[-C--:B------:R-:W-:Y:S08]  /*8710*/  HMMA.16816.F32 R92, R112, R118.reuse, R92 ;  /* 0x00000076705c723c */ /* 0x080ff0000000185c */
[----:B------:R-:W-:Y:S04]  /*8720*/  HMMA.16816.F32 R96, R108, R118, R96 ;  /* 0x000000766c60723c */ /* 0x000fe80000001860 */
[----:B-1----:R-:W-:Y:S01]  /*8730*/  FFMA.FTZ R106, R142, c[0x0][0x2d0], -R174 ;  /* 0x0000b4008e6a7a23 */ /* 0x002fe200000108ae */
[----:B------:R-:W-:Y:S02]  /*8740*/  F2FP.PACK_AB R174, R201, R202 ;  /* 0x000000cac9ae723e */ /* 0x000fe400000000ff */
[----:B------:R-:W-:Y:S01]  /*8750*/  MOV R142, R181 ;  /* 0x000000b5008e7202 */ /* 0x000fe20000000f00 */
[----:B------:R1:W-:Y:S01]  /*8760*/  MUFU.EX2 R197, R106 ;  /* 0x0000006a00c57308 */ /* 0x0003e20000000800 */
[----:B------:R-:W-:Y:S03]  /*8770*/  LDSM.16.MT88.4 R180, [R217+0x2d00] ;  /* 0x002d0000d9b4783b */ /* 0x000fe60000004200 */
[--C-:B-1----:R-:W-:Y:S06]  /*8780*/  FFMA.FTZ R106, R192, c[0x0][0x2d0], -R175.reuse ;  /* 0x0000b400c06a7a23 */ /* 0x102fec00000108af */
[----:B------:R1:W2:Y:S02]  /*8790*/  MUFU.EX2 R192, R106 ;  /* 0x0000006a00c07308 */ /* 0x0002a40000000800 */
[--C-:B-1----:R-:W-:Y:S01]  /*87a0*/  FFMA.FTZ R106, R140, c[0x0][0x2d0], -R175.reuse ;  /* 0x0000b4008c6a7a23 */ /* 0x102fe200000108af */
[----:B------:R-:W-:Y:S02]  /*87b0*/  MOV R140, R138 ;  /* 0x0000008a008c7202 */ /* 0x000fe40000000f00 */
[----:B--2---:R-:W-:Y:S05]  /*87c0*/  F2FP.PACK_AB R176, R194, R192 ;  /* 0x000000c0c2b0723e */ /* 0x004fea00000000ff */
[----:B------:R1:W-:Y:S02]  /*87d0*/  MUFU.EX2 R191, R106 ;  /* 0x0000006a00bf7308 */ /* 0x0003e40000000800 */
[----:B-1----:R-:W-:Y:S01]  /*87e0*/  FFMA.FTZ R106, R189, c[0x0][0x2d0], -R175 ;  /* 0x0000b400bd6a7a23 */ /* 0x002fe200000108af */
[----:B------:R-:W-:Y:S07]  /*87f0*/  F2FP.PACK_AB R175, R197, R198 ;  /* 0x000000c6c5af723e */ /* 0x000fee00000000ff */
[----:B------:R1:W2:Y:S02]  /*8800*/  MUFU.EX2 R189, R106 ;  /* 0x0000006a00bd7308 */ /* 0x0002a40000000800 */
[--C-:B-1----:R-:W-:Y:S01]  /*8810*/  FFMA.FTZ R106, R184, c[0x0][0x2d0], -R105.reuse ;  /* 0x0000b400b86a7a23 */ /* 0x102fe20000010869 */
[----:B--2---:R-:W-:Y:S07]  /*8820*/  F2FP.PACK_AB R178, R189, R191 ;  /* 0x000000bfbdb2723e */ /* 0x004fee00000000ff */
[----:B------:R1:W-:Y:S02]  /*8830*/  MUFU.EX2 R184, R106 ;  /* 0x0000006a00b87308 */ /* 0x0003e40000000800 */
[--C-:B-1----:R-:W-:Y:S02]  /*8840*/  FFMA.FTZ R106, R139, c[0x0][0x2d0], -R105.reuse ;  /* 0x0000b4008b6a7a23 */ /* 0x102fe40000010869 */
[----:B------:R-:W-:Y:S01]  /*8850*/  FFMA.FTZ R105, R172, c[0x0][0x2d0], -R105 ;  /* 0x0000b400ac697a23 */ /* 0x000fe20000010869 */
[----:B------:R-:W-:Y:S01]  /*8860*/  F2FP.PACK_AB R172, R204, R203 ;  /* 0x000000cbccac723e */ /* 0x000fe200000000ff */
[----:B------:R-:W1:Y:S04]  /*8870*/  LDSM.16.MT88.4 R136, [R218+0xd00] ;  /* 0x000d0000da88783b */ /* 0x000e680000004200 */
[----:B------:R-:W2:Y:S02]  /*8880*/  MUFU.EX2 R106, R106 ;  /* 0x0000006a006a7308 */ /* 0x000ea40000000800 */
[-C--:B----4-:R-:W-:Y:S02]  /*8890*/  HMMA.16816.F32 R112, R172, R124.reuse, R4 ;  /* 0x0000007cac70723c */ /* 0x090fe40000001804 */
[----:B------:R-:W3:Y:S06]  /*88a0*/  LDSM.16.MT88.4 R4, [R218+0x2d00] ;  /* 0x002d0000da04783b */ /* 0x000eec0000004200 */
[----:B------:R-:W4:Y:S01]  /*88b0*/  MUFU.EX2 R105, R105 ;  /* 0x0000006900697308 */ /* 0x000f220000000800 */
[----:B--2---:R-:W-:Y:S03]  /*88c0*/  F2FP.PACK_AB R177, R106, R184 ;  /* 0x000000b86ab1723e */ /* 0x004fe600000000ff */
[----:B----4-:R-:W-:Y:S07]  /*88d0*/  F2FP.PACK_AB R179, R105, R107 ;  /* 0x0000006b69b3723e */ /* 0x010fee00000000ff */
[C---:B------:R-:W-:Y:S07]  /*88e0*/  HMMA.16816.F32 R108, R176.reuse, R124, R8 ;  /* 0x0000007cb06c723c */ /* 0x040fee0000001808 */
[----:B------:R-:W-:Y:S01]  /*88f0*/  MOV R11, R143 ;  /* 0x0000008f000b7202 */ /* 0x000fe20000000f00 */
[-C--:B------:R-:W-:Y:S04]  /*8900*/  HMMA.16816.F32 R116, R176, R126.reuse, R12 ;  /* 0x0000007eb074723c */ /* 0x080fe8000000180c */
[----:B------:R-:W-:Y:S02]  /*8910*/  MOV R10, R144 ;  /* 0x00000090000a7202 */ /* 0x000fe40000000f00 */
[----:B------:R-:W-:Y:S02]  /*8920*/  MOV R8, R145 ;  /* 0x0000009100087202 */ /* 0x000fe40000000f00 */
[C---:B------:R-:W-:Y:S01]  /*8930*/  HMMA.16816.F32 R120, R172.reuse, R126, R16 ;  /* 0x0000007eac78723c */ /* 0x040fe20000001810 */
[----:B------:R-:W2:Y:S03]  /*8940*/  LDL.LU R16, [R1+0x4] ;  /* 0x0000040001107983 */ /* 0x000ea60000300800 */
[----:B------:R-:W-:Y:S01]  /*8950*/  MOV R13, R141 ;  /* 0x0000008d000d7202 */ /* 0x000fe20000000f00 */
[----:B------:R-:W4:Y:S01]  /*8960*/  LDL.LU R18, [R1+0x8] ;  /* 0x0000080001127983 */ /* 0x000f220000300800 */
[----:B------:R-:W-:Y:S02]  /*8970*/  MOV R14, R140 ;  /* 0x0000008c000e7202 */ /* 0x000fe40000000f00 */
[-C--:B-1----:R-:W-:Y:S01]  /*8980*/  HMMA.16816.F32 R124, R172, R136.reuse, R20 ;  /* 0x00000088ac7c723c */ /* 0x082fe20000001814 */
[----:B------:R-:W5:Y:S03]  /*8990*/  LDL.LU R19, [R1+0xc] ;  /* 0x00000c0001137983 */ /* 0x000f660000300800 */
[----:B------:R-:W-:Y:S01]  /*89a0*/  MOV R15, R135 ;  /* 0x00000087000f7202 */ /* 0x000fe20000000f00 */
[----:B------:R-:W5:Y:S01]  /*89b0*/  LDL.LU R22, [R1] ;  /* 0x0000000001167983 */ /* 0x000f620000300800 */
[----:B------:R-:W-:Y:S02]  /*89c0*/  MOV R17, R134 ;  /* 0x0000008600117202 */ /* 0x000fe40000000f00 */
[C---:B------:R-:W-:Y:S04]  /*89d0*/  HMMA.16816.F32 R128, R176.reuse, R136, R24 ;  /* 0x00000088b080723c */ /* 0x040fe80000001818 */
[----:B------:R-:W-:Y:S02]  /*89e0*/  MOV R21, R133 ;  /* 0x0000008500157202 */ /* 0x000fe40000000f00 */
[----:B------:R-:W-:Y:S02]  /*89f0*/  MOV R23, R132 ;  /* 0x0000008400177202 */ /* 0x000fe40000000f00 */
[-C--:B------:R-:W-:Y:S04]  /*8a00*/  HMMA.16816.F32 R132, R176, R138.reuse, R28 ;  /* 0x0000008ab084723c */ /* 0x080fe8000000181c */
[----:B------:R-:W-:Y:S02]  /*8a10*/  MOV R9, R146 ;  /* 0x0000009200097202 */ /* 0x000fe40000000f00 */
[----:B------:R-:W-:Y:S02]  /*8a20*/  MOV R12, R142 ;  /* 0x0000008e000c7202 */ /* 0x000fe40000000f00 */
[C---:B------:R-:W-:Y:S08]  /*8a30*/  HMMA.16816.F32 R136, R172.reuse, R138, R32 ;  /* 0x0000008aac88723c */ /* 0x040ff00000001820 */
[-C--:B------:R-:W-:Y:S08]  /*8a40*/  HMMA.16816.F32 R140, R172, R152.reuse, R36 ;  /* 0x00000098ac8c723c */ /* 0x080ff00000001824 */
        /* <DEDUP_REMOVED lines=11> */
[-C--:B---3--:R-:W-:Y:S08]  /*8b00*/  HMMA.16816.F32 R84, R172, R4.reuse, R84 ;  /* 0x00000004ac54723c */ /* 0x088ff00000001854 */
[C---:B------:R-:W-:Y:S08]  /*8b10*/  HMMA.16816.F32 R88, R176.reuse, R4, R88 ;  /* 0x00000004b058723c */ /* 0x040ff00000001858 */
[-C--:B------:R-:W-:Y:S08]  /*8b20*/  HMMA.16816.F32 R92, R176, R6.reuse, R92 ;  /* 0x00000006b05c723c */ /* 0x080ff0000000185c */
[----:B------:R-:W-:Y:S04]  /*8b30*/  HMMA.16816.F32 R96, R172, R6, R96 ;  /* 0x00000006ac60723c */ /* 0x000fe80000001860 */
[----:B--2---:R-:W-:Y:S02]  /*8b40*/  FFMA.FTZ R100, R100, R16, R23 ;  /* 0x0000001064647223 */ /* 0x004fe40000010017 */
[----:B----4-:R-:W-:Y:S02]  /*8b50*/  FFMA.FTZ R3, R3, R18, R17 ;  /* 0x0000001203037223 */ /* 0x010fe40000010011 */
[----:B------:R-:W-:Y:S01]  /*8b60*/  FADD.FTZ R12, R12, R100 ;  /* 0x000000640c0c7221 */ /* 0x000fe20000010000 */
[----:B------:R-:W-:Y:S03]  /*8b70*/  MOV R100, R103 ;  /* 0x0000006700647202 */ /* 0x000fe60000000f00 */
[----:B-----5:R-:W-:Y:S02]  /*8b80*/  FFMA.FTZ R0, R0, R19, R205 ;  /* 0x0000001300007223 */ /* 0x020fe400000100cd */
[----:B------:R-:W-:Y:S02]  /*8b90*/  FADD.FTZ R3, R13, R3 ;  /* 0x000000030d037221 */ /* 0x000fe40000010000 */
[----:B------:R-:W-:Y:S02]  /*8ba0*/  FFMA.FTZ R101, R101, R22, R21 ;  /* 0x0000001665657223 */ /* 0x000fe40000010015 */
[----:B------:R-:W-:Y:S02]  /*8bb0*/  FADD.FTZ R0, R206, R0 ;  /* 0x00000000ce007221 */ /* 0x000fe40000010000 */
        /* <DEDUP_REMOVED lines=51> */
[----:B------:R-:W-:Y:S01]  /*8ef0*/  FADD.FTZ R7, R106, R4 ;  /* 0x000000046a077221 */ /* 0x000fe20000010000 */
[----:B------:R-:W-:Y:S01]  /*8f00*/  MOV R106, R2 ;  /* 0x00000002006a7202 */ /* 0x000fe20000000f00 */
[----:B------:R-:W-:Y:S01]  /*8f10*/  FADD.FTZ R4, R198, R0 ;  /* 0x00000000c6047221 */ /* 0x000fe20000010000 */
[----:B------:R-:W-:Y:S01]  /*8f20*/  STL [R1], R5 ;  /* 0x0000000501007387 */ /* 0x000fe20000100800 */
[----:B------:R-:W-:Y:S02]  /*8f30*/  FADD.FTZ R3, R189, R3 ;  /* 0x00000003bd037221 */ /* 0x000fe40000010000 */
[----:B------:R-:W-:Y:S02]  /*8f40*/  FADD.FTZ R4, R197, R4 ;  /* 0x00000004c5047221 */ /* 0x000fe40000010000 */
[----:B------:R-:W-:Y:S03]  /*8f50*/  FADD.FTZ R0, R107, R7 ;  /* 0x000000076b007221 */ /* 0x000fe60000010000 */
[----:B------:R-:W-:Y:S01]  /*8f60*/  STL [R1+0x4], R4 ;  /* 0x0000040401007387 */ /* 0x000fe20000100800 */
[----:B------:R-:W-:Y:S01]  /*8f70*/  FADD.FTZ R0, R105, R0 ;  /* 0x0000000069007221 */ /* 0x000fe20000010000 */
[----:B------:R-:W-:Y:S02]  /*8f80*/  MOV R105, R102 ;  /* 0x0000006600697202 */ /* 0x000fe40000000f00 */
[----:B------:R1:W-:Y:S04]  /*8f90*/  STL [R1+0x8], R3 ;  /* 0x0000080301007387 */ /* 0x0003e80000100800 */
[----:B------:R2:W-:Y:S01]  /*8fa0*/  STL [R1+0xc], R0 ;  /* 0x00000c0001007387 */ /* 0x0005e20000100800 */
[----:B-1----:R-:W-:Y:S01]  /*8fb0*/  MOV R3, R104 ;  /* 0x0000006800037202 */ /* 0x002fe20000000f00 */
[----:B------:R-:W-:-:S05]  /*8fc0*/  @P0 BRA `(.L_x_11) ;  /* 0xffffc22000000947 */ /* 0x000fca000383ffff */
.L_x_10:
[----:B--2---:R-:W2:Y:S04]  /*8fd0*/  LDL.LU R0, [R1] ;  /* 0x0000000001007983 */ /* 0x004ea80000300800 */
[----:B------:R-:W3:Y:S04]  /*8fe0*/  LDL.LU R4, [R1+0x4] ;  /* 0x0000040001047983 */ /* 0x000ee80000300800 */
[----:B------:R-:W4:Y:S04]  /*8ff0*/  LDL.LU R8, [R1+0x8] ;  /* 0x0000080001087983 */ /* 0x000f280000300800 */
[----:B------:R-:W5:Y:S01]  /*9000*/  LDL.LU R5, [R1+0xc] ;  /* 0x00000c0001057983 */ /* 0x000f620000300800 */
[----:B------:R-:W-:-:S02]  /*9010*/  MOV R18, 0xff800000 ;  /* 0xff80000000127802 */ /* 0x000fc40000000f00 */
[----:B------:R-:W-:Y:S02]  /*9020*/  MOV R19, 0xff800000 ;  /* 0xff80000000137802 */ /* 0x000fe40000000f00 */
[----:B------:R-:W-:Y:S02]  /*9030*/  MOV R20, 0xff800000 ;  /* 0xff80000000147802 */ /* 0x000fe40000000f00 */
[----:B------:R-:W-:Y:S02]  /*9040*/  MOV R21, 0xff800000 ;  /* 0xff80000000157802 */ /* 0x000fe40000000f00 */
[----:B------:R-:W-:Y:S01]  /*9050*/  PLOP3.LUT P4, PT, PT, PT, PT, 0x8, 0x0 ;  /* 0x000000000000781c */ /* 0x000fe20003f8e170 */
[----:B--2---:R-:W1:Y:S04]  /*9060*/  SHFL.BFLY PT, R11, R0, 0x2, 0x1f ;  /* 0x0c401f00000b7f89 */ /* 0x004e6800000e0000 */
[----:B---3--:R-:W2:Y:S04]  /*9070*/  SHFL.BFLY PT, R9, R4, 0x2, 0x1f ;  /* 0x0c401f0004097f89 */ /* 0x008ea800000e0000 */
[----:B----4-:R-:W3:Y:S04]  /*9080*/  SHFL.BFLY PT, R7, R8, 0x2, 0x1f ;  /* 0x0c401f0008077f89 */ /* 0x010ee800000e0000 */
[----:B-----5:R-:W4:Y:S01]  /*9090*/  SHFL.BFLY PT, R6, R5, 0x2, 0x1f ;  /* 0x0c401f0005067f89 */ /* 0x020f2200000e0000 */
[----:B-1----:R-:W-:-:S02]  /*90a0*/  FADD.FTZ R11, R11, R0 ;  /* 0x000000000b0b7221 */ /* 0x002fc40000010000 */
[----:B--2---:R-:W-:-:S03]  /*90b0*/  FADD.FTZ R9, R9, R4 ;  /* 0x0000000409097221 */ /* 0x004fc60000010000 */
[----:B------:R-:W1:Y:S01]  /*90c0*/  SHFL.BFLY PT, R0, R11, 0x1, 0x1f ;  /* 0x0c201f000b007f89 */ /* 0x000e6200000e0000 */
[----:B---3--:R-:W-:-:S03]  /*90d0*/  FADD.FTZ R7, R7, R8 ;  /* 0x0000000807077221 */ /* 0x008fc60000010000 */
[----:B------:R-:W2:Y:S01]  /*90e0*/  SHFL.BFLY PT, R4, R9, 0x1, 0x1f ;  /* 0x0c201f0009047f89 */ /* 0x000ea200000e0000 */
[----:B----4-:R-:W-:-:S03]  /*90f0*/  FADD.FTZ R6, R6, R5 ;  /* 0x0000000506067221 */ /* 0x010fc60000010000 */
[----:B------:R-:W3:Y:S04]  /*9100*/  SHFL.BFLY PT, R3, R7, 0x1, 0x1f ;  /* 0x0c201f0007037f89 */ /* 0x000ee800000e0000 */
[----:B------:R-:W4:Y:S01]  /*9110*/  SHFL.BFLY PT, R5, R6, 0x1, 0x1f ;  /* 0x0c201f0006057f89 */ /* 0x000f2200000e0000 */
[----:B-1----:R-:W-:Y:S01]  /*9120*/  FADD.FTZ R11, R11, R0 ;  /* 0x000000000b0b7221 */ /* 0x002fe20000010000 */
[----:B------:R-:W-:Y:S01]  /*9130*/  MOV R0, RZ ;  /* 0x000000ff00007202 */ /* 0x000fe20000000f00 */
[----:B--2---:R-:W-:-:S03]  /*9140*/  FADD.FTZ R9, R9, R4 ;  /* 0x0000000409097221 */ /* 0x004fc60000010000 */
[----:B------:R-:W-:Y:S02]  /*9150*/  FSETP.NE.FTZ.AND P3, PT, R11, RZ, PT ;  /* 0x000000ff0b00720b */ /* 0x000fe40003f75000 */
[----:B------:R-:W-:Y:S01]  /*9160*/  MOV R4, RZ ;  /* 0x000000ff00047202 */ /* 0x000fe20000000f00 */
[----:B---3--:R-:W-:Y:S01]  /*9170*/  FADD.FTZ R7, R7, R3 ;  /* 0x0000000307077221 */ /* 0x008fe20000010000 */
[----:B------:R-:W-:Y:S02]  /*9180*/  FSETP.NE.FTZ.AND P2, PT, R9, RZ, PT ;  /* 0x000000ff0900720b */ /* 0x000fe40003f55000 */
[----:B------:R-:W-:Y:S01]  /*9190*/  MOV R3, RZ ;  /* 0x000000ff00037202 */ /* 0x000fe20000000f00 */
[----:B----4-:R-:W-:Y:S01]  /*91a0*/  FADD.FTZ R6, R5, R6 ;  /* 0x0000000605067221 */ /* 0x010fe20000010000 */
[----:B------:R-:W-:-:S04]  /*91b0*/  FSETP.NE.FTZ.AND P1, PT, R7, RZ, PT ;  /* 0x000000ff0700720b */ /* 0x000fc80003f35000 */
[----:B------:R-:W-:Y:S01]  /*91c0*/  FSETP.NE.FTZ.AND P0, PT, R6, RZ, PT ;  /* 0x000000ff0600720b */ /* 0x000fe20003f15000 */
[----:B------:R-:W1:Y:S08]  /*91d0*/  @P3 MUFU.RCP R0, R11 ;  /* 0x0000000b00003308 */ /* 0x000e700000001000 */
[----:B------:R-:W2:Y:S04]  /*91e0*/  @P1 MUFU.RCP R3, R7 ;  /* 0x0000000700031308 */ /* 0x000ea80000001000 */
[----:B------:R-:W-:Y:S01]  /*91f0*/  @P0 MOV R8, 0x3f317218 ;  /* 0x3f31721800080802 */ /* 0x000fe20000000f00 */
[----:B-1----:R-:W-:-:S03]  /*9200*/  FMUL.FTZ R112, R0, R112 ;  /* 0x0000007000707220 */ /* 0x002fc60000410000 */
[----:B------:R-:W1:Y:S01]  /*9210*/  @P2 MUFU.RCP R4, R9 ;  /* 0x0000000900042308 */ /* 0x000e620000001000 */
[C---:B------:R-:W-:Y:S02]  /*9220*/  FMUL.FTZ R113, R0.reuse, R113 ;  /* 0x0000007100717220 */ /* 0x040fe40000410000 */
[C---:B------:R-:W-:Y:S02]  /*9230*/  FMUL.FTZ R120, R0.reuse, R120 ;  /* 0x0000007800787220 */ /* 0x040fe40000410000 */
[C---:B------:R-:W-:Y:S02]  /*9240*/  FMUL.FTZ R121, R0.reuse, R121 ;  /* 0x0000007900797220 */ /* 0x040fe40000410000 */
[C---:B------:R-:W-:Y:S01]  /*9250*/  FMUL.FTZ R124, R0.reuse, R124 ;  /* 0x0000007c007c7220 */ /* 0x040fe20000410000 */
[----:B------:R-:W-:Y:S01]  /*9260*/  @P3 MUFU.LG2 R11, R11 ;  /* 0x0000000b000b3308 */ /* 0x000fe20000000c00 */
[C---:B------:R-:W-:Y:S02]  /*9270*/  FMUL.FTZ R125, R0.reuse, R125 ;  /* 0x0000007d007d7220 */ /* 0x040fe40000410000 */
[----:B------:R-:W-:-:S02]  /*9280*/  FMUL.FTZ R136, R0, R136 ;  /* 0x0000008800887220 */ /* 0x000fc40000410000 */
[C---:B------:R-:W-:Y:S02]  /*9290*/  FMUL.FTZ R137, R0.reuse, R137 ;  /* 0x0000008900897220 */ /* 0x040fe40000410000 */
[C---:B------:R-:W-:Y:S01]  /*92a0*/  FMUL.FTZ R140, R0.reuse, R140 ;  /* 0x0000008c008c7220 */ /* 0x040fe20000410000 */
[----:B------:R-:W-:Y:S01]  /*92b0*/  @P2 MUFU.LG2 R9, R9 ;  /* 0x0000000900092308 */ /* 0x000fe20000000c00 */
[C---:B------:R-:W-:Y:S02]  /*92c0*/  FMUL.FTZ R141, R0.reuse, R141 ;  /* 0x0000008d008d7220 */ /* 0x040fe40000410000 */
[C---:B------:R-:W-:Y:S02]  /*92d0*/  FMUL.FTZ R152, R0.reuse, R152 ;  /* 0x0000009800987220 */ /* 0x040fe40000410000 */
[C---:B------:R-:W-:Y:S02]  /*92e0*/  FMUL.FTZ R153, R0.reuse, R153 ;  /* 0x0000009900997220 */ /* 0x040fe40000410000 */
[C---:B------:R-:W-:Y:S01]  /*92f0*/  FMUL.FTZ R156, R0.reuse, R156 ;  /* 0x0000009c009c7220 */ /* 0x040fe20000410000 */
[----:B------:R-:W-:Y:S01]  /*9300*/  @P1 MUFU.LG2 R7, R7 ;  /* 0x0000000700071308 */ /* 0x000fe20000000c00 */
[----:B------:R-:W-:-:S02]  /*9310*/  FMUL.FTZ R157, R0, R157 ;  /* 0x0000009d009d7220 */ /* 0x000fc40000410000 */
[C---:B------:R-:W-:Y:S02]  /*9320*/  FMUL.FTZ R168, R0.reuse, R168 ;  /* 0x000000a800a87220 */ /* 0x040fe40000410000 */
[C---:B------:R-:W-:Y:S02]  /*9330*/  FMUL.FTZ R169, R0.reuse, R169 ;  /* 0x000000a900a97220 */ /* 0x040fe40000410000 */
[C---:B------:R-:W-:Y:S02]  /*9340*/  FMUL.FTZ R68, R0.reuse, R68 ;  /* 0x0000004400447220 */ /* 0x040fe40000410000 */
[C---:B------:R-:W-:Y:S02]  /*9350*/  FMUL.FTZ R69, R0.reuse, R69 ;  /* 0x0000004500457220 */ /* 0x040fe40000410000 */
[C---:B------:R-:W-:Y:S02]  /*9360*/  FMUL.FTZ R80, R0.reuse, R80 ;  /* 0x0000005000507220 */ /* 0x040fe40000410000 */
[----:B------:R-:W-:-:S02]  /*9370*/  FMUL.FTZ R81, R0, R81 ;  /* 0x0000005100517220 */ /* 0x000fc40000410000 */
[C---:B------:R-:W-:Y:S02]  /*9380*/  FMUL.FTZ R84, R0.reuse, R84 ;  /* 0x0000005400547220 */ /* 0x040fe40000410000 */
[C---:B------:R-:W-:Y:S02]  /*9390*/  FMUL.FTZ R85, R0.reuse, R85 ;  /* 0x0000005500557220 */ /* 0x040fe40000410000 */
[C---:B------:R-:W-:Y:S02]  /*93a0*/  FMUL.FTZ R96, R0.reuse, R96 ;  /* 0x0000006000607220 */ /* 0x040fe40000410000 */
[----:B------:R-:W-:Y:S01]  /*93b0*/  FMUL.FTZ R97, R0, R97 ;  /* 0x0000006100617220 */ /* 0x000fe20000410000 */
[----:B------:R-:W-:Y:S01]  /*93c0*/  MOV R0, RZ ;  /* 0x000000ff00007202 */ /* 0x000fe20000000f00 */
[C---:B--2---:R-:W-:Y:S02]  /*93d0*/  FMUL.FTZ R108, R3.reuse, R108 ;  /* 0x0000006c036c7220 */ /* 0x044fe40000410000 */
[----:B------:R-:W-:-:S02]  /*93e0*/  FMUL.FTZ R109, R3, R109 ;  /* 0x0000006d036d7220 */ /* 0x000fc40000410000 */
[C---:B------:R-:W-:Y:S01]  /*93f0*/  FMUL.FTZ R116, R3.reuse, R116 ;  /* 0x0000007403747220 */ /* 0x040fe20000410000 */
[----:B------:R-:W2:Y:S01]  /*9400*/  @P0 MUFU.RCP R0, R6 ;  /* 0x0000000600000308 */ /* 0x000ea20000001000 */
[C---:B------:R-:W-:Y:S02]  /*9410*/  FMUL.FTZ R117, R3.reuse, R117 ;  /* 0x0000007503757220 */ /* 0x040fe40000410000 */
[C---:B------:R-:W-:Y:S02]  /*9420*/  FMUL.FTZ R128, R3.reuse, R128 ;  /* 0x0000008003807220 */ /* 0x040fe40000410000 */
[C---:B------:R-:W-:Y:S02]  /*9430*/  FMUL.FTZ R129, R3.reuse, R129 ;  /* 0x0000008103817220 */ /* 0x040fe40000410000 */
[C---:B------:R-:W-:Y:S01]  /*9440*/  FMUL.FTZ R132, R3.reuse, R132 ;  /* 0x0000008403847220 */ /* 0x040fe20000410000 */
[----:B------:R-:W3:Y:S01]  /*9450*/  @P0 MUFU.LG2 R6, R6 ;  /* 0x0000000600060308 */ /* 0x000ee20000000c00 */
        /* <DEDUP_REMOVED lines=17> */
[----:B------:R-:W-:Y:S01]  /*9570*/  @P2 MOV R3, 0x3f317218 ;  /* 0x3f31721800032802 */ /* 0x000fe20000000f00 */
[C---:B-1----:R-:W-:Y:S02]  /*9580*/  FMUL.FTZ R114, R4.reuse, R114 ;  /* 0x0000007204727220 */ /* 0x042fe40000410000 */
        /* <DEDUP_REMOVED lines=24> */
[C---:B--2---:R-:W-:Y:S02]  /*9710*/  FMUL.FTZ R110, R0.reuse, R110 ;  /* 0x0000006e006e7220 */ /* 0x044fe40000410000 */
        /* <DEDUP_REMOVED lines=24> */
[----:B------:R-:W-:Y:S02]  /*98a0*/  @P2 FMUL.FTZ R5, R3, c[0x0][0x2d0] ;  /* 0x0000b40003052a20 */ /* 0x000fe40000410000 */
[----:B------:R-:W-:-:S02]  /*98b0*/  @P3 FMUL.FTZ R10, R4, c[0x0][0x2d0] ;  /* 0x0000b400040a3a20 */ /* 0x000fc40000410000 */
[----:B------:R-:W-:Y:S02]  /*98c0*/  @P1 FMUL.FTZ R3, R0, c[0x0][0x2d0] ;  /* 0x0000b40000031a20 */ /* 0x000fe40000410000 */
[----:B------:R-:W-:Y:S02]  /*98d0*/  @P3 FMUL.FTZ R11, R11, 0.69314718246459960938 ;  /* 0x3f3172180b0b3820 */ /* 0x000fe40000410000 */
[----:B------:R-:W-:Y:S02]  /*98e0*/  @P2 FMUL.FTZ R9, R9, 0.69314718246459960938 ;  /* 0x3f31721809092820 */ /* 0x000fe40000410000 */
[----:B------:R-:W-:Y:S02]  /*98f0*/  @P1 FMUL.FTZ R7, R7, 0.69314718246459960938 ;  /* 0x3f31721807071820 */ /* 0x000fe40000410000 */
[----:B---3--:R-:W-:Y:S02]  /*9900*/  @P0 FMUL.FTZ R4, R6, 0.69314718246459960938 ;  /* 0x3f31721806040820 */ /* 0x008fe40000410000 */
[----:B------:R-:W-:-:S02]  /*9910*/  @P0 FMUL.FTZ R0, R8, c[0x0][0x2d0] ;  /* 0x0000b40008000a20 */ /* 0x000fc40000410000 */
[----:B------:R-:W-:Y:S02]  /*9920*/  @P3 FFMA.FTZ R18, R10, R104, R11 ;  /* 0x000000680a123223 */ /* 0x000fe4000001000b */
[----:B------:R-:W-:Y:S02]  /*9930*/  @P2 FFMA.FTZ R19, R5, R103, R9 ;  /* 0x0000006705132223 */ /* 0x000fe40000010009 */
[----:B------:R-:W-:Y:S02]  /*9940*/  @P1 FFMA.FTZ R20, R3, R102, R7 ;  /* 0x0000006603141223 */ /* 0x000fe40000010007 */
[----:B------:R-:W-:Y:S02]  /*9950*/  @P0 FFMA.FTZ R21, R0, R2, R4 ;  /* 0x0000000200150223 */ /* 0x000fe40000010004 */
.L_x_3:
[----:B-1----:R-:W-:Y:S05]  /*9960*/  @P4 BRA `(.L_x_12) ;  /* 0x00001a2000004947 */ /* 0x002fea0003800000 */
[----:B------:R-:W2:Y:S01]  /*9970*/  LDL.LU R14, [R1+0x50] ;  /* 0x00005000010e7983 */ /* 0x000ea20000300800 */
[----:B------:R-:W-:Y:S01]  /*9980*/  MOV R24, c[0x0][0x4e8] ;  /* 0x00013a0000187a02 */ /* 0x000fe20000000f00 */
[----:B------:R-:W-:Y:S02]  /*9990*/  BSSY B0, `(.L_x_13) ;  /* 0x00000c1000007945 */ /* 0x000fe40003800000 */
[----:B------:R-:W1:Y:S01]  /*99a0*/  S2R R16, SR_TID.X ;  /* 0x0000000000107919 */ /* 0x000e620000002100 */
[C---:B------:R-:W-:Y:S01]  /*99b0*/  ISETP.NE.AND P0, PT, R24.reuse, 0x1, PT ;  /* 0x000000011800780c */ /* 0x040fe20003f05270 */
[----:B------:R-:W-:-:S02]  /*99c0*/  IMAD R24, R24, c[0x0][0x388], RZ ;  /* 0x0000e20018187a24 */ /* 0x000fc400078e02ff */
[----:B------:R-:W3:Y:S04]  /*99d0*/  S2R R12, SR_CTAID.Y ;  /* 0x00000000000c7919 */ /* 0x000ee80000002600 */
[----:B------:R-:W4:Y:S04]  /*99e0*/  S2R R13, SR_CTAID.Z ;  /* 0x00000000000d7919 */ /* 0x000f280000002700 */
[----:B------:R-:W5:Y:S01]  /*99f0*/  S2R R15, SR_CTAID.X ;  /* 0x00000000000f7919 */ /* 0x000f620000002500 */
[----:B-1----:R-:W-:-:S04]  /*9a00*/  SHF.R.S32.HI R11, RZ, 0x1f, R16 ;  /* 0x0000001fff0b7819 */ /* 0x002fc80000011410 */
[CC--:B------:R-:W-:Y:S02]  /*9a10*/  LEA.HI R4, R11.reuse, R16.reuse, RZ, 0x2 ;  /* 0x000000100b047211 */ /* 0x0c0fe400078f10ff */
[----:B------:R-:W-:Y:S02]  /*9a20*/  LEA.HI R11, R11, R16, RZ, 0x5 ;  /* 0x000000100b0b7211 */ /* 0x000fe400078f28ff */
[----:B------:R-:W-:Y:S02]  /*9a30*/  LOP3.LUT R4, R4, 0xfffffffc, RZ, 0xc0, !PT ;  /* 0xfffffffc04047812 */ /* 0x000fe400078ec0ff */
[--C-:B------:R-:W-:Y:S02]  /*9a40*/  SHF.R.S32.HI R6, RZ, 0x5, R11.reuse ;  /* 0x00000005ff067819 */ /* 0x100fe4000001140b */
[----:B------:R-:W-:Y:S02]  /*9a50*/  SHF.R.S32.HI R5, RZ, 0x1f, R11 ;  /* 0x0000001fff057819 */ /* 0x000fe4000001140b */
[----:B------:R-:W-:Y:S01]  /*9a60*/  LOP3.LUT R11, R11, 0xffffffe0, RZ, 0xc0, !PT ;  /* 0xffffffe00b0b7812 */ /* 0x000fe200078ec0ff */
[----:B------:R-:W-:Y:S01]  /*9a70*/  BAR.SYNC.DEFER_BLOCKING 0x1, 0x80 ;  /* 0x0042000000007b1d */ /* 0x000fe20000010000 */
[----:B--2---:R-:W-:Y:S01]  /*9a80*/  SHF.R.S32.HI R10, RZ, 0x1f, R14 ;  /* 0x0000001fff0a7819 */ /* 0x004fe2000001140e */
[----:B------:R-:W-:-:S04]  /*9a90*/  IMAD.WIDE.U32 R2, R14, c[0x0][0x4d0], RZ ;  /* 0x000134000e027a25 */ /* 0x000fc800078e00ff */
[----:B------:R-:W-:Y:S02]  /*9aa0*/  IMAD R0, R10, c[0x0][0x4d0], RZ ;  /* 0x000134000a007a24 */ /* 0x000fe400078e02ff */
[----:B------:R-:W-:Y:S02]  /*9ab0*/  IMAD.MOV R9, RZ, RZ, -R14 ;  /* 0x000000ffff097224 */ /* 0x000fe400078e0a0e */
[----:B------:R-:W-:Y:S02]  /*9ac0*/  IMAD R8, R14, c[0x0][0x4d4], R0 ;  /* 0x000135000e087a24 */ /* 0x000fe400078e0200 */
[----:B------:R-:W-:Y:S01]  /*9ad0*/  IMAD.IADD R0, R16, 0x1, -R4 ;  /* 0x0000000110007824 */ /* 0x000fe200078e0a04 */
[----:B------:R-:W-:Y:S01]  /*9ae0*/  LEA.HI R4, R5, R6, RZ, 0x2 ;  /* 0x0000000605047211 */ /* 0x000fe200078f10ff */
[----:B------:R-:W-:Y:S01]  /*9af0*/  IMAD.IADD R5, R3, 0x1, R8 ;  /* 0x0000000103057824 */ /* 0x000fe200078e0208 */
[----:B------:R-:W-:Y:S01]  /*9b00*/  IADD3 R16, -R11, R16, RZ ;  /* 0x000000100b107210 */ /* 0x000fe20007ffe1ff */
[----:B---3--:R-:W-:Y:S01]  /*9b10*/  IMAD R12, R9, c[0x0][0x550], R12 ;  /* 0x00015400090c7a24 */ /* 0x008fe200078e020c */
[----:B------:R-:W-:-:S02]  /*9b20*/  LEA.HI R7, R0, R0, RZ, 0x1 ;  /* 0x0000000000077211 */ /* 0x000fc400078f08ff */
[----:B------:R-:W-:Y:S01]  /*9b30*/  LOP3.LUT R8, R4, 0xffffffc, RZ, 0xc0, !PT ;  /* 0x0ffffffc04087812 */ /* 0x000fe200078ec0ff */
[----:B------:R-:W-:Y:S01]  /*9b40*/  IMAD.MOV.U32 R4, RZ, RZ, R2 ;  /* 0x000000ffff047224 */ /* 0x000fe200078e0002 */
[C---:B------:R-:W-:Y:S01]  /*9b50*/  LOP3.LUT R3, R7.reuse, 0x1ffffffe, RZ, 0xc0, !PT ;  /* 0x1ffffffe07037812 */ /* 0x040fe200078ec0ff */
[----:B------:R-:W-:Y:S01]  /*9b60*/  IMAD.SHL.U32 R2, R7, 0x20, RZ ;  /* 0x0000002007027824 */ /* 0x000fe200078e00ff */
[----:B------:R-:W-:Y:S01]  /*9b70*/  SHF.R.S32.HI R7, RZ, 0x1f, R16 ;  /* 0x0000001fff077819 */ /* 0x000fe20000011410 */
[----:B------:R-:W-:Y:S01]  /*9b80*/  IMAD.IADD R9, R6, 0x1, -R8 ;  /* 0x0000000106097824 */ /* 0x000fe200078e0a08 */
[----:B------:R-:W-:Y:S01]  /*9b90*/  IADD3 R8, R0, -R3, RZ ;  /* 0x8000000300087210 */ /* 0x000fe20007ffe0ff */
[----:B------:R-:W-:Y:S01]  /*9ba0*/  IMAD R0, R10, c[0x0][0x438], RZ ;  /* 0x00010e000a007a24 */ /* 0x000fe200078e02ff */
[----:B------:R-:W-:Y:S01]  /*9bb0*/  LEA.HI R17, R7, R16, RZ, 0x2 ;  /* 0x0000001007117211 */ /* 0x000fe200078f10ff */
[----:B----4-:R-:W-:Y:S01]  /*9bc0*/  IMAD.WIDE.U32 R4, R13, c[0x0][0x4d8], R4 ;  /* 0x000136000d047a25 */ /* 0x010fe200078e0004 */
[----:B------:R-:W-:-:S02]  /*9bd0*/  SHF.R.S32.HI R10, RZ, 0x1f, R13 ;  /* 0x0000001fff0a7819 */ /* 0x000fc4000001140d */
[----:B------:R-:W-:Y:S01]  /*9be0*/  SHF.R.S32.HI R7, RZ, 0x2, R17 ;  /* 0x00000002ff077819 */ /* 0x000fe20000011411 */
[----:B------:R-:W-:Y:S01]  /*9bf0*/  IMAD R6, R14, c[0x0][0x43c], R0 ;  /* 0x00010f000e067a24 */ /* 0x000fe200078e0200 */
[----:B------:R-:W-:Y:S01]  /*9c00*/  LOP3.LUT R0, R2, 0xffffffc0, RZ, 0xc0, !PT ;  /* 0xffffffc002007812 */ /* 0x000fe200078ec0ff */
[----:B------:R-:W-:Y:S01]  /*9c10*/  IMAD.WIDE.U32 R2, R14, c[0x0][0x438], RZ ;  /* 0x00010e000e027a25 */ /* 0x000fe200078e00ff */
[----:B------:R-:W-:-:S03]  /*9c20*/  LOP3.LUT P1, RZ, R16, 0x3, RZ, 0xc0, !PT ;  /* 0x0000000310ff7812 */ /* 0x000fc6000782c0ff */
[----:B------:R-:W-:Y:S02]  /*9c30*/  IMAD R8, R8, 0x8, R0 ;  /* 0x0000000808087824 */ /* 0x000fe400078e0200 */
[----:B------:R-:W-:Y:S02]  /*9c40*/  IMAD R14, R9, 0x10, R7 ;  /* 0x00000010090e7824 */ /* 0x000fe400078e0207 */
[----:B------:R-:W-:Y:S02]  /*9c50*/  IMAD R11, R10, c[0x0][0x4d8], RZ ;  /* 0x000136000a0b7a24 */ /* 0x000fe400078e02ff */
[----:B------:R-:W-:Y:S02]  /*9c60*/  IMAD.IADD R8, R14, 0x1, R8 ;  /* 0x000000010e087824 */ /* 0x000fe400078e0208 */
[----:B------:R-:W-:Y:S02]  /*9c70*/  IMAD.IADD R3, R3, 0x1, R6 ;  /* 0x0000000103037824 */ /* 0x000fe400078e0206 */
[----:B------:R-:W-:-:S02]  /*9c80*/  IMAD R6, R10, c[0x0][0x440], RZ ;  /* 0x000110000a067a24 */ /* 0x000fc400078e02ff */
[----:B-----5:R-:W-:Y:S02]  /*9c90*/  IMAD R8, R15, 0x80, R8 ;  /* 0x000000800f087824 */ /* 0x020fe400078e0208 */
[C---:B------:R-:W-:Y:S02]  /*9ca0*/  IMAD R0, R13.reuse, c[0x0][0x4dc], R11 ;  /* 0x000137000d007a24 */ /* 0x040fe400078e020b */
[C---:B------:R-:W-:Y:S02]  /*9cb0*/  IMAD R6, R13.reuse, c[0x0][0x444], R6 ;  /* 0x000111000d067a24 */ /* 0x040fe400078e0206 */
[----:B------:R-:W-:Y:S01]  /*9cc0*/  IMAD.WIDE.U32 R2, R13, c[0x0][0x440], R2 ;  /* 0x000110000d027a25 */ /* 0x000fe200078e0002 */
[----:B------:R-:W-:Y:S02]  /*9cd0*/  IADD3 R5, R5, R0, RZ ;  /* 0x0000000005057210 */ /* 0x000fe40007ffe0ff */
[----:B------:R-:W-:Y:S01]  /*9ce0*/  SHF.R.S32.HI R0, RZ, 0x1f, R12 ;  /* 0x0000001fff007819 */ /* 0x000fe2000001140c */
[----:B------:R-:W-:Y:S01]  /*9cf0*/  @P0 IMAD.HI.U32 R11, R8, c[0x0][0x4ec], RZ ;  /* 0x00013b00080b0a27 */ /* 0x000fe200078e00ff */
[----:B------:R-:W-:-:S03]  /*9d00*/  IADD3 R3, R3, R6, RZ ;  /* 0x0000000603037210 */ /* 0x000fc60007ffe0ff */
[----:B------:R-:W-:-:S04]  /*9d10*/  @P0 IMAD.HI.U32 R10, R8, c[0x0][0x4ec], RZ ;  /* 0x00013b00080a0a27 */ /* 0x000fc800078e00ff */
[--C-:B------:R-:W-:Y:S01]  /*9d20*/  IMAD.MOV.U32 R6, RZ, RZ, R8.reuse ;  /* 0x000000ffff067224 */ /* 0x100fe200078e0008 */
[----:B------:R-:W-:Y:S01]  /*9d30*/  @P0 SHF.R.U32.HI R6, RZ, c[0x0][0x4f0], R11 ;  /* 0x00013c00ff060a19 */ /* 0x000fe2000001160b */
[----:B------:R-:W-:Y:S01]  /*9d40*/  IMAD.MOV.U32 R7, RZ, RZ, R8 ;  /* 0x000000ffff077224 */ /* 0x000fe200078e0008 */
[----:B------:R-:W-:Y:S01]  /*9d50*/  @P0 SHF.R.U32.HI R7, RZ, c[0x0][0x4f0], R10 ;  /* 0x00013c00ff070a19 */ /* 0x000fe2000001160a */
[----:B------:R-:W-:Y:S01]  /*9d60*/  IMAD R9, R0, c[0x0][0x448], RZ ;  /* 0x0001120000097a24 */ /* 0x000fe200078e02ff */
[----:B------:R-:W-:Y:S01]  /*9d70*/  IADD3 R10, -R6, RZ, RZ ;  /* 0x000000ff060a7210 */ /* 0x000fe20007ffe1ff */
[----:B------:R-:W-:Y:S02]  /*9d80*/  IMAD R0, R0, c[0x0][0x4e0], RZ ;  /* 0x0001380000007a24 */ /* 0x000fe400078e02ff */
[C---:B------:R-:W-:Y:S01]  /*9d90*/  IMAD R11, R12.reuse, c[0x0][0x44c], R9 ;  /* 0x000113000c0b7a24 */ /* 0x040fe200078e0209 */
[----:B------:R-:W-:Y:S01]  /*9da0*/  SHF.R.S32.HI R9, RZ, 0x1f, R7 ;  /* 0x0000001fff097819 */ /* 0x000fe20000011407 */
[----:B------:R-:W-:-:S02]  /*9db0*/  IMAD R13, R12, c[0x0][0x4e4], R0 ;  /* 0x000139000c0d7a24 */ /* 0x000fc400078e0200 */
[----:B------:R-:W-:-:S04]  /*9dc0*/  IMAD.WIDE.U32 R4, R12, c[0x0][0x4e0], R4 ;  /* 0x000138000c047a25 */ /* 0x000fc800078e0004 */
[----:B------:R-:W-:Y:S01]  /*9dd0*/  IMAD R0, R10, c[0x0][0x4e8], R8 ;  /* 0x00013a000a007a24 */ /* 0x000fe200078e0208 */
[----:B------:R-:W-:Y:S01]  /*9de0*/  SHF.R.S32.HI R10, RZ, 0x1f, R6 ;  /* 0x0000001fff0a7819 */ /* 0x000fe20000011406 */
[----:B------:R-:W-:Y:S01]  /*9df0*/  IMAD R9, R9, c[0x0][0x430], RZ ;  /* 0x00010c0009097a24 */ /* 0x000fe200078e02ff */
[----:B------:R-:W-:Y:S01]  /*9e00*/  IADD3 R4, P0, R6, R4, RZ ;  /* 0x0000000406047210 */ /* 0x000fe20007f1e0ff */
[----:B------:R-:W-:Y:S01]  /*9e10*/  IMAD.WIDE.U32 R2, R12, c[0x0][0x448], R2 ;  /* 0x000112000c027a25 */ /* 0x000fe200078e0002 */
[----:B------:R-:W-:Y:S02]  /*9e20*/  SHF.R.S32.HI R6, RZ, 0x1f, R0 ;  /* 0x0000001fff067819 */ /* 0x000fe40000011400 */
[----:B------:R-:W-:Y:S01]  /*9e30*/  IADD3.X R5, R10, R5, R13, P0, !PT ;  /* 0x000000050a057210 */ /* 0x000fe200007fe40d */
[----:B------:R-:W-:Y:S02]  /*9e40*/  IMAD R10, R7, c[0x0][0x434], R9 ;  /* 0x00010d00070a7a24 */ /* 0x000fe400078e0209 */
[----:B------:R-:W-:-:S02]  /*9e50*/  IMAD R9, R6, c[0x0][0x4c8], RZ ;  /* 0x0001320006097a24 */ /* 0x000fc400078e02ff */
[----:B------:R-:W-:Y:S02]  /*9e60*/  IMAD.MOV R6, RZ, RZ, -R7 ;  /* 0x000000ffff067224 */ /* 0x000fe400078e0a07 */
[----:B------:R-:W-:-:S04]  /*9e70*/  IMAD.WIDE.U32 R4, R0, c[0x0][0x4c8], R4 ;  /* 0x0001320000047a25 */ /* 0x000fc800078e0004 */
[----:B------:R-:W-:Y:S02]  /*9e80*/  IMAD R0, R0, c[0x0][0x4cc], R9 ;  /* 0x0001330000007a24 */ /* 0x000fe400078e0209 */
[----:B------:R-:W-:Y:S02]  /*9e90*/  IMAD.IADD R3, R3, 0x1, R11 ;  /* 0x0000000103037824 */ /* 0x000fe400078e020b */
[----:B------:R-:W-:Y:S01]  /*9ea0*/  IMAD R13, R6, c[0x0][0x4e8], R8 ;  /* 0x00013a00060d7a24 */ /* 0x000fe200078e0208 */
[C---:B------:R-:W-:Y:S01]  /*9eb0*/  LEA R6, P0, R4.reuse, c[0x0][0x4a8], 0x2 ;  /* 0x00012a0004067a11 */ /* 0x040fe200078010ff */
[----:B------:R-:W-:Y:S02]  /*9ec0*/  IMAD.IADD R0, R5, 0x1, R0 ;  /* 0x0000000105007824 */ /* 0x000fe400078e0200 */
[----:B------:R-:W-:Y:S01]  /*9ed0*/  IMAD.WIDE.U32 R2, R7, c[0x0][0x430], R2 ;  /* 0x00010c0007027a25 */ /* 0x000fe200078e0002 */
[----:B------:R-:W-:Y:S01]  /*9ee0*/  SHF.R.S32.HI R7, RZ, 0x1f, R13 ;  /* 0x0000001fff077819 */ /* 0x000fe2000001140d */
[----:B------:R-:W-:Y:S01]  /*9ef0*/  SHFL.IDX PT, R8, R6, 0x2, 0x1c1f ;  /* 0x005c1f0006087f89 */ /* 0x000fe200000e0000 */
[----:B------:R-:W-:Y:S01]  /*9f00*/  LEA.HI.X R0, R4, c[0x0][0x4ac], R0, 0x2, P0 ;  /* 0x00012b0004007a11 */ /* 0x000fe200000f1400 */
[----:B------:R-:W-:Y:S01]  /*9f10*/  IMAD R12, R15, 0x80, R14 ;  /* 0x000000800f0c7824 */ /* 0x000fe200078e020e */
[----:B------:R-:W-:Y:S01]  /*9f20*/  IADD3 R3, R3, R10, RZ ;  /* 0x0000000a03037210 */ /* 0x000fe20007ffe0ff */
[----:B------:R-:W-:Y:S01]  /*9f30*/  IMAD R7, R7, c[0x0][0x428], RZ ;  /* 0x00010a0007077a24 */ /* 0x000fe200078e02ff */
[----:B------:R-:W-:Y:S02]  /*9f40*/  SHFL.IDX PT, R4, R6, RZ, 0x1c1f ;  /* 0x001c1fff06047589 */ /* 0x000fe400000e0000 */
[C---:B------:R-:W-:Y:S01]  /*9f50*/  IADD3 R14, R12.reuse, 0x40, RZ ;  /* 0x000000400c0e7810 */ /* 0x040fe20007ffe0ff */
[C---:B------:R-:W-:Y:S01]  /*9f60*/  IMAD R15, R13.reuse, c[0x0][0x42c], R7 ;  /* 0x00010b000d0f7a24 */ /* 0x040fe200078e0207 */
[----:B------:R-:W1:Y:S01]  /*9f70*/  SHFL.IDX PT, R5, R0, RZ, 0x1c1f ;  /* 0x001c1fff00057589 */ /* 0x000e6200000e0000 */
[----:B------:R-:W-:Y:S01]  /*9f80*/  IMAD.WIDE.U32 R2, R13, c[0x0][0x428], R2 ;  /* 0x00010a000d027a25 */ /* 0x000fe200078e0002 */
[----:B------:R-:W-:-:S02]  /*9f90*/  IADD3 R13, R12, 0x48, RZ ;  /* 0x000000480c0d7810 */ /* 0x000fc40007ffe0ff */
[----:B------:R-:W-:Y:S01]  /*9fa0*/  SHFL.IDX PT, R10, R6, 0x1, 0x1c1f ;  /* 0x003c1f00060a7f89 */ /* 0x000fe200000e0000 */
[-C--:B------:R-:W-:Y:S02]  /*9fb0*/  ISETP.GE.OR P4, PT, R12, R24.reuse, P1 ;  /* 0x000000180c00720c */ /* 0x080fe40000f86670 */
[-C--:B------:R-:W-:Y:S01]  /*9fc0*/  ISETP.GE.OR P2, PT, R14, R24.reuse, P1 ;  /* 0x000000180e00720c */ /* 0x080fe20000f46670 */
[----:B------:R-:W2:Y:S01]  /*9fd0*/  SHFL.IDX PT, R11, R0, 0x1, 0x1c1f ;  /* 0x003c1f00000b7f89 */ /* 0x000ea200000e0000 */
[----:B------:R-:W-:Y:S02]  /*9fe0*/  IADD3 R3, R3, R15, RZ ;  /* 0x0000000f03037210 */ /* 0x000fe40007ffe0ff */
[----:B------:R-:W-:Y:S01]  /*9ff0*/  LEA R23, P0, R2, c[0x0][0x400], 0x2 ;  /* 0x0001000002177a11 */ /* 0x000fe200078010ff */
[----:B------:R-:W3:Y:S01]  /*a000*/  SHFL.IDX PT, R9, R0, 0x2, 0x1c1f ;  /* 0x005c1f0000097f89 */ /* 0x000ee200000e0000 */
[-C--:B------:R-:W-:Y:S02]  /*a010*/  ISETP.GE.AND P5, PT, R14, R24.reuse, PT ;  /* 0x000000180e00720c */ /* 0x080fe40003fa6270 */
[----:B------:R-:W-:Y:S01]  /*a020*/  LEA.HI.X R22, R2, c[0x0][0x404], R3, 0x2, P0 ;  /* 0x0001010002167a11 */ /* 0x000fe200000f1403 */
[----:B------:R-:W-:Y:S01]  /*a030*/  SHFL.IDX PT, R6, R6, 0x3, 0x1c1f ;  /* 0x007c1f0006067f89 */ /* 0x000fe200000e0000 */
[----:B------:R-:W-:-:S03]  /*a040*/  ISETP.GE.AND P6, PT, R13, R24, PT ;  /* 0x000000180d00720c */ /* 0x000fc60003fc6270 */
[----:B------:R4:W5:Y:S04]  /*a050*/  SHFL.IDX PT, R7, R0, 0x3, 0x1c1f ;  /* 0x007c1f0000077f89 */ /* 0x00096800000e0000 */
[----:B-1----:R1:W-:Y:S04]  /*a060*/  @!P4 ST.E [R4.64], R18 ;  /* 0x000000120400c985 */ /* 0x0023e8000c101906 */
[----:B------:R1:W1:Y:S04]  /*a070*/  SHFL.IDX PT, R2, R23, RZ, 0x1c1f ;  /* 0x001c1fff17027589 */ /* 0x00026800000e0000 */
[----:B------:R1:W1:Y:S01]  /*a080*/  SHFL.IDX PT, R3, R22, RZ, 0x1c1f ;  /* 0x001c1fff16037589 */ /* 0x00026200000e0000 */
[----:B----4-:R-:W-:-:S04]  /*a090*/  IADD3 R0, R12, 0x8, RZ ;  /* 0x000000080c007810 */ /* 0x010fc80007ffe0ff */
[CC--:B------:R-:W-:Y:S02]  /*a0a0*/  ISETP.GE.OR P3, PT, R0.reuse, R24.reuse, P1 ;  /* 0x000000180000720c */ /* 0x0c0fe40000f66670 */
[-C--:B------:R-:W-:Y:S02]  /*a0b0*/  ISETP.GE.OR P1, PT, R13, R24.reuse, P1 ;  /* 0x000000180d00720c */ /* 0x080fe40000f26670 */
[----:B------:R-:W-:Y:S02]  /*a0c0*/  ISETP.GE.AND P0, PT, R0, R24, PT ;  /* 0x000000180000720c */ /* 0x000fe40003f06270 */
[----:B------:R-:W-:-:S05]  /*a0d0*/  LOP3.LUT R0, R17, 0x7ffffffc, RZ, 0xc0, !PT ;  /* 0x7ffffffc11007812 */ /* 0x000fca00078ec0ff */
[----:B------:R-:W-:Y:S02]  /*a0e0*/  IMAD.IADD R0, R16, 0x1, -R0 ;  /* 0x0000000110007824 */ /* 0x000fe400078e0a00 */
[----:B--2---:R2:W-:Y:S03]  /*a0f0*/  @!P3 ST.E [R10.64], R19 ;  /* 0x000000130a00b985 */ /* 0x0045e6000c101906 */
[----:B------:R-:W-:Y:S01]  /*a100*/  SHF.L.U32 R0, R0, 0x1, RZ ;  /* 0x0000000100007819 */ /* 0x000fe200000006ff */
[----:B---3--:R2:W-:Y:S04]  /*a110*/  @!P2 ST.E [R8.64], R20 ;  /* 0x000000140800a985 */ /* 0x0085e8000c101906 */
[----:B-----5:R2:W-:Y:S01]  /*a120*/  @!P1 ST.E [R6.64], R21 ;  /* 0x0000001506009985 */ /* 0x0205e2000c101906 */
[----:B------:R-:W-:-:S13]  /*a130*/  ISETP.GE.AND P1, PT, R12, R24, PT ;  /* 0x000000180c00720c */ /* 0x000fda0003f26270 */
[----:B------:R-:W-:Y:S05]  /*a140*/  @P1 BRA `(.L_x_14) ;  /* 0x0000045000001947 */ /* 0x000fea0003800000 */
[C---:B-12---:R-:W-:Y:S02]  /*a150*/  IADD3 R6, R0.reuse, 0x8, RZ ;  /* 0x0000000800067810 */ /* 0x046fe40007ffe0ff */
[----:B------:R-:W-:Y:S02]  /*a160*/  IADD3 R5, R0, 0x10, RZ ;  /* 0x0000001000057810 */ /* 0x000fe40007ffe0ff */
[----:B------:R-:W-:Y:S02]  /*a170*/  ISETP.GE.AND P3, PT, R6, c[0x0][0x3c8], PT ;  /* 0x0000f20006007a0c */ /* 0x000fe40003f66270 */
[----:B------:R-:W-:Y:S02]  /*a180*/  ISETP.GE.AND P2, PT, R5, c[0x0][0x3c8], PT ;  /* 0x0000f20005007a0c */ /* 0x000fe40003f46270 */
[C---:B------:R-:W-:Y:S02]  /*a190*/  IADD3 R4, R0.reuse, 0x18, RZ ;  /* 0x0000001800047810 */ /* 0x040fe40007ffe0ff */
[----:B------:R-:W-:-:S02]  /*a1a0*/  ISETP.GE.AND P4, PT, R0, c[0x0][0x3c8], PT ;  /* 0x0000f20000007a0c */ /* 0x000fc40003f86270 */
[----:B------:R-:W-:-:S05]  /*a1b0*/  ISETP.GE.AND P1, PT, R4, c[0x0][0x3c8], PT ;  /* 0x0000f20004007a0c */ /* 0x000fca0003f26270 */
[----:B------:R-:W-:Y:S02]  /*a1c0*/  @!P3 LEA.HI R6, R6, R6, RZ, 0x1 ;  /* 0x000000060606b211 */ /* 0x000fe400078f08ff */
[----:B------:R-:W-:Y:S02]  /*a1d0*/  @!P2 LEA.HI R5, R5, R5, RZ, 0x1 ;  /* 0x000000050505a211 */ /* 0x000fe400078f08ff */
[----:B------:R-:W-:Y:S02]  /*a1e0*/  @!P3 LOP3.LUT R6, R6, 0xfffffffe, RZ, 0xc0, !PT ;  /* 0xfffffffe0606b812 */ /* 0x000fe400078ec0ff */
[----:B------:R-:W-:Y:S01]  /*a1f0*/  @!P2 LOP3.LUT R5, R5, 0xfffffffe, RZ, 0xc0, !PT ;  /* 0xfffffffe0505a812 */ /* 0x000fe200078ec0ff */
[----:B------:R-:W-:Y:S01]  /*a200*/  @!P4 IMAD.WIDE R8, R0, 0x4, R2 ;  /* 0x000000040008c825 */ /* 0x000fe200078e0202 */
[----:B------:R-:W-:-:S03]  /*a210*/  @!P1 LEA.HI R10, R4, R4, RZ, 0x1 ;  /* 0x00000004040a9211 */ /* 0x000fc600078f08ff */
[--C-:B------:R-:W-:Y:S01]  /*a220*/  @!P3 IMAD.WIDE R6, R6, 0x4, R2.reuse ;  /* 0x000000040606b825 */ /* 0x100fe200078e0202 */
[----:B------:R1:W-:Y:S03]  /*a230*/  @!P4 ST.E.64 [R8.64], R112 ;  /* 0x000000700800c985 */ /* 0x0003e6000c101b06 */
[----:B------:R-:W-:Y:S01]  /*a240*/  @!P2 IMAD.WIDE R4, R5, 0x4, R2 ;  /* 0x000000040504a825 */ /* 0x000fe200078e0202 */
[----:B------:R2:W-:Y:S04]  /*a250*/  @!P3 ST.E.64 [R6.64], R120 ;  /* 0x000000780600b985 */ /* 0x0005e8000c101b06 */
[----:B------:R3:W-:Y:S01]  /*a260*/  @!P2 ST.E.64 [R4.64], R124 ;  /* 0x0000007c0400a985 */ /* 0x0007e2000c101b06 */
[----:B-1----:R-:W-:-:S02]  /*a270*/  @!P1 LOP3.LUT R8, R10, 0xfffffffe, RZ, 0xc0, !PT ;  /* 0xfffffffe0a089812 */ /* 0x002fc400078ec0ff */
[----:B------:R-:W-:-:S03]  /*a280*/  IADD3 R9, R0, 0x20, RZ ;  /* 0x0000002000097810 */ /* 0x000fc60007ffe0ff */
[----:B--2---:R-:W-:Y:S01]  /*a290*/  @!P1 IMAD.WIDE R6, R8, 0x4, R2 ;  /* 0x0000000408069825 */ /* 0x004fe200078e0202 */
[----:B------:R-:W-:Y:S02]  /*a2a0*/  ISETP.GE.AND P4, PT, R9, c[0x0][0x3c8], PT ;  /* 0x0000f20009007a0c */ /* 0x000fe40003f86270 */
[C---:B---3--:R-:W-:Y:S02]  /*a2b0*/  IADD3 R5, R0.reuse, 0x28, RZ ;  /* 0x0000002800057810 */ /* 0x048fe40007ffe0ff */
[C---:B------:R-:W-:Y:S01]  /*a2c0*/  IADD3 R4, R0.reuse, 0x30, RZ ;  /* 0x0000003000047810 */ /* 0x040fe20007ffe0ff */
[----:B------:R1:W-:Y:S01]  /*a2d0*/  @!P1 ST.E.64 [R6.64], R136 ;  /* 0x0000008806009985 */ /* 0x0003e2000c101b06 */
[----:B------:R-:W-:Y:S02]  /*a2e0*/  IADD3 R8, R0, 0x38, RZ ;  /* 0x0000003800087810 */ /* 0x000fe40007ffe0ff */
[----:B------:R-:W-:Y:S02]  /*a2f0*/  ISETP.GE.AND P3, PT, R5, c[0x0][0x3c8], PT ;  /* 0x0000f20005007a0c */ /* 0x000fe40003f66270 */
[----:B------:R-:W-:-:S02]  /*a300*/  ISETP.GE.AND P2, PT, R4, c[0x0][0x3c8], PT ;  /* 0x0000f20004007a0c */ /* 0x000fc40003f46270 */
[----:B------:R-:W-:Y:S02]  /*a310*/  ISETP.GE.AND P1, PT, R8, c[0x0][0x3c8], PT ;  /* 0x0000f20008007a0c */ /* 0x000fe40003f26270 */
[----:B------:R-:W-:-:S09]  /*a320*/  @!P4 LEA.HI R9, R9, R9, RZ, 0x1 ;  /* 0x000000090909c211 */ /* 0x000fd200078f08ff */
[----:B------:R-:W-:Y:S02]  /*a330*/  @!P2 LEA.HI R4, R4, R4, RZ, 0x1 ;  /* 0x000000040404a211 */ /* 0x000fe400078f08ff */
[----:B------:R-:W-:-:S04]  /*a340*/  @!P1 LEA.HI R8, R8, R8, RZ, 0x1 ;  /* 0x0000000808089211 */ /* 0x000fc800078f08ff */
[----:B------:R-:W-:Y:S02]  /*a350*/  @!P1 LOP3.LUT R10, R8, 0xfffffffe, RZ, 0xc0, !PT ;  /* 0xfffffffe080a9812 */ /* 0x000fe400078ec0ff */
[----:B-1----:R-:W-:Y:S02]  /*a360*/  @!P3 LEA.HI R6, R5, R5, RZ, 0x1 ;  /* 0x000000050506b211 */ /* 0x002fe400078f08ff */
[----:B------:R-:W-:Y:S02]  /*a370*/  @!P4 LOP3.LUT R5, R9, 0xfffffffe, RZ, 0xc0, !PT ;  /* 0xfffffffe0905c812 */ /* 0x000fe400078ec0ff */
[----:B------:R-:W-:Y:S02]  /*a380*/  @!P3 LOP3.LUT R9, R6, 0xfffffffe, RZ, 0xc0, !PT ;  /* 0xfffffffe0609b812 */ /* 0x000fe400078ec0ff */
[----:B------:R-:W-:Y:S01]  /*a390*/  @!P2 LOP3.LUT R6, R4, 0xfffffffe, RZ, 0xc0, !PT ;  /* 0xfffffffe0406a812 */ /* 0x000fe200078ec0ff */
[----:B------:R-:W-:-:S04]  /*a3a0*/  @!P4 IMAD.WIDE R4, R5, 0x4, R2 ;  /* 0x000000040504c825 */ /* 0x000fc800078e0202 */
[--C-:B------:R-:W-:Y:S01]  /*a3b0*/  @!P3 IMAD.WIDE R8, R9, 0x4, R2.reuse ;  /* 0x000000040908b825 */ /* 0x100fe200078e0202 */
[----:B------:R1:W-:Y:S03]  /*a3c0*/  @!P4 ST.E.64 [R4.64], R140 ;  /* 0x0000008c0400c985 */ /* 0x0003e6000c101b06 */
[--C-:B------:R-:W-:Y:S01]  /*a3d0*/  @!P2 IMAD.WIDE R6, R6, 0x4, R2.reuse ;  /* 0x000000040606a825 */ /* 0x100fe200078e0202 */
[----:B------:R2:W-:Y:S04]  /*a3e0*/  @!P3 ST.E.64 [R8.64], R152 ;  /* 0x000000980800b985 */ /* 0x0005e8000c101b06 */
[----:B------:R3:W-:Y:S01]  /*a3f0*/  @!P2 ST.E.64 [R6.64], R156 ;  /* 0x0000009c0600a985 */ /* 0x0007e2000c101b06 */
[----:B-1----:R-:W-:Y:S01]  /*a400*/  @!P1 IMAD.WIDE R4, R10, 0x4, R2 ;  /* 0x000000040a049825 */ /* 0x002fe200078e0202 */
[----:B--2---:R-:W-:-:S04]  /*a410*/  IADD3 R8, R0, 0x40, RZ ;  /* 0x0000004000087810 */ /* 0x004fc80007ffe0ff */
[----:B------:R1:W-:Y:S01]  /*a420*/  @!P1 ST.E.64 [R4.64], R168 ;  /* 0x000000a804009985 */ /* 0x0003e2000c101b06 */
[----:B---3--:R-:W-:Y:S02]  /*a430*/  IADD3 R6, R0, 0x48, RZ ;  /* 0x0000004800067810 */ /* 0x008fe40007ffe0ff */
[----:B------:R-:W-:Y:S02]  /*a440*/  ISETP.GE.AND P4, PT, R8, c[0x0][0x3c8], PT ;  /* 0x0000f20008007a0c */ /* 0x000fe40003f86270 */
[----:B------:R-:W-:-:S11]  /*a450*/  ISETP.GE.AND P3, PT, R6, c[0x0][0x3c8], PT ;  /* 0x0000f20006007a0c */ /* 0x000fd60003f66270 */
[----:B------:R-:W-:Y:S02]  /*a460*/  @!P4 LEA.HI R8, R8, R8, RZ, 0x1 ;  /* 0x000000080808c211 */ /* 0x000fe400078f08ff */
[----:B------:R-:W-:-:S04]  /*a470*/  @!P3 LEA.HI R7, R6, R6, RZ, 0x1 ;  /* 0x000000060607b211 */ /* 0x000fc800078f08ff */
[----:B------:R-:W-:Y:S02]  /*a480*/  @!P3 LOP3.LUT R7, R7, 0xfffffffe, RZ, 0xc0, !PT ;  /* 0xfffffffe0707b812 */ /* 0x000fe400078ec0ff */
[C---:B-1----:R-:W-:Y:S02]  /*a490*/  IADD3 R5, R0.reuse, 0x50, RZ ;  /* 0x0000005000057810 */ /* 0x042fe40007ffe0ff */
[----:B------:R-:W-:Y:S02]  /*a4a0*/  IADD3 R4, R0, 0x58, RZ ;  /* 0x0000005800047810 */ /* 0x000fe40007ffe0ff */
[----:B------:R-:W-:Y:S02]  /*a4b0*/  ISETP.GE.AND P2, PT, R5, c[0x0][0x3c8], PT ;  /* 0x0000f20005007a0c */ /* 0x000fe40003f46270 */
[----:B------:R-:W-:-:S11]  /*a4c0*/  ISETP.GE.AND P1, PT, R4, c[0x0][0x3c8], PT ;  /* 0x0000f20004007a0c */ /* 0x000fd60003f26270 */
[----:B------:R-:W-:Y:S02]  /*a4d0*/  @!P2 LEA.HI R6, R5, R5, RZ, 0x1 ;  /* 0x000000050506a211 */ /* 0x000fe400078f08ff */
[----:B------:R-:W-:Y:S02]  /*a4e0*/  @!P1 LEA.HI R4, R4, R4, RZ, 0x1 ;  /* 0x0000000404049211 */ /* 0x000fe400078f08ff */
[----:B------:R-:W-:Y:S02]  /*a4f0*/  @!P4 LOP3.LUT R5, R8, 0xfffffffe, RZ, 0xc0, !PT ;  /* 0xfffffffe0805c812 */ /* 0x000fe400078ec0ff */
[----:B------:R-:W-:Y:S01]  /*a500*/  @!P2 LOP3.LUT R10, R6, 0xfffffffe, RZ, 0xc0, !PT ;  /* 0xfffffffe060aa812 */ /* 0x000fe200078ec0ff */
[----:B------:R-:W-:Y:S01]  /*a510*/  @!P3 IMAD.WIDE R6, R7, 0x4, R2 ;  /* 0x000000040706b825 */ /* 0x000fe200078e0202 */
[----:B------:R-:W-:-:S03]  /*a520*/  @!P1 LOP3.LUT R11, R4, 0xfffffffe, RZ, 0xc0, !PT ;  /* 0xfffffffe040b9812 */ /* 0x000fc600078ec0ff */
[----:B------:R-:W-:-:S04]  /*a530*/  @!P4 IMAD.WIDE R8, R5, 0x4, R2 ;  /* 0x000000040508c825 */ /* 0x000fc800078e0202 */
[--C-:B------:R-:W-:Y:S01]  /*a540*/  @!P2 IMAD.WIDE R4, R10, 0x4, R2.reuse ;  /* 0x000000040a04a825 */ /* 0x100fe200078e0202 */
[----:B------:R1:W-:Y:S03]  /*a550*/  @!P4 ST.E.64 [R8.64], R68 ;  /* 0x000000440800c985 */ /* 0x0003e6000c101b06 */
[----:B------:R-:W-:Y:S01]  /*a560*/  @!P1 IMAD.WIDE R2, R11, 0x4, R2 ;  /* 0x000000040b029825 */ /* 0x000fe200078e0202 */
[----:B------:R1:W-:Y:S04]  /*a570*/  @!P3 ST.E.64 [R6.64], R80 ;  /* 0x000000500600b985 */ /* 0x0003e8000c101b06 */
[----:B------:R1:W-:Y:S04]  /*a580*/  @!P2 ST.E.64 [R4.64], R84 ;  /* 0x000000540400a985 */ /* 0x0003e8000c101b06 */
[----:B------:R1:W-:Y:S02]  /*a590*/  @!P1 ST.E.64 [R2.64], R96 ;  /* 0x0000006002009985 */ /* 0x0003e4000c101b06 */
.L_x_14:
[----:B-1----:R-:W-:Y:S05]  /*a5a0*/  BSYNC B0 ;  /* 0x0000000000007941 */ /* 0x002fea0003800000 */
.L_x_13:
[----:B------:R1:W3:Y:S01]  /*a5b0*/  SHFL.IDX PT, R3, R22, 0x1, 0x1c1f ;  /* 0x003c1f0016037f89 */ /* 0x0002e200000e0000 */
[----:B------:R-:W-:Y:S03]  /*a5c0*/  BSSY B0, `(.L_x_15) ;  /* 0x0000048000007945 */ /* 0x000fe60003800000 */
[----:B------:R1:W4:Y:S01]  /*a5d0*/  SHFL.IDX PT, R2, R23, 0x1, 0x1c1f ;  /* 0x003c1f0017027f89 */ /* 0x00032200000e0000 */
[----:B------:R-:W-:Y:S05]  /*a5e0*/  @P0 BRA `(.L_x_16) ;  /* 0x0000045000000947 */ /* 0x000fea0003800000 */
[C---:B------:R-:W-:Y:S02]  /*a5f0*/  IADD3 R4, R0.reuse, 0x8, RZ ;  /* 0x0000000800047810 */ /* 0x040fe40007ffe0ff */
[----:B------:R-:W-:-:S02]  /*a600*/  ISETP.GE.AND P1, PT, R0, c[0x0][0x3c8], PT ;  /* 0x0000f20000007a0c */ /* 0x000fc40003f26270 */
[----:B------:R-:W-:Y:S02]  /*a610*/  ISETP.GE.AND P0, PT, R4, c[0x0][0x3c8], PT ;  /* 0x0000f20004007a0c */ /* 0x000fe40003f06270 */
[C---:B--2---:R-:W-:Y:S02]  /*a620*/  IADD3 R8, R0.reuse, 0x10, RZ ;  /* 0x0000001000087810 */ /* 0x044fe40007ffe0ff */
[C---:B------:R-:W-:Y:S02]  /*a630*/  IADD3 R9, R0.reuse, 0x18, RZ ;  /* 0x0000001800097810 */ /* 0x040fe40007ffe0ff */
[C---:B------:R-:W-:Y:S02]  /*a640*/  IADD3 R10, R0.reuse, 0x20, RZ ;  /* 0x00000020000a7810 */ /* 0x040fe40007ffe0ff */
[----:B------:R-:W-:Y:S02]  /*a650*/  IADD3 R11, R0, 0x28, RZ ;  /* 0x00000028000b7810 */ /* 0x000fe40007ffe0ff */
[----:B------:R-:W-:Y:S01]  /*a660*/  ISETP.GE.AND P4, PT, R8, c[0x0][0x3c8], PT ;  /* 0x0000f20008007a0c */ /* 0x000fe20003f86270 */
[C---:B---34-:R-:W-:Y:S01]  /*a670*/  @!P1 IMAD.WIDE R6, R0.reuse, 0x4, R2 ;  /* 0x0000000400069825 */ /* 0x058fe200078e0202 */
[----:B------:R-:W-:-:S02]  /*a680*/  IADD3 R12, R0, 0x30, RZ ;  /* 0x00000030000c7810 */ /* 0x000fc40007ffe0ff */
[----:B------:R-:W-:Y:S02]  /*a690*/  @!P0 LEA.HI R4, R4, R4, RZ, 0x1 ;  /* 0x0000000404048211 */ /* 0x000fe400078f08ff */
[----:B------:R-:W-:Y:S01]  /*a6a0*/  ISETP.GE.AND P3, PT, R9, c[0x0][0x3c8], PT ;  /* 0x0000f20009007a0c */ /* 0x000fe20003f66270 */
[----:B------:R2:W-:Y:S01]  /*a6b0*/  @!P1 ST.E.64 [R6.64], R114 ;  /* 0x0000007206009985 */ /* 0x0005e2000c101b06 */
[----:B------:R-:W-:Y:S02]  /*a6c0*/  @!P0 LOP3.LUT R4, R4, 0xfffffffe, RZ, 0xc0, !PT ;  /* 0xfffffffe04048812 */ /* 0x000fe400078ec0ff */
[----:B------:R-:W-:Y:S02]  /*a6d0*/  ISETP.GE.AND P2, PT, R10, c[0x0][0x3c8], PT ;  /* 0x0000f2000a007a0c */ /* 0x000fe40003f46270 */
[----:B------:R-:W-:Y:S01]  /*a6e0*/  ISETP.GE.AND P1, PT, R11, c[0x0][0x3c8], PT ;  /* 0x0000f2000b007a0c */ /* 0x000fe20003f26270 */
[----:B------:R-:W-:-:S05]  /*a6f0*/  @!P0 IMAD.WIDE R4, R4, 0x4, R2 ;  /* 0x0000000404048825 */ /* 0x000fca00078e0202 */
[----:B------:R3:W-:Y:S01]  /*a700*/  @!P0 ST.E.64 [R4.64], R122 ;  /* 0x0000007a04008985 */ /* 0x0007e2000c101b06 */
[----:B------:R-:W-:-:S13]  /*a710*/  ISETP.GE.AND P0, PT, R12, c[0x0][0x3c8], PT ;  /* 0x0000f2000c007a0c */ /* 0x000fda0003f06270 */
[----:B------:R-:W-:Y:S02]  /*a720*/  @!P0 LEA.HI R12, R12, R12, RZ, 0x1 ;  /* 0x0000000c0c0c8211 */ /* 0x000fe400078f08ff */
[----:B--2---:R-:W-:Y:S02]  /*a730*/  @!P3 LEA.HI R6, R9, R9, RZ, 0x1 ;  /* 0x000000090906b211 */ /* 0x004fe400078f08ff */
[----:B------:R-:W-:Y:S02]  /*a740*/  @!P1 LEA.HI R7, R11, R11, RZ, 0x1 ;  /* 0x0000000b0b079211 */ /* 0x000fe400078f08ff */
[----:B------:R-:W-:Y:S02]  /*a750*/  @!P3 LOP3.LUT R6, R6, 0xfffffffe, RZ, 0xc0, !PT ;  /* 0xfffffffe0606b812 */ /* 0x000fe400078ec0ff */
[----:B------:R-:W-:Y:S02]  /*a760*/  @!P1 LOP3.LUT R7, R7, 0xfffffffe, RZ, 0xc0, !PT ;  /* 0xfffffffe07079812 */ /* 0x000fe400078ec0ff */
[----:B------:R-:W-:-:S02]  /*a770*/  @!P0 LOP3.LUT R12, R12, 0xfffffffe, RZ, 0xc0, !PT ;  /* 0xfffffffe0c0c8812 */ /* 0x000fc400078ec0ff */
[----:B---3--:R-:W-:Y:S01]  /*a780*/  @!P4 LEA.HI R4, R8, R8, RZ, 0x1 ;  /* 0x000000080804c211 */ /* 0x008fe200078f08ff */
[--C-:B------:R-:W-:Y:S01]  /*a790*/  @!P3 IMAD.WIDE R8, R6, 0x4, R2.reuse ;  /* 0x000000040608b825 */ /* 0x100fe200078e0202 */
[----:B------:R-:W-:Y:S02]  /*a7a0*/  @!P2 LEA.HI R5, R10, R10, RZ, 0x1 ;  /* 0x0000000a0a05a211 */ /* 0x000fe400078f08ff */
[----:B------:R-:W-:Y:S01]  /*a7b0*/  @!P4 LOP3.LUT R4, R4, 0xfffffffe, RZ, 0xc0, !PT ;  /* 0xfffffffe0404c812 */ /* 0x000fe200078ec0ff */
[----:B------:R-:W-:Y:S01]  /*a7c0*/  @!P1 IMAD.WIDE R6, R7, 0x4, R2 ;  /* 0x0000000407069825 */ /* 0x000fe200078e0202 */
[----:B------:R-:W-:-:S03]  /*a7d0*/  @!P2 LOP3.LUT R10, R5, 0xfffffffe, RZ, 0xc0, !PT ;  /* 0xfffffffe050aa812 */ /* 0x000fc600078ec0ff */
[----:B------:R-:W-:-:S04]  /*a7e0*/  @!P4 IMAD.WIDE R4, R4, 0x4, R2 ;  /* 0x000000040404c825 */ /* 0x000fc800078e0202 */
[--C-:B------:R-:W-:Y:S01]  /*a7f0*/  @!P2 IMAD.WIDE R10, R10, 0x4, R2.reuse ;  /* 0x000000040a0aa825 */ /* 0x100fe200078e0202 */
[----:B------:R2:W-:Y:S04]  /*a800*/  @!P4 ST.E.64 [R4.64], R126 ;  /* 0x0000007e0400c985 */ /* 0x0005e8000c101b06 */
[----:B------:R3:W-:Y:S04]  /*a810*/  @!P3 ST.E.64 [R8.64], R138 ;  /* 0x0000008a0800b985 */ /* 0x0007e8000c101b06 */
[----:B------:R-:W-:Y:S04]  /*a820*/  @!P2 ST.E.64 [R10.64], R142 ;  /* 0x0000008e0a00a985 */ /* 0x000fe8000c101b06 */
[----:B------:R4:W-:Y:S01]  /*a830*/  @!P1 ST.E.64 [R6.64], R154 ;  /* 0x0000009a06009985 */ /* 0x0009e2000c101b06 */
[----:B--2---:R-:W-:Y:S01]  /*a840*/  @!P0 IMAD.WIDE R4, R12, 0x4, R2 ;  /* 0x000000040c048825 */ /* 0x004fe200078e0202 */
[----:B---3--:R-:W-:-:S04]  /*a850*/  IADD3 R8, R0, 0x38, RZ ;  /* 0x0000003800087810 */ /* 0x008fc80007ffe0ff */
[----:B------:R2:W-:Y:S01]  /*a860*/  @!P0 ST.E.64 [R4.64], R158 ;  /* 0x0000009e04008985 */ /* 0x0005e2000c101b06 */
[----:B------:R-:W-:Y:S02]  /*a870*/  ISETP.GE.AND P4, PT, R8, c[0x0][0x3c8], PT ;  /* 0x0000f20008007a0c */ /* 0x000fe40003f86270 */
[C---:B----4-:R-:W-:Y:S02]  /*a880*/  IADD3 R7, R0.reuse, 0x40, RZ ;  /* 0x0000004000077810 */ /* 0x050fe40007ffe0ff */
[----:B------:R-:W-:Y:S02]  /*a890*/  IADD3 R6, R0, 0x48, RZ ;  /* 0x0000004800067810 */ /* 0x000fe40007ffe0ff */
[----:B------:R-:W-:Y:S02]  /*a8a0*/  ISETP.GE.AND P3, PT, R7, c[0x0][0x3c8], PT ;  /* 0x0000f20007007a0c */ /* 0x000fe40003f66270 */
[----:B------:R-:W-:-:S05]  /*a8b0*/  ISETP.GE.AND P2, PT, R6, c[0x0][0x3c8], PT ;  /* 0x0000f20006007a0c */ /* 0x000fca0003f46270 */
[----:B------:R-:W-:-:S06]  /*a8c0*/  @!P4 LEA.HI R9, R8, R8, RZ, 0x1 ;  /* 0x000000080809c211 */ /* 0x000fcc00078f08ff */
[----:B------:R-:W-:Y:S02]  /*a8d0*/  @!P3 LEA.HI R8, R7, R7, RZ, 0x1 ;  /* 0x000000070708b211 */ /* 0x000fe400078f08ff */
[----:B------:R-:W-:Y:S02]  /*a8e0*/  @!P2 LEA.HI R7, R6, R6, RZ, 0x1 ;  /* 0x000000060607a211 */ /* 0x000fe400078f08ff */
[----:B------:R-:W-:Y:S02]  /*a8f0*/  @!P3 LOP3.LUT R8, R8, 0xfffffffe, RZ, 0xc0, !PT ;  /* 0xfffffffe0808b812 */ /* 0x000fe400078ec0ff */
[C---:B--2---:R-:W-:Y:S02]  /*a900*/  IADD3 R5, R0.reuse, 0x50, RZ ;  /* 0x0000005000057810 */ /* 0x044fe40007ffe0ff */
[----:B------:R-:W-:Y:S02]  /*a910*/  IADD3 R4, R0, 0x58, RZ ;  /* 0x0000005800047810 */ /* 0x000fe40007ffe0ff */
[----:B------:R-:W-:-:S02]  /*a920*/  ISETP.GE.AND P1, PT, R5, c[0x0][0x3c8], PT ;  /* 0x0000f20005007a0c */ /* 0x000fc40003f26270 */
[----:B------:R-:W-:Y:S02]  /*a930*/  ISETP.GE.AND P0, PT, R4, c[0x0][0x3c8], PT ;  /* 0x0000f20004007a0c */ /* 0x000fe40003f06270 */
[----:B------:R-:W-:-:S09]  /*a940*/  @!P2 LOP3.LUT R7, R7, 0xfffffffe, RZ, 0xc0, !PT ;  /* 0xfffffffe0707a812 */ /* 0x000fd200078ec0ff */
[----:B------:R-:W-:Y:S02]  /*a950*/  @!P1 LEA.HI R6, R5, R5, RZ, 0x1 ;  /* 0x0000000505069211 */ /* 0x000fe400078f08ff */
[----:B------:R-:W-:Y:S02]  /*a960*/  @!P0 LEA.HI R4, R4, R4, RZ, 0x1 ;  /* 0x0000000404048211 */ /* 0x000fe400078f08ff */
[----:B------:R-:W-:Y:S01]  /*a970*/  @!P4 LOP3.LUT R5, R9, 0xfffffffe, RZ, 0xc0, !PT ;  /* 0xfffffffe0905c812 */ /* 0x000fe200078ec0ff */
[--C-:B------:R-:W-:Y:S01]  /*a980*/  @!P3 IMAD.WIDE R8, R8, 0x4, R2.reuse ;  /* 0x000000040808b825 */ /* 0x100fe200078e0202 */
[----:B------:R-:W-:Y:S02]  /*a990*/  @!P1 LOP3.LUT R12, R6, 0xfffffffe, RZ, 0xc0, !PT ;  /* 0xfffffffe060c9812 */ /* 0x000fe400078ec0ff */
[----:B------:R-:W-:Y:S01]  /*a9a0*/  @!P0 LOP3.LUT R13, R4, 0xfffffffe, RZ, 0xc0, !PT ;  /* 0xfffffffe040d8812 */ /* 0x000fe200078ec0ff */
[----:B------:R-:W-:-:S04]  /*a9b0*/  @!P4 IMAD.WIDE R10, R5, 0x4, R2 ;  /* 0x00000004050ac825 */ /* 0x000fc800078e0202 */
[--C-:B------:R-:W-:Y:S01]  /*a9c0*/  @!P2 IMAD.WIDE R6, R7, 0x4, R2.reuse ;  /* 0x000000040706a825 */ /* 0x100fe200078e0202 */
[----:B------:R2:W-:Y:S03]  /*a9d0*/  @!P4 ST.E.64 [R10.64], R170 ;  /* 0x000000aa0a00c985 */ /* 0x0005e6000c101b06 */
[--C-:B------:R-:W-:Y:S01]  /*a9e0*/  @!P1 IMAD.WIDE R4, R12, 0x4, R2.reuse ;  /* 0x000000040c049825 */ /* 0x100fe200078e0202 */
[----:B------:R2:W-:Y:S03]  /*a9f0*/  @!P3 ST.E.64 [R8.64], R70 ;  /* 0x000000460800b985 */ /* 0x0005e6000c101b06 */
[----:B------:R-:W-:Y:S01]  /*aa00*/  @!P0 IMAD.WIDE R2, R13, 0x4, R2 ;  /* 0x000000040d028825 */ /* 0x000fe200078e0202 */
[----:B------:R2:W-:Y:S04]  /*aa10*/  @!P2 ST.E.64 [R6.64], R82 ;  /* 0x000000520600a985 */ /* 0x0005e8000c101b06 */
[----:B------:R2:W-:Y:S04]  /*aa20*/  @!P1 ST.E.64 [R4.64], R86 ;  /* 0x0000005604009985 */ /* 0x0005e8000c101b06 */
[----:B------:R2:W-:Y:S02]  /*aa30*/  @!P0 ST.E.64 [R2.64], R98 ;  /* 0x0000006202008985 */ /* 0x0005e4000c101b06 */
.L_x_16:
[----:B------:R-:W-:Y:S05]  /*aa40*/  BSYNC B0 ;  /* 0x0000000000007941 */ /* 0x000fea0003800000 */
.L_x_15:
[----:B--23--:R2:W3:Y:S01]  /*aa50*/  SHFL.IDX PT, R3, R22, 0x2, 0x1c1f ;  /* 0x005c1f0016037f89 */ /* 0x00c4e200000e0000 */
[----:B------:R-:W-:Y:S03]  /*aa60*/  BSSY B0, `(.L_x_17) ;  /* 0x0000048000007945 */ /* 0x000fe60003800000 */
[----:B----4-:R2:W4:Y:S01]  /*aa70*/  SHFL.IDX PT, R2, R23, 0x2, 0x1c1f ;  /* 0x005c1f0017027f89 */ /* 0x01052200000e0000 */
[----:B------:R-:W-:Y:S05]  /*aa80*/  @P5 BRA `(.L_x_18) ;  /* 0x0000045000005947 */ /* 0x000fea0003800000 */
[C---:B------:R-:W-:Y:S02]  /*aa90*/  IADD3 R6, R0.reuse, 0x8, RZ ;  /* 0x0000000800067810 */ /* 0x040fe40007ffe0ff */
[----:B------:R-:W-:-:S02]  /*aaa0*/  IADD3 R5, R0, 0x10, RZ ;  /* 0x0000001000057810 */ /* 0x000fc40007ffe0ff */
[C---:B------:R-:W-:Y:S02]  /*aab0*/  IADD3 R4, R0.reuse, 0x18, RZ ;  /* 0x0000001800047810 */ /* 0x040fe40007ffe0ff */
[C---:B------:R-:W-:Y:S02]  /*aac0*/  ISETP.GE.AND P5, PT, R0.reuse, c[0x0][0x3c8], PT ;  /* 0x0000f20000007a0c */ /* 0x040fe40003fa6270 */
[----:B------:R-:W-:Y:S02]  /*aad0*/  IADD3 R7, R0, 0x20, RZ ;  /* 0x0000002000077810 */ /* 0x000fe40007ffe0ff */
[----:B------:R-:W-:Y:S02]  /*aae0*/  ISETP.GE.AND P4, PT, R6, c[0x0][0x3c8], PT ;  /* 0x0000f20006007a0c */ /* 0x000fe40003f86270 */
[----:B------:R-:W-:Y:S02]  /*aaf0*/  IADD3 R10, R0, 0x28, RZ ;  /* 0x00000028000a7810 */ /* 0x000fe40007ffe0ff */
[----:B------:R-:W-:-:S02]  /*ab00*/  ISETP.GE.AND P3, PT, R5, c[0x0][0x3c8], PT ;  /* 0x0000f20005007a0c */ /* 0x000fc40003f66270 */
[----:B------:R-:W-:Y:S02]  /*ab10*/  ISETP.GE.AND P2, PT, R4, c[0x0][0x3c8], PT ;  /* 0x0000f20004007a0c */ /* 0x000fe40003f46270 */
[----:B------:R-:W-:Y:S01]  /*ab20*/  ISETP.GE.AND P1, PT, R7, c[0x0][0x3c8], PT ;  /* 0x0000f20007007a0c */ /* 0x000fe20003f26270 */
[----:B---34-:R-:W-:Y:S01]  /*ab30*/  @!P5 IMAD.WIDE R8, R0, 0x4, R2 ;  /* 0x000000040008d825 */ /* 0x018fe200078e0202 */
[----:B------:R-:W-:-:S03]  /*ab40*/  ISETP.GE.AND P0, PT, R10, c[0x0][0x3c8], PT ;  /* 0x0000f2000a007a0c */ /* 0x000fc60003f06270 */
[----:B------:R-:W-:Y:S01]  /*ab50*/  @!P4 LEA.HI R6, R6, R6, RZ, 0x1 ;  /* 0x000000060606c211 */ /* 0x000fe200078f08ff */
[----:B------:R3:W-:Y:S03]  /*ab60*/  @!P5 ST.E.64 [R8.64], R108 ;  /* 0x0000006c0800d985 */ /* 0x0007e6000c101b06 */
[----:B------:R-:W-:Y:S02]  /*ab70*/  @!P3 LEA.HI R5, R5, R5, RZ, 0x1 ;  /* 0x000000050505b211 */ /* 0x000fe400078f08ff */
[----:B------:R-:W-:Y:S02]  /*ab80*/  @!P2 LEA.HI R4, R4, R4, RZ, 0x1 ;  /* 0x000000040404a211 */ /* 0x000fe400078f08ff */
[----:B------:R-:W-:Y:S02]  /*ab90*/  @!P4 LOP3.LUT R6, R6, 0xfffffffe, RZ, 0xc0, !PT ;  /* 0xfffffffe0606c812 */ /* 0x000fe400078ec0ff */
[----:B------:R-:W-:-:S02]  /*aba0*/  @!P1 LEA.HI R7, R7, R7, RZ, 0x1 ;  /* 0x0000000707079211 */ /* 0x000fc400078f08ff */
[----:B------:R-:W-:Y:S02]  /*abb0*/  @!P0 LEA.HI R10, R10, R10, RZ, 0x1 ;  /* 0x0000000a0a0a8211 */ /* 0x000fe400078f08ff */
[----:B------:R-:W-:Y:S02]  /*abc0*/  @!P2 LOP3.LUT R11, R4, 0xfffffffe, RZ, 0xc0, !PT ;  /* 0xfffffffe040ba812 */ /* 0x000fe400078ec0ff */
[----:B------:R-:W-:Y:S02]  /*abd0*/  @!P1 LOP3.LUT R7, R7, 0xfffffffe, RZ, 0xc0, !PT ;  /* 0xfffffffe07079812 */ /* 0x000fe400078ec0ff */
[----:B------:R-:W-:Y:S01]  /*abe0*/  @!P0 LOP3.LUT R12, R10, 0xfffffffe, RZ, 0xc0, !PT ;  /* 0xfffffffe0a0c8812 */ /* 0x000fe200078ec0ff */
[----:B------:R-:W-:Y:S01]  /*abf0*/  @!P2 IMAD.WIDE R10, R11, 0x4, R2 ;  /* 0x000000040b0aa825 */ /* 0x000fe200078e0202 */
[----:B---3--:R-:W-:-:S03]  /*ac00*/  @!P3 LOP3.LUT R8, R5, 0xfffffffe, RZ, 0xc0, !PT ;  /* 0xfffffffe0508b812 */ /* 0x008fc600078ec0ff */
[----:B------:R-:W-:-:S04]  /*ac10*/  @!P4 IMAD.WIDE R4, R6, 0x4, R2 ;  /* 0x000000040604c825 */ /* 0x000fc800078e0202 */
[--C-:B------:R-:W-:Y:S01]  /*ac20*/  @!P3 IMAD.WIDE R8, R8, 0x4, R2.reuse ;  /* 0x000000040808b825 */ /* 0x100fe200078e0202 */
[----:B------:R3:W-:Y:S03]  /*ac30*/  @!P4 ST.E.64 [R4.64], R116 ;  /* 0x000000740400c985 */ /* 0x0007e6000c101b06 */
[--C-:B------:R-:W-:Y:S01]  /*ac40*/  @!P1 IMAD.WIDE R6, R7, 0x4, R2.reuse ;  /* 0x0000000407069825 */ /* 0x100fe200078e0202 */
[----:B------:R4:W-:Y:S04]  /*ac50*/  @!P3 ST.E.64 [R8.64], R128 ;  /* 0x000000800800b985 */ /* 0x0009e8000c101b06 */
[----:B------:R-:W-:Y:S04]  /*ac60*/  @!P2 ST.E.64 [R10.64], R132 ;  /* 0x000000840a00a985 */ /* 0x000fe8000c101b06 */
[----:B------:R5:W-:Y:S01]  /*ac70*/  @!P1 ST.E.64 [R6.64], R144 ;  /* 0x0000009006009985 */ /* 0x000be2000c101b06 */
[----:B---3--:R-:W-:Y:S01]  /*ac80*/  @!P0 IMAD.WIDE R4, R12, 0x4, R2 ;  /* 0x000000040c048825 */ /* 0x008fe200078e0202 */
[----:B----4-:R-:W-:-:S04]  /*ac90*/  IADD3 R9, R0, 0x30, RZ ;  /* 0x0000003000097810 */ /* 0x010fc80007ffe0ff */
[----:B------:R3:W-:Y:S01]  /*aca0*/  @!P0 ST.E.64 [R4.64], R148 ;  /* 0x0000009404008985 */ /* 0x0007e2000c101b06 */
[----:B------:R-:W-:Y:S02]  /*acb0*/  IADD3 R8, R0, 0x38, RZ ;  /* 0x0000003800087810 */ /* 0x000fe40007ffe0ff */
[----:B------:R-:W-:Y:S02]  /*acc0*/  ISETP.GE.AND P5, PT, R9, c[0x0][0x3c8], PT ;  /* 0x0000f20009007a0c */ /* 0x000fe40003fa6270 */
[----:B------:R-:W-:Y:S02]  /*acd0*/  ISETP.GE.AND P4, PT, R8, c[0x0][0x3c8], PT ;  /* 0x0000f20008007a0c */ /* 0x000fe40003f86270 */
[C---:B-----5:R-:W-:Y:S02]  /*ace0*/  IADD3 R7, R0.reuse, 0x40, RZ ;  /* 0x0000004000077810 */ /* 0x060fe40007ffe0ff */
[----:B------:R-:W-:Y:S02]  /*acf0*/  IADD3 R6, R0, 0x48, RZ ;  /* 0x0000004800067810 */ /* 0x000fe40007ffe0ff */
[----:B------:R-:W-:-:S02]  /*ad00*/  ISETP.GE.AND P3, PT, R7, c[0x0][0x3c8], PT ;  /* 0x0000f20007007a0c */ /* 0x000fc40003f66270 */
[----:B------:R-:W-:-:S03]  /*ad10*/  ISETP.GE.AND P2, PT, R6, c[0x0][0x3c8], PT ;  /* 0x0000f20006007a0c */ /* 0x000fc60003f46270 */
[----:B------:R-:W-:Y:S02]  /*ad20*/  @!P5 LEA.HI R9, R9, R9, RZ, 0x1 ;  /* 0x000000090909d211 */ /* 0x000fe400078f08ff */
[----:B------:R-:W-:-:S04]  /*ad30*/  @!P4 LEA.HI R10, R8, R8, RZ, 0x1 ;  /* 0x00000008080ac211 */ /* 0x000fc800078f08ff */
[----:B------:R-:W-:Y:S02]  /*ad40*/  @!P4 LOP3.LUT R10, R10, 0xfffffffe, RZ, 0xc0, !PT ;  /* 0xfffffffe0a0ac812 */ /* 0x000fe400078ec0ff */
[----:B------:R-:W-:Y:S02]  /*ad50*/  @!P3 LEA.HI R8, R7, R7, RZ, 0x1 ;  /* 0x000000070708b211 */ /* 0x000fe400078f08ff */
[----:B------:R-:W-:Y:S01]  /*ad60*/  @!P2 LEA.HI R7, R6, R6, RZ, 0x1 ;  /* 0x000000060607a211 */ /* 0x000fe200078f08ff */
[----:B------:R-:W-:Y:S01]  /*ad70*/  @!P4 IMAD.WIDE R10, R10, 0x4, R2 ;  /* 0x000000040a0ac825 */ /* 0x000fe200078e0202 */
[----:B------:R-:W-:Y:S02]  /*ad80*/  @!P3 LOP3.LUT R8, R8, 0xfffffffe, RZ, 0xc0, !PT ;  /* 0xfffffffe0808b812 */ /* 0x000fe400078ec0ff */
[C---:B---3--:R-:W-:Y:S02]  /*ad90*/  IADD3 R5, R0.reuse, 0x50, RZ ;  /* 0x0000005000057810 */ /* 0x048fe40007ffe0ff */
[----:B------:R-:W-:-:S02]  /*ada0*/  IADD3 R4, R0, 0x58, RZ ;  /* 0x0000005800047810 */ /* 0x000fc40007ffe0ff */
[----:B------:R-:W-:Y:S02]  /*adb0*/  ISETP.GE.AND P1, PT, R5, c[0x0][0x3c8], PT ;  /* 0x0000f20005007a0c */ /* 0x000fe40003f26270 */
[----:B------:R-:W-:Y:S02]  /*adc0*/  ISETP.GE.AND P0, PT, R4, c[0x0][0x3c8], PT ;  /* 0x0000f20004007a0c */ /* 0x000fe40003f06270 */
[----:B------:R-:W-:-:S09]  /*add0*/  @!P2 LOP3.LUT R7, R7, 0xfffffffe, RZ, 0xc0, !PT ;  /* 0xfffffffe0707a812 */ /* 0x000fd200078ec0ff */
[----:B------:R-:W-:Y:S02]  /*ade0*/  @!P1 LEA.HI R6, R5, R5, RZ, 0x1 ;  /* 0x0000000505069211 */ /* 0x000fe400078f08ff */
[----:B------:R-:W-:Y:S01]  /*adf0*/  @!P5 LOP3.LUT R5, R9, 0xfffffffe, RZ, 0xc0, !PT ;  /* 0xfffffffe0905d812 */ /* 0x000fe200078ec0ff */
[--C-:B------:R-:W-:Y:S01]  /*ae00*/  @!P3 IMAD.WIDE R8, R8, 0x4, R2.reuse ;  /* 0x000000040808b825 */ /* 0x100fe200078e0202 */
[----:B------:R-:W-:Y:S02]  /*ae10*/  @!P0 LEA.HI R4, R4, R4, RZ, 0x1 ;  /* 0x0000000404048211 */ /* 0x000fe400078f08ff */
[----:B------:R-:W-:Y:S01]  /*ae20*/  @!P1 LOP3.LUT R14, R6, 0xfffffffe, RZ, 0xc0, !PT ;  /* 0xfffffffe060e9812 */ /* 0x000fe200078ec0ff */
[----:B------:R-:W-:Y:S01]  /*ae30*/  @!P5 IMAD.WIDE R12, R5, 0x4, R2 ;  /* 0x00000004050cd825 */ /* 0x000fe200078e0202 */
[----:B------:R-:W-:-:S03]  /*ae40*/  @!P0 LOP3.LUT R15, R4, 0xfffffffe, RZ, 0xc0, !PT ;  /* 0xfffffffe040f8812 */ /* 0x000fc600078ec0ff */
[--C-:B------:R-:W-:Y:S01]  /*ae50*/  @!P2 IMAD.WIDE R6, R7, 0x4, R2.reuse ;  /* 0x000000040706a825 */ /* 0x100fe200078e0202 */
[----:B------:R3:W-:Y:S03]  /*ae60*/  @!P5 ST.E.64 [R12.64], R160 ;  /* 0x000000a00c00d985 */ /* 0x0007e6000c101b06 */
[--C-:B------:R-:W-:Y:S01]  /*ae70*/  @!P1 IMAD.WIDE R4, R14, 0x4, R2.reuse ;  /* 0x000000040e049825 */ /* 0x100fe200078e0202 */
[----:B------:R3:W-:Y:S03]  /*ae80*/  @!P4 ST.E.64 [R10.64], R164 ;  /* 0x000000a40a00c985 */ /* 0x0007e6000c101b06 */
[----:B------:R-:W-:Y:S01]  /*ae90*/  @!P0 IMAD.WIDE R2, R15, 0x4, R2 ;  /* 0x000000040f028825 */ /* 0x000fe200078e0202 */
[----:B------:R3:W-:Y:S04]  /*aea0*/  @!P3 ST.E.64 [R8.64], R72 ;  /* 0x000000480800b985 */ /* 0x0007e8000c101b06 */
[----:B------:R3:W-:Y:S04]  /*aeb0*/  @!P2 ST.E.64 [R6.64], R76 ;  /* 0x0000004c0600a985 */ /* 0x0007e8000c101b06 */
[----:B------:R3:W-:Y:S04]  /*aec0*/  @!P1 ST.E.64 [R4.64], R88 ;  /* 0x0000005804009985 */ /* 0x0007e8000c101b06 */
[----:B------:R3:W-:Y:S02]  /*aed0*/  @!P0 ST.E.64 [R2.64], R92 ;  /* 0x0000005c02008985 */ /* 0x0007e4000c101b06 */
.L_x_18:
[----:B------:R-:W-:Y:S05]  /*aee0*/  BSYNC B0 ;  /* 0x0000000000007941 */ /* 0x000fea0003800000 */
.L_x_17:
[----:B---3--:R3:W1:Y:S04]  /*aef0*/  SHFL.IDX PT, R3, R22, 0x3, 0x1c1f ;  /* 0x007c1f0016037f89 */ /* 0x00866800000e0000 */
[----:B----4-:R3:W4:Y:S01]  /*af00*/  SHFL.IDX PT, R2, R23, 0x3, 0x1c1f ;  /* 0x007c1f0017027f89 */ /* 0x01072200000e0000 */
[----:B------:R-:W-:Y:S05]  /*af10*/  @P6 EXIT ;  /* 0x000000000000694d */ /* 0x000fea0003800000 */
[C---:B------:R-:W-:Y:S02]  /*af20*/  IADD3 R6, R0.reuse, 0x8, RZ ;  /* 0x0000000800067810 */ /* 0x040fe40007ffe0ff */
[----:B------:R-:W-:-:S02]  /*af30*/  IADD3 R5, R0, 0x10, RZ ;  /* 0x0000001000057810 */ /* 0x000fc40007ffe0ff */
[----:B------:R-:W-:Y:S02]  /*af40*/  IADD3 R4, R0, 0x18, RZ ;  /* 0x0000001800047810 */ /* 0x000fe40007ffe0ff */
[----:B------:R-:W-:Y:S02]  /*af50*/  ISETP.GE.AND P2, PT, R6, c[0x0][0x3c8], PT ;  /* 0x0000f20006007a0c */ /* 0x000fe40003f46270 */
[----:B------:R-:W-:Y:S02]  /*af60*/  ISETP.GE.AND P1, PT, R5, c[0x0][0x3c8], PT ;  /* 0x0000f20005007a0c */ /* 0x000fe40003f26270 */
[----:B------:R-:W-:Y:S02]  /*af70*/  ISETP.GE.AND P0, PT, R4, c[0x0][0x3c8], PT ;  /* 0x0000f20004007a0c */ /* 0x000fe40003f06270 */
[C---:B------:R-:W-:Y:S02]  /*af80*/  ISETP.GE.AND P3, PT, R0.reuse, c[0x0][0x3c8], PT ;  /* 0x0000f20000007a0c */ /* 0x040fe40003f66270 */
[----:B------:R-:W-:-:S02]  /*af90*/  IADD3 R13, R0, 0x20, RZ ;  /* 0x00000020000d7810 */ /* 0x000fc40007ffe0ff */
[----:B------:R-:W-:Y:S02]  /*afa0*/  IADD3 R14, R0, 0x28, RZ ;  /* 0x00000028000e7810 */ /* 0x000fe40007ffe0ff */
[----:B------:R-:W-:Y:S02]  /*afb0*/  ISETP.GE.AND P6, PT, R13, c[0x0][0x3c8], PT ;  /* 0x0000f2000d007a0c */ /* 0x000fe40003fc6270 */
[----:B------:R-:W-:Y:S02]  /*afc0*/  @!P2 LEA.HI R8, R6, R6, RZ, 0x1 ;  /* 0x000000060608a211 */ /* 0x000fe400078f08ff */
[----:B------:R-:W-:Y:S02]  /*afd0*/  @!P1 LEA.HI R5, R5, R5, RZ, 0x1 ;  /* 0x0000000505059211 */ /* 0x000fe400078f08ff */
[----:B------:R-:W-:Y:S01]  /*afe0*/  @!P0 LEA.HI R4, R4, R4, RZ, 0x1 ;  /* 0x0000000404048211 */ /* 0x000fe200078f08ff */
[----:B-1--4-:R-:W-:Y:S01]  /*aff0*/  @!P3 IMAD.WIDE R10, R0, 0x4, R2 ;  /* 0x00000004000ab825 */ /* 0x012fe200078e0202 */
[----:B------:R-:W-:-:S02]  /*b000*/  @!P2 LOP3.LUT R8, R8, 0xfffffffe, RZ, 0xc0, !PT ;  /* 0xfffffffe0808a812 */ /* 0x000fc400078ec0ff */
[----:B------:R-:W-:Y:S02]  /*b010*/  @!P1 LOP3.LUT R5, R5, 0xfffffffe, RZ, 0xc0, !PT ;  /* 0xfffffffe05059812 */ /* 0x000fe400078ec0ff */
[----:B------:R-:W-:Y:S01]  /*b020*/  ISETP.GE.AND P5, PT, R14, c[0x0][0x3c8], PT ;  /* 0x0000f2000e007a0c */ /* 0x000fe20003fa6270 */
[--C-:B------:R-:W-:Y:S01]  /*b030*/  @!P2 IMAD.WIDE R8, R8, 0x4, R2.reuse ;  /* 0x000000040808a825 */ /* 0x100fe200078e0202 */
[----:B------:R-:W-:Y:S01]  /*b040*/  @!P0 LOP3.LUT R4, R4, 0xfffffffe, RZ, 0xc0, !PT ;  /* 0xfffffffe04048812 */ /* 0x000fe200078ec0ff */
[----:B------:R1:W-:Y:S01]  /*b050*/  @!P3 ST.E.64 [R10.64], R110 ;  /* 0x0000006e0a00b985 */ /* 0x0003e2000c101b06 */
[----:B------:R-:W-:Y:S01]  /*b060*/  IADD3 R12, R0, 0x50, RZ ;  /* 0x00000050000c7810 */ /* 0x000fe20007ffe0ff */
[--C-:B------:R-:W-:Y:S02]  /*b070*/  @!P1 IMAD.WIDE R6, R5, 0x4, R2.reuse ;  /* 0x0000000405069825 */ /* 0x100fe400078e0202 */
[----:B------:R4:W-:Y:S02]  /*b080*/  @!P2 ST.E.64 [R8.64], R118 ;  /* 0x000000760800a985 */ /* 0x0009e4000c101b06 */
[----:B------:R-:W-:-:S02]  /*b090*/  @!P0 IMAD.WIDE R4, R4, 0x4, R2 ;  /* 0x0000000404048825 */ /* 0x000fc400078e0202 */
[----:B------:R-:W-:Y:S04]  /*b0a0*/  @!P1 ST.E.64 [R6.64], R130 ;  /* 0x0000008206009985 */ /* 0x000fe8000c101b06 */
[----:B------:R5:W-:Y:S01]  /*b0b0*/  @!P0 ST.E.64 [R4.64], R134 ;  /* 0x0000008604008985 */ /* 0x000be2000c101b06 */
[----:B------:R-:W-:Y:S02]  /*b0c0*/  ISETP.GE.AND P0, PT, R12, c[0x0][0x3c8], PT ;  /* 0x0000f2000c007a0c */ /* 0x000fe40003f06270 */
[C---:B-1----:R-:W-:Y:S02]  /*b0d0*/  IADD3 R10, R0.reuse, 0x40, RZ ;  /* 0x00000040000a7810 */ /* 0x042fe40007ffe0ff */
[C---:B------:R-:W-:Y:S02]  /*b0e0*/  IADD3 R11, R0.reuse, 0x48, RZ ;  /* 0x00000048000b7810 */ /* 0x040fe40007ffe0ff */
[----:B----4-:R-:W-:-:S02]  /*b0f0*/  IADD3 R8, R0, 0x30, RZ ;  /* 0x0000003000087810 */ /* 0x010fc40007ffe0ff */
[----:B------:R-:W-:Y:S02]  /*b100*/  IADD3 R9, R0, 0x38, RZ ;  /* 0x0000003800097810 */ /* 0x000fe40007ffe0ff */
[----:B------:R-:W-:Y:S02]  /*b110*/  ISETP.GE.AND P4, PT, R8, c[0x0][0x3c8], PT ;  /* 0x0000f20008007a0c */ /* 0x000fe40003f86270 */
[----:B------:R-:W-:Y:S02]  /*b120*/  ISETP.GE.AND P3, PT, R9, c[0x0][0x3c8], PT ;  /* 0x0000f20009007a0c */ /* 0x000fe40003f66270 */
[----:B-----5:R-:W-:Y:S02]  /*b130*/  @!P6 LEA.HI R4, R13, R13, RZ, 0x1 ;  /* 0x0000000d0d04e211 */ /* 0x020fe400078f08ff */
[----:B------:R-:W-:Y:S02]  /*b140*/  @!P5 LEA.HI R5, R14, R14, RZ, 0x1 ;  /* 0x0000000e0e05d211 */ /* 0x000fe400078f08ff */
[----:B------:R-:W-:-:S02]  /*b150*/  @!P6 LOP3.LUT R4, R4, 0xfffffffe, RZ, 0xc0, !PT ;  /* 0xfffffffe0404e812 */ /* 0x000fc400078ec0ff */
[----:B------:R-:W-:Y:S02]  /*b160*/  ISETP.GE.AND P2, PT, R10, c[0x0][0x3c8], PT ;  /* 0x0000f2000a007a0c */ /* 0x000fe40003f46270 */
[----:B------:R-:W-:Y:S01]  /*b170*/  @!P5 LOP3.LUT R5, R5, 0xfffffffe, RZ, 0xc0, !PT ;  /* 0xfffffffe0505d812 */ /* 0x000fe200078ec0ff */
[--C-:B------:R-:W-:Y:S01]  /*b180*/  @!P6 IMAD.WIDE R6, R4, 0x4, R2.reuse ;  /* 0x000000040406e825 */ /* 0x100fe200078e0202 */
[----:B------:R-:W-:Y:S02]  /*b190*/  ISETP.GE.AND P1, PT, R11, c[0x0][0x3c8], PT ;  /* 0x0000f2000b007a0c */ /* 0x000fe40003f26270 */
[----:B------:R-:W-:Y:S01]  /*b1a0*/  IADD3 R0, R0, 0x58, RZ ;  /* 0x0000005800007810 */ /* 0x000fe20007ffe0ff */
[----:B------:R-:W-:Y:S01]  /*b1b0*/  @!P5 IMAD.WIDE R4, R5, 0x4, R2 ;  /* 0x000000040504d825 */ /* 0x000fe200078e0202 */
[----:B------:R1:W-:Y:S04]  /*b1c0*/  @!P6 ST.E.64 [R6.64], R146 ;  /* 0x000000920600e985 */ /* 0x0003e8000c101b06 */
[----:B------:R4:W-:Y:S01]  /*b1d0*/  @!P5 ST.E.64 [R4.64], R150 ;  /* 0x000000960400d985 */ /* 0x0009e2000c101b06 */
[----:B-1----:R-:W-:-:S04]  /*b1e0*/  @!P2 LEA.HI R7, R10, R10, RZ, 0x1 ;  /* 0x0000000a0a07a211 */ /* 0x002fc800078f08ff */
[----:B------:R-:W-:Y:S02]  /*b1f0*/  @!P1 LEA.HI R6, R11, R11, RZ, 0x1 ;  /* 0x0000000b0b069211 */ /* 0x000fe400078f08ff */
[----:B----4-:R-:W-:Y:S02]  /*b200*/  @!P4 LEA.HI R4, R8, R8, RZ, 0x1 ;  /* 0x000000080804c211 */ /* 0x010fe400078f08ff */
[----:B------:R-:W-:Y:S02]  /*b210*/  @!P3 LEA.HI R8, R9, R9, RZ, 0x1 ;  /* 0x000000090908b211 */ /* 0x000fe400078f08ff */
[----:B------:R-:W-:Y:S02]  /*b220*/  @!P0 LEA.HI R5, R12, R12, RZ, 0x1 ;  /* 0x0000000c0c058211 */ /* 0x000fe400078f08ff */
[----:B------:R-:W-:Y:S02]  /*b230*/  @!P4 LOP3.LUT R4, R4, 0xfffffffe, RZ, 0xc0, !PT ;  /* 0xfffffffe0404c812 */ /* 0x000fe400078ec0ff */
[----:B------:R-:W-:-:S02]  /*b240*/  @!P3 LOP3.LUT R8, R8, 0xfffffffe, RZ, 0xc0, !PT ;  /* 0xfffffffe0808b812 */ /* 0x000fc400078ec0ff */
[----:B------:R-:W-:Y:S01]  /*b250*/  @!P2 LOP3.LUT R7, R7, 0xfffffffe, RZ, 0xc0, !PT ;  /* 0xfffffffe0707a812 */ /* 0x000fe200078ec0ff */
[--C-:B------:R-:W-:Y:S01]  /*b260*/  @!P4 IMAD.WIDE R12, R4, 0x4, R2.reuse ;  /* 0x00000004040cc825 */ /* 0x100fe200078e0202 */
[----:B------:R-:W-:Y:S02]  /*b270*/  @!P1 LOP3.LUT R6, R6, 0xfffffffe, RZ, 0xc0, !PT ;  /* 0xfffffffe06069812 */ /* 0x000fe400078ec0ff */
[----:B------:R-:W-:Y:S01]  /*b280*/  @!P0 LOP3.LUT R5, R5, 0xfffffffe, RZ, 0xc0, !PT ;  /* 0xfffffffe05058812 */ /* 0x000fe200078ec0ff */
[--C-:B------:R-:W-:Y:S01]  /*b290*/  @!P3 IMAD.WIDE R10, R8, 0x4, R2.reuse ;  /* 0x00000004080ab825 */ /* 0x100fe200078e0202 */
[----:B------:R1:W-:Y:S03]  /*b2a0*/  @!P4 ST.E.64 [R12.64], R162 ;  /* 0x000000a20c00c985 */ /* 0x0003e6000c101b06 */
[--C-:B------:R-:W-:Y:S01]  /*b2b0*/  @!P2 IMAD.WIDE R8, R7, 0x4, R2.reuse ;  /* 0x000000040708a825 */ /* 0x100fe200078e0202 */
[----:B------:R1:W-:Y:S03]  /*b2c0*/  @!P3 ST.E.64 [R10.64], R166 ;  /* 0x000000a60a00b985 */ /* 0x0003e6000c101b06 */
[--C-:B------:R-:W-:Y:S01]  /*b2d0*/  @!P1 IMAD.WIDE R6, R6, 0x4, R2.reuse ;  /* 0x0000000406069825 */ /* 0x100fe200078e0202 */
[----:B------:R1:W-:Y:S03]  /*b2e0*/  @!P2 ST.E.64 [R8.64], R74 ;  /* 0x0000004a0800a985 */ /* 0x0003e6000c101b06 */
[----:B------:R-:W-:Y:S01]  /*b2f0*/  @!P0 IMAD.WIDE R4, R5, 0x4, R2 ;  /* 0x0000000405048825 */ /* 0x000fe200078e0202 */
[----:B------:R1:W-:Y:S04]  /*b300*/  @!P1 ST.E.64 [R6.64], R78 ;  /* 0x0000004e06009985 */ /* 0x0003e8000c101b06 */
[----:B------:R1:W-:Y:S01]  /*b310*/  @!P0 ST.E.64 [R4.64], R90 ;  /* 0x0000005a04008985 */ /* 0x0003e2000c101b06 */
[----:B------:R-:W-:-:S13]  /*b320*/  ISETP.GE.AND P0, PT, R0, c[0x0][0x3c8], PT ;  /* 0x0000f20000007a0c */ /* 0x000fda0003f06270 */
[----:B------:R-:W-:Y:S05]  /*b330*/  @P0 EXIT ;  /* 0x000000000000094d */ /* 0x000fea0003800000 */
[----:B------:R-:W-:-:S04]  /*b340*/  LEA.HI R0, R0, R0, RZ, 0x1 ;  /* 0x0000000000007211 */ /* 0x000fc800078f08ff */
[----:B------:R-:W-:-:S05]  /*b350*/  LOP3.LUT R0, R0, 0xfffffffe, RZ, 0xc0, !PT ;  /* 0xfffffffe00007812 */ /* 0x000fca00078ec0ff */
[----:B------:R-:W-:-:S05]  /*b360*/  IMAD.WIDE R2, R0, 0x4, R2 ;  /* 0x0000000400027825 */ /* 0x000fca00078e0202 */
[----:B------:R-:W-:Y:S01]  /*b370*/  ST.E.64 [R2.64], R94 ;  /* 0x0000005e02007985 */ /* 0x000fe2000c101b06 */
[----:B------:R-:W-:Y:S05]  /*b380*/  EXIT ;  /* 0x000000000000794d */ /* 0x000fea0003800000 */
.L_x_12:
[----:B------:R-:W1:Y:S02]  /*b390*/  S2R R0, SR_TID.X ;  /* 0x0000000000007919 */ /* 0x000e640000002100 */
[----:B-1----:R-:W-:-:S13]  /*b3a0*/  ISETP.GT.AND P0, PT, R0, 0x7f, PT ;  /* 0x0000007f0000780c */ /* 0x002fda0003f04270 */
[----:B------:R-:W-:Y:S05]  /*b3b0*/  @P0 EXIT ;  /* 0x000000000000094d */ /* 0x000fea0003800000 */
[----:B------:R-:W1:Y:S01]  /*b3c0*/  S2R R8, SR_CTAID.X ;  /* 0x0000000000087919 */ /* 0x000e620000002500 */
[----:B------:R-:W-:-:S05]  /*b3d0*/  MOV R3, c[0x0][0x4e8] ;  /* 0x00013a0000037a02 */ /* 0x000fca0000000f00 */
[----:B------:R-:W-:Y:S01]  /*b3e0*/  IMAD R2, R3, c[0x0][0x388], RZ ;  /* 0x0000e20003027a24 */ /* 0x000fe200078e02ff */
[----:B-1----:R-:W-:-:S04]  /*b3f0*/  LEA R8, R8, R0, 0x7 ;  /* 0x0000000008087211 */ /* 0x002fc800078e38ff */
[----:B------:R-:W-:-:S13]  /*b400*/  ISETP.GE.AND P0, PT, R8, R2, PT ;  /* 0x000000020800720c */ /* 0x000fda0003f06270 */
[----:B------:R-:W-:Y:S05]  /*b410*/  @P0 EXIT ;  /* 0x000000000000094d */ /* 0x000fea0003800000 */
[----:B------:R-:W2:Y:S01]  /*b420*/  LDL.LU R4, [R1+0x50] ;  /* 0x0000500001047983 */ /* 0x000ea20000300800 */
[----:B------:R-:W-:-:S03]  /*b430*/  ISETP.NE.AND P0, PT, R3, 0x1, PT ;  /* 0x000000010300780c */ /* 0x000fc60003f05270 */
[----:B------:R-:W1:Y:S04]  /*b440*/  S2R R9, SR_CTAID.Z ;  /* 0x0000000000097919 */ /* 0x000e680000002700 */
[----:B------:R-:W3:Y:S06]  /*b450*/  S2R R10, SR_CTAID.Y ;  /* 0x00000000000a7919 */ /* 0x000eec0000002600 */
[----:B------:R-:W-:Y:S01]  /*b460*/  @P0 IMAD.HI.U32 R6, R8, c[0x0][0x4ec], RZ ;  /* 0x00013b0008060a27 */ /* 0x000fe200078e00ff */
[----:B-1----:R-:W-:-:S02]  /*b470*/  SHF.R.S32.HI R7, RZ, 0x1f, R9 ;  /* 0x0000001fff077819 */ /* 0x002fc40000011409 */
[----:B--2---:R-:W-:Y:S01]  /*b480*/  SHF.R.S32.HI R0, RZ, 0x1f, R4 ;  /* 0x0000001fff007819 */ /* 0x004fe20000011404 */
[C---:B------:R-:W-:Y:S01]  /*b490*/  IMAD.WIDE.U32 R2, R4.reuse, c[0x0][0x4d0], RZ ;  /* 0x0001340004027a25 */ /* 0x040fe200078e00ff */
[----:B------:R-:W-:-:S03]  /*b4a0*/  IADD3 R5, -R4, RZ, RZ ;  /* 0x000000ff04057210 */ /* 0x000fc60007ffe1ff */
[----:B------:R-:W-:-:S04]  /*b4b0*/  IMAD R0, R0, c[0x0][0x4d0], RZ ;  /* 0x0001340000007a24 */ /* 0x000fc800078e02ff */
[----:B------:R-:W-:Y:S01]  /*b4c0*/  IMAD R0, R4, c[0x0][0x4d4], R0 ;  /* 0x0001350004007a24 */ /* 0x000fe200078e0200 */
[----:B------:R-:W-:Y:S02]  /*b4d0*/  MOV R4, R8 ;  /* 0x0000000800047202 */ /* 0x000fe40000000f00 */
[----:B------:R-:W-:Y:S02]  /*b4e0*/  @P0 SHF.R.U32.HI R4, RZ, c[0x0][0x4f0], R6 ;  /* 0x00013c00ff040a19 */ /* 0x000fe40000011606 */
[----:B------:R-:W-:Y:S01]  /*b4f0*/  IADD3 R3, R3, R0, RZ ;  /* 0x0000000003037210 */ /* 0x000fe20007ffe0ff */
[----:B------:R-:W-:Y:S02]  /*b500*/  IMAD R0, R7, c[0x0][0x4d8], RZ ;  /* 0x0001360007007a24 */ /* 0x000fe400078e02ff */
[----:B---3--:R-:W-:Y:S01]  /*b510*/  IMAD R7, R5, c[0x0][0x550], R10 ;  /* 0x0001540005077a24 */ /* 0x008fe200078e020a */
[----:B------:R-:W-:Y:S01]  /*b520*/  IADD3 R5, -R4, RZ, RZ ;  /* 0x000000ff04057210 */ /* 0x000fe20007ffe1ff */
[----:B------:R-:W-:-:S02]  /*b530*/  IMAD R0, R9, c[0x0][0x4dc], R0 ;  /* 0x0001370009007a24 */ /* 0x000fc400078e0200 */
[----:B------:R-:W-:Y:S01]  /*b540*/  IMAD.WIDE.U32 R2, R9, c[0x0][0x4d8], R2 ;  /* 0x0001360009027a25 */ /* 0x000fe200078e0002 */
[----:B------:R-:W-:-:S03]  /*b550*/  SHF.R.S32.HI R6, RZ, 0x1f, R7 ;  /* 0x0000001fff067819 */ /* 0x000fc60000011407 */
[----:B------:R-:W-:Y:S01]  /*b560*/  IMAD R5, R5, c[0x0][0x4e8], R8 ;  /* 0x00013a0005057a24 */ /* 0x000fe200078e0208 */
[----:B------:R-:W-:Y:S01]  /*b570*/  IADD3 R3, R0, R3, RZ ;  /* 0x0000000300037210 */ /* 0x000fe20007ffe0ff */
[----:B------:R-:W-:-:S03]  /*b580*/  IMAD R6, R6, c[0x0][0x4e0], RZ ;  /* 0x0001380006067a24 */ /* 0x000fc600078e02ff */
[----:B------:R-:W-:Y:S01]  /*b590*/  SHF.R.S32.HI R0, RZ, 0x1f, R5 ;  /* 0x0000001fff007819 */ /* 0x000fe20000011405 */
[----:B------:R-:W-:-:S04]  /*b5a0*/  IMAD.WIDE.U32 R2, R7, c[0x0][0x4e0], R2 ;  /* 0x0001380007027a25 */ /* 0x000fc800078e0002 */
[----:B------:R-:W-:Y:S01]  /*b5b0*/  IMAD R7, R7, c[0x0][0x4e4], R6 ;  /* 0x0001390007077a24 */ /* 0x000fe200078e0206 */
[----:B------:R-:W-:Y:S01]  /*b5c0*/  SHF.R.S32.HI R6, RZ, 0x1f, R4 ;  /* 0x0000001fff067819 */ /* 0x000fe20000011404 */
[----:B------:R-:W-:Y:S01]  /*b5d0*/  IMAD R0, R0, c[0x0][0x4c8], RZ ;  /* 0x0001320000007a24 */ /* 0x000fe200078e02ff */
[----:B------:R-:W-:-:S03]  /*b5e0*/  IADD3 R2, P0, R4, R2, RZ ;  /* 0x0000000204027210 */ /* 0x000fc60007f1e0ff */
[----:B------:R-:W-:Y:S01]  /*b5f0*/  IMAD R0, R5, c[0x0][0x4cc], R0 ;  /* 0x0001330005007a24 */ /* 0x000fe200078e0200 */
[----:B------:R-:W-:-:S05]  /*b600*/  IADD3.X R3, R6, R3, R7, P0, !PT ;  /* 0x0000000306037210 */ /* 0x000fca00007fe407 */
[----:B------:R-:W-:-:S05]  /*b610*/  IMAD.WIDE.U32 R2, R5, c[0x0][0x4c8], R2 ;  /* 0x0001320005027a25 */ /* 0x000fca00078e0002 */
[----:B------:R-:W-:Y:S02]  /*b620*/  IADD3 R0, R3, R0, RZ ;  /* 0x0000000003007210 */ /* 0x000fe40007ffe0ff */
[----:B------:R-:W-:-:S04]  /*b630*/  LEA R4, P0, R2, c[0x0][0x4a8], 0x2 ;  /* 0x00012a0002047a11 */ /* 0x000fc800078010ff */
[----:B------:R-:W-:Y:S02]  /*b640*/  LEA.HI.X R5, R2, c[0x0][0x4ac], R0, 0x2, P0 ;  /* 0x00012b0002057a11 */ /* 0x000fe400000f1400 */
[----:B------:R-:W-:-:S05]  /*b650*/  MOV R0, 0xff800000 ;  /* 0xff80000000007802 */ /* 0x000fca0000000f00 */
[----:B------:R-:W-:Y:S01]  /*b660*/  STG.E [R4.64], R0 ;  /* 0x0000000004007986 */ /* 0x000fe2000c101906 */
[----:B------:R-:W-:Y:S05]  /*b670*/  EXIT ;  /* 0x000000000000794d */ /* 0x000fea0003800000 */
.L_x_19:
[----:B------:R-:W-:-:S00]  /*b680*/  BRA `(.L_x_19) ;  /* 0xfffffff000007947 */ /* 0x000fc0000383ffff */
[----:B------:R-:W-:-:S00]  /*b690*/  NOP ;  /* 0x0000000000007918 */ /* 0x000fc00000000000 */
        /* <DEDUP_REMOVED lines=14> */
.L_x_2848:


//--------------------- .text._ZN7cutlass13device_kernelIN5flash19enable_sm80_to_sm89INS1_16FlashAttnFwdSm80INS1_25CollectiveMainloopFwdSm80ILi4ELi1ELb0EN4cute5tupleIJNS5_1CILi128EEENS7_ILi48EEENS7_ILi96EEEEEELi96ENS_6half_tEfNS_4arch4Sm80ELb0ELb0ELb1ELb1ELb0ELb0ELb1ELb1EEENS1_21CollectiveEpilogueFwdINS6_IJS8_SA_S9_EEENS6_IJNS7_ILi1EEESI_SI_EEESC_SE_Li128ELb1ELb1ELb1ELb0EEENS1_36VarlenDynamicPersistentTileSchedulerILi128ELi48ELi128ELi128ELb1ELb1ELb0ELb0ELb1ELb1EEEEEEEEEvNT_6ParamsE --------------------------
	.section	.text._ZN7cutlass13device_kernelIN5flash19enable_sm80_to_sm89INS1_16FlashAttnFwdSm80INS1_25CollectiveMainloopFwdSm80ILi4ELi1ELb0EN4cute5tupleIJNS5_1CILi128EEENS7_ILi48EEENS7_ILi96EEEEEELi96ENS_6half_tEfNS_4arch4Sm80ELb0ELb0ELb1ELb1ELb0ELb0ELb1ELb1EEENS1_21CollectiveEpilogueFwdINS6_IJS8_SA_S9_EEENS6_IJNS7_ILi1EEESI_SI_EEESC_SE_Li128ELb1ELb1ELb1ELb0EEENS1_36VarlenDynamicPersistentTileSchedulerILi128ELi48ELi128ELi128ELb1ELb1ELb0ELb0ELb1ELb1EEEEEEEEEvNT_6ParamsE,"ax",@progbits
	.sectioninfo	@"SHI_REGISTERS=255"
	.align	128
.text._ZN7cutlass13device_kernelIN5flash19enable_sm80_to_sm89INS1_16FlashAttnFwdSm80INS1_25CollectiveMainloopFwdSm80ILi4ELi1ELb0EN4cute5tupleIJNS5_1CILi128EEENS7_ILi48EEENS7_ILi96EEEEEELi96ENS_6half_tEfNS_4arch4Sm80ELb0ELb0ELb1ELb1ELb0ELb0ELb1ELb1EEENS1_21CollectiveEpilogueFwdINS6_IJS8_SA_S9_EEENS6_IJNS7_ILi1EEESI_SI_EEESC_SE_Li128ELb1ELb1ELb1ELb0EEENS1_36VarlenDynamicPersistentTileSchedulerILi128ELi48ELi128ELi128ELb1ELb1ELb0ELb0ELb1ELb1EEEEEEEEEvNT_6ParamsE:
        .type           _ZN7cutlass13device_kernelIN5flash19enable_sm80_to_sm89INS1_16FlashAttnFwdSm80INS1_25CollectiveMainloopFwdSm80ILi4ELi1ELb0EN4cute5tupleIJNS5_1CILi128EEENS7_ILi48EEENS7_ILi96EEEEEELi96ENS_6half_tEfNS_4arch4Sm80ELb0ELb0ELb1ELb1ELb0ELb0ELb1ELb1EEENS1_21CollectiveEpilogueFwdINS6_IJS8_SA_S9_EEENS6_IJNS7_ILi1EEESI_SI_EEESC_SE_Li128ELb1ELb1ELb1ELb0EEENS1_36VarlenDynamicPersistentTileSchedulerILi128ELi48ELi128ELi128ELb1ELb1ELb0ELb0ELb1ELb1EEEEEEEEEvNT_6ParamsE,@function
        .size           _ZN7cutlass13device_kernelIN5flash19enable_sm80_to_sm89INS1_16FlashAttnFwdSm80INS1_25CollectiveMainloopFwdSm80ILi4ELi1ELb0EN4cute5tupleIJNS5_1CILi128EEENS7_ILi48EEENS7_ILi96EEEEEELi96ENS_6half_tEfNS_4arch4Sm80ELb0ELb0ELb1ELb1ELb0ELb0ELb1ELb1EEENS1_21CollectiveEpilogueFwdINS6_IJS8_SA_S9_EEENS6_IJNS7_ILi1EEESI_SI_EEESC_SE_Li128ELb1ELb1ELb1ELb0EEENS1_36VarlenDynamicPersistentTileSchedulerILi128ELi48ELi128ELi128ELb1ELb1ELb0ELb0ELb1ELb1EEEEEEEEEvNT_6ParamsE,(.L_x_2849 - _ZN7cutlass13device_kernelIN5flash19enable_sm80_to_sm89INS1_16FlashAttnFwdSm80INS1_25CollectiveMainloopFwdSm80ILi4ELi1ELb0EN4cute5tupleIJNS5_1CILi128EEENS7_ILi48EEENS7_ILi96EEEEEELi96ENS_6half_tEfNS_4arch4Sm80ELb0ELb0ELb1ELb1ELb0ELb0ELb1ELb1EEENS1_21CollectiveEpilogueFwdINS6_IJS8_SA_S9_EEENS6_IJNS7_ILi1EEESI_SI_EEESC_SE_Li128ELb1ELb1ELb1ELb0EEENS1_36VarlenDynamicPersistentTileSchedulerILi128ELi48ELi128ELi128ELb1ELb1ELb0ELb0ELb1ELb1EEEEEEEEEvNT_6ParamsE)
        .other          _ZN7cutlass13device_kernelIN5flash19enable_sm80_to_sm89INS1_16FlashAttnFwdSm80INS1_25CollectiveMainloopFwdSm80ILi4ELi1ELb0EN4cute5tupleIJNS5_1CILi128EEENS7_ILi48EEENS7_ILi96EEEEEELi96ENS_6half_tEfNS_4arch4Sm80ELb0ELb0ELb1ELb1ELb0ELb0ELb1ELb1EEENS1_21CollectiveEpilogueFwdINS6_IJS8_SA_S9_EEENS6_IJNS7_ILi1EEESI_SI_EEESC_SE_Li128ELb1ELb1ELb1ELb0EEENS1_36VarlenDynamicPersistentTileSchedulerILi128ELi48ELi128ELi128ELb1ELb1ELb0ELb0ELb1ELb1EEEEEEEEEvNT_6ParamsE,@"STO_CUDA_ENTRY STV_DEFAULT"
_ZN7cutlass13device_kernelIN5flash19enable_sm80_to_sm89INS1_16FlashAttnFwdSm80INS1_25CollectiveMainloopFwdSm80ILi4ELi1ELb0EN4cute5tupleIJNS5_1CILi128EEENS7_ILi48EEENS7_ILi96EEEEEELi96ENS_6half_tEfNS_4arch4Sm80ELb0ELb0ELb1ELb1ELb0ELb0ELb1ELb1EEENS1_21CollectiveEpilogueFwdINS6_IJS8_SA_S9_EEENS6_IJNS7_ILi1EEESI_SI_EEESC_SE_Li128ELb1ELb1ELb1ELb0EEENS1_36VarlenDynamicPersistentTileSchedulerILi128ELi48ELi128ELi128ELb1ELb1ELb0ELb0ELb1ELb1EEEEEEEEEvNT_6ParamsE:
[----:B------:R-:W-:-:S03]  /*0000*/  MOV R1, c[0x0][0x28] ;  /* 0x00000a0000017a02 */ /* 0x000fc60000000f00 */
[----:B------:R-:W1:Y:S01]  /*0010*/  S2R R2, SR_TID.X ;  /* 0x0000000000027919 */ /* 0x000e620000002100 */
[----:B------:R-:W-:Y:S01]  /*0020*/  IADD3 R1, R1, -0xb8, RZ ;  /* 0xffffff4801017810 */ /* 0x000fe20007ffe0ff */
[----:B------:R-:W-:Y:S01]  /*0030*/  ULDC.64 UR6, c[0x0][0x118] ;  /* 0x0000460000067ab9 */ /* 0x000fe20000000a00 */
[----:B-1----:R-:W-:-:S05]  /*0040*/  SHF.R.U32.HI R0, RZ, 0x5, R2 ;  /* 0x00000005ff007819 */ /* 0x002fca0000011602 */
[----:B------:R-:W1:Y:S02]  /*0050*/  SHFL.IDX PT, R3, R0, RZ, 0x1f ;  /* 0x00001fff00037589 */ /* 0x000e6400000e0000 */
[----:B-1----:R-:W-:Y:S02]  /*0060*/  ISETP.NE.AND P0, PT, R3, RZ, PT ;  /* 0x000000ff0300720c */ /* 0x002fe40003f05270 */
[----:B------:R-:W-:Y:S11]  /*0070*/  STL [R1+0xa8], R3 ;  /* 0x0000a80301007387 */ /* 0x000ff60000100800 */
[----:B------:R-:W-:Y:S06]  /*0080*/  @P0 BAR.SYNC.DEFER_BLOCKING 0x5, 0x80 ;  /* 0x0142000000000b1d */ /* 0x000fec0000010000 */
[----:B------:R-:W1:Y:S04]  /*0090*/  @P0 LDS.128 R4, [0xc080] ;  /* 0x00c08000ff040984 */ /* 0x000e680000000c00 */
[----:B-1----:R1:W-:Y:S04]  /*00a0*/  @P0 STL.64 [R1+0x10], R4 ;  /* 0x0000100401000387 */ /* 0x0023e80000100a00 */
[----:B------:R1:W-:Y:S04]  /*00b0*/  @P0 STL.64 [R1+0x18], R6 ;  /* 0x0000180601000387 */ /* 0x0003e80000100a00 */
[----:B------:R-:W-:Y:S06]  /*00c0*/  @P0 BAR.ARV 0x4, 0x80 ;  /* 0x0102000000000b1d */ /* 0x000fec0000002000 */
[----:B------:R-:W-:Y:S05]  /*00d0*/  @P0 BRA `(.L_x_20) ;  /* 0x00000b1000000947 */ /* 0x000fea0003800000 */
[----:B------:R-:W-:Y:S01]  /*00e0*/  LOP3.LUT R14, R2, 0x1f, RZ, 0xc0, !PT ;  /* 0x0000001f020e7812 */ /* 0x000fe200078ec0ff */
[----:B------:R-:W-:Y:S01]  /*00f0*/  CS2R R8, SRZ ;  /* 0x0000000000087805 */ /* 0x000fe2000001ff00 */
[----:B-1----:R-:W-:-:S02]  /*0100*/  IMAD.MOV.U32 R7, RZ, RZ, RZ ;  /* 0x000000ffff077224 */ /* 0x002fc400078e00ff */
[----:B------:R-:W-:-:S04]  /*0110*/  ISETP.NE.AND P6, PT, R14, 0x1f, PT ;  /* 0x0000001f0e00780c */ /* 0x000fc80003fc5270 */
[----:B------:R-:W-:-:S13]  /*0120*/  ISETP.GE.OR P0, PT, R14, c[0x0][0x53c], !P6 ;  /* 0x00014f000e007a0c */ /* 0x000fda0007706670 */
[----:B------:R-:W-:Y:S02]  /*0130*/  @!P0 IMAD.MOV.U32 R4, RZ, RZ, 0x4 ;  /* 0x00000004ff048424 */ /* 0x000fe400078e00ff */
[----:B------:R-:W-:Y:S02]  /*0140*/  @!P0 IMAD.MOV.U32 R2, RZ, RZ, 0x4 ;  /* 0x00000004ff028424 */ /* 0x000fe400078e00ff */
[----:B------:R-:W-:-:S04]  /*0150*/  @!P0 IMAD.WIDE.U32 R4, R14, R4, c[0x0][0x580] ;  /* 0x000160000e048625 */ /* 0x000fc800078e0004 */
[C---:B------:R-:W-:Y:S01]  /*0160*/  @!P0 IMAD.WIDE.U32 R2, R14.reuse, R2, c[0x0][0x578] ;  /* 0x00015e000e028625 */ /* 0x040fe200078e0002 */
[----:B------:R-:W2:Y:S04]  /*0170*/  @!P0 LDG.E R8, [R4.64] ;  /* 0x0000000604088981 */ /* 0x000ea8000c1e1900 */
[----:B------:R-:W2:Y:S01]  /*0180*/  @!P0 LDG.E R7, [R2.64] ;  /* 0x0000000602078981 */ /* 0x000ea2000c1e1900 */
[C---:B------:R-:W-:Y:S01]  /*0190*/  ISETP.NE.AND P5, PT, R14.reuse, RZ, PT ;  /* 0x000000ff0e00720c */ /* 0x040fe20003fa5270 */
[----:B------:R-:W1:Y:S01]  /*01a0*/  S2UR UR4, SR_CTAID.X ;  /* 0x00000000000479c3 */ /* 0x000e620000002500 */
[C---:B------:R-:W-:Y:S02]  /*01b0*/  ISETP.GE.U32.AND P4, PT, R14.reuse, 0x2, PT ;  /* 0x000000020e00780c */ /* 0x040fe40003f86070 */
[----:B------:R-:W-:-:S02]  /*01c0*/  ISETP.GE.U32.AND P3, PT, R14, 0x4, PT ;  /* 0x000000040e00780c */ /* 0x000fc40003f66070 */
[C---:B------:R-:W-:Y:S02]  /*01d0*/  ISETP.GE.U32.AND P2, PT, R14.reuse, 0x8, PT ;  /* 0x000000080e00780c */ /* 0x040fe40003f46070 */
[----:B------:R-:W-:Y:S01]  /*01e0*/  ISETP.GE.U32.AND P1, PT, R14, 0x10, PT ;  /* 0x000000100e00780c */ /* 0x000fe20003f26070 */
[----:B--2---:R-:W-:-:S05]  /*01f0*/  IMAD R4, R8, R7, RZ ;  /* 0x0000000708047224 */ /* 0x004fca00078e02ff */
[----:B------:R-:W2:Y:S02]  /*0200*/  SHFL.UP PT, R0, R4, 0x1, RZ ;  /* 0x0420000004007989 */ /* 0x000ea400000e00ff */
[----:B--2---:R-:W-:-:S05]  /*0210*/  SEL R0, R0, RZ, P5 ;  /* 0x000000ff00007207 */ /* 0x004fca0002800000 */
[----:B------:R-:W-:-:S05]  /*0220*/  IMAD.IADD R4, R4, 0x1, R0 ;  /* 0x0000000104047824 */ /* 0x000fca00078e0200 */
        /* <DEDUP_REMOVED lines=12> */
[----:B------:R-:W2:Y:S02]  /*02f0*/  SHFL.IDX PT, R6, R4, 0x1f, 0x1f ;  /* 0x03e01f0004067f89 */ /* 0x000ea400000e0000 */
[----:B--2---:R-:W-:-:S04]  /*0300*/  IMAD R6, R6, c[0x0][0x538], RZ ;  /* 0x00014e0006067a24 */ /* 0x004fc800078e02ff */
[----:B------:R-:W-:Y:S01]  /*0310*/  IMAD.MOV.U32 R0, RZ, RZ, R6 ;  /* 0x000000ffff007224 */ /* 0x000fe200078e0006 */
[----:B-1----:R-:W-:-:S13]  /*0320*/  ISETP.GT.AND P0, PT, R6, UR4, PT ;  /* 0x0000000406007c0c */ /* 0x002fda000bf04270 */
[----:B------:R-:W-:Y:S05]  /*0330*/  @P0 BRA `(.L_x_21) ;  /* 0x0000027000000947 */ /* 0x000fea0003800000 */
[----:B------:R-:W-:Y:S02]  /*0340*/  MOV R6, R0 ;  /* 0x0000000000067202 */ /* 0x000fe40000000f00 */
[----:B------:R-:W-:-:S04]  /*0350*/  MOV R9, RZ ;  /* 0x000000ff00097202 */ /* 0x000fc80000000f00 */
.L_x_25:
[----:B------:R-:W-:-:S04]  /*0360*/  IADD3 R0, R9, 0x1f, RZ ;  /* 0x0000001f09007810 */ /* 0x000fc80007ffe0ff */
[----:B------:R-:W-:-:S13]  /*0370*/  ISETP.GE.AND P0, PT, R0, c[0x0][0x53c], PT ;  /* 0x00014f0000007a0c */ /* 0x000fda0003f06270 */
[----:B------:R-:W-:Y:S05]  /*0380*/  @P0 BRA `(.L_x_22) ;  /* 0x0000078000000947 */ /* 0x000fea0003800000 */
[----:B------:R-:W-:Y:S01]  /*0390*/  MOV R9, R0 ;  /* 0x0000000000097202 */ /* 0x000fe20000000f00 */
[----:B------:R-:W-:Y:S01]  /*03a0*/  IMAD.MOV.U32 R7, RZ, RZ, RZ ;  /* 0x000000ffff077224 */ /* 0x000fe200078e00ff */
[----:B------:R-:W-:Y:S02]  /*03b0*/  MOV R8, RZ ;  /* 0x000000ff00087202 */ /* 0x000fe40000000f00 */
[----:B------:R-:W-:-:S04]  /*03c0*/  IADD3 R0, R14, R9, RZ ;  /* 0x000000090e007210 */ /* 0x000fc80007ffe0ff */
[----:B------:R-:W-:-:S13]  /*03d0*/  ISETP.GE.OR P0, PT, R0, c[0x0][0x53c], !P6 ;  /* 0x00014f0000007a0c */ /* 0x000fda0007706670 */
[----:B------:R-:W-:Y:S01]  /*03e0*/  @!P0 MOV R2, 0x4 ;  /* 0x0000000400028802 */ /* 0x000fe20000000f00 */
[----:B------:R-:W-:-:S04]  /*03f0*/  @!P0 IMAD.MOV.U32 R3, RZ, RZ, 0x4 ;  /* 0x00000004ff038424 */ /* 0x000fc800078e00ff */
[----:B------:R-:W-:-:S04]  /*0400*/  @!P0 IMAD.WIDE R4, R0, R2, c[0x0][0x580] ;  /* 0x0001600000048625 */ /* 0x000fc800078e0202 */
[----:B------:R-:W-:Y:S01]  /*0410*/  @!P0 IMAD.WIDE R2, R0, R3, c[0x0][0x578] ;  /* 0x00015e0000028625 */ /* 0x000fe200078e0203 */
[----:B------:R-:W2:Y:S04]  /*0420*/  @!P0 LDG.E R8, [R4.64] ;  /* 0x0000000604088981 */ /* 0x000ea8000c1e1900 */
[----:B------:R-:W2:Y:S02]  /*0430*/  @!P0 LDG.E R7, [R2.64] ;  /* 0x0000000602078981 */ /* 0x000ea4000c1e1900 */
[----:B--2---:R-:W-:Y:S01]  /*0440*/  IMAD R5, R8, R7, RZ ;  /* 0x0000000708057224 */ /* 0x004fe200078e02ff */
[----:B------:R-:W-:Y:S05]  /*0450*/  BRA.DIV ~URZ, `(.L_x_23) ;  /* 0x0000d6827f007947 */ /* 0x000fea000b800000 */
[----:B------:R1:W2:Y:S02]  /*0460*/  SHFL.UP PT, R0, R5, 0x1, RZ ;  /* 0x0420000005007989 */ /* 0x0002a400000e00ff */
.L_x_122:
[----:B--2---:R-:W-:-:S04]  /*0470*/  SEL R0, R0, RZ, P5 ;  /* 0x000000ff00007207 */ /* 0x004fc80002800000 */
[----:B-1----:R-:W-:Y:S01]  /*0480*/  IADD3 R5, R5, R0, RZ ;  /* 0x0000000005057210 */ /* 0x002fe20007ffe0ff */
[----:B------:R-:W-:Y:S05]  /*0490*/  BRA.DIV ~URZ, `(.L_x_24) ;  /* 0x0000d6a27f007947 */ /* 0x000fea000b800000 */
[----:B------:R-:W1:Y:S02]  /*04a0*/  SHFL.UP PT, R0, R5, 0x2, RZ ;  /* 0x0440000005007989 */ /* 0x000e6400000e00ff */
[----:B-1----:R-:W-:-:S05]  /*04b0*/  SEL R0, R0, RZ, P4 ;  /* 0x000000ff00007207 */ /* 0x002fca0002000000 */
[----:B------:R-:W-:-:S05]  /*04c0*/  IMAD.IADD R0, R5, 0x1, R0 ;  /* 0x0000000105007824 */ /* 0x000fca00078e0200 */
        /* <DEDUP_REMOVED lines=9> */
[----:B------:R1:W2:Y:S02]  /*0560*/  SHFL.IDX PT, R0, R4, 0x1f, 0x1f ;  /* 0x03e01f0004007f89 */ /* 0x0002a400000e0000 */
.L_x_123:
[----:B--2---:R-:W-:-:S05]  /*0570*/  IMAD R0, R0, c[0x0][0x538], RZ ;  /* 0x00014e0000007a24 */ /* 0x004fca00078e02ff */
[----:B------:R-:W-:-:S04]  /*0580*/  IADD3 R6, R0, R6, RZ ;  /* 0x0000000600067210 */ /* 0x000fc80007ffe0ff */
[----:B------:R-:W-:-:S13]  /*0590*/  ISETP.GT.AND P0, PT, R6, UR4, PT ;  /* 0x0000000406007c0c */ /* 0x000fda000bf04270 */
[----:B-1----:R-:W-:Y:S05]  /*05a0*/  @!P0 BRA `(.L_x_25) ;  /* 0xfffffdb000008947 */ /* 0x002fea000383ffff */
.L_x_21:
[----:B------:R-:W-:-:S05]  /*05b0*/  IADD3 R12, -R0, R6, RZ ;  /* 0x00000006000c7210 */ /* 0x000fca0007ffe1ff */
[----:B------:R-:W-:-:S05]  /*05c0*/  IMAD R0, R4, c[0x0][0x538], R12 ;  /* 0x00014e0004007a24 */ /* 0x000fca00078e020c */
[----:B------:R-:W-:Y:S01]  /*05d0*/  ISETP.GT.AND P0, PT, R0, UR4, PT ;  /* 0x0000000400007c0c */ /* 0x000fe2000bf04270 */
[----:B------:R-:W-:-:S12]  /*05e0*/  BRA.DIV ~URZ, `(.L_x_26) ;  /* 0x0000d7027f007947 */ /* 0x000fd8000b800000 */
[----:B------:R-:W-:-:S04]  /*05f0*/  VOTE.ANY R6, PT, !P0 ;  /* 0x0000000000067806 */ /* 0x000fc800040e0100 */
.L_x_124:
[----:B------:R1:W2:Y:S01]  /*0600*/  POPC R13, R6 ;  /* 0x00000006000d7309 */ /* 0x0002a20000000000 */
[----:B------:R-:W-:Y:S05]  /*0610*/  BRA.DIV ~URZ, `(.L_x_27) ;  /* 0x0000d7227f007947 */ /* 0x000fea000b800000 */
[----:B--2---:R-:W2:Y:S04]  /*0620*/  SHFL.IDX PT, R11, R8, R13, 0x1f ;  /* 0x00001f0d080b7589 */ /* 0x004ea800000e0000 */
[----:B------:R3:W4:Y:S02]  /*0630*/  SHFL.IDX PT, R10, R7, R13, 0x1f ;  /* 0x00001f0d070a7589 */ /* 0x00072400000e0000 */
[----:B---3--:R-:W-:Y:S02]  /*0640*/  MOV R7, RZ ;  /* 0x000000ff00077202 */ /* 0x008fe40000000f00 */
.L_x_125:
[----:B--2-4-:R-:W-:Y:S01]  /*0650*/  ISETP.NE.AND P0, PT, R6, RZ, PT ;  /* 0x000000ff0600720c */ /* 0x014fe20003f05270 */
[----:B------:R-:W-:-:S12]  /*0660*/  BSSY B0, `(.L_x_28) ;  /* 0x0000005000007945 */ /* 0x000fd80003800000 */
[----:B------:R-:W-:Y:S05]  /*0670*/  @!P0 BRA `(.L_x_29) ;  /* 0x0000003000008947 */ /* 0x000fea0003800000 */
[----:B------:R-:W-:Y:S01]  /*0680*/  IADD3 R3, R13, -0x1, RZ ;  /* 0xffffffff0d037810 */ /* 0x000fe20007ffe0ff */
[----:B------:R-:W-:Y:S05]  /*0690*/  BRA.DIV ~URZ, `(.L_x_30) ;  /* 0x0000d7827f007947 */ /* 0x000fea000b800000 */
[----:B------:R2:W3:Y:S02]  /*06a0*/  SHFL.IDX PT, R7, R4, R3, 0x1f ;  /* 0x00001f0304077589 */ /* 0x0004e400000e0000 */
.L_x_29:
[----:B------:R-:W-:Y:S05]  /*06b0*/  BSYNC B0 ;  /* 0x0000000000007941 */ /* 0x000fea0003800000 */
.L_x_28:
[----:B------:R-:W-:Y:S01]  /*06c0*/  IABS R0, R11 ;  /* 0x0000000b00007213 */ /* 0x000fe20000000000 */
[----:B--23--:R-:W-:-:S04]  /*06d0*/  IMAD R4, R7, c[0x0][0x538], R12 ;  /* 0x00014e0007047a24 */ /* 0x00cfc800078e020c */
[----:B------:R-:W-:Y:S01]  /*06e0*/  IMAD.MOV.U32 R5, RZ, RZ, R0 ;  /* 0x000000ffff057224 */ /* 0x000fe200078e0000 */
[----:B------:R-:W-:Y:S01]  /*06f0*/  IABS R0, R10 ;  /* 0x0000000a00007213 */ /* 0x000fe20000000000 */
[----:B------:R2:W-:Y:S01]  /*0700*/  STL [R1+0x10], R4 ;  /* 0x0000100401007387 */ /* 0x0005e20000100800 */
[----:B------:R-:W-:Y:S01]  /*0710*/  IADD3 R12, -R4, UR4, RZ ;  /* 0x00000004040c7c10 */ /* 0x000fe2000fffe1ff */
[----:B------:R-:W3:Y:S02]  /*0720*/  I2F.RP R2, R5 ;  /* 0x0000000500027306 */ /* 0x000ee40000209400 */
[----:B------:R-:W-:Y:S01]  /*0730*/  IMAD.MOV.U32 R7, RZ, RZ, R0 ;  /* 0x000000ffff077224 */ /* 0x000fe200078e0000 */
[----:B-1----:R-:W-:Y:S02]  /*0740*/  IABS R6, R12 ;  /* 0x0000000c00067213 */ /* 0x002fe40000000000 */
[----:B------:R-:W-:-:S03]  /*0750*/  IABS R0, R11 ;  /* 0x0000000b00007213 */ /* 0x000fc60000000000 */
[----:B------:R-:W-:Y:S01]  /*0760*/  I2F.RP R8, R7 ;  /* 0x0000000700087306 */ /* 0x000fe20000209400 */
[----:B------:R-:W-:-:S07]  /*0770*/  IADD3 R0, RZ, -R0, RZ ;  /* 0x80000000ff007210 */ /* 0x000fce0007ffe0ff */
[----:B---3--:R-:W1:Y:S02]  /*0780*/  MUFU.RCP R2, R2 ;  /* 0x0000000200027308 */ /* 0x008e640000001000 */
[----:B-1----:R-:W-:-:S06]  /*0790*/  IADD3 R2, R2, 0xffffffe, RZ ;  /* 0x0ffffffe02027810 */ /* 0x002fcc0007ffe0ff */
[----:B------:R-:W1:Y:S02]  /*07a0*/  F2I.FTZ.U32.TRUNC.NTZ R3, R2 ;  /* 0x0000000200037305 */ /* 0x000e64000021f000 */
[----:B-1----:R-:W-:-:S04]  /*07b0*/  IMAD.MOV R2, RZ, RZ, -R3 ;  /* 0x000000ffff027224 */ /* 0x002fc800078e0a03 */
[----:B--2---:R-:W-:Y:S02]  /*07c0*/  IMAD R4, R2, R5, RZ ;  /* 0x0000000502047224 */ /* 0x004fe400078e02ff */
[----:B------:R-:W-:-:S04]  /*07d0*/  IMAD.MOV.U32 R2, RZ, RZ, RZ ;  /* 0x000000ffff027224 */ /* 0x000fc800078e00ff */
[----:B------:R-:W-:-:S04]  /*07e0*/  IMAD.HI.U32 R2, R3, R4, R2 ;  /* 0x0000000403027227 */ /* 0x000fc800078e0002 */
[----:B------:R-:W-:-:S04]  /*07f0*/  IMAD.MOV.U32 R3, RZ, RZ, R6 ;  /* 0x000000ffff037224 */ /* 0x000fc800078e0006 */
[----:B------:R-:W-:-:S04]  /*0800*/  IMAD.HI.U32 R2, R2, R3, RZ ;  /* 0x0000000302027227 */ /* 0x000fc800078e00ff */
[----:B------:R-:W-:Y:S02]  /*0810*/  IMAD R0, R2, R0, R3 ;  /* 0x0000000002007224 */ /* 0x000fe400078e0203 */
[----:B------:R-:W1:Y:S03]  /*0820*/  MUFU.RCP R3, R8 ;  /* 0x0000000800037308 */ /* 0x000e660000001000 */
[----:B------:R-:W-:-:S13]  /*0830*/  ISETP.GT.U32.AND P0, PT, R5, R0, PT ;  /* 0x000000000500720c */ /* 0x000fda0003f04070 */
[----:B------:R-:W-:Y:S01]  /*0840*/  @!P0 IMAD.IADD R0, R0, 0x1, -R5 ;  /* 0x0000000100008824 */ /* 0x000fe200078e0a05 */
[----:B-1----:R-:W-:Y:S02]  /*0850*/  IADD3 R3, R3, 0xffffffe, RZ ;  /* 0x0ffffffe03037810 */ /* 0x002fe40007ffe0ff */
[----:B------:R-:W-:Y:S02]  /*0860*/  @!P0 IADD3 R2, R2, 0x1, RZ ;  /* 0x0000000102028810 */ /* 0x000fe40007ffe0ff */
[----:B------:R-:W-:Y:S02]  /*0870*/  ISETP.GE.U32.AND P2, PT, R0, R5, PT ;  /* 0x000000050000720c */ /* 0x000fe40003f46070 */
[----:B------:R-:W1:Y:S01]  /*0880*/  F2I.FTZ.U32.TRUNC.NTZ R3, R3 ;  /* 0x0000000300037305 */ /* 0x000e62000021f000 */
[----:B------:R-:W-:Y:S02]  /*0890*/  LOP3.LUT R0, R12, R11, RZ, 0x3c, !PT ;  /* 0x0000000b0c007212 */ /* 0x000fe400078e3cff */
[----:B------:R-:W-:-:S02]  /*08a0*/  ISETP.NE.AND P0, PT, R11, RZ, PT ;  /* 0x000000ff0b00720c */ /* 0x000fc40003f05270 */
[----:B------:R-:W-:-:S06]  /*08b0*/  ISETP.GE.AND P1, PT, R0, RZ, PT ;  /* 0x000000ff0000720c */ /* 0x000fcc0003f26270 */
[----:B------:R-:W-:Y:S02]  /*08c0*/  @P2 IADD3 R2, R2, 0x1, RZ ;  /* 0x0000000102022810 */ /* 0x000fe40007ffe0ff */
[----:B-1----:R-:W-:-:S03]  /*08d0*/  IADD3 R0, RZ, -R3, RZ ;  /* 0x80000003ff007210 */ /* 0x002fc60007ffe0ff */
[----:B------:R-:W-:Y:S01]  /*08e0*/  IMAD.MOV.U32 R4, RZ, RZ, R2 ;  /* 0x000000ffff047224 */ /* 0x000fe200078e0002 */
[----:B------:R-:W-:-:S03]  /*08f0*/  MOV R2, RZ ;  /* 0x000000ff00027202 */ /* 0x000fc60000000f00 */
[----:B------:R-:W-:Y:S01]  /*0900*/  @!P1 IMAD.MOV R4, RZ, RZ, -R4 ;  /* 0x000000ffff049224 */ /* 0x000fe200078e0a04 */
[----:B------:R-:W-:Y:S01]  /*0910*/  @!P0 LOP3.LUT R4, RZ, R11, RZ, 0x33, !PT ;  /* 0x0000000bff048212 */ /* 0x000fe200078e33ff */
[----:B------:R-:W-:Y:S01]  /*0920*/  IMAD.MOV.U32 R5, RZ, RZ, R0 ;  /* 0x000000ffff057224 */ /* 0x000fe200078e0000 */
[----:B------:R-:W-:Y:S02]  /*0930*/  IABS R0, R10 ;  /* 0x0000000a00007213 */ /* 0x000fe40000000000 */
[----:B------:R-:W-:Y:S01]  /*0940*/  IABS R8, R4 ;  /* 0x0000000400087213 */ /* 0x000fe20000000000 */
[----:B------:R-:W-:Y:S02]  /*0950*/  IMAD R5, R5, R7, RZ ;  /* 0x0000000705057224 */ /* 0x000fe400078e02ff */
[----:B------:R-:W-:Y:S02]  /*0960*/  IMAD.MOV R6, RZ, RZ, -R0 ;  /* 0x000000ffff067224 */ /* 0x000fe400078e0a00 */
[----:B------:R-:W-:-:S04]  /*0970*/  IMAD.HI.U32 R0, R3, R5, R2 ;  /* 0x0000000503007227 */ /* 0x000fc800078e0002 */
[----:B------:R-:W-:Y:S02]  /*0980*/  IMAD.MOV.U32 R2, RZ, RZ, R8 ;  /* 0x000000ffff027224 */ /* 0x000fe400078e0008 */
[----:B------:R-:W-:Y:S02]  /*0990*/  IMAD.MOV.U32 R3, RZ, RZ, R6 ;  /* 0x000000ffff037224 */ /* 0x000fe400078e0006 */
[----:B------:R-:W-:-:S04]  /*09a0*/  IMAD.HI.U32 R0, R0, R2, RZ ;  /* 0x0000000200007227 */ /* 0x000fc800078e00ff */
[----:B------:R-:W-:Y:S02]  /*09b0*/  IMAD R2, R0, R3, R2 ;  /* 0x0000000300027224 */ /* 0x000fe400078e0202 */
[----:B------:R-:W-:-:S03]  /*09c0*/  IMAD R3, R4, R11, RZ ;  /* 0x0000000b04037224 */ /* 0x000fc600078e02ff */
[----:B------:R-:W-:Y:S02]  /*09d0*/  ISETP.GT.U32.AND P0, PT, R7, R2, PT ;  /* 0x000000020700720c */ /* 0x000fe40003f04070 */
[----:B------:R-:W-:-:S11]  /*09e0*/  IADD3 R3, R12, -R3, RZ ;  /* 0x800000030c037210 */ /* 0x000fd60007ffe0ff */
[----:B------:R-:W-:Y:S01]  /*09f0*/  @!P0 IMAD.IADD R2, R2, 0x1, -R7 ;  /* 0x0000000102028824 */ /* 0x000fe200078e0a07 */
[----:B------:R-:W-:Y:S02]  /*0a00*/  @!P0 IADD3 R0, R0, 0x1, RZ ;  /* 0x0000000100008810 */ /* 0x000fe40007ffe0ff */
[----:B------:R-:W-:Y:S02]  /*0a10*/  ISETP.NE.AND P0, PT, R10, RZ, PT ;  /* 0x000000ff0a00720c */ /* 0x000fe40003f05270 */
[----:B------:R-:W-:Y:S02]  /*0a20*/  ISETP.GE.U32.AND P2, PT, R2, R7, PT ;  /* 0x000000070200720c */ /* 0x000fe40003f46070 */
[----:B------:R-:W-:-:S04]  /*0a30*/  LOP3.LUT R2, R4, R10, RZ, 0x3c, !PT ;  /* 0x0000000a04027212 */ /* 0x000fc800078e3cff */
[----:B------:R-:W-:-:S07]  /*0a40*/  ISETP.GE.AND P1, PT, R2, RZ, PT ;  /* 0x000000ff0200720c */ /* 0x000fce0003f26270 */
[----:B------:R-:W-:-:S06]  /*0a50*/  @P2 IADD3 R0, R0, 0x1, RZ ;  /* 0x0000000100002810 */ /* 0x000fcc0007ffe0ff */
[----:B------:R-:W-:Y:S02]  /*0a60*/  @!P1 IADD3 R0, -R0, RZ, RZ ;  /* 0x000000ff00009210 */ /* 0x000fe40007ffe1ff */
[----:B------:R-:W-:-:S05]  /*0a70*/  @!P0 LOP3.LUT R0, RZ, R10, RZ, 0x33, !PT ;  /* 0x0000000aff008212 */ /* 0x000fca00078e33ff */
[--C-:B------:R-:W-:Y:S02]  /*0a80*/  IMAD.MOV R2, RZ, RZ, -R0.reuse ;  /* 0x000000ffff027224 */ /* 0x100fe400078e0a00 */
[C---:B------:R-:W-:Y:S02]  /*0a90*/  IMAD R0, R10.reuse, 0x1000000, R0 ;  /* 0x010000000a007824 */ /* 0x040fe400078e0200 */
[----:B------:R-:W-:Y:S02]  /*0aa0*/  IMAD R2, R10, R2, R4 ;  /* 0x000000020a027224 */ /* 0x000fe400078e0204 */
[----:B------:R-:W-:Y:S02]  /*0ab0*/  IMAD.IADD R4, R13, 0x1, R9 ;  /* 0x000000010d047824 */ /* 0x000fe400078e0209 */
[----:B------:R-:W-:-:S03]  /*0ac0*/  IMAD R0, R2, 0x10000, R0 ;  /* 0x0001000002007824 */ /* 0x000fc600078e0200 */
[----:B------:R1:W-:Y:S04]  /*0ad0*/  STL [R1+0x1c], R4 ;  /* 0x00001c0401007387 */ /* 0x0003e80000100800 */
[----:B------:R1:W-:Y:S04]  /*0ae0*/  STL [R1+0x18], R0 ;  /* 0x0000180001007387 */ /* 0x0003e80000100800 */
[----:B------:R1:W-:Y:S01]  /*0af0*/  STL [R1+0x14], R3 ;  /* 0x0000140301007387 */ /* 0x0003e20000100800 */
[----:B------:R-:W-:Y:S05]  /*0b00*/  BRA `(.L_x_31) ;  /* 0x0000006000007947 */ /* 0x000fea0003800000 */
.L_x_22:
[----:B------:R-:W-:Y:S01]  /*0b10*/  MOV R0, UR4 ;  /* 0x0000000400007c02 */ /* 0x000fe20008000f00 */
[----:B------:R-:W-:Y:S04]  /*0b20*/  STL [R1+0x14], RZ ;  /* 0x000014ff01007387 */ /* 0x000fe80000100800 */
[----:B------:R-:W-:Y:S04]  /*0b30*/  STL [R1+0x18], RZ ;  /* 0x000018ff01007387 */ /* 0x000fe80000100800 */
[----:B------:R1:W-:Y:S02]  /*0b40*/  STL [R1+0x10], R0 ;  /* 0x0000100001007387 */ /* 0x0003e40000100800 */
[----:B-1----:R-:W-:-:S05]  /*0b50*/  MOV R0, c[0x0][0x53c] ;  /* 0x00014f0000007a02 */ /* 0x002fca0000000f00 */
[----:B------:R1:W-:Y:S02]  /*0b60*/  STL [R1+0x1c], R0 ;  /* 0x00001c0001007387 */ /* 0x0003e40000100800 */
.L_x_31:
[----:B-1----:R-:W2:Y:S04]  /*0b70*/  LDL R4, [R1+0x10] ;  /* 0x0000100001047983 */ /* 0x002ea80000100800 */
[----:B------:R-:W2:Y:S04]  /*0b80*/  LDL R5, [R1+0x14] ;  /* 0x0000140001057983 */ /* 0x000ea80000100800 */
[----:B------:R-:W2:Y:S04]  /*0b90*/  LDL R6, [R1+0x18] ;  /* 0x0000180001067983 */ /* 0x000ea80000100800 */
[----:B------:R-:W2:Y:S01]  /*0ba0*/  LDL R7, [R1+0x1c] ;  /* 0x00001c0001077983 */ /* 0x000ea20000100800 */
[----:B------:R-:W-:Y:S01]  /*0bb0*/  ISETP.NE.AND P0, PT, R14, RZ, PT ;  /* 0x000000ff0e00720c */ /* 0x000fe20003f05270 */
[----:B------:R-:W-:-:S12]  /*0bc0*/  WARPSYNC 0xffffffff ;  /* 0xffffffff00007948 */ /* 0x000fd80003800000 */
[----:B--2---:R1:W-:Y:S04]  /*0bd0*/  @!P0 STS.128 [0xc080], R4 ;  /* 0x00c08004ff008388 */ /* 0x0043e80000000c00 */
[----:B------:R-:W-:Y:S06]  /*0be0*/  BAR.ARV 0x5, 0x80 ;  /* 0x0142000000007b1d */ /* 0x000fec0000002000 */
.L_x_20:
[----:B------:R-:W2:Y:S02]  /*0bf0*/  LDL R0, [R1+0x1c] ;  /* 0x00001c0001007983 */ /* 0x000ea40000100800 */
[----:B--2---:R-:W-:-:S13]  /*0c00*/  ISETP.GE.AND P0, PT, R0, c[0x0][0x53c], PT ;  /* 0x00014f0000007a0c */ /* 0x004fda0003f06270 */
[----:B------:R-:W-:Y:S05]  /*0c10*/  @P0 EXIT ;  /* 0x000000000000094d */ /* 0x000fea0003800000 */
[----:B------:R-:W2:Y:S02]  /*0c20*/  S2R R12, SR_TID.X ;  /* 0x00000000000c7919 */ /* 0x000ea40000002100 */
[----:B--2---:R-:W-:-:S04]  /*0c30*/  SHF.R.S32.HI R9, RZ, 0x1f, R12 ;  /* 0x0000001fff097819 */ /* 0x004fc8000001140c */
[CC--:B------:R-:W-:Y:S02]  /*0c40*/  LEA.HI R17, R9.reuse, R12.reuse, RZ, 0x3 ;  /* 0x0000000c09117211 */ /* 0x0c0fe400078f18ff */
[----:B------:R-:W-:Y:S02]  /*0c50*/  LEA.HI R3, R9, R12, RZ, 0x4 ;  /* 0x0000000c09037211 */ /* 0x000fe400078f20ff */
[----:B------:R-:W-:Y:S02]  /*0c60*/  LOP3.LUT R2, R17, 0xfffffff8, RZ, 0xc0, !PT ;  /* 0xfffffff811027812 */ /* 0x000fe400078ec0ff */
[----:B-1----:R-:W-:Y:S02]  /*0c70*/  SHF.R.S32.HI R5, RZ, 0x4, R3 ;  /* 0x00000004ff057819 */ /* 0x002fe40000011403 */
[C---:B------:R-:W-:Y:S01]  /*0c80*/  LOP3.LUT R0, R3.reuse, 0xfffffff0, RZ, 0xc0, !PT ;  /* 0xfffffff003007812 */ /* 0x040fe200078ec0ff */
[----:B------:R-:W-:Y:S01]  /*0c90*/  IMAD.IADD R2, R12, 0x1, -R2 ;  /* 0x000000010c027824 */ /* 0x000fe200078e0a02 */
[----:B------:R-:W-:-:S03]  /*0ca0*/  LEA.HI R3, R3, R5, RZ, 0x1 ;  /* 0x0000000503037211 */ /* 0x000fc600078f08ff */
[----:B------:R-:W-:Y:S01]  /*0cb0*/  IMAD.IADD R0, R12, 0x1, -R0 ;  /* 0x000000010c007824 */ /* 0x000fe200078e0a00 */
[----:B------:R-:W-:Y:S02]  /*0cc0*/  LEA.HI R8, R2, R2, RZ, 0x1 ;  /* 0x0000000202087211 */ /* 0x000fe400078f08ff */
[----:B------:R-:W-:Y:S02]  /*0cd0*/  LOP3.LUT R4, R3, 0xfffffffe, RZ, 0xc0, !PT ;  /* 0xfffffffe03047812 */ /* 0x000fe400078ec0ff */
[----:B------:R-:W-:Y:S02]  /*0ce0*/  LOP3.LUT R3, R8, 0x3fffffe, RZ, 0xc0, !PT ;  /* 0x03fffffe08037812 */ /* 0x000fe400078ec0ff */
[----:B------:R-:W-:Y:S01]  /*0cf0*/  LEA.HI R10, R0, R0, RZ, 0x1 ;  /* 0x00000000000a7211 */ /* 0x000fe200078f08ff */
[----:B------:R-:W-:Y:S01]  /*0d00*/  IMAD.IADD R11, R5, 0x1, -R4 ;  /* 0x00000001050b7824 */ /* 0x000fe200078e0a04 */
[----:B------:R-:W-:Y:S01]  /*0d10*/  LEA.HI R5, R9, R12, RZ, 0x2 ;  /* 0x0000000c09057211 */ /* 0x000fe200078f10ff */
[----:B------:R-:W-:Y:S01]  /*0d20*/  IMAD.IADD R15, R2, 0x1, -R3 ;  /* 0x00000001020f7824 */ /* 0x000fe200078e0a03 */
[----:B------:R-:W-:-:S02]  /*0d30*/  LOP3.LUT R2, R10, 0x7fffffe, RZ, 0xc0, !PT ;  /* 0x07fffffe0a027812 */ /* 0x000fc400078ec0ff */
[----:B------:R-:W-:Y:S02]  /*0d40*/  SHF.R.S32.HI R3, RZ, 0x1f, R0 ;  /* 0x0000001fff037819 */ /* 0x000fe40000011400 */
[----:B------:R-:W-:Y:S01]  /*0d50*/  SHF.R.S32.HI R4, RZ, 0x3, R17 ;  /* 0x00000003ff047819 */ /* 0x000fe20000011411 */
[----:B------:R-:W-:Y:S01]  /*0d60*/  IMAD.IADD R13, R0, 0x1, -R2 ;  /* 0x00000001000d7824 */ /* 0x000fe200078e0a02 */
[----:B------:R-:W-:Y:S02]  /*0d70*/  LOP3.LUT R6, R5, 0xfffffffc, RZ, 0xc0, !PT ;  /* 0xfffffffc05067812 */ /* 0x000fe400078ec0ff */
[----:B------:R-:W-:Y:S01]  /*0d80*/  LEA.HI R16, R3, R0, RZ, 0x3 ;  /* 0x0000000003107211 */ /* 0x000fe200078f18ff */
[----:B------:R-:W-:Y:S01]  /*0d90*/  IMAD.SHL.U32 R0, R4, 0x40, RZ ;  /* 0x0000004004007824 */ /* 0x000fe200078e00ff */
[----:B------:R-:W-:Y:S01]  /*0da0*/  LEA.HI R9, R9, R12, RZ, 0x5 ;  /* 0x0000000c09097211 */ /* 0x000fe200078f28ff */
[----:B------:R-:W-:Y:S01]  /*0db0*/  IMAD.IADD R18, R12, 0x1, -R6 ;  /* 0x000000010c127824 */ /* 0x000fe200078e0a06 */
[----:B------:R-:W-:-:S02]  /*0dc0*/  SHF.R.S32.HI R14, RZ, 0x2, R5 ;  /* 0x00000002ff0e7819 */ /* 0x000fc40000011405 */
[----:B------:R-:W-:Y:S01]  /*0dd0*/  LOP3.LUT R2, R9, 0xffffffe0, RZ, 0xc0, !PT ;  /* 0xffffffe009027812 */ /* 0x000fe200078ec0ff */
[----:B------:R-:W-:Y:S01]  /*0de0*/  IMAD.SHL.U32 R250, R18, 0x8, RZ ;  /* 0x0000000812fa7824 */ /* 0x000fe200078e00ff */
[----:B------:R-:W-:Y:S02]  /*0df0*/  LOP3.LUT R0, R0, 0xc0, RZ, 0xc0, !PT ;  /* 0x000000c000007812 */ /* 0x000fe400078ec0ff */
[----:B------:R-:W-:Y:S01]  /*0e00*/  LEA.HI R6, R5, R14, RZ, 0x1 ;  /* 0x0000000e05067211 */ /* 0x000fe200078f08ff */
[----:B------:R-:W-:Y:S01]  /*0e10*/  IMAD.IADD R20, R12, 0x1, -R2 ;  /* 0x000000010c147824 */ /* 0x000fe200078e0a02 */
[----:B------:R-:W-:Y:S02]  /*0e20*/  SHF.R.U32.HI R4, RZ, 0x3, R0 ;  /* 0x00000003ff047819 */ /* 0x000fe40000011600 */
[----:B------:R-:W-:Y:S02]  /*0e30*/  LOP3.LUT R3, R0, 0x18, R250, 0xf8, !PT ;  /* 0x0000001800037812 */ /* 0x000fe400078ef8fa */
[----:B------:R-:W-:-:S02]  /*0e40*/  SHF.R.S32.HI R7, RZ, 0x5, R9 ;  /* 0x00000005ff077819 */ /* 0x000fc40000011409 */
[----:B------:R-:W-:Y:S02]  /*0e50*/  SHF.R.S32.HI R0, RZ, 0x1f, R9 ;  /* 0x0000001fff007819 */ /* 0x000fe40000011409 */
[----:B------:R-:W-:Y:S02]  /*0e60*/  LOP3.LUT R2, R6, 0x7fffffe, RZ, 0xc0, !PT ;  /* 0x07fffffe06027812 */ /* 0x000fe400078ec0ff */
[----:B------:R-:W-:Y:S02]  /*0e70*/  LEA.HI R0, R0, R7, RZ, 0x2 ;  /* 0x0000000700007211 */ /* 0x000fe400078f10ff */
[----:B------:R-:W-:Y:S01]  /*0e80*/  SHF.R.S32.HI R9, RZ, 0x1f, R20 ;  /* 0x0000001fff097819 */ /* 0x000fe20000011414 */
[----:B------:R-:W-:Y:S01]  /*0e90*/  IMAD.IADD R2, R14, 0x1, -R2 ;  /* 0x000000010e027824 */ /* 0x000fe200078e0a02 */
[----:B------:R-:W-:Y:S02]  /*0ea0*/  LOP3.LUT R6, R3, R4, RZ, 0x3c, !PT ;  /* 0x0000000403067212 */ /* 0x000fe400078e3cff */
[----:B------:R-:W-:-:S02]  /*0eb0*/  SHF.R.S32.HI R4, RZ, 0x1f, R5 ;  /* 0x0000001fff047819 */ /* 0x000fc40000011405 */
[----:B------:R-:W-:Y:S01]  /*0ec0*/  LOP3.LUT R3, R0, 0xffffffc, RZ, 0xc0, !PT ;  /* 0x0ffffffc00037812 */ /* 0x000fe200078ec0ff */
[----:B------:R-:W-:Y:S01]  /*0ed0*/  IMAD R0, R7, 0x8, R2 ;  /* 0x0000000807007824 */ /* 0x000fe200078e0202 */
[----:B------:R-:W-:Y:S02]  /*0ee0*/  LEA.HI R12, R9, R20, RZ, 0x2 ;  /* 0x00000014090c7211 */ /* 0x000fe400078f10ff */
[----:B------:R-:W-:Y:S01]  /*0ef0*/  LEA.HI R2, R4, R14, RZ, 0x3 ;  /* 0x0000000e04027211 */ /* 0x000fe200078f18ff */
[----:B------:R-:W-:Y:S01]  /*0f00*/  IMAD.IADD R5, R7, 0x1, -R3 ;  /* 0x0000000107057824 */ /* 0x000fe200078e0a03 */
[----:B------:R-:W-:Y:S01]  /*0f10*/  SHF.R.S32.HI R4, RZ, 0x2, R12 ;  /* 0x00000002ff047819 */ /* 0x000fe2000001140c */
[----:B------:R-:W-:Y:S01]  /*0f20*/  IMAD.U32 R6, R0, 0x20, R6 ;  /* 0x0000002000067824 */ /* 0x000fe200078e0006 */
[----:B------:R-:W-:Y:S02]  /*0f30*/  LEA.HI R0, R18, R18, RZ, 0x1 ;  /* 0x0000001212007211 */ /* 0x000fe400078f08ff */
[----:B------:R-:W-:Y:S01]  /*0f40*/  LOP3.LUT R3, R2, 0xfffffff8, RZ, 0xc0, !PT ;  /* 0xfffffff802037812 */ /* 0x000fe200078ec0ff */
[----:B------:R-:W-:Y:S01]  /*0f50*/  IMAD R19, R5, 0x10, R4 ;  /* 0x0000001005137824 */ /* 0x000fe200078e0204 */
[C---:B------:R-:W-:Y:S01]  /*0f60*/  LOP3.LUT R5, R0.reuse, 0x1ffffffe, RZ, 0xc0, !PT ;  /* 0x1ffffffe00057812 */ /* 0x040fe200078ec0ff */
[----:B------:R-:W-:Y:S01]  /*0f70*/  IMAD.SHL.U32 R0, R0, 0x20, RZ ;  /* 0x0000002000007824 */ /* 0x000fe200078e00ff */
[----:B------:R-:W-:Y:S01]  /*0f80*/  SHF.R.S32.HI R2, RZ, 0x1, R8 ;  /* 0x00000001ff027819 */ /* 0x000fe20000011408 */
[----:B------:R-:W-:Y:S01]  /*0f90*/  IMAD.IADD R3, R14, 0x1, -R3 ;  /* 0x000000010e037824 */ /* 0x000fe200078e0a03 */
[----:B------:R1:W-:Y:S01]  /*0fa0*/  STL [R1+0x78], R6 ;  /* 0x0000780601007387 */ /* 0x0003e20000100800 */
[----:B------:R-:W-:Y:S01]  /*0fb0*/  IMAD.IADD R8, R18, 0x1, -R5 ;  /* 0x0000000112087824 */ /* 0x000fe200078e0a05 */
[----:B------:R-:W-:-:S02]  /*0fc0*/  SHF.R.S32.HI R4, RZ, 0x1, R10 ;  /* 0x00000001ff047819 */ /* 0x000fc4000001140a */
[----:B------:R-:W-:Y:S01]  /*0fd0*/  LEA.HI R5, R3, R3, RZ, 0x1 ;  /* 0x0000000303057211 */ /* 0x000fe200078f08ff */
[----:B------:R-:W-:Y:S01]  /*0fe0*/  STL [R1+0xac], R19 ;  /* 0x0000ac1301007387 */ /* 0x000fe20000100800 */
[----:B------:R-:W-:Y:S02]  /*0ff0*/  SHF.R.S32.HI R10, RZ, 0x1f, R10 ;  /* 0x0000001fff0a7819 */ /* 0x000fe4000001140a */
[----:B------:R-:W-:Y:S02]  /*1000*/  LOP3.LUT R9, R5, 0x3fffffe, RZ, 0xc0, !PT ;  /* 0x03fffffe05097812 */ /* 0x000fe400078ec0ff */
[----:B------:R-:W-:Y:S02]  /*1010*/  LOP3.LUT P2, RZ, R2, 0x2, RZ, 0xc0, !PT ;  /* 0x0000000202ff7812 */ /* 0x000fe4000784c0ff */
[----:B------:R-:W-:Y:S01]  /*1020*/  IADD3 R252, R250, 0x20, RZ ;  /* 0x00000020fafc7810 */ /* 0x000fe20007ffe0ff */
[----:B------:R-:W-:Y:S01]  /*1030*/  IMAD.IADD R9, R3, 0x1, -R9 ;  /* 0x0000000103097824 */ /* 0x000fe200078e0a09 */
[----:B------:R-:W-:-:S02]  /*1040*/  SHF.R.S32.HI R251, RZ, 0x1f, R250 ;  /* 0x0000001ffffb7819 */ /* 0x000fc400000114fa */
[----:B-1----:R-:W-:Y:S01]  /*1050*/  LOP3.LUT R6, R0, 0xffffffc0, RZ, 0xc0, !PT ;  /* 0xffffffc000067812 */ /* 0x002fe200078ec0ff */
[----:B------:R-:W-:Y:S01]  /*1060*/  IMAD.SHL.U32 R0, R2, 0x40, RZ ;  /* 0x0000004002007824 */ /* 0x000fe200078e00ff */
[----:B------:R-:W-:-:S03]  /*1070*/  LEA.HI R2, R10, R4, RZ, 0x2 ;  /* 0x000000040a027211 */ /* 0x000fc600078f10ff */
[----:B------:R-:W-:Y:S01]  /*1080*/  IMAD R14, R8, 0x8, R6 ;  /* 0x00000008080e7824 */ /* 0x000fe200078e0206 */
[----:B------:R-:W-:Y:S01]  /*1090*/  LOP3.LUT R0, R0, 0xc0, RZ, 0xc0, !PT ;  /* 0x000000c000007812 */ /* 0x000fe200078ec0ff */
[----:B------:R-:W-:Y:S01]  /*10a0*/  IMAD.SHL.U32 R8, R7, 0x200, RZ ;  /* 0x0000020007087824 */ /* 0x000fe200078e00ff */
[----:B------:R-:W-:Y:S02]  /*10b0*/  LOP3.LUT R2, R2, 0xfffffffc, RZ, 0xc0, !PT ;  /* 0xfffffffc02027812 */ /* 0x000fe400078ec0ff */
[----:B------:R-:W-:Y:S01]  /*10c0*/  LOP3.LUT R7, R0, 0x8, R17, 0xf8, !PT ;  /* 0x0000000800077812 */ /* 0x000fe200078ef811 */
[----:B------:R-:W-:Y:S01]  /*10d0*/  IMAD R3, R18, 0x2, R8 ;  /* 0x0000000212037824 */ /* 0x000fe200078e0208 */
[----:B------:R-:W-:Y:S01]  /*10e0*/  SHF.R.U32.HI R6, RZ, 0x3, R0 ;  /* 0x00000003ff067819 */ /* 0x000fe20000011600 */
[----:B------:R-:W-:Y:S01]  /*10f0*/  IMAD.IADD R2, R4, 0x1, -R2 ;  /* 0x0000000104027824 */ /* 0x000fe200078e0a02 */
[----:B------:R-:W-:Y:S01]  /*1100*/  SHF.R.S32.HI R0, RZ, 0x1, R5 ;  /* 0x00000001ff007819 */ /* 0x000fe20000011405 */
[----:B------:R-:W-:Y:S01]  /*1110*/  IMAD.SHL.U32 R5, R16, 0x20, RZ ;  /* 0x0000002010057824 */ /* 0x000fe200078e00ff */
[----:B------:R-:W-:Y:S01]  /*1120*/  LOP3.LUT R10, R7, R6, RZ, 0x3c, !PT ;  /* 0x00000006070a7212 */ /* 0x000fe200078e3cff */
[----:B------:R-:W-:Y:S01]  /*1130*/  IMAD R6, R9, 0x20, R3 ;  /* 0x0000002009067824 */ /* 0x000fe200078e0203 */
[----:B------:R-:W-:Y:S01]  /*1140*/  LOP3.LUT P3, RZ, R2, 0x2, RZ, 0xc0, !PT ;  /* 0x0000000202ff7812 */ /* 0x000fe2000786c0ff */
[C---:B------:R-:W-:Y:S01]  /*1150*/  IMAD.SHL.U32 R3, R0.reuse, 0x40, RZ ;  /* 0x0000004000037824 */ /* 0x040fe200078e00ff */
[----:B------:R-:W-:Y:S01]  /*1160*/  LOP3.LUT R4, R0, 0x1, RZ, 0xc0, !PT ;  /* 0x0000000100047812 */ /* 0x000fe200078ec0ff */
[----:B------:R-:W-:Y:S01]  /*1170*/  IMAD.SHL.U32 R2, R2, 0x40, RZ ;  /* 0x0000004002027824 */ /* 0x000fe200078e00ff */
[----:B------:R-:W-:Y:S01]  /*1180*/  LOP3.LUT P0, RZ, R0, 0x2, RZ, 0xc0, !PT ;  /* 0x0000000200ff7812 */ /* 0x000fe2000780c0ff */
[----:B------:R-:W-:Y:S01]  /*1190*/  IMAD.SHL.U32 R7, R11, 0x8, RZ ;  /* 0x000000080b077824 */ /* 0x000fe200078e00ff */
[----:B------:R-:W-:Y:S01]  /*11a0*/  LOP3.LUT R3, R3, 0xc0, RZ, 0xc0, !PT ;  /* 0x000000c003037812 */ /* 0x000fe200078ec0ff */
[----:B------:R-:W-:Y:S01]  /*11b0*/  IMAD R9, R11, 0x8, R15 ;  /* 0x000000080b097824 */ /* 0x000fe200078e020f */
[----:B------:R-:W-:-:S02]  /*11c0*/  LOP3.LUT R0, R5, 0xffffff00, RZ, 0xc0, !PT ;  /* 0xffffff0005007812 */ /* 0x000fc400078ec0ff */
[----:B------:R-:W-:Y:S02]  /*11d0*/  LEA.HI R3, R3, R3, RZ, 0x1d ;  /* 0x0000000303037211 */ /* 0x000fe400078fe8ff */
[----:B------:R-:W-:Y:S02]  /*11e0*/  LOP3.LUT R2, R2, 0xc0, RZ, 0xc0, !PT ;  /* 0x000000c002027812 */ /* 0x000fe400078ec0ff */
[----:B------:R-:W-:Y:S01]  /*11f0*/  ISETP.NE.U32.AND P1, PT, R4, 0x1, PT ;  /* 0x000000010400780c */ /* 0x000fe20003f25070 */
[----:B------:R-:W-:Y:S01]  /*1200*/  IMAD.IADD R3, R3, 0x1, R6 ;  /* 0x0000000103037824 */ /* 0x000fe200078e0206 */
[----:B------:R-:W-:Y:S01]  /*1210*/  LOP3.LUT R6, R2, 0x8, R7, 0xf8, !PT ;  /* 0x0000000802067812 */ /* 0x000fe200078ef807 */
[----:B------:R-:W-:Y:S01]  /*1220*/  IMAD.IADD R4, R0, 0x1, R8 ;  /* 0x0000000100047824 */ /* 0x000fe200078e0208 */
[----:B------:R-:W-:Y:S01]  /*1230*/  SHF.R.U32.HI R5, RZ, 0x3, R2 ;  /* 0x00000003ff057819 */ /* 0x000fe20000011602 */
[----:B------:R-:W-:Y:S02]  /*1240*/  IMAD.SHL.U32 R18, R3, 0x2, RZ ;  /* 0x0000000203127824 */ /* 0x000fe400078e00ff */
[C---:B------:R-:W-:Y:S01]  /*1250*/  IMAD R2, R13.reuse, 0x20, R4 ;  /* 0x000000200d027824 */ /* 0x040fe200078e0204 */
[----:B------:R-:W-:Y:S01]  /*1260*/  LOP3.LUT R3, R6, R5, RZ, 0x3c, !PT ;  /* 0x0000000506037212 */ /* 0x000fe200078e3cff */
[----:B------:R-:W-:Y:S01]  /*1270*/  IMAD R7, R13, 0x20, R0 ;  /* 0x000000200d077824 */ /* 0x000fe200078e0200 */
[----:B------:R-:W-:Y:S01]  /*1280*/  LOP3.LUT R4, R12, 0x7ffffffc, RZ, 0xc0, !PT ;  /* 0x7ffffffc0c047812 */ /* 0x000fe200078ec0ff */
[----:B------:R-:W-:Y:S01]  /*1290*/  STL [R1+0x2c], R18 ;  /* 0x00002c1201007387 */ /* 0x000fe20000100800 */
[C---:B------:R-:W-:Y:S01]  /*12a0*/  IADD3 R5, R18.reuse, 0x80, RZ ;  /* 0x0000008012057810 */ /* 0x040fe20007ffe0ff */
[----:B------:R-:W-:Y:S01]  /*12b0*/  IMAD.IADD R2, R3, 0x1, R2 ;  /* 0x0000000103027824 */ /* 0x000fe200078e0202 */
[----:B------:R-:W-:Y:S01]  /*12c0*/  IADD3 R17, R18, 0x70, RZ ;  /* 0x0000007012117810 */ /* 0x000fe20007ffe0ff */
[----:B------:R-:W-:Y:S01]  /*12d0*/  IMAD.IADD R4, R20, 0x1, -R4 ;  /* 0x0000000114047824 */ /* 0x000fe200078e0a04 */
[----:B------:R-:W-:Y:S01]  /*12e0*/  @P1 IADD3 R17, R5, 0x10, RZ ;  /* 0x0000001005111810 */ /* 0x000fe20007ffe0ff */
[----:B------:R-:W-:Y:S01]  /*12f0*/  IMAD.IADD R3, R3, 0x1, R7 ;  /* 0x0000000103037824 */ /* 0x000fe200078e0207 */
[----:B------:R-:W-:Y:S01]  /*1300*/  IADD3 R5, R250, 0x40, RZ ;  /* 0x00000040fa057810 */ /* 0x000fe20007ffe0ff */
[----:B------:R-:W-:Y:S01]  /*1310*/  IMAD.SHL.U32 R4, R4, 0x2, RZ ;  /* 0x0000000204047824 */ /* 0x000fe200078e00ff */
[----:B------:R-:W-:Y:S01]  /*1320*/  SHF.R.S32.HI R7, RZ, 0x1f, R252 ;  /* 0x0000001fff077819 */ /* 0x000fe200000114fc */
[----:B------:R-:W-:Y:S01]  /*1330*/  STL [R1+0x30], R17 ;  /* 0x0000301101007387 */ /* 0x000fe20000100800 */
[----:B------:R-:W-:Y:S01]  /*1340*/  SHF.R.S32.HI R8, RZ, 0x1f, R5 ;  /* 0x0000001fff087819 */ /* 0x000fe20000011405 */
[----:B------:R-:W-:Y:S01]  /*1350*/  IMAD.U32 R0, R9, 0x20, R10 ;  /* 0x0000002009007824 */ /* 0x000fe200078e000a */
[C---:B------:R-:W-:Y:S01]  /*1360*/  IADD3 R20, R4.reuse, 0x8, RZ ;  /* 0x0000000804147810 */ /* 0x040fe20007ffe0ff */
[----:B------:R1:W-:Y:S01]  /*1370*/  STL [R1], R5 ;  /* 0x0000000501007387 */ /* 0x0003e20000100800 */
[C---:B------:R-:W-:Y:S01]  /*1380*/  IADD3 R16, R4.reuse, 0x18, RZ ;  /* 0x0000001804107810 */ /* 0x040fe20007ffe0ff */
[----:B------:R-:W-:Y:S01]  /*1390*/  IMAD.MOV.U32 R6, RZ, RZ, 0x20 ;  /* 0x00000020ff067424 */ /* 0x000fe200078e00ff */
[C---:B------:R-:W-:Y:S01]  /*13a0*/  IADD3 R15, R4.reuse, 0x20, RZ ;  /* 0x00000020040f7810 */ /* 0x040fe20007ffe0ff */
[----:B------:R2:W-:Y:S01]  /*13b0*/  STL [R1+0x6c], R7 ;  /* 0x00006c0701007387 */ /* 0x0005e20000100800 */
[----:B------:R-:W-:-:S02]  /*13c0*/  IADD3 R13, R4, 0x28, RZ ;  /* 0x00000028040d7810 */ /* 0x000fc40007ffe0ff */
[C---:B------:R-:W-:Y:S01]  /*13d0*/  IADD3 R12, R4.reuse, 0x30, RZ ;  /* 0x00000030040c7810 */ /* 0x040fe20007ffe0ff */
[----:B------:R3:W-:Y:S01]  /*13e0*/  STL [R1+0x68], R8 ;  /* 0x0000680801007387 */ /* 0x0007e20000100800 */
[C---:B------:R-:W-:Y:S02]  /*13f0*/  IADD3 R11, R4.reuse, 0x38, RZ ;  /* 0x00000038040b7810 */ /* 0x040fe40007ffe0ff */
[C---:B------:R-:W-:Y:S01]  /*1400*/  IADD3 R10, R4.reuse, 0x40, RZ ;  /* 0x00000040040a7810 */ /* 0x040fe20007ffe0ff */
[----:B------:R-:W-:Y:S01]  /*1410*/  STL [R1+0x70], R4 ;  /* 0x0000700401007387 */ /* 0x000fe20000100800 */
[----:B------:R-:W-:Y:S02]  /*1420*/  IADD3 R9, R4, 0x48, RZ ;  /* 0x0000004804097810 */ /* 0x000fe40007ffe0ff */
[----:B------:R-:W-:Y:S02]  /*1430*/  LEA R109, R0, 0x3c80, 0x1 ;  /* 0x00003c80006d7811 */ /* 0x000fe400078e08ff */
[----:B------:R-:W-:-:S02]  /*1440*/  SHF.R.S32.HI R0, RZ, 0x1f, R10 ;  /* 0x0000001fff007819 */ /* 0x000fc4000001140a */
[----:B------:R-:W-:Y:S02]  /*1450*/  IADD3 R182, R109, 0x20, RZ ;  /* 0x000000206db67810 */ /* 0x000fe40007ffe0ff */
[----:B------:R-:W-:Y:S02]  /*1460*/  LEA R180, R2, 0x6080, 0x1 ;  /* 0x0000608002b47811 */ /* 0x000fe400078e08ff */
[----:B------:R-:W-:Y:S02]  /*1470*/  LEA R110, R3, 0x1880, 0x1 ;  /* 0x00001880036e7811 */ /* 0x000fe400078e08ff */
[----:B-1----:R-:W-:Y:S02]  /*1480*/  SEL R5, R6, 0xffffffe0, !P0 ;  /* 0xffffffe006057807 */ /* 0x002fe40004000000 */
[----:B------:R-:W-:Y:S01]  /*1490*/  @P2 IADD3 R182, R109, -0x20, RZ ;  /* 0xffffffe06db62810 */ /* 0x000fe20007ffe0ff */
[----:B--2---:R-:W-:Y:S01]  /*14a0*/  IMAD.IADD R7, R19, 0x1, R14 ;  /* 0x0000000113077824 */ /* 0x004fe200078e020e */
[----:B------:R-:W-:-:S02]  /*14b0*/  IADD3 R19, R4, 0x10, RZ ;  /* 0x0000001004137810 */ /* 0x000fc40007ffe0ff */
[----:B------:R-:W-:Y:S02]  /*14c0*/  SHF.R.S32.HI R14, RZ, 0x1f, R20 ;  /* 0x0000001fff0e7819 */ /* 0x000fe40000011414 */
[----:B------:R1:W-:Y:S01]  /*14d0*/  STL [R1+0xb0], R7 ;  /* 0x0000b00701007387 */ /* 0x0003e20000100800 */
[----:B---3--:R-:W-:Y:S02]  /*14e0*/  IADD3 R8, R4, 0x50, RZ ;  /* 0x0000005004087810 */ /* 0x008fe40007ffe0ff */
[C---:B------:R-:W-:Y:S01]  /*14f0*/  IADD3 R190, R182.reuse, 0x400, RZ ;  /* 0x00000400b6be7810 */ /* 0x040fe20007ffe0ff */
[----:B------:R-:W-:Y:S01]  /*1500*/  STL [R1+0x5c], R20 ;  /* 0x00005c1401007387 */ /* 0x000fe20000100800 */
[C---:B------:R-:W-:Y:S02]  /*1510*/  IADD3 R189, R182.reuse, 0x800, RZ ;  /* 0x00000800b6bd7810 */ /* 0x040fe40007ffe0ff */
[C---:B------:R-:W-:Y:S01]  /*1520*/  IADD3 R188, R182.reuse, 0xc00, RZ ;  /* 0x00000c00b6bc7810 */ /* 0x040fe20007ffe0ff */
[----:B------:R-:W-:Y:S01]  /*1530*/  STL [R1+0x58], R19 ;  /* 0x0000581301007387 */ /* 0x000fe20000100800 */
[----:B------:R-:W-:-:S02]  /*1540*/  IADD3 R187, R182, 0x1000, RZ ;  /* 0x00001000b6bb7810 */ /* 0x000fc40007ffe0ff */
[C---:B------:R-:W-:Y:S01]  /*1550*/  IADD3 R186, R182.reuse, 0x1400, RZ ;  /* 0x00001400b6ba7810 */ /* 0x040fe20007ffe0ff */
[----:B------:R2:W-:Y:S01]  /*1560*/  STL [R1+0x54], R16 ;  /* 0x0000541001007387 */ /* 0x0005e20000100800 */
[C---:B------:R-:W-:Y:S02]  /*1570*/  IADD3 R185, R182.reuse, 0x1800, RZ ;  /* 0x00001800b6b97810 */ /* 0x040fe40007ffe0ff */
[C---:B------:R-:W-:Y:S01]  /*1580*/  IADD3 R184, R182.reuse, 0x1c00, RZ ;  /* 0x00001c00b6b87810 */ /* 0x040fe20007ffe0ff */
[----:B------:R-:W-:Y:S01]  /*1590*/  STL [R1+0x50], R15 ;  /* 0x0000500f01007387 */ /* 0x000fe20000100800 */
[----:B------:R-:W-:-:S03]  /*15a0*/  IADD3 R183, R182, 0x2000, RZ ;  /* 0x00002000b6b77810 */ /* 0x000fc60007ffe0ff */
[----:B------:R-:W-:Y:S04]  /*15b0*/  STL [R1+0x4c], R13 ;  /* 0x00004c0d01007387 */ /* 0x000fe80000100800 */
[----:B------:R3:W-:Y:S01]  /*15c0*/  STL [R1+0x48], R12 ;  /* 0x0000480c01007387 */ /* 0x0007e20000100800 */
[----:B-1----:R-:W-:Y:S02]  /*15d0*/  IADD3 R7, R4, 0x58, RZ ;  /* 0x0000005804077810 */ /* 0x002fe40007ffe0ff */
[----:B------:R-:W-:Y:S01]  /*15e0*/  SEL R4, R6, 0xffffffe0, !P3 ;  /* 0xffffffe006047807 */ /* 0x000fe20005800000 */
[----:B------:R-:W-:Y:S01]  /*15f0*/  STL [R1+0x44], R11 ;  /* 0x0000440b01007387 */ /* 0x000fe20000100800 */
[----:B------:R-:W-:-:S03]  /*1600*/  SHF.R.S32.HI R6, RZ, 0x1f, R19 ;  /* 0x0000001fff067819 */ /* 0x000fc60000011413 */
[----:B------:R-:W-:Y:S01]  /*1610*/  STL [R1+0x40], R10 ;  /* 0x0000400a01007387 */ /* 0x000fe20000100800 */
[----:B------:R-:W-:Y:S02]  /*1620*/  IMAD.IADD R181, R180, 0x1, R4 ;  /* 0x00000001b4b57824 */ /* 0x000fe400078e0204 */
[----:B------:R-:W-:Y:S01]  /*1630*/  IMAD.IADD R111, R4, 0x1, R110 ;  /* 0x00000001046f7824 */ /* 0x000fe200078e026e */
[----:B------:R1:W-:Y:S01]  /*1640*/  STL [R1+0x3c], R9 ;  /* 0x00003c0901007387 */ /* 0x0003e20000100800 */
[----:B--2---:R-:W-:-:S03]  /*1650*/  SHF.R.S32.HI R16, RZ, 0x1f, R16 ;  /* 0x0000001fff107819 */ /* 0x004fc60000011410 */
[----:B------:R-:W-:Y:S04]  /*1660*/  STL [R1+0x38], R8 ;  /* 0x0000380801007387 */ /* 0x000fe80000100800 */
[----:B------:R2:W-:Y:S04]  /*1670*/  STL [R1+0xa4], R14 ;  /* 0x0000a40e01007387 */ /* 0x0005e80000100800 */
[----:B------:R-:W-:Y:S01]  /*1680*/  STL [R1+0x34], R7 ;  /* 0x0000340701007387 */ /* 0x000fe20000100800 */
[----:B---3--:R-:W-:-:S03]  /*1690*/  SHF.R.S32.HI R12, RZ, 0x1f, R12 ;  /* 0x0000001fff0c7819 */ /* 0x008fc6000001140c */
[----:B------:R3:W-:Y:S04]  /*16a0*/  STL [R1+0xa0], R6 ;  /* 0x0000a00601007387 */ /* 0x0007e80000100800 */
[----:B------:R-:W-:Y:S01]  /*16b0*/  STL [R1+0x9c], R16 ;  /* 0x00009c1001007387 */ /* 0x000fe20000100800 */
[----:B-1----:R-:W-:Y:S02]  /*16c0*/  SHF.R.S32.HI R9, RZ, 0x1f, R9 ;  /* 0x0000001fff097819 */ /* 0x002fe40000011409 */
[----:B--2---:R-:W-:-:S05]  /*16d0*/  SHF.R.S32.HI R14, RZ, 0x1f, R15 ;  /* 0x0000001fff0e7819 */ /* 0x004fca000001140f */
[----:B------:R-:W-:Y:S01]  /*16e0*/  STL [R1+0x98], R14 ;  /* 0x0000980e01007387 */ /* 0x000fe20000100800 */
[----:B---3--:R-:W-:-:S05]  /*16f0*/  SHF.R.S32.HI R6, RZ, 0x1f, R13 ;  /* 0x0000001fff067819 */ /* 0x008fca000001140d */
[----:B------:R1:W-:Y:S04]  /*1700*/  STL [R1+0x94], R6 ;  /* 0x0000940601007387 */ /* 0x0003e80000100800 */
[----:B------:R-:W-:Y:S01]  /*1710*/  STL [R1+0x90], R12 ;  /* 0x0000900c01007387 */ /* 0x000fe20000100800 */
[----:B-1----:R-:W-:-:S05]  /*1720*/  SHF.R.S32.HI R6, RZ, 0x1f, R11 ;  /* 0x0000001fff067819 */ /* 0x002fca000001140b */
[----:B------:R1:W-:Y:S04]  /*1730*/  STL [R1+0x8c], R6 ;  /* 0x00008c0601007387 */ /* 0x0003e80000100800 */
[----:B------:R2:W-:Y:S04]  /*1740*/  STL [R1+0x88], R0 ;  /* 0x0000880001007387 */ /* 0x0005e80000100800 */
[----:B------:R-:W-:Y:S01]  /*1750*/  STL [R1+0x84], R9 ;  /* 0x0000840901007387 */ /* 0x000fe20000100800 */
[----:B-1----:R-:W-:Y:S02]  /*1760*/  SHF.R.S32.HI R6, RZ, 0x1f, R7 ;  /* 0x0000001fff067819 */ /* 0x002fe40000011407 */
[----:B--2---:R-:W-:-:S05]  /*1770*/  SHF.R.S32.HI R0, RZ, 0x1f, R8 ;  /* 0x0000001fff007819 */ /* 0x004fca0000011408 */
[----:B------:R1:W-:Y:S04]  /*1780*/  STL [R1+0x80], R0 ;  /* 0x0000800001007387 */ /* 0x0003e80000100800 */
[----:B------:R-:W-:Y:S01]  /*1790*/  STL [R1+0x7c], R6 ;  /* 0x00007c0601007387 */ /* 0x000fe20000100800 */
[----:B-1----:R-:W-:-:S05]  /*17a0*/  IMAD.IADD R0, R18, 0x1, R5 ;  /* 0x0000000112007824 */ /* 0x002fca00078e0205 */
[----:B------:R1:W-:Y:S02]  /*17b0*/  STL [R1+0x64], R0 ;  /* 0x0000640001007387 */ /* 0x0003e40000100800 */
[----:B-1----:R-:W-:-:S05]  /*17c0*/  IMAD.IADD R0, R5, 0x1, R17 ;  /* 0x0000000105007824 */ /* 0x002fca00078e0211 */
[----:B------:R1:W-:Y:S02]  /*17d0*/  STL [R1+0x60], R0 ;  /* 0x0000600001007387 */ /* 0x0003e40000100800 */
.L_x_121:
[----:B-1----:R-:W2:Y:S01]  /*17e0*/  LDL R0, [R1+0x1c] ;  /* 0x00001c0001007983 */ /* 0x002ea20000100800 */
[----:B------:R-:W-:Y:S01]  /*17f0*/  IMAD.MOV.U32 R11, RZ, RZ, 0x4 ;  /* 0x00000004ff0b7424 */ /* 0x000fe200078e00ff */
[----:B------:R-:W-:Y:S02]  /*1800*/  ISETP.NE.U32.AND P0, PT, RZ, c[0x0][0x370], PT ;  /* 0x0000dc00ff007a0c */ /* 0x000fe40003f05070 */
[----:B------:R-:W3:Y:S02]  /*1810*/  LDL R10, [R1+0x18] ;  /* 0x00001800010a7983 */ /* 0x000ee40000100800 */
[----:B------:R-:W-:Y:S01]  /*1820*/  ISETP.NE.AND.EX P1, PT, RZ, c[0x0][0x374], PT, P0 ;  /* 0x0000dd00ff007a0c */ /* 0x000fe20003f25300 */
[----:B--2---:R-:W-:-:S05]  /*1830*/  IMAD.WIDE R2, R0, R11, c[0x0][0x588] ;  /* 0x0001620000027625 */ /* 0x004fca00078e020b */
[----:B------:R-:W2:Y:S01]  /*1840*/  LDG.E R75, [R2.64] ;  /* 0x00000006024b7981 */ /* 0x000ea2000c1e1900 */
[----:B------:R-:W-:Y:S01]  /*1850*/  ISETP.NE.U32.AND P3, PT, RZ, c[0x0][0x360], PT ;  /* 0x0000d800ff007a0c */ /* 0x000fe20003f65070 */
[----:B------:R-:W-:Y:S01]  /*1860*/  CS2R R8, SRZ ;  /* 0x0000000000087805 */ /* 0x000fe2000001ff00 */
[----:B------:R-:W-:Y:S02]  /*1870*/  ISETP.NE.U32.AND P4, PT, RZ, c[0x0][0x348], PT ;  /* 0x0000d200ff007a0c */ /* 0x000fe40003f85070 */
[----:B------:R-:W-:Y:S02]  /*1880*/  ISETP.NE.AND.EX P3, PT, RZ, c[0x0][0x364], PT, P3 ;  /* 0x0000d900ff007a0c */ /* 0x000fe40003f65330 */
[----:B------:R-:W-:Y:S02]  /*1890*/  ISETP.NE.U32.AND P2, PT, RZ, c[0x0][0x350], PT ;  /* 0x0000d400ff007a0c */ /* 0x000fe40003f45070 */
[----:B------:R-:W-:Y:S02]  /*18a0*/  ISETP.NE.AND.EX P4, PT, RZ, c[0x0][0x34c], PT, P4 ;  /* 0x0000d300ff007a0c */ /* 0x000fe40003f85340 */
[----:B------:R-:W-:Y:S01]  /*18b0*/  ISETP.NE.AND.EX P5, PT, RZ, c[0x0][0x354], PT, P2 ;  /* 0x0000d500ff007a0c */ /* 0x000fe20003fa5320 */
[----:B------:R-:W-:Y:S01]  /*18c0*/  IMAD.MOV.U32 R12, RZ, RZ, RZ ;  /* 0x000000ffff0c7224 */ /* 0x000fe200078e00ff */
[----:B--2---:R-:W-:Y:S01]  /*18d0*/  SHF.R.S32.HI R76, RZ, 0x1f, R75 ;  /* 0x0000001fff4c7819 */ /* 0x004fe2000001144b */
[----:B------:R1:W-:Y:S01]  /*18e0*/  STL [R1+0x4], R75 ;  /* 0x0000044b01007387 */ /* 0x0003e20000100800 */
[----:B------:R-:W-:-:S02]  /*18f0*/  @P1 LEA R2, P0, R75, c[0x0][0x370], 0x2 ;  /* 0x0000dc004b021a11 */ /* 0x000fc400078010ff */
[C---:B------:R-:W-:Y:S01]  /*1900*/  LEA R4, P2, R75.reuse, c[0x0][0x348], 0x2 ;  /* 0x0000d2004b047a11 */ /* 0x040fe200078410ff */
[----:B------:R1:W-:Y:S01]  /*1910*/  STL [R1+0x28], R76 ;  /* 0x0000284c01007387 */ /* 0x0003e20000100800 */
[C---:B------:R-:W-:Y:S02]  /*1920*/  @P1 LEA.HI.X R3, R75.reuse, c[0x0][0x374], R76, 0x2, P0 ;  /* 0x0000dd004b031a11 */ /* 0x040fe400000f144c */
[----:B------:R-:W-:-:S03]  /*1930*/  @P3 LEA R6, P0, R75, c[0x0][0x360], 0x2 ;  /* 0x0000d8004b063a11 */ /* 0x000fc600078010ff */
[----:B------:R2:W5:Y:S01]  /*1940*/  @P1 LDG.E R8, [R2.64] ;  /* 0x0000000602081981 */ /* 0x000562000c1e1900 */
[C-C-:B------:R-:W-:Y:S02]  /*1950*/  @P3 LEA.HI.X R7, R75.reuse, c[0x0][0x364], R76.reuse, 0x2, P0 ;  /* 0x0000d9004b073a11 */ /* 0x140fe400000f144c */
[C---:B------:R-:W-:Y:S02]  /*1960*/  LEA.HI.X R5, R75.reuse, c[0x0][0x34c], R76, 0x2, P2 ;  /* 0x0000d3004b057a11 */ /* 0x040fe400010f144c */
[----:B---3--:R-:W-:Y:S01]  /*1970*/  LOP3.LUT R77, R10, 0xffff, RZ, 0xc0, !PT ;  /* 0x0000ffff0a4d7812 */ /* 0x008fe200078ec0ff */
[----:B------:R1:W5:Y:S01]  /*1980*/  @P3 LDG.E R18, [R6.64] ;  /* 0x0000000606123981 */ /* 0x000362000c1e1900 */
[----:B------:R-:W-:Y:S01]  /*1990*/  YIELD ;  /* 0x0000000000007946 */ /* 0x000fe20003800000 */
[----:B------:R-:W-:Y:S02]  /*19a0*/  P2R R13, PR, RZ, 0x20 ;  /* 0x00000020ff0d7803 */ /* 0x000fe40000000000 */
[----:B------:R1:W5:Y:S01]  /*19b0*/  @P4 LDG.E R12, [R4.64] ;  /* 0x00000006040c4981 */ /* 0x000362000c1e1900 */
[----:B--2---:R-:W-:-:S04]  /*19c0*/  LEA R2, P1, R75, c[0x0][0x350], 0x2 ;  /* 0x0000d4004b027a11 */ /* 0x004fc800078210ff */
[----:B------:R-:W-:-:S05]  /*19d0*/  LEA.HI.X R3, R75, c[0x0][0x354], R76, 0x2, P1 ;  /* 0x0000d5004b037a11 */ /* 0x000fca00008f144c */
[----:B------:R1:W5:Y:S04]  /*19e0*/  @P5 LDG.E R9, [R2.64] ;  /* 0x0000000602095981 */ /* 0x000368000c1e1900 */
[----:B------:R1:W-:Y:S01]  /*19f0*/  STL [R1+0x20], R77 ;  /* 0x0000204d01007387 */ /* 0x0003e20000100800 */
[----:B------:R-:W-:Y:S05]  /*1a00*/  @P3 BRA `(.L_x_32) ;  /* 0x0000005000003947 */ /* 0x000fea0003800000 */
[----:B-----5:R-:W-:Y:S01]  /*1a10*/  MOV R18, c[0x0][0x168] ;  /* 0x00005a0000127a02 */ /* 0x020fe20000000f00 */
[----:B------:R-:W-:Y:S05]  /*1a20*/  @!P4 BRA `(.L_x_32) ;  /* 0x000000300000c947 */ /* 0x000fea0003800000 */
[----:B-1----:R-:W2:Y:S04]  /*1a30*/  LDG.E R6, [R4.64] ;  /* 0x0000000604067981 */ /* 0x002ea8000c1e1900 */
[----:B------:R-:W2:Y:S02]  /*1a40*/  LDG.E R0, [R4.64+0x4] ;  /* 0x0000040604007981 */ /* 0x000ea4000c1e1900 */
[----:B--2---:R-:W-:-:S02]  /*1a50*/  IADD3 R18, -R6, R0, RZ ;  /* 0x0000000006127210 */ /* 0x004fc40007ffe1ff */
.L_x_32:
[----:B------:R-:W-:-:S04]  /*1a60*/  ISETP.NE.U32.AND P0, PT, RZ, c[0x0][0x368], PT ;  /* 0x0000da00ff007a0c */ /* 0x000fc80003f05070 */
[----:B------:R-:W-:-:S13]  /*1a70*/  ISETP.NE.AND.EX P0, PT, RZ, c[0x0][0x36c], PT, P0 ;  /* 0x0000db00ff007a0c */ /* 0x000fda0003f05300 */
[----:B------:R-:W-:Y:S05]  /*1a80*/  @!P0 BRA `(.L_x_33) ;  /* 0x0000004000008947 */ /* 0x000fea0003800000 */
[----:B-1----:R-:W-:-:S04]  /*1a90*/  LEA R2, P0, R75, c[0x0][0x368], 0x2 ;  /* 0x0000da004b027a11 */ /* 0x002fc800078010ff */
[----:B------:R-:W-:-:S05]  /*1aa0*/  LEA.HI.X R3, R75, c[0x0][0x36c], R76, 0x2, P0 ;  /* 0x0000db004b037a11 */ /* 0x000fca00000f144c */
[----:B------:R1:W5:Y:S01]  /*1ab0*/  LDG.E R0, [R2.64] ;  /* 0x0000000602007981 */ /* 0x000362000c1e1900 */
[----:B------:R-:W-:Y:S05]  /*1ac0*/  BRA `(.L_x_34) ;  /* 0x0000005000007947 */ /* 0x000fea0003800000 */
.L_x_33:
[----:B------:R-:W-:Y:S01]  /*1ad0*/  MOV R0, c[0x0][0x1d0] ;  /* 0x0000740000007a02 */ /* 0x000fe20000000f00 */
[----:B------:R-:W-:Y:S05]  /*1ae0*/  @!P5 BRA `(.L_x_34) ;  /* 0x000000300000d947 */ /* 0x000fea0003800000 */
[----:B-1----:R-:W2:Y:S04]  /*1af0*/  LDG.E R4, [R2.64] ;  /* 0x0000000602047981 */ /* 0x002ea8000c1e1900 */
[----:B------:R-:W2:Y:S02]  /*1b00*/  LDG.E R0, [R2.64+0x4] ;  /* 0x0000040602007981 */ /* 0x000ea4000c1e1900 */
[----:B--2---:R-:W-:-:S04]  /*1b10*/  IADD3 R0, -R4, R0, RZ ;  /* 0x0000000004007210 */ /* 0x004fc80007ffe1ff */
.L_x_34:
[----:B-1----:R-:W-:Y:S01]  /*1b20*/  LOP3.LUT R2, R10, 0xff000000, RZ, 0xc0, !PT ;  /* 0xff0000000a027812 */ /* 0x002fe200078ec0ff */
[----:B-----5:R-:W-:Y:S01]  /*1b30*/  IMAD.IADD R19, R0, 0x1, -R8 ;  /* 0x0000000100137824 */ /* 0x020fe200078e0a08 */
[----:B------:R-:W-:Y:S01]  /*1b40*/  LOP3.LUT R3, R10, 0xff0000, RZ, 0xc0, !PT ;  /* 0x00ff00000a037812 */ /* 0x000fe200078ec0ff */
[----:B------:R-:W-:Y:S01]  /*1b50*/  BSSY B0, `(.L_x_35) ;  /* 0x000002d000007945 */ /* 0x000fe20003800000 */
[----:B------:R-:W-:Y:S01]  /*1b60*/  SHF.R.U32.HI R4, RZ, 0x8, R2 ;  /* 0x00000008ff047819 */ /* 0x000fe20000011602 */
[----:B------:R-:W-:Y:S01]  /*1b70*/  IMAD.IADD R14, R9, 0x1, R8 ;  /* 0x00000001090e7824 */ /* 0x000fe200078e0208 */
[----:B------:R-:W-:-:S02]  /*1b80*/  IADD3 R0, R19, 0x2f, RZ ;  /* 0x0000002f13007810 */ /* 0x000fc40007ffe0ff */
[----:B------:R-:W-:Y:S02]  /*1b90*/  LEA.HI R3, R3, R4, RZ, 0x10 ;  /* 0x0000000403037211 */ /* 0x000fe400078f80ff */
[----:B------:R-:W-:Y:S01]  /*1ba0*/  ISETP.GE.AND P0, PT, R19, 0x1, PT ;  /* 0x000000011300780c */ /* 0x000fe20003f06270 */
[----:B------:R-:W-:Y:S01]  /*1bb0*/  IMAD.HI R0, R0, 0x2aaaaaab, RZ ;  /* 0x2aaaaaab00007827 */ /* 0x000fe200078e02ff */
[----:B------:R-:W-:Y:S02]  /*1bc0*/  LOP3.LUT R15, R3, 0xff, RZ, 0xc0, !PT ;  /* 0x000000ff030f7812 */ /* 0x000fe400078ec0ff */
[----:B------:R-:W-:Y:S02]  /*1bd0*/  SHF.R.U32.HI R5, RZ, 0x10, R3 ;  /* 0x00000010ff057819 */ /* 0x000fe40000011603 */
[----:B------:R-:W-:Y:S01]  /*1be0*/  SHF.R.U32.HI R2, RZ, 0x1f, R0 ;  /* 0x0000001fff027819 */ /* 0x000fe20000011600 */
[----:B------:R1:W-:Y:S03]  /*1bf0*/  STL [R1+0x74], R15 ;  /* 0x0000740f01007387 */ /* 0x0003e60000100800 */
[----:B------:R-:W-:Y:S01]  /*1c00*/  LEA.HI.SX32 R10, R0, R2, 0x1d ;  /* 0x00000002000a7211 */ /* 0x000fe200078feaff */
[----:B------:R1:W-:Y:S01]  /*1c10*/  STL [R1+0x18], R5 ;  /* 0x0000180501007387 */ /* 0x0003e20000100800 */
[----:B------:R-:W-:Y:S01]  /*1c20*/  IMAD.MOV.U32 R2, RZ, RZ, RZ ;  /* 0x000000ffff027224 */ /* 0x000fe200078e00ff */
[----:B------:R-:W-:Y:S05]  /*1c30*/  @!P0 BRA `(.L_x_36) ;  /* 0x000001e000008947 */ /* 0x000fea0003800000 */
[----:B------:R-:W-:Y:S01]  /*1c40*/  ISETP.NE.AND P0, PT, R5, RZ, PT ;  /* 0x000000ff0500720c */ /* 0x000fe20003f05270 */
[----:B------:R-:W-:-:S03]  /*1c50*/  IMAD.MOV.U32 R4, RZ, RZ, RZ ;  /* 0x000000ffff047224 */ /* 0x000fc600078e00ff */
[----:B------:R-:W-:-:S04]  /*1c60*/  SEL R0, R5, c[0x0][0x338], P0 ;  /* 0x0000ce0005007a07 */ /* 0x000fc80000000000 */
[----:B------:R-:W-:Y:S02]  /*1c70*/  IABS R3, R0 ;  /* 0x0000000000037213 */ /* 0x000fe40000000000 */
[----:B------:R-:W-:Y:S02]  /*1c80*/  IADD3 R6, R10, -0x1, R0 ;  /* 0xffffffff0a067810 */ /* 0x000fe40007ffe000 */
[----:B------:R-:W2:Y:S02]  /*1c90*/  I2F.RP R2, R3 ;  /* 0x0000000300027306 */ /* 0x000ea40000209400 */
[----:B------:R-:W-:-:S06]  /*1ca0*/  IABS R9, R6 ;  /* 0x0000000600097213 */ /* 0x000fcc0000000000 */
[----:B--2---:R-:W2:Y:S02]  /*1cb0*/  MUFU.RCP R2, R2 ;  /* 0x0000000200027308 */ /* 0x004ea40000001000 */
[----:B--2---:R-:W-:-:S06]  /*1cc0*/  IADD3 R2, R2, 0xffffffe, RZ ;  /* 0x0ffffffe02027810 */ /* 0x004fcc0007ffe0ff */
[----:B-1----:R-:W1:Y:S02]  /*1cd0*/  F2I.FTZ.U32.TRUNC.NTZ R5, R2 ;  /* 0x0000000200057305 */ /* 0x002e64000021f000 */
[----:B-1----:R-:W-:-:S04]  /*1ce0*/  IMAD.MOV R2, RZ, RZ, -R5 ;  /* 0x000000ffff027224 */ /* 0x002fc800078e0a05 */
        /* <DEDUP_REMOVED lines=19> */
.L_x_36:
[----:B------:R-:W-:Y:S05]  /*1e20*/  BSYNC B0 ;  /* 0x0000000000007941 */ /* 0x000fea0003800000 */
.L_x_35:
[----:B------:R-:W-:Y:S01]  /*1e30*/  IMAD R3, R15, R2, RZ ;  /* 0x000000020f037224 */ /* 0x000fe200078e02ff */
[----:B------:R-:W-:Y:S01]  /*1e40*/  PRMT R0, RZ, 0x7610, R0 ;  /* 0x00007610ff007816 */ /* 0x000fe20000000000 */
        /* <DEDUP_REMOVED lines=55> */
[----:B--2---:R-:W2:Y:S04]  /*21c0*/  LDL.LU R6, [R1+0x24] ;  /* 0x0000240001067983 */ /* 0x004ea80000300800 */
[----:B------:R-:W3:Y:S01]  /*21d0*/  LDL R20, [R1+0x14] ;  /* 0x0000140001147983 */ /* 0x000ee20000100800 */
[----:B------:R-:W-:-:S03]  /*21e0*/  ISETP.NE.U32.AND P1, PT, RZ, c[0x0][0x340], PT ;  /* 0x0000d000ff007a0c */ /* 0x000fc60003f25070 */
[----:B------:R-:W4:Y:S01]  /*21f0*/  LDL R74, [R1] ;  /* 0x00000000014a7983 */ /* 0x000f220000100800 */
[----:B------:R-:W-:-:S13]  /*2200*/  ISETP.NE.AND.EX P1, PT, RZ, c[0x0][0x344], PT, P1 ;  /* 0x0000d100ff007a0c */ /* 0x000fda0003f25310 */
[----:B------:R-:W-:-:S05]  /*2210*/  @P1 IMAD.WIDE R2, R75, R11, c[0x0][0x340] ;  /* 0x0000d0004b021625 */ /* 0x000fca00078e020b */
[----:B------:R5:W4:Y:S04]  /*2220*/  @P1 LDG.E R16, [R2.64] ;  /* 0x0000000602101981 */ /* 0x000b28000c1e1900 */
[----:B-1----:R-:W1:Y:S01]  /*2230*/  S2R R5, SR_TID.X ;  /* 0x0000000000057919 */ /* 0x002e620000002100 */
[----:B------:R-:W-:Y:S02]  /*2240*/  ISETP.GE.AND P2, PT, R250, c[0x0][0x1d4], PT ;  /* 0x00007500fa007a0c */ /* 0x000fe40003f46270 */
[----:B------:R-:W-:Y:S02]  /*2250*/  SHF.R.S32.HI R0, RZ, 0x1f, R12 ;  /* 0x0000001fff007819 */ /* 0x000fe4000001140c */
[----:B------:R-:W-:Y:S02]  /*2260*/  ISETP.GE.AND P6, PT, R252, c[0x0][0x1d4], PT ;  /* 0x00007500fc007a0c */ /* 0x000fe40003fc6270 */
[----:B-1----:R-:W-:-:S02]  /*2270*/  SHF.R.S32.HI R4, RZ, 0x1f, R5 ;  /* 0x0000001fff047819 */ /* 0x002fc40000011405 */
[----:B------:R-:W-:Y:S02]  /*2280*/  SHF.R.S32.HI R21, RZ, 0x1f, R5 ;  /* 0x0000001fff157819 */ /* 0x000fe40000011405 */
[-C--:B------:R-:W-:Y:S01]  /*2290*/  LEA.HI R4, R4, R5.reuse, RZ, 0x2 ;  /* 0x0000000504047211 */ /* 0x080fe200078f10ff */
[----:B-----5:R-:W-:Y:S01]  /*22a0*/  IMAD.MOV.U32 R2, RZ, RZ, c[0x0][0x2c4] ;  /* 0x0000b100ff027624 */ /* 0x020fe200078e00ff */
[----:B------:R-:W-:Y:S02]  /*22b0*/  LEA.HI R21, R21, R5, RZ, 0x2 ;  /* 0x0000000515157211 */ /* 0x000fe400078f10ff */
[----:B------:R-:W-:Y:S02]  /*22c0*/  LOP3.LUT R4, R4, 0xfffffffc, RZ, 0xc0, !PT ;  /* 0xfffffffc04047812 */ /* 0x000fe400078ec0ff */
[----:B------:R-:W-:Y:S02]  /*22d0*/  SHF.R.S32.HI R21, RZ, 0x2, R21 ;  /* 0x00000002ff157819 */ /* 0x000fe40000011415 */
[----:B------:R-:W-:Y:S01]  /*22e0*/  ISETP.NE.AND P0, PT, R2, 0x1, PT ;  /* 0x000000010200780c */ /* 0x000fe20003f05270 */
[----:B------:R-:W-:Y:S01]  /*22f0*/  IMAD.IADD R4, R5, 0x1, -R4 ;  /* 0x0000000105047824 */ /* 0x000fe200078e0a04 */
[----:B------:R-:W-:-:S04]  /*2300*/  SEL R5, RZ, 0xffffffff, P6 ;  /* 0xffffffffff057807 */ /* 0x000fc80003000000 */
[----:B------:R-:W-:Y:S01]  /*2310*/  LEA R2, R4, R21, 0x5 ;  /* 0x0000001504027211 */ /* 0x000fe200078e28ff */
[----:B------:R-:W-:Y:S01]  /*2320*/  IMAD R0, R0, c[0x0][0x178], RZ ;  /* 0x00005e0000007a24 */ /* 0x000fe200078e02ff */
[----:B------:R-:W-:-:S03]  /*2330*/  SEL R8, RZ, 0x1, P2 ;  /* 0x00000001ff087807 */ /* 0x000fc60001000000 */
[----:B------:R-:W-:Y:S01]  /*2340*/  IMAD R4, R12, c[0x0][0x17c], R0 ;  /* 0x00005f000c047a24 */ /* 0x000fe200078e0200 */
[----:B------:R-:W-:Y:S02]  /*2350*/  SEL R10, R75, RZ, !P4 ;  /* 0x000000ff4b0a7207 */ /* 0x000fe40006000000 */
[----:B------:R-:W-:Y:S02]  /*2360*/  ISETP.GE.AND P3, PT, R252, c[0x0][0x198], PT ;  /* 0x00006600fc007a0c */ /* 0x000fe40003f66270 */
[----:B------:R-:W-:Y:S02]  /*2370*/  IADD3 R96, R211, -0x1, RZ ;  /* 0xffffffffd3607810 */ /* 0x000fe40007ffe0ff */
[----:B--2---:R-:W-:-:S04]  /*2380*/  LOP3.LUT R6, R6, 0xfffffffe, RZ, 0xc0, !PT ;  /* 0xfffffffe06067812 */ /* 0x004fc800078ec0ff */
[----:B------:R-:W-:Y:S01]  /*2390*/  @P2 LOP3.LUT R6, R6, 0x1, RZ, 0xfc, !PT ;  /* 0x0000000106062812 */ /* 0x000fe200078efcff */
[----:B---3--:R-:W-:Y:S02]  /*23a0*/  IMAD R11, R20, 0x80, R2 ;  /* 0x00000080140b7824 */ /* 0x008fe400078e0202 */
[----:B------:R-:W-:Y:S02]  /*23b0*/  IMAD.WIDE.U32 R2, R12, c[0x0][0x178], RZ ;  /* 0x00005e000c027a25 */ /* 0x000fe400078e00ff */
[----:B------:R1:W-:Y:S02]  /*23c0*/  STL [R1+0x24], R6 ;  /* 0x0000240601007387 */ /* 0x0003e40000100800 */
[----:B------:R-:W-:Y:S01]  /*23d0*/  @P0 IMAD.HI.U32 R7, R11, c[0x0][0x2c8], RZ ;  /* 0x0000b2000b070a27 */ /* 0x000fe200078e00ff */
[----:B------:R-:W-:Y:S02]  /*23e0*/  ISETP.NE.AND P2, PT, R13, RZ, PT ;  /* 0x000000ff0d00720c */ /* 0x000fe40003f45270 */
[----:B------:R-:W-:-:S02]  /*23f0*/  MOV R0, R11 ;  /* 0x0000000b00007202 */ /* 0x000fc40000000f00 */
[----:B------:R-:W-:Y:S02]  /*2400*/  @P0 SHF.R.U32.HI R0, RZ, c[0x0][0x2cc], R7 ;  /* 0x0000b300ff000a19 */ /* 0x000fe40000011607 */
[----:B----4-:R-:W-:Y:S01]  /*2410*/  ISETP.GE.AND P5, PT, R74, c[0x0][0x1d4], PT ;  /* 0x000075004a007a0c */ /* 0x010fe20003fa6270 */
[----:B-1----:R-:W-:Y:S02]  /*2420*/  IMAD.SHL.U32 R6, R5, 0x2, RZ ;  /* 0x0000000205067824 */ /* 0x002fe400078e00ff */
[----:B------:R-:W-:Y:S02]  /*2430*/  IMAD.IADD R5, R3, 0x1, R4 ;  /* 0x0000000103057824 */ /* 0x000fe400078e0204 */
[----:B------:R-:W-:Y:S01]  /*2440*/  IMAD.MOV.U32 R4, RZ, RZ, R2 ;  /* 0x000000ffff047224 */ /* 0x000fe200078e0002 */
[----:B------:R-:W-:Y:S02]  /*2450*/  LOP3.LUT R13, R6, 0x2, R8, 0xe2, !PT ;  /* 0x00000002060d7812 */ /* 0x000fe400078ee208 */
[----:B------:R-:W-:-:S02]  /*2460*/  SHF.R.S32.HI R6, RZ, 0x1f, R14 ;  /* 0x0000001fff067819 */ /* 0x000fc4000001140e */
[C---:B------:R-:W-:Y:S02]  /*2470*/  IADD3 R2, P0, R21.reuse, R14, RZ ;  /* 0x0000000e15027210 */ /* 0x040fe40007f1e0ff */
[----:B------:R-:W-:Y:S02]  /*2480*/  SEL R3, R76, RZ, !P4 ;  /* 0x000000ff4c037207 */ /* 0x000fe40006000000 */
[----:B------:R-:W-:Y:S01]  /*2490*/  LEA.HI.X.SX32 R8, R21, R6, 0x1, P0 ;  /* 0x0000000615087211 */ /* 0x000fe200000f0eff */
[----:B------:R-:W-:-:S04]  /*24a0*/  IMAD.WIDE.U32 R4, R77, c[0x0][0x1b8], R4 ;  /* 0x00006e004d047a25 */ /* 0x000fc800078e0004 */
[C---:B------:R-:W-:Y:S02]  /*24b0*/  IMAD R15, R8.reuse, c[0x0][0x1e0], RZ ;  /* 0x00007800080f7a24 */ /* 0x040fe400078e02ff */
[----:B------:R-:W-:Y:S02]  /*24c0*/  IMAD R14, R8, c[0x0][0x208], RZ ;  /* 0x00008200080e7a24 */ /* 0x000fe400078e02ff */
[----:B------:R-:W-:Y:S02]  /*24d0*/  IMAD R17, R3, c[0x0][0x1c0], RZ ;  /* 0x0000700003117a24 */ /* 0x000fe400078e02ff */
[----:B------:R-:W-:Y:S01]  /*24e0*/  IMAD R3, R77, c[0x0][0x1bc], R5 ;  /* 0x00006f004d037a24 */ /* 0x000fe200078e0205 */
[----:B------:R-:W-:Y:S01]  /*24f0*/  SEL R12, RZ, 0x4, P5 ;  /* 0x00000004ff0c7807 */ /* 0x000fe20002800000 */
[----:B------:R-:W-:-:S04]  /*2500*/  IMAD.WIDE.U32 R6, R2, c[0x0][0x1e0], R250 ;  /* 0x0000780002067a25 */ /* 0x000fc800078e00fa */
[----:B------:R-:W-:-:S04]  /*2510*/  IMAD.WIDE.U32 R8, R2, c[0x0][0x208], R250 ;  /* 0x0000820002087a25 */ /* 0x000fc800078e00fa */
[C---:B------:R-:W-:Y:S02]  /*2520*/  IMAD R15, R2.reuse, c[0x0][0x1e4], R15 ;  /* 0x00007900020f7a24 */ /* 0x040fe400078e020f */
[----:B------:R-:W-:Y:S01]  /*2530*/  IMAD R5, R2, c[0x0][0x20c], R14 ;  /* 0x0000830002057a24 */ /* 0x000fe200078e020e */
[----:B------:R-:W-:Y:S01]  /*2540*/  MOV R2, R4 ;  /* 0x0000000400027202 */ /* 0x000fe20000000f00 */
[----:B------:R-:W-:Y:S01]  /*2550*/  IMAD.MOV R4, RZ, RZ, -R0 ;  /* 0x000000ffff047224 */ /* 0x000fe200078e0a00 */
[----:B------:R-:W-:Y:S01]  /*2560*/  LOP3.LUT R14, R13, R12, RZ, 0xfc, !PT ;  /* 0x0000000c0d0e7212 */ /* 0x000fe200078efcff */
[C---:B------:R-:W-:Y:S02]  /*2570*/  IMAD R12, R10.reuse, c[0x0][0x1c4], R17 ;  /* 0x000071000a0c7a24 */ /* 0x040fe400078e0211 */
[----:B------:R-:W-:Y:S01]  /*2580*/  IMAD.WIDE.U32 R2, R10, c[0x0][0x1c0], R2 ;  /* 0x000070000a027a25 */ /* 0x000fe200078e0002 */
[----:B------:R-:W-:-:S03]  /*2590*/  SHF.R.S32.HI R10, RZ, 0x1f, R0 ;  /* 0x0000001fff0a7819 */ /* 0x000fc60000011400 */
[----:B------:R-:W-:Y:S01]  /*25a0*/  IMAD.IADD R5, R9, 0x1, R5 ;  /* 0x0000000109057824 */ /* 0x000fe200078e0205 */
[----:B------:R-:W-:Y:S01]  /*25b0*/  IADD3 R3, R3, R12, RZ ;  /* 0x0000000c03037210 */ /* 0x000fe20007ffe0ff */
[----:B------:R-:W-:Y:S02]  /*25c0*/  IMAD R9, R4, c[0x0][0x2c4], R11 ;  /* 0x0000b10004097a24 */ /* 0x000fe400078e020b */
[----:B------:R-:W-:Y:S02]  /*25d0*/  IMAD.MOV.U32 R4, RZ, RZ, R8 ;  /* 0x000000ffff047224 */ /* 0x000fe400078e0008 */
[----:B------:R-:W-:Y:S02]  /*25e0*/  IMAD R8, R10, c[0x0][0x1b0], RZ ;  /* 0x00006c000a087a24 */ /* 0x000fe400078e02ff */
[----:B------:R-:W-:Y:S01]  /*25f0*/  IMAD.WIDE.U32 R2, R0, c[0x0][0x1b0], R2 ;  /* 0x00006c0000027a25 */ /* 0x000fe200078e0002 */
[----:B------:R-:W-:-:S03]  /*2600*/  SHF.R.S32.HI R10, RZ, 0x1f, R9 ;  /* 0x0000001fff0a7819 */ /* 0x000fc60000011409 */
[----:B------:R-:W-:Y:S01]  /*2610*/  IMAD R8, R0, c[0x0][0x1b4], R8 ;  /* 0x00006d0000087a24 */ /* 0x000fe200078e0208 */
[----:B------:R-:W-:Y:S01]  /*2620*/  @P1 SHF.R.S32.HI R0, RZ, 0x1f, R16 ;  /* 0x0000001fff001819 */ /* 0x000fe20000011410 */
[----:B------:R-:W-:Y:S01]  /*2630*/  @!P1 IMAD.MOV.U32 R0, RZ, RZ, R76 ;  /* 0x000000ffff009224 */ /* 0x000fe200078e004c */
[----:B------:R-:W-:Y:S01]  /*2640*/  IADD3 R7, R7, R15, RZ ;  /* 0x0000000f07077210 */ /* 0x000fe20007ffe0ff */
[----:B------:R-:W-:Y:S01]  /*2650*/  IMAD R10, R10, c[0x0][0x1a8], RZ ;  /* 0x00006a000a0a7a24 */ /* 0x000fe200078e02ff */
[----:B------:R-:W-:Y:S02]  /*2660*/  IADD3 R3, R3, R8, RZ ;  /* 0x0000000803037210 */ /* 0x000fe40007ffe0ff */
[----:B------:R-:W-:Y:S01]  /*2670*/  SEL R8, R0, RZ, !P2 ;  /* 0x000000ff00087207 */ /* 0x000fe20005000000 */
[----:B------:R-:W-:Y:S01]  /*2680*/  IMAD.WIDE.U32 R4, R77, c[0x0][0x210], R4 ;  /* 0x000084004d047a25 */ /* 0x000fe200078e0004 */
[----:B------:R-:W-:-:S03]  /*2690*/  @!P1 MOV R16, R75 ;  /* 0x0000004b00109202 */ /* 0x000fc60000000f00 */
[----:B------:R-:W-:Y:S01]  /*26a0*/  IMAD.WIDE.U32 R6, R77, c[0x0][0x1e8], R6 ;  /* 0x00007a004d067a25 */ /* 0x000fe200078e0006 */
[----:B------:R-:W-:-:S03]  /*26b0*/  SEL R0, R16, RZ, !P2 ;  /* 0x000000ff10007207 */ /* 0x000fc60005000000 */
[C---:B------:R-:W-:Y:S02]  /*26c0*/  IMAD R10, R9.reuse, c[0x0][0x1ac], R10 ;  /* 0x00006b00090a7a24 */ /* 0x040fe400078e020a */
[----:B------:R-:W-:-:S04]  /*26d0*/  IMAD.WIDE.U32 R2, R9, c[0x0][0x1a8], R2 ;  /* 0x00006a0009027a25 */ /* 0x000fc800078e0002 */
[C---:B------:R-:W-:Y:S02]  /*26e0*/  IMAD R9, R8.reuse, c[0x0][0x1f0], RZ ;  /* 0x00007c0008097a24 */ /* 0x040fe400078e02ff */
[C---:B------:R-:W-:Y:S02]  /*26f0*/  IMAD R5, R77.reuse, c[0x0][0x214], R5 ;  /* 0x000085004d057a24 */ /* 0x040fe400078e0205 */
[----:B------:R-:W-:Y:S02]  /*2700*/  IMAD R8, R8, c[0x0][0x218], RZ ;  /* 0x0000860008087a24 */ /* 0x000fe400078e02ff */
[----:B------:R-:W-:Y:S01]  /*2710*/  IMAD R7, R77, c[0x0][0x1ec], R7 ;  /* 0x00007b004d077a24 */ /* 0x000fe200078e0207 */
[----:B------:R-:W-:Y:S01]  /*2720*/  LEA R12, P0, R2, c[0x0][0x160], 0x1 ;  /* 0x00005800020c7a11 */ /* 0x000fe200078008ff */
[----:B------:R-:W-:Y:S02]  /*2730*/  IMAD.IADD R3, R3, 0x1, R10 ;  /* 0x0000000103037824 */ /* 0x000fe400078e020a */
[----:B------:R-:W-:-:S02]  /*2740*/  IMAD R8, R0, c[0x0][0x21c], R8 ;  /* 0x0000870000087a24 */ /* 0x000fc400078e0208 */
[----:B------:R-:W-:-:S04]  /*2750*/  IMAD.WIDE.U32 R248, R0, c[0x0][0x218], R4 ;  /* 0x0000860000f87a25 */ /* 0x000fc800078e0004 */
[C---:B------:R-:W-:Y:S02]  /*2760*/  IMAD R11, R0.reuse, c[0x0][0x1f4], R9 ;  /* 0x00007d00000b7a24 */ /* 0x040fe400078e0209 */
[----:B------:R-:W-:Y:S01]  /*2770*/  IMAD.WIDE.U32 R244, R0, c[0x0][0x1f0], R6 ;  /* 0x00007c0000f47a25 */ /* 0x000fe200078e0006 */
[----:B------:R-:W-:Y:S02]  /*2780*/  ISETP.GE.AND P1, PT, R250, c[0x0][0x198], PT ;  /* 0x00006600fa007a0c */ /* 0x000fe40003f26270 */
[----:B------:R-:W-:Y:S01]  /*2790*/  ISETP.GE.AND P4, PT, R74, c[0x0][0x198], PT ;  /* 0x000066004a007a0c */ /* 0x000fe20003f86270 */
[----:B------:R-:W-:Y:S01]  /*27a0*/  IMAD.IADD R246, R245, 0x1, R11 ;  /* 0x00000001f5f67824 */ /* 0x000fe200078e020b */
[----:B------:R-:W-:Y:S02]  /*27b0*/  LEA.HI.X R10, R2, c[0x0][0x164], R3, 0x1, P0 ;  /* 0x00005900020a7a11 */ /* 0x000fe400000f0c03 */
[----:B------:R-:W-:Y:S02]  /*27c0*/  LEA R9, R20, R21, 0x7 ;  /* 0x0000001514097211 */ /* 0x000fe400078e38ff */
[----:B------:R-:W-:Y:S01]  /*27d0*/  IADD3 R247, R249, R8, RZ ;  /* 0x00000008f9f77210 */ /* 0x000fe20007ffe0ff */
[----:B------:R-:W-:Y:S05]  /*27e0*/  BRA.DIV ~URZ, `(.L_x_38) ;  /* 0x0000b6927f007947 */ /* 0x000fea000b800000 */
[----:B------:R1:W2:Y:S02]  /*27f0*/  SHFL.IDX PT, R8, R10, RZ, 0x1c1f ;  /* 0x001c1fff0a087589 */ /* 0x0002a400000e0000 */
.L_x_126:
[----:B------:R-:W-:Y:S05]  /*2800*/  BRA.DIV ~URZ, `(.L_x_39) ;  /* 0x0000b6e27f007947 */ /* 0x000fea000b800000 */
[----:B------:R3:W4:Y:S02]  /*2810*/  SHFL.IDX PT, R0, R12, RZ, 0x1c1f ;  /* 0x001c1fff0c007589 */ /* 0x00072400000e0000 */
.L_x_127:
[----:B------:R-:W-:Y:S01]  /*2820*/  IMAD R11, R18, c[0x0][0x2c4], RZ ;  /* 0x0000b100120b7a24 */ /* 0x000fe200078e02ff */
[----:B------:R-:W-:Y:S04]  /*2830*/  BSSY B0, `(.L_x_40) ;  /* 0x0000014000007945 */ /* 0x000fe80003800000 */
[----:B------:R-:W-:-:S13]  /*2840*/  ISETP.GE.AND P0, PT, R9, R11, PT ;  /* 0x0000000b0900720c */ /* 0x000fda0003f06270 */
[----:B------:R-:W-:Y:S05]  /*2850*/  @P0 BRA `(.L_x_41) ;  /* 0x0000011000000947 */ /* 0x000fea0003800000 */
[----:B------:R-:W5:Y:S04]  /*2860*/  LDL R2, [R1+0x6c] ;  /* 0x00006c0001027983 */ /* 0x000f680000100800 */
[----:B---3--:R-:W3:Y:S04]  /*2870*/  LDL R15, [R1] ;  /* 0x00000000010f7983 */ /* 0x008ee80000100800 */
[----:B----4-:R-:W4:Y:S04]  /*2880*/  LDL R13, [R1+0x78] ;  /* 0x00007800010d7983 */ /* 0x010f280000100800 */
[----:B--2---:R-:W2:Y:S01]  /*2890*/  LDL R16, [R1+0x68] ;  /* 0x0000680001107983 */ /* 0x004ea20000100800 */
[----:B------:R-:W-:-:S04]  /*28a0*/  LEA R6, P0, R250, R0, 0x1 ;  /* 0x00000000fa067211 */ /* 0x000fc800078008ff */
[----:B------:R-:W-:Y:S02]  /*28b0*/  LEA.HI.X R7, R250, R8, R251, 0x1, P0 ;  /* 0x00000008fa077211 */ /* 0x000fe400000f0cfb */
[----:B------:R-:W-:-:S04]  /*28c0*/  LEA R4, P0, R252, R0, 0x1 ;  /* 0x00000000fc047211 */ /* 0x000fc800078008ff */
[----:B-----5:R-:W-:Y:S02]  /*28d0*/  LEA.HI.X R5, R252, R8, R2, 0x1, P0 ;  /* 0x00000008fc057211 */ /* 0x020fe400000f0c02 */
[----:B---3--:R-:W-:Y:S01]  /*28e0*/  LEA R2, P0, R15, R0, 0x1 ;  /* 0x000000000f027211 */ /* 0x008fe200078008ff */
[----:B----4-:R-:W-:-:S03]  /*28f0*/  IMAD.SHL.U32 R0, R13, 0x2, RZ ;  /* 0x000000020d007824 */ /* 0x010fc600078e00ff */
[----:B--2---:R-:W-:Y:S02]  /*2900*/  LEA.HI.X R3, R15, R8, R16, 0x1, P0 ;  /* 0x000000080f037211 */ /* 0x004fe400000f0c10 */
[----:B------:R-:W-:Y:S01]  /*2910*/  @!PT LDS RZ, [RZ] ;  /* 0x00000000fffff984 */ /* 0x000fe20000000800 */
[----:B------:R-:W-:Y:S01]  /*2920*/  @!PT LDS RZ, [RZ] ;  /* 0x00000000fffff984 */ /* 0x000fe20000000800 */
[----:B------:R-:W-:Y:S01]  /*2930*/  @!PT LDS RZ, [RZ] ;  /* 0x00000000fffff984 */ /* 0x000fe20000000800 */
[----:B------:R2:W-:Y:S04]  /*2940*/  LDGSTS.E.BYPASS.LTC128B.128 [R0+0x6080], [R6.64], !P1 ;  /* 0x0608000006007fae */ /* 0x0005e8000c901d46 */
[----:B------:R2:W-:Y:S04]  /*2950*/  LDGSTS.E.BYPASS.LTC128B.128 [R0+0x8080], [R4.64], !P3 ;  /* 0x0808000004007fae */ /* 0x0005e8000d901d46 */
[----:B------:R2:W-:Y:S02]  /*2960*/  LDGSTS.E.BYPASS.LTC128B.128 [R0+0xa080], [R2.64], !P4 ;  /* 0x0a08000002007fae */ /* 0x0005e4000e101d46 */
.L_x_41:
[----:B------:R-:W-:Y:S05]  /*2970*/  BSYNC B0 ;  /* 0x0000000000007941 */ /* 0x000fea0003800000 */
.L_x_40:
[----:B------:R-:W-:Y:S05]  /*2980*/  BRA.DIV ~URZ, `(.L_x_42) ;  /* 0x0000b5c27f007947 */ /* 0x000fea000b800000 */
[----:B--2---:R2:W1:Y:S04]  /*2990*/  SHFL.IDX PT, R8, R10, 0x1, 0x1c1f ;  /* 0x003c1f000a087f89 */ /* 0x00446800000e0000 */
[----:B----4-:R2:W4:Y:S02]  /*29a0*/  SHFL.IDX PT, R0, R12, 0x1, 0x1c1f ;  /* 0x003c1f000c007f89 */ /* 0x01052400000e0000 */
.L_x_128:
[----:B------:R-:W-:Y:S01]  /*29b0*/  IADD3 R2, R9, 0x20, RZ ;  /* 0x0000002009027810 */ /* 0x000fe20007ffe0ff */
[----:B------:R-:W-:Y:S03]  /*29c0*/  BSSY B0, `(.L_x_43) ;  /* 0x0000014000007945 */ /* 0x000fe60003800000 */
[----:B------:R-:W-:-:S13]  /*29d0*/  ISETP.GE.AND P0, PT, R2, R11, PT ;  /* 0x0000000b0200720c */ /* 0x000fda0003f06270 */
[----:B------:R-:W-:Y:S05]  /*29e0*/  @P0 BRA `(.L_x_44) ;  /* 0x0000011000000947 */ /* 0x000fea0003800000 */
[----:B------:R-:W5:Y:S04]  /*29f0*/  LDL R3, [R1+0x6c] ;  /* 0x00006c0001037983 */ /* 0x000f680000100800 */
[----:B--2---:R-:W2:Y:S04]  /*2a00*/  LDL R15, [R1] ;  /* 0x00000000010f7983 */ /* 0x004ea80000100800 */
[----:B---3--:R-:W3:Y:S04]  /*2a10*/  LDL R13, [R1+0x78] ;  /* 0x00007800010d7983 */ /* 0x008ee80000100800 */
[----:B----4-:R-:W4:Y:S01]  /*2a20*/  LDL R16, [R1+0x68] ;  /* 0x0000680001107983 */ /* 0x010f220000100800 */
[----:B------:R-:W-:-:S04]  /*2a30*/  LEA R6, P0, R250, R0, 0x1 ;  /* 0x00000000fa067211 */ /* 0x000fc800078008ff */
[----:B-1----:R-:W-:Y:S02]  /*2a40*/  LEA.HI.X R7, R250, R8, R251, 0x1, P0 ;  /* 0x00000008fa077211 */ /* 0x002fe400000f0cfb */
[----:B------:R-:W-:-:S04]  /*2a50*/  LEA R4, P0, R252, R0, 0x1 ;  /* 0x00000000fc047211 */ /* 0x000fc800078008ff */
[----:B-----5:R-:W-:Y:S02]  /*2a60*/  LEA.HI.X R5, R252, R8, R3, 0x1, P0 ;  /* 0x00000008fc057211 */ /* 0x020fe400000f0c03 */
[----:B--2---:R-:W-:Y:S01]  /*2a70*/  LEA R2, P0, R15, R0, 0x1 ;  /* 0x000000000f027211 */ /* 0x004fe200078008ff */
[----:B---3--:R-:W-:-:S03]  /*2a80*/  IMAD.SHL.U32 R0, R13, 0x2, RZ ;  /* 0x000000020d007824 */ /* 0x008fc600078e00ff */
[----:B----4-:R-:W-:Y:S02]  /*2a90*/  LEA.HI.X R3, R15, R8, R16, 0x1, P0 ;  /* 0x000000080f037211 */ /* 0x010fe400000f0c10 */
[----:B------:R-:W-:Y:S01]  /*2aa0*/  @!PT LDS RZ, [RZ] ;  /* 0x00000000fffff984 */ /* 0x000fe20000000800 */
[----:B------:R-:W-:Y:S01]  /*2ab0*/  @!PT LDS RZ, [RZ] ;  /* 0x00000000fffff984 */ /* 0x000fe20000000800 */
[----:B------:R-:W-:Y:S01]  /*2ac0*/  @!PT LDS RZ, [RZ] ;  /* 0x00000000fffff984 */ /* 0x000fe20000000800 */
[----:B------:R1:W-:Y:S04]  /*2ad0*/  LDGSTS.E.BYPASS.LTC128B.128 [R0+0x6880], [R6.64], !P1 ;  /* 0x0688000006007fae */ /* 0x0003e8000c901d46 */
[----:B------:R1:W-:Y:S04]  /*2ae0*/  LDGSTS.E.BYPASS.LTC128B.128 [R0+0x8880], [R4.64], !P3 ;  /* 0x0888000004007fae */ /* 0x0003e8000d901d46 */
[----:B------:R1:W-:Y:S02]  /*2af0*/  LDGSTS.E.BYPASS.LTC128B.128 [R0+0xa880], [R2.64], !P4 ;  /* 0x0a88000002007fae */ /* 0x0003e4000e101d46 */
.L_x_44:
[----:B------:R-:W-:Y:S05]  /*2b00*/  BSYNC B0 ;  /* 0x0000000000007941 */ /* 0x000fea0003800000 */
.L_x_43:
[----:B------:R-:W-:Y:S05]  /*2b10*/  BRA.DIV ~URZ, `(.L_x_45) ;  /* 0x0000b4f27f007947 */ /* 0x000fea000b800000 */
[----:B-1----:R1:W2:Y:S02]  /*2b20*/  SHFL.IDX PT, R8, R10, 0x2, 0x1c1f ;  /* 0x005c1f000a087f89 */ /* 0x0022a400000e0000 */
.L_x_129:
[----:B------:R-:W-:Y:S05]  /*2b30*/  BRA.DIV ~URZ, `(.L_x_46) ;  /* 0x0000b5427f007947 */ /* 0x000fea000b800000 */
[----:B----4-:R4:W1:Y:S02]  /*2b40*/  SHFL.IDX PT, R0, R12, 0x2, 0x1c1f ;  /* 0x005c1f000c007f89 */ /* 0x01086400000e0000 */
.L_x_130:
[----:B------:R-:W-:Y:S01]  /*2b50*/  IADD3 R2, R9, 0x40, RZ ;  /* 0x0000004009027810 */ /* 0x000fe20007ffe0ff */
[----:B------:R-:W-:Y:S03]  /*2b60*/  BSSY B0, `(.L_x_47) ;  /* 0x0000014000007945 */ /* 0x000fe60003800000 */
[----:B------:R-:W-:-:S13]  /*2b70*/  ISETP.GE.AND P0, PT, R2, R11, PT ;  /* 0x0000000b0200720c */ /* 0x000fda0003f06270 */
[----:B------:R-:W-:Y:S05]  /*2b80*/  @P0 BRA `(.L_x_48) ;  /* 0x0000011000000947 */ /* 0x000fea0003800000 */
[----:B------:R-:W5:Y:S04]  /*2b90*/  LDL R3, [R1+0x6c] ;  /* 0x00006c0001037983 */ /* 0x000f680000100800 */
[----:B---3--:R-:W3:Y:S04]  /*2ba0*/  LDL R15, [R1] ;  /* 0x00000000010f7983 */ /* 0x008ee80000100800 */
[----:B----4-:R-:W4:Y:S04]  /*2bb0*/  LDL R13, [R1+0x78] ;  /* 0x00007800010d7983 */ /* 0x010f280000100800 */
[----:B--2---:R-:W2:Y:S01]  /*2bc0*/  LDL R16, [R1+0x68] ;  /* 0x0000680001107983 */ /* 0x004ea20000100800 */
[----:B-1----:R-:W-:-:S04]  /*2bd0*/  LEA R6, P0, R250, R0, 0x1 ;  /* 0x00000000fa067211 */ /* 0x002fc800078008ff */
        /* <DEDUP_REMOVED lines=12> */
.L_x_48:
[----:B------:R-:W-:Y:S05]  /*2ca0*/  BSYNC B0 ;  /* 0x0000000000007941 */ /* 0x000fea0003800000 */
.L_x_47:
[----:B------:R-:W-:Y:S05]  /*2cb0*/  BRA.DIV ~URZ, `(.L_x_49) ;  /* 0x0000b4227f007947 */ /* 0x000fea000b800000 */
[----:B--2---:R2:W3:Y:S04]  /*2cc0*/  SHFL.IDX PT, R8, R10, 0x3, 0x1c1f ;  /* 0x007c1f000a087f89 */ /* 0x0044e800000e0000 */
[----:B-1----:R2:W1:Y:S02]  /*2cd0*/  SHFL.IDX PT, R0, R12, 0x3, 0x1c1f ;  /* 0x007c1f000c007f89 */ /* 0x00246400000e0000 */
.L_x_131:
[----:B------:R-:W5:Y:S04]  /*2ce0*/  LDL R5, [R1+0x78] ;  /* 0x0000780001057983 */ /* 0x000f680000100800 */
[----:B--2---:R-:W2:Y:S04]  /*2cf0*/  LDL R4, [R1+0x6c] ;  /* 0x00006c0001047983 */ /* 0x004ea80000100800 */
[----:B----4-:R-:W4:Y:S04]  /*2d00*/  LDL R15, [R1] ;  /* 0x00000000010f7983 */ /* 0x010f280000100800 */
[----:B---3--:R-:W3:Y:S04]  /*2d10*/  LDL R16, [R1+0x68] ;  /* 0x0000680001107983 */ /* 0x008ee80000100800 */
[----:B------:R-:W3:Y:S04]  /*2d20*/  LDL R140, [R1+0x24] ;  /* 0x00002400018c7983 */ /* 0x000ee80000100800 */
[----:B------:R-:W1:Y:S01]  /*2d30*/  S2R R12, SR_TID.X ;  /* 0x00000000000c7919 */ /* 0x000e620000002100 */
[----:B------:R-:W-:-:S02]  /*2d40*/  IADD3 R2, R9, 0x60, RZ ;  /* 0x0000006009027810 */ /* 0x000fc40007ffe0ff */
[----:B------:R-:W-:Y:S01]  /*2d50*/  MOV R13, 0x30 ;  /* 0x00000030000d7802 */ /* 0x000fe20000000f00 */
[----:B------:R-:W3:Y:S01]  /*2d60*/  LDL R241, [R1+0x8] ;  /* 0x0000080001f17983 */ /* 0x000ee20000100800 */
[----:B------:R-:W-:-:S03]  /*2d70*/  ISETP.GE.AND P2, PT, R2, R11, PT ;  /* 0x0000000b0200720c */ /* 0x000fc60003f46270 */
[----:B------:R-:W-:Y:S01]  /*2d80*/  IMAD R13, R211, -0x30, R13 ;  /* 0xffffffd0d30d7824 */ /* 0x000fe200078e020d */
[----:B------:R-:W-:-:S04]  /*2d90*/  SHF.R.S32.HI R11, RZ, 0x1f, R96 ;  /* 0x0000001fff0b7819 */ /* 0x000fc80000011460 */
[----:B------:R-:W-:-:S05]  /*2da0*/  IADD3 R138, R19, R13, RZ ;  /* 0x0000000d138a7210 */ /* 0x000fca0007ffe0ff */
[C---:B-1----:R-:W-:Y:S02]  /*2db0*/  @!P2 LEA R2, P0, R250.reuse, R0, 0x1 ;  /* 0x00000000fa02a211 */ /* 0x042fe400078008ff */
[----:B------:R-:W-:Y:S02]  /*2dc0*/  SHF.R.S32.HI R139, RZ, 0x1f, R12 ;  /* 0x0000001fff8b7819 */ /* 0x000fe4000001140c */
[----:B------:R-:W-:Y:S02]  /*2dd0*/  @!P2 LEA.HI.X R3, R250, R8, R251, 0x1, P0 ;  /* 0x00000008fa03a211 */ /* 0x000fe400000f0cfb */
[----:B------:R-:W-:Y:S02]  /*2de0*/  LEA.HI R139, R139, R12, RZ, 0x2 ;  /* 0x0000000c8b8b7211 */ /* 0x000fe400078f10ff */
[----:B------:R-:W-:Y:S02]  /*2df0*/  @!P2 LEA R6, P0, R252, R0, 0x1 ;  /* 0x00000000fc06a211 */ /* 0x000fe400078008ff */
[----:B------:R-:W-:-:S02]  /*2e00*/  IMNMX R10, R138, 0x30, PT ;  /* 0x000000308a0a7817 */ /* 0x000fc40003800200 */
[----:B------:R-:W-:Y:S02]  /*2e10*/  SHF.R.S32.HI R139, RZ, 0x2, R139 ;  /* 0x00000002ff8b7819 */ /* 0x000fe4000001148b */
[----:B------:R-:W-:Y:S02]  /*2e20*/  MOV R136, R244 ;  /* 0x000000f400887202 */ /* 0x000fe40000000f00 */
[----:B------:R-:W-:Y:S02]  /*2e30*/  MOV R137, R246 ;  /* 0x000000f600897202 */ /* 0x000fe40000000f00 */
[----:B-----5:R-:W-:Y:S01]  /*2e40*/  SHF.L.U32 R191, R5, 0x1, RZ ;  /* 0x0000000105bf7819 */ /* 0x020fe200000006ff */
[----:B------:R-:W-:Y:S01]  /*2e50*/  IMAD R5, R11, c[0x0][0x1e0], RZ ;  /* 0x000078000b057a24 */ /* 0x000fe200078e02ff */
[----:B--2---:R-:W-:-:S03]  /*2e60*/  @!P2 LEA.HI.X R7, R252, R8, R4, 0x1, P0 ;  /* 0x00000008fc07a211 */ /* 0x004fc600000f0c04 */
[----:B------:R-:W-:Y:S01]  /*2e70*/  @!PT LDS RZ, [RZ] ;  /* 0x00000000fffff984 */ /* 0x000fe20000000800 */
[----:B------:R-:W-:Y:S01]  /*2e80*/  @!PT LDS RZ, [RZ] ;  /* 0x00000000fffff984 */ /* 0x000fe20000000800 */
[----:B------:R-:W-:Y:S01]  /*2e90*/  @!PT LDS RZ, [RZ] ;  /* 0x00000000fffff984 */ /* 0x000fe20000000800 */
[----:B------:R1:W-:Y:S01]  /*2ea0*/  @!P2 LDGSTS.E.BYPASS.LTC128B.128 [R191+0x7880], [R2.64], !P1 ;  /* 0x0788000002bfafae */ /* 0x0003e2000c901d46 */
[----:B------:R-:W-:Y:S01]  /*2eb0*/  IMAD R9, R96, c[0x0][0x1e4], R5 ;  /* 0x0000790060097a24 */ /* 0x000fe200078e0205 */
[----:B----4-:R-:W-:Y:S02]  /*2ec0*/  @!P2 LEA R4, P0, R15, R0, 0x1 ;  /* 0x000000000f04a211 */ /* 0x010fe400078008ff */
[----:B------:R2:W-:Y:S01]  /*2ed0*/  @!P2 LDGSTS.E.BYPASS.LTC128B.128 [R191+0x9880], [R6.64], !P3 ;  /* 0x0988000006bfafae */ /* 0x0005e2000d901d46 */
[----:B------:R-:W-:Y:S02]  /*2ee0*/  IADD3 R0, -R139, R10, RZ ;  /* 0x0000000a8b007210 */ /* 0x000fe40007ffe1ff */
[----:B---3--:R-:W-:Y:S02]  /*2ef0*/  @!P2 LEA.HI.X R5, R15, R8, R16, 0x1, P0 ;  /* 0x000000080f05a211 */ /* 0x008fe400000f0c10 */
[C---:B------:R-:W-:Y:S02]  /*2f00*/  ISETP.GE.AND P0, PT, R0.reuse, 0x21, PT ;  /* 0x000000210000780c */ /* 0x040fe40003f06270 */
[----:B------:R-:W-:Y:S01]  /*2f10*/  ISETP.GE.AND P1, PT, R0, 0x1, PT ;  /* 0x000000010000780c */ /* 0x000fe20003f26270 */
[----:B------:R3:W-:Y:S01]  /*2f20*/  @!P2 LDGSTS.E.BYPASS.LTC128B.128 [R191+0xb880], [R4.64], !P4 ;  /* 0x0b88000004bfafae */ /* 0x0007e2000e101d46 */
[----:B------:R-:W-:-:S03]  /*2f30*/  MOV R8, 0x20 ;  /* 0x0000002000087802 */ /* 0x000fc60000000f00 */
[----:B------:R-:W0:Y:S01]  /*2f40*/  LDGDEPBAR ;  /* 0x00000000000079af */ /* 0x000e220000000000 */
[----:B------:R-:W-:Y:S03]  /*2f50*/  WARPSYNC 0xffffffff ;  /* 0xffffffff00007948 */ /* 0x000fe60003800000 */
[----:B------:R-:W-:Y:S01]  /*2f60*/  BAR.SYNC.DEFER_BLOCKING 0x0 ;  /* 0x0000000000007b1d */ /* 0x000fe20000010000 */
[----:B-1----:R-:W-:-:S05]  /*2f70*/  IMAD.WIDE.U32 R2, R96, c[0x0][0x1e0], RZ ;  /* 0x0000780060027a25 */ /* 0x002fca00078e00ff */
[----:B------:R-:W-:Y:S01]  /*2f80*/  IADD3 R0, R3, R9, RZ ;  /* 0x0000000903007210 */ /* 0x000fe20007ffe0ff */
[----:B------:R-:W-:-:S04]  /*2f90*/  IMAD.WIDE.U32 R2, R2, 0x30, R136 ;  /* 0x0000003002027825 */ /* 0x000fc800078e0088 */
[----:B------:R-:W-:Y:S02]  /*2fa0*/  IMAD R0, R0, 0x30, RZ ;  /* 0x0000003000007824 */ /* 0x000fe400078e02ff */
[----:B--2---:R-:W-:Y:S01]  /*2fb0*/  IMAD.WIDE.U32 R6, R8, c[0x0][0x1e0], RZ ;  /* 0x0000780008067a25 */ /* 0x004fe200078e00ff */
[----:B---3--:R-:W-:Y:S02]  /*2fc0*/  @P1 LEA R4, P3, R2, c[0x0][0x1c8], 0x1 ;  /* 0x0000720002041a11 */ /* 0x008fe400078608ff */
[----:B------:R-:W-:Y:S01]  /*2fd0*/  IADD3 R0, R3, R0, RZ ;  /* 0x0000000003007210 */ /* 0x000fe20007ffe0ff */
[----:B------:R-:W-:Y:S01]  /*2fe0*/  IMAD R5, R8, c[0x0][0x1e4], RZ ;  /* 0x0000790008057a24 */ /* 0x000fe200078e02ff */
[----:B------:R-:W-:-:S04]  /*2ff0*/  @P0 IADD3 R3, P2, R2, R6, RZ ;  /* 0x0000000602030210 */ /* 0x000fc80007f5e0ff */
[----:B------:R-:W-:Y:S02]  /*3000*/  @P0 IADD3.X R6, R0, R7, R5, P2, !PT ;  /* 0x0000000700060210 */ /* 0x000fe400017fe405 */
[----:B------:R-:W-:Y:S02]  /*3010*/  @P1 LEA.HI.X R5, R2, c[0x0][0x1cc], R0, 0x1, P3 ;  /* 0x0000730002051a11 */ /* 0x000fe400018f0c00 */
[----:B------:R-:W-:Y:S02]  /*3020*/  LOP3.LUT P3, RZ, R140, 0x1, RZ, 0xc0, !PT ;  /* 0x000000018cff7812 */ /* 0x000fe4000786c0ff */
[----:B------:R-:W-:-:S04]  /*3030*/  @P0 LEA R2, P2, R3, c[0x0][0x1c8], 0x1 ;  /* 0x0000720003020a11 */ /* 0x000fc800078408ff */
[----:B------:R-:W-:-:S07]  /*3040*/  @P0 LEA.HI.X R3, R3, c[0x0][0x1cc], R6, 0x1, P2 ;  /* 0x0000730003030a11 */ /* 0x000fce00010f0c06 */
[----:B------:R-:W-:Y:S01]  /*3050*/  @!PT LDS RZ, [RZ] ;  /* 0x00000000fffff984 */ /* 0x000fe20000000800 */
[----:B------:R-:W-:Y:S01]  /*3060*/  @!PT LDS RZ, [RZ] ;  /* 0x00000000fffff984 */ /* 0x000fe20000000800 */
[----:B------:R-:W-:Y:S01]  /*3070*/  @!PT LDS RZ, [RZ] ;  /* 0x00000000fffff984 */ /* 0x000fe20000000800 */
[----:B------:R1:W-:Y:S04]  /*3080*/  @P1 LDGSTS.E.BYPASS.LTC128B.128 [R191+0x3c80], [R4.64], !P3 ;  /* 0x03c8000004bf1fae */ /* 0x0003e8000d901d46 */
[----:B------:R1:W-:Y:S04]  /*3090*/  @P1 LDGSTS.E.BYPASS.LTC128B.128 [R191+0x4880], [R4.64+0x40], !P6 ;  /* 0x0488004004bf1fae */ /* 0x0003e8000f101d46 */
[----:B------:R1:W-:Y:S04]  /*30a0*/  @P1 LDGSTS.E.BYPASS.LTC128B.128 [R191+0x5480], [R4.64+0x80], !P5 ;  /* 0x0548008004bf1fae */ /* 0x0003e8000e901d46 */
[----:B------:R2:W-:Y:S04]  /*30b0*/  @P0 LDGSTS.E.BYPASS.LTC128B.128 [R191+0x4480], [R2.64], !P3 ;  /* 0x0448000002bf0fae */ /* 0x0005e8000d901d46 */
[----:B------:R2:W-:Y:S04]  /*30c0*/  @P0 LDGSTS.E.BYPASS.LTC128B.128 [R191+0x5080], [R2.64+0x40], !P6 ;  /* 0x0508004002bf0fae */ /* 0x0005e8000f101d46 */
[----:B------:R2:W-:Y:S04]  /*30d0*/  @P0 LDGSTS.E.BYPASS.LTC128B.128 [R191+0x5c80], [R2.64+0x80], !P5 ;  /* 0x05c8008002bf0fae */ /* 0x0005e8000e901d46 */
[----:B------:R-:W0:Y:S01]  /*30e0*/  LDGDEPBAR ;  /* 0x00000000000079af */ /* 0x000e220000000000 */
[----:B------:R-:W-:-:S02]  /*30f0*/  IMAD R0, R11, c[0x0][0x208], RZ ;  /* 0x000082000b007a24 */ /* 0x000fc400078e02ff */
[----:B------:R-:W-:Y:S01]  /*3100*/  IMAD.WIDE.U32 R6, R96, c[0x0][0x208], RZ ;  /* 0x0000820060067a25 */ /* 0x000fe200078e00ff */
[----:B------:R-:W-:-:S03]  /*3110*/  ISETP.GT.AND P4, PT, R12, 0x3f, PT ;  /* 0x0000003f0c00780c */ /* 0x000fc60003f84270 */
[----:B------:R-:W-:-:S05]  /*3120*/  IMAD R0, R96, c[0x0][0x20c], R0 ;  /* 0x0000830060007a24 */ /* 0x000fca00078e0200 */
[----:B------:R-:W-:-:S05]  /*3130*/  IADD3 R0, R7, R0, RZ ;  /* 0x0000000007007210 */ /* 0x000fca0007ffe0ff */
[----:B------:R-:W-:Y:S01]  /*3140*/  IMAD R0, R0, 0x30, RZ ;  /* 0x0000003000007824 */ /* 0x000fe200078e02ff */
[----:B--2---:R-:W-:Y:S01]  /*3150*/  MOV R2, R248 ;  /* 0x000000f800027202 */ /* 0x004fe20000000f00 */
[----:B------:R-:W-:-:S04]  /*3160*/  DEPBAR.LE SB0, 0x1 ;  /* 0x000080400000791a */ /* 0x000fc80000000000 */
[----:B------:R-:W-:Y:S01]  /*3170*/  MOV R3, R247 ;  /* 0x000000f700037202 */ /* 0x000fe20000000f00 */
[----:B------:R-:W-:-:S04]  /*3180*/  DEPBAR.LE SB0, 0x0 ;  /* 0x000080000000791a */ /* 0x000fc80000000000 */
[----:B-1----:R-:W-:Y:S01]  /*3190*/  IMAD.WIDE.U32 R4, R6, 0x30, R2 ;  /* 0x0000003006047825 */ /* 0x002fe200078e0002 */
[----:B------:R-:W-:Y:S04]  /*31a0*/  BAR.SYNC.DEFER_BLOCKING 0x0 ;  /* 0x0000000000007b1d */ /* 0x000fe80000010000 */
[C---:B------:R-:W-:Y:S02]  /*31b0*/  LEA R2, P0, R4.reuse, c[0x0][0x1f8], 0x1 ;  /* 0x00007e0004027a11 */ /* 0x040fe400078008ff */
[----:B------:R-:W-:Y:S02]  /*31c0*/  IADD3 R0, R5, R0, RZ ;  /* 0x0000000005007210 */ /* 0x000fe40007ffe0ff */
[----:B------:R-:W-:Y:S02]  /*31d0*/  @!P4 MOV R5, c[0x0][0x208] ;  /* 0x000082000005ca02 */ /* 0x000fe40000000f00 */
[----:B------:R-:W-:-:S02]  /*31e0*/  LEA.HI.X R3, R4, c[0x0][0x1fc], R0, 0x1, P0 ;  /* 0x00007f0004037a11 */ /* 0x000fc400000f0c00 */
[----:B------:R-:W-:Y:S02]  /*31f0*/  @!P4 MOV R4, c[0x0][0x20c] ;  /* 0x000083000004ca02 */ /* 0x000fe40000000f00 */
[----:B------:R-:W-:Y:S02]  /*3200*/  @!P4 LEA R12, P0, R5, R2, 0x6 ;  /* 0x00000002050cc211 */ /* 0x000fe400078030ff */
[----:B------:R-:W-:Y:S02]  /*3210*/  IADD3 R0, R13, R19, -R139 ;  /* 0x000000130d007210 */ /* 0x000fe40007ffe88b */
[----:B------:R-:W-:Y:S02]  /*3220*/  LOP3.LUT P3, RZ, R14, 0x1, RZ, 0xc0, !PT ;  /* 0x000000010eff7812 */ /* 0x000fe4000786c0ff */
[----:B------:R-:W-:Y:S02]  /*3230*/  @!P4 LEA.HI.X R13, R5, R3, R4, 0x6, P0 ;  /* 0x00000003050dc211 */ /* 0x000fe400000f3404 */
[----:B------:R-:W-:-:S02]  /*3240*/  ISETP.LT.OR P0, PT, R0, 0x1, !P3 ;  /* 0x000000010000780c */ /* 0x000fc40005f01670 */
[----:B------:R-:W-:Y:S01]  /*3250*/  LOP3.LUT P2, RZ, R14, 0x2, RZ, 0xc0, !PT ;  /* 0x000000020eff7812 */ /* 0x000fe2000784c0ff */
[----:B------:R-:W-:Y:S04]  /*3260*/  LDSM.16.M88.4 R8, [R180] ;  /* 0x00000000b408783b */ /* 0x000fe80000000200 */
[----:B------:R-:W-:Y:S04]  /*3270*/  LDSM.16.M88.4 R4, [R180+0x1000] ;  /* 0x00100000b404783b */ /* 0x000fe80000000200 */
[----:B------:R-:W1:Y:S04]  /*3280*/  LDSM.16.M88.4 R16, [R109] ;  /* 0x000000006d10783b */ /* 0x000e680000000200 */
[----:B------:R-:W2:Y:S04]  /*3290*/  LDSM.16.M88.4 R20, [R109+0x400] ;  /* 0x000400006d14783b */ /* 0x000ea80000000200 */
[----:B------:R-:W3:Y:S04]  /*32a0*/  LDSM.16.M88.4 R44, [R109+0x800] ;  /* 0x000800006d2c783b */ /* 0x000ee80000000200 */
[----:B------:R-:W-:Y:S04]  /*32b0*/  LDSM.16.M88.4 R40, [R181] ;  /* 0x00000000b528783b */ /* 0x000fe80000000200 */
[----:B------:R-:W-:Y:S04]  /*32c0*/  LDSM.16.M88.4 R32, [R181+0x1000] ;  /* 0x00100000b520783b */ /* 0x000fe80000000200 */
[----:B------:R-:W4:Y:S04]  /*32d0*/  LDSM.16.M88.4 R48, [R182] ;  /* 0x00000000b630783b */ /* 0x000f280000000200 */
[----:B------:R-:W-:Y:S04]  /*32e0*/  LDSM.16.M88.4 R88, [R190] ;  /* 0x00000000be58783b */ /* 0x000fe80000000200 */
[----:B------:R-:W-:Y:S04]  /*32f0*/  LDSM.16.M88.4 R92, [R189] ;  /* 0x00000000bd5c783b */ /* 0x000fe80000000200 */
[----:B------:R-:W-:Y:S01]  /*3300*/  @!PT LDS RZ, [RZ] ;  /* 0x00000000fffff984 */ /* 0x000fe20000000800 */
[----:B------:R-:W-:Y:S01]  /*3310*/  @!PT LDS RZ, [RZ] ;  /* 0x00000000fffff984 */ /* 0x000fe20000000800 */
[----:B------:R-:W-:Y:S01]  /*3320*/  @!PT LDS RZ, [RZ] ;  /* 0x00000000fffff984 */ /* 0x000fe20000000800 */
[----:B------:R2:W-:Y:S01]  /*3330*/  LDGSTS.E.BYPASS.LTC128B.128 [R191+0x1880], [R2.64], !P0 ;  /* 0x0188000002bf7fae */ /* 0x0005e2000c101d46 */
[----:B------:R-:W-:-:S13]  /*3340*/  ISETP.LT.OR P0, PT, R0, 0x1, !P2 ;  /* 0x000000010000780c */ /* 0x000fda0005701670 */
[----:B------:R2:W-:Y:S01]  /*3350*/  LDGSTS.E.BYPASS.LTC128B.128 [R191+0x2480], [R2.64+0x40], !P0 ;  /* 0x0248004002bf7fae */ /* 0x0005e2000c101d46 */
[----:B------:R-:W-:-:S04]  /*3360*/  LOP3.LUT P0, RZ, R14, 0x4, RZ, 0xc0, !PT ;  /* 0x000000040eff7812 */ /* 0x000fc8000780c0ff */
[C---:B------:R-:W-:Y:S02]  /*3370*/  ISETP.LT.OR P1, PT, R0.reuse, 0x1, !P0 ;  /* 0x000000010000780c */ /* 0x040fe40004721670 */
[C---:B------:R-:W-:Y:S02]  /*3380*/  @!P4 ISETP.LT.OR P3, PT, R0.reuse, 0x21, !P3 ;  /* 0x000000210000c80c */ /* 0x040fe40005f61670 */
[C---:B------:R-:W-:Y:S01]  /*3390*/  @!P4 ISETP.LT.OR P0, PT, R0.reuse, 0x21, !P0 ;  /* 0x000000210000c80c */ /* 0x040fe20004701670 */
[----:B-1----:R-:W-:Y:S08]  /*33a0*/  HMMA.16816.F32 R24, R8, R16, RZ ;  /* 0x000000100818723c */ /* 0x002ff000000018ff */
[----:B------:R1:W-:Y:S01]  /*33b0*/  LDGSTS.E.BYPASS.LTC128B.128 [R191+0x3080], [R2.64+0x80], !P1 ;  /* 0x0308008002bf7fae */ /* 0x0003e2000c901d46 */
[----:B------:R-:W-:-:S03]  /*33c0*/  @!P4 ISETP.LT.OR P1, PT, R0, 0x21, !P2 ;  /* 0x000000210000c80c */ /* 0x000fc60005721670 */
[----:B------:R5:W-:Y:S01]  /*33d0*/  @!P4 LDGSTS.E.BYPASS.LTC128B.128 [R191+0x2080], [R12.64], !P3 ;  /* 0x020800000cbfcfae */ /* 0x000be2000d901d46 */
[C---:B------:R-:W-:Y:S09]  /*33e0*/  HMMA.16816.F32 R52, R4.reuse, R16, RZ ;  /* 0x000000100434723c */ /* 0x040ff200000018ff */
[----:B------:R5:W-:Y:S04]  /*33f0*/  @!P4 LDGSTS.E.BYPASS.LTC128B.128 [R191+0x2c80], [R12.64+0x40], !P1 ;  /* 0x02c800400cbfcfae */ /* 0x000be8000c901d46 */
[----:B------:R5:W-:Y:S04]  /*3400*/  @!P4 LDGSTS.E.BYPASS.LTC128B.128 [R191+0x3880], [R12.64+0x80], !P0 ;  /* 0x038800800cbfcfae */ /* 0x000be8000c101d46 */
[----:B------:R-:W-:Y:S04]  /*3410*/  LDSM.16.M88.4 R60, [R109+0xc00] ;  /* 0x000c00006d3c783b */ /* 0x000fe80000000200 */
[----:B------:R-:W1:Y:S01]  /*3420*/  LDSM.16.M88.4 R36, [R180+0x2000] ;  /* 0x00200000b424783b */ /* 0x000e620000000200 */
[C---:B--2---:R-:W-:Y:S03]  /*3430*/  HMMA.16816.F32 R76, R4.reuse, R20, RZ ;  /* 0x00000014044c723c */ /* 0x044fe600000018ff */
[----:B------:R-:W2:Y:S04]  /*3440*/  LDSM.16.M88.4 R28, [R180+0x3000] ;  /* 0x00300000b41c783b */ /* 0x000ea80000000200 */
[----:B------:R-:W-:Y:S01]  /*3450*/  LDSM.16.M88.4 R56, [R188] ;  /* 0x00000000bc38783b */ /* 0x000fe20000000200 */
[C---:B---3--:R-:W-:Y:S03]  /*3460*/  HMMA.16816.F32 R64, R4.reuse, R44, RZ ;  /* 0x0000002c0440723c */ /* 0x048fe600000018ff */
[----:B------:R-:W0:Y:S05]  /*3470*/  LDGDEPBAR ;  /* 0x00000000000079af */ /* 0x000e2a0000000000 */
[C---:B------:R-:W-:Y:S08]  /*3480*/  HMMA.16816.F32 R68, R4.reuse, R22, RZ ;  /* 0x000000160444723c */ /* 0x040ff000000018ff */
[C---:B-----5:R-:W-:Y:S08]  /*3490*/  HMMA.16816.F32 R12, R4.reuse, R18, RZ ;  /* 0x00000012040c723c */ /* 0x060ff000000018ff */
[----:B------:R-:W-:Y:S08]  /*34a0*/  HMMA.16816.F32 R80, R4, R46, RZ ;  /* 0x0000002e0450723c */ /* 0x000ff000000018ff */
[----:B----4-:R-:W-:Y:S01]  /*34b0*/  HMMA.16816.F32 R4, R40, R48, R24 ;  /* 0x000000302804723c */ /* 0x010fe20000001818 */
[----:B------:R-:W3:Y:S07]  /*34c0*/  LDSM.16.M88.4 R24, [R181+0x2000] ;  /* 0x00200000b518783b */ /* 0x000eee0000000200 */
[C---:B------:R-:W-:Y:S01]  /*34d0*/  HMMA.16816.F32 R72, R8.reuse, R18, RZ ;  /* 0x000000120848723c */ /* 0x040fe200000018ff */
[----:B------:R-:W-:Y:S07]  /*34e0*/  LDSM.16.M88.4 R16, [R180+0x4000] ;  /* 0x00400000b410783b */ /* 0x000fee0000000200 */
[C---:B------:R-:W-:Y:S08]  /*34f0*/  HMMA.16816.F32 R84, R8.reuse, R20, RZ ;  /* 0x000000140854723c */ /* 0x040ff000000018ff */
[C---:B------:R-:W-:Y:S01]  /*3500*/  HMMA.16816.F32 R120, R8.reuse, R22, RZ ;  /* 0x000000160878723c */ /* 0x040fe200000018ff */
[----:B------:R-:W4:Y:S07]  /*3510*/  LDSM.16.M88.4 R20, [R181+0x3000] ;  /* 0x00300000b514783b */ /* 0x000f2e0000000200 */
[C---:B------:R-:W-:Y:S08]  /*3520*/  HMMA.16816.F32 R104, R8.reuse, R44, RZ ;  /* 0x0000002c0868723c */ /* 0x040ff000000018ff */
[----:B------:R-:W-:Y:S01]  /*3530*/  HMMA.16816.F32 R116, R8, R46, RZ ;  /* 0x0000002e0874723c */ /* 0x000fe200000018ff */
[----:B------:R-:W-:Y:S07]  /*3540*/  LDSM.16.M88.4 R44, [R185] ;  /* 0x00000000b92c783b */ /* 0x000fee0000000200 */
[----:B------:R-:W-:Y:S01]  /*3550*/  HMMA.16816.F32 R8, R32, R48, R52 ;  /* 0x000000302008723c */ /* 0x000fe20000001834 */
[----:B------:R-:W5:Y:S07]  /*3560*/  LDSM.16.M88.4 R52, [R109+0x1800] ;  /* 0x001800006d34783b */ /* 0x000f6e0000000200 */
[----:B-1----:R-:W-:Y:S08]  /*3570*/  HMMA.16816.F32 R4, R36, R60, R4 ;  /* 0x0000003c2404723c */ /* 0x002ff00000001804 */
[-C--:B------:R-:W-:Y:S01]  /*3580*/  HMMA.16816.F32 R100, R32, R50.reuse, R12 ;  /* 0x000000322064723c */ /* 0x080fe2000000180c */
[----:B------:R-:W1:Y:S07]  /*3590*/  LDSM.16.M88.4 R12, [R180+0x5000] ;  /* 0x00500000b40c783b */ /* 0x000e6e0000000200 */
[----:B------:R-:W-:Y:S08]  /*35a0*/  HMMA.16816.F32 R72, R40, R50, R72 ;  /* 0x000000322848723c */ /* 0x000ff00000001848 */
[----:B--2---:R-:W-:Y:S01]  /*35b0*/  HMMA.16816.F32 R48, R28, R60, R8 ;  /* 0x0000003c1c30723c */ /* 0x004fe20000001808 */
[----:B------:R-:W2:Y:S07]  /*35c0*/  LDSM.16.M88.4 R8, [R181+0x4000] ;  /* 0x00400000b508783b */ /* 0x000eae0000000200 */
[----:B------:R-:W-:Y:S08]  /*35d0*/  HMMA.16816.F32 R128, R32, R92, R64 ;  /* 0x0000005c2080723c */ /* 0x000ff00000001840 */
[----:B---3--:R-:W-:Y:S01]  /*35e0*/  HMMA.16816.F32 R64, R24, R56, R4 ;  /* 0x000000381840723c */ /* 0x008fe20000001804 */
[----:B------:R-:W-:Y:S07]  /*35f0*/  LDSM.16.M88.4 R4, [R181+0x5000] ;  /* 0x00500000b504783b */ /* 0x000fee0000000200 */
[C---:B------:R-:W-:Y:S08]  /*3600*/  HMMA.16816.F32 R112, R32.reuse, R88, R76 ;  /* 0x000000582070723c */ /* 0x040ff0000000184c */
[C---:B------:R-:W-:Y:S08]  /*3610*/  HMMA.16816.F32 R124, R32.reuse, R90, R68 ;  /* 0x0000005a207c723c */ /* 0x040ff00000001844 */
[----:B------:R-:W-:Y:S08]  /*3620*/  HMMA.16816.F32 R132, R32, R94, R80 ;  /* 0x0000005e2084723c */ /* 0x000ff00000001850 */
[----:B----4-:R-:W-:Y:S01]  /*3630*/  HMMA.16816.F32 R32, R20, R56, R48 ;  /* 0x000000381420723c */ /* 0x010fe20000001830 */
[----:B------:R-:W3:Y:S07]  /*3640*/  LDSM.16.M88.4 R48, [R109+0x1000] ;  /* 0x001000006d30783b */ /* 0x000eee0000000200 */
[-C--:B------:R-:W-:Y:S08]  /*3650*/  HMMA.16816.F32 R72, R36, R62.reuse, R72 ;  /* 0x0000003e2448723c */ /* 0x080ff00000001848 */
[----:B------:R-:W-:Y:S01]  /*3660*/  HMMA.16816.F32 R76, R28, R62, R100 ;  /* 0x0000003e1c4c723c */ /* 0x000fe20000001864 */
[----:B------:R-:W4:Y:S07]  /*3670*/  LDSM.16.M88.4 R60, [R187] ;  /* 0x00000000bb3c783b */ /* 0x000f2e0000000200 */
[----:B-----5:R-:W-:Y:S08]  /*3680*/  HMMA.16816.F32 R68, R16, R52, R64 ;  /* 0x000000341044723c */ /* 0x020ff00000001840 */
[----:B------:R-:W-:Y:S08]  /*3690*/  HMMA.16816.F32 R84, R40, R88, R84 ;  /* 0x000000582854723c */ /* 0x000ff00000001854 */
[----:B-1----:R-:W-:Y:S08]  /*36a0*/  HMMA.16816.F32 R32, R12, R52, R32 ;  /* 0x000000340c20723c */ /* 0x002ff00000001820 */
[-C--:B------:R-:W-:Y:S08]  /*36b0*/  HMMA.16816.F32 R64, R24, R58.reuse, R72 ;  /* 0x0000003a1840723c */ /* 0x080ff00000001848 */
[----:B------:R-:W-:Y:S08]  /*36c0*/  HMMA.16816.F32 R72, R20, R58, R76 ;  /* 0x0000003a1448723c */ /* 0x000ff0000000184c */
[----:B--2---:R-:W-:Y:S08]  /*36d0*/  HMMA.16816.F32 R80, R8, R44, R68 ;  /* 0x0000002c0850723c */ /* 0x004ff00000001844 */
[----:B---3--:R-:W-:Y:S08]  /*36e0*/  HMMA.16816.F32 R68, R36, R48, R84 ;  /* 0x000000302444723c */ /* 0x008ff00000001854 */
[----:B------:R-:W-:Y:S08]  /*36f0*/  HMMA.16816.F32 R100, R40, R90, R120 ;  /* 0x0000005a2864723c */ /* 0x000ff00000001878 */
[----:B------:R-:W-:Y:S01]  /*3700*/  HMMA.16816.F32 R88, R4, R44, R32 ;  /* 0x0000002c0458723c */ /* 0x000fe20000001820 */
[----:B------:R-:W1:Y:S07]  /*3710*/  LDSM.16.M88.4 R32, [R109+0x1c00] ;  /* 0x001c00006d20783b */ /* 0x000e6e0000000200 */
[----:B------:R-:W-:Y:S01]  /*3720*/  HMMA.16816.F32 R56, R16, R54, R64 ;  /* 0x000000361038723c */ /* 0x000fe20000001840 */
[----:B------:R-:W-:-:S07]  /*3730*/  FMUL.FTZ R0, R80, c[0x0][0x320] ;  /* 0x0000c80050007a20 */ /* 0x000fce0000410000 */
[C---:B------:R-:W-:Y:S01]  /*3740*/  HMMA.16816.F32 R104, R40.reuse, R92, R104 ;  /* 0x0000005c2868723c */ /* 0x040fe20000001868 */
[----:B------:R2:W3:Y:S07]  /*3750*/  MUFU.TANH R121, R0 ;  /* 0x0000000000797308 */ /* 0x0004ee0000002400 */
[----:B------:R-:W-:Y:S08]  /*3760*/  HMMA.16816.F32 R116, R40, R94, R116 ;  /* 0x0000005e2874723c */ /* 0x000ff00000001874 */
[----:B------:R-:W-:Y:S01]  /*3770*/  HMMA.16816.F32 R40, R28, R48, R112 ;  /* 0x000000301c28723c */ /* 0x000fe20000001870 */
[----:B--2---:R-:W-:-:S07]  /*3780*/  FMUL.FTZ R0, R81, c[0x0][0x320] ;  /* 0x0000c80051007a20 */ /* 0x004fce0000410000 */
[----:B------:R-:W-:Y:S01]  /*3790*/  HMMA.16816.F32 R52, R12, R54, R72 ;  /* 0x000000360c34723c */ /* 0x000fe20000001848 */
[----:B------:R2:W1:Y:S07]  /*37a0*/  MUFU.TANH R120, R0 ;  /* 0x0000000000787308 */ /* 0x00046e0000002400 */
[----:B----4-:R-:W-:Y:S01]  /*37b0*/  HMMA.16816.F32 R68, R24, R60, R68 ;  /* 0x0000003c1844723c */ /* 0x010fe20000001844 */
[----:B--2---:R-:W-:-:S07]  /*37c0*/  FMUL.FTZ R0, R82, c[0x0][0x320] ;  /* 0x0000c80052007a20 */ /* 0x004fce0000410000 */
[----:B------:R-:W-:Y:S01]  /*37d0*/  HMMA.16816.F32 R76, R8, R46, R56 ;  /* 0x0000002e084c723c */ /* 0x000fe20000001838 */
[----:B------:R-:W-:Y:S01]  /*37e0*/  LDSM.16.M88.4 R56, [R184] ;  /* 0x00000000b838783b */ /* 0x000fe20000000200 */
[----:B------:R2:W4:Y:S06]  /*37f0*/  MUFU.TANH R113, R0 ;  /* 0x0000000000717308 */ /* 0x00052c0000002400 */
[----:B------:R-:W-:Y:S01]  /*3800*/  HMMA.16816.F32 R40, R20, R60, R40 ;  /* 0x0000003c1428723c */ /* 0x000fe20000001828 */
[----:B--2---:R-:W-:-:S04]  /*3810*/  FMUL.FTZ R0, R83, c[0x0][0x320] ;  /* 0x0000c80053007a20 */ /* 0x004fc80000410000 */
[----:B------:R2:W1:Y:S03]  /*3820*/  MUFU.TANH R108, R0 ;  /* 0x00000000006c7308 */ /* 0x0004660000002400 */
[----:B------:R-:W-:Y:S01]  /*3830*/  HMMA.16816.F32 R80, R4, R46, R52 ;  /* 0x0000002e0450723c */ /* 0x000fe20000001834 */
[----:B------:R-:W5:Y:S07]  /*3840*/  LDSM.16.M88.4 R52, [R109+0x1400] ;  /* 0x001400006d34783b */ /* 0x000f6e0000000200 */
[----:B------:R-:W-:Y:S01]  /*3850*/  HMMA.16816.F32 R64, R36, R50, R100 ;  /* 0x000000322440723c */ /* 0x000fe20000001864 */
[----:B--2---:R-:W-:-:S04]  /*3860*/  FMUL.FTZ R0, R88, c[0x0][0x320] ;  /* 0x0000c80058007a20 */ /* 0x004fc80000410000 */
[----:B------:R2:W2:Y:S03]  /*3870*/  MUFU.TANH R99, R0 ;  /* 0x0000000000637308 */ /* 0x0004a60000002400 */
[----:B-1----:R-:W-:Y:S01]  /*3880*/  HMMA.16816.F32 R68, R16, R32, R68 ;  /* 0x000000201044723c */ /* 0x002fe20000001844 */
[----:B--2---:R-:W-:-:S04]  /*3890*/  FMUL.FTZ R0, R89, c[0x0][0x320] ;  /* 0x0000c80059007a20 */ /* 0x004fc80000410000 */
[----:B------:R1:W2:Y:S03]  /*38a0*/  MUFU.TANH R98, R0 ;  /* 0x0000000000627308 */ /* 0x0002a60000002400 */
[----:B------:R-:W-:Y:S01]  /*38b0*/  HMMA.16816.F32 R72, R28, R50, R124 ;  /* 0x000000321c48723c */ /* 0x000fe2000000187c */
[----:B-1----:R-:W-:-:S04]  /*38c0*/  FMUL.FTZ R0, R90, c[0x0][0x320] ;  /* 0x0000c8005a007a20 */ /* 0x002fc80000410000 */
[----:B------:R1:W1:Y:S03]  /*38d0*/  MUFU.TANH R92, R0 ;  /* 0x00000000005c7308 */ /* 0x0002660000002400 */
[----:B------:R-:W-:Y:S01]  /*38e0*/  HMMA.16816.F32 R44, R12, R32, R40 ;  /* 0x000000200c2c723c */ /* 0x000fe20000001828 */
[----:B------:R-:W2:Y:S01]  /*38f0*/  LDSM.16.M88.4 R40, [R186] ;  /* 0x00000000ba28783b */ /* 0x000ea20000000200 */
[----:B-1----:R-:W-:-:S04]  /*3900*/  FMUL.FTZ R0, R91, c[0x0][0x320] ;  /* 0x0000c8005b007a20 */ /* 0x002fc80000410000 */
[----:B------:R1:W1:Y:S02]  /*3910*/  MUFU.TANH R93, R0 ;  /* 0x00000000005d7308 */ /* 0x0002640000002400 */
[----:B------:R-:W-:Y:S01]  /*3920*/  HMMA.16816.F32 R48, R24, R62, R64 ;  /* 0x0000003e1830723c */ /* 0x000fe20000001840 */
[----:B-1----:R-:W-:-:S05]  /*3930*/  FMUL.FTZ R0, R76, c[0x0][0x320] ;  /* 0x0000c8004c007a20 */ /* 0x002fca0000410000 */
[----:B------:R1:W1:Y:S02]  /*3940*/  MUFU.TANH R97, R0 ;  /* 0x0000000000617308 */ /* 0x0002640000002400 */
[----:B-1----:R-:W-:-:S06]  /*3950*/  FMUL.FTZ R0, R77, c[0x0][0x320] ;  /* 0x0000c8004d007a20 */ /* 0x002fcc0000410000 */
[----:B------:R1:W1:Y:S01]  /*3960*/  MUFU.TANH R95, R0 ;  /* 0x00000000005f7308 */ /* 0x0002620000002400 */
[----:B------:R-:W-:Y:S01]  /*3970*/  HMMA.16816.F32 R64, R20, R62, R72 ;  /* 0x0000003e1440723c */ /* 0x000fe20000001848 */
[----:B-1----:R-:W-:-:S06]  /*3980*/  FMUL.FTZ R0, R78, c[0x0][0x320] ;  /* 0x0000c8004e007a20 */ /* 0x002fcc0000410000 */
[----:B------:R1:W1:Y:S01]  /*3990*/  MUFU.TANH R90, R0 ;  /* 0x00000000005a7308 */ /* 0x0002620000002400 */
[----:B-----5:R-:W-:Y:S01]  /*39a0*/  HMMA.16816.F32 R60, R36, R52, R104 ;  /* 0x00000034243c723c */ /* 0x020fe20000001868 */
[----:B-1----:R-:W-:-:S07]  /*39b0*/  FMUL.FTZ R0, R79, c[0x0][0x320] ;  /* 0x0000c8004f007a20 */ /* 0x002fce0000410000 */
[----:B------:R-:W-:Y:S01]  /*39c0*/  HMMA.16816.F32 R76, R8, R56, R68 ;  /* 0x00000038084c723c */ /* 0x000fe20000001844 */
[----:B------:R1:W1:Y:S02]  /*39d0*/  MUFU.TANH R91, R0 ;  /* 0x00000000005b7308 */ /* 0x0002640000002400 */
[----:B-1----:R-:W-:-:S06]  /*39e0*/  FMUL.FTZ R0, R80, c[0x0][0x320] ;  /* 0x0000c80050007a20 */ /* 0x002fcc0000410000 */
[----:B------:R1:W1:Y:S01]  /*39f0*/  MUFU.TANH R89, R0 ;  /* 0x0000000000597308 */ /* 0x0002620000002400 */
[----:B------:R-:W-:Y:S01]  /*3a00*/  HMMA.16816.F32 R84, R4, R56, R44 ;  /* 0x000000380454723c */ /* 0x000fe2000000182c */
[----:B------:R-:W5:Y:S07]  /*3a10*/  LDSM.16.M88.4 R44, [R109+0x2000] ;  /* 0x002000006d2c783b */ /* 0x000f6e0000000200 */
[----:B------:R-:W-:Y:S01]  /*3a20*/  HMMA.16816.F32 R48, R16, R34, R48 ;  /* 0x000000221030723c */ /* 0x000fe20000001830 */
[----:B-1----:R-:W-:-:S04]  /*3a30*/  FMUL.FTZ R0, R81, c[0x0][0x320] ;  /* 0x0000c80051007a20 */ /* 0x002fc80000410000 */
[----:B------:R1:W1:Y:S03]  /*3a40*/  MUFU.TANH R88, R0 ;  /* 0x0000000000587308 */ /* 0x0002660000002400 */
[----:B------:R-:W-:Y:S01]  /*3a50*/  HMMA.16816.F32 R72, R28, R52, R128 ;  /* 0x000000341c48723c */ /* 0x000fe20000001880 */
[----:B-1----:R-:W-:-:S04]  /*3a60*/  FMUL.FTZ R0, R82, c[0x0][0x320] ;  /* 0x0000c80052007a20 */ /* 0x002fc80000410000 */
[----:B------:R1:W1:Y:S03]  /*3a70*/  MUFU.TANH R81, R0 ;  /* 0x0000000000517308 */ /* 0x0002660000002400 */
[----:B--2---:R-:W-:Y:S01]  /*3a80*/  HMMA.16816.F32 R60, R24, R40, R60 ;  /* 0x00000028183c723c */ /* 0x004fe2000000183c */
[----:B-1----:R-:W-:-:S04]  /*3a90*/  FMUL.FTZ R0, R83, c[0x0][0x320] ;  /* 0x0000c80053007a20 */ /* 0x002fc80000410000 */
[----:B------:R1:W2:Y:S03]  /*3aa0*/  MUFU.TANH R82, R0 ;  /* 0x0000000000527308 */ /* 0x0002a60000002400 */
[----:B------:R-:W-:Y:S01]  /*3ab0*/  HMMA.16816.F32 R68, R12, R34, R64 ;  /* 0x000000220c44723c */ /* 0x000fe20000001840 */
[----:B------:R-:W2:Y:S01]  /*3ac0*/  LDSM.16.M88.4 R32, [R183] ;  /* 0x00000000b720783b */ /* 0x000ea20000000200 */
[----:B------:R-:W-:Y:S01]  /*3ad0*/  ISETP.GT.AND P0, PT, R96, R241, PT ;  /* 0x000000f16000720c */ /* 0x000fe20003f04270 */
[----:B------:R-:W-:-:S04]  /*3ae0*/  DEPBAR.LE SB0, 0x0 ;  /* 0x000080000000791a */ /* 0x000fc80000000000 */
[----:B-1----:R-:W-:-:S04]  /*3af0*/  FMUL.FTZ R0, R76, c[0x0][0x320] ;  /* 0x0000c8004c007a20 */ /* 0x002fc80000410000 */
[----:B------:R1:W1:Y:S02]  /*3b00*/  MUFU.TANH R83, R0 ;  /* 0x0000000000537308 */ /* 0x0002640000002400 */
[----:B-1----:R-:W-:-:S06]  /*3b10*/  FMUL.FTZ R0, R77, c[0x0][0x320] ;  /* 0x0000c8004d007a20 */ /* 0x002fcc0000410000 */
[----:B------:R1:W1:Y:S01]  /*3b20*/  MUFU.TANH R94, R0 ;  /* 0x00000000005e7308 */ /* 0x0002620000002400 */
[----:B------:R-:W-:Y:S01]  /*3b30*/  HMMA.16816.F32 R36, R36, R54, R116 ;  /* 0x000000362424723c */ /* 0x000fe20000001874 */
[----:B-1----:R-:W-:-:S06]  /*3b40*/  FMUL.FTZ R0, R78, c[0x0][0x320] ;  /* 0x0000c8004e007a20 */ /* 0x002fcc0000410000 */
[----:B------:R1:W1:Y:S01]  /*3b50*/  MUFU.TANH R80, R0 ;  /* 0x0000000000507308 */ /* 0x0002620000002400 */
[----:B------:R-:W-:Y:S01]  /*3b60*/  HMMA.16816.F32 R64, R20, R40, R72 ;  /* 0x000000281440723c */ /* 0x000fe20000001848 */
[----:B-1----:R-:W-:-:S07]  /*3b70*/  FMUL.FTZ R0, R79, c[0x0][0x320] ;  /* 0x0000c8004f007a20 */ /* 0x002fce0000410000 */
[----:B------:R-:W-:Y:S01]  /*3b80*/  HMMA.16816.F32 R76, R8, R58, R48 ;  /* 0x0000003a084c723c */ /* 0x000fe20000001830 */
[----:B------:R1:W1:Y:S02]  /*3b90*/  MUFU.TANH R100, R0 ;  /* 0x0000000000647308 */ /* 0x0002640000002400 */
[----:B-1----:R-:W-:-:S06]  /*3ba0*/  FMUL.FTZ R0, R84, c[0x0][0x320] ;  /* 0x0000c80054007a20 */ /* 0x002fcc0000410000 */
[----:B------:R1:W1:Y:S01]  /*3bb0*/  MUFU.TANH R56, R0 ;  /* 0x0000000000387308 */ /* 0x0002620000002400 */
[----:B-----5:R-:W-:Y:S01]  /*3bc0*/  HMMA.16816.F32 R48, R16, R44, R60 ;  /* 0x0000002c1030723c */ /* 0x020fe2000000183c */
[----:B-1----:R-:W-:-:S06]  /*3bd0*/  FMUL.FTZ R0, R85, c[0x0][0x320] ;  /* 0x0000c80055007a20 */ /* 0x002fcc0000410000 */
[----:B------:R1:W1:Y:S01]  /*3be0*/  MUFU.TANH R53, R0 ;  /* 0x0000000000357308 */ /* 0x0002620000002400 */
[----:B------:R-:W-:Y:S01]  /*3bf0*/  HMMA.16816.F32 R68, R4, R58, R68 ;  /* 0x0000003a0444723c */ /* 0x000fe20000001844 */
        /* <DEDUP_REMOVED lines=11> */
[----:B--2---:R-:W-:Y:S01]  /*3cb0*/  HMMA.16816.F32 R48, R8, R32, R48 ;  /* 0x000000200830723c */ /* 0x004fe20000001830 */
[----:B-1----:R-:W-:-:S06]  /*3cc0*/  FMUL.FTZ R0, R78, c[0x0][0x320] ;  /* 0x0000c8004e007a20 */ /* 0x002fcc0000410000 */
[----:B------:R1:W2:Y:S01]  /*3cd0*/  MUFU.TANH R60, R0 ;  /* 0x00000000003c7308 */ /* 0x0002a20000002400 */
        /* <DEDUP_REMOVED lines=8> */
[----:B------:R1:W1:Y:S02]  /*3d60*/  MUFU.TANH R52, R0 ;  /* 0x0000000000347308 */ /* 0x0002640000002400 */
[----:B-1----:R-:W-:-:S06]  /*3d70*/  FMUL.FTZ R0, R70, c[0x0][0x320] ;  /* 0x0000c80046007a20 */ /* 0x002fcc0000410000 */
[----:B------:R1:W1:Y:S02]  /*3d80*/  MUFU.TANH R31, R0 ;  /* 0x00000000001f7308 */ /* 0x0002640000002400 */
        /* <DEDUP_REMOVED lines=35> */
[----:B------:R-:W-:Y:S01]  /*3fc0*/  BSSY B0, `(.L_x_50) ;  /* 0x0000027000007945 */ /* 0x000fe20003800000 */
[----:B-1----:R-:W-:-:S06]  /*3fd0*/  FMUL.FTZ R0, R7, c[0x0][0x320] ;  /* 0x0000c80007007a20 */ /* 0x002fcc0000410000 */
[----:B------:R1:W1:Y:S01]  /*3fe0*/  MUFU.TANH R22, R0 ;  /* 0x0000000000167308 */ /* 0x0002620000002400 */
[----:B------:R-:W-:Y:S06]  /*3ff0*/  BAR.SYNC.DEFER_BLOCKING 0x0 ;  /* 0x0000000000007b1d */ /* 0x000fec0000010000 */
[----:B------:R-:W-:Y:S05]  /*4000*/  @!P0 BRA `(.L_x_51) ;  /* 0x0000022000008947 */ /* 0x000fea0003800000 */
[----:B--234-:R-:W-:Y:S02]  /*4010*/  IADD3 R3, -R139, 0x30, RZ ;  /* 0x000000308b037810 */ /* 0x01cfe40007ffe1ff */
[----:B-1----:R-:W-:Y:S02]  /*4020*/  IADD3 R0, R211, -0x2, RZ ;  /* 0xfffffffed3007810 */ /* 0x002fe40007ffe0ff */
[----:B------:R-:W-:-:S02]  /*4030*/  ISETP.GE.AND P0, PT, R3, 0x21, PT ;  /* 0x000000210300780c */ /* 0x000fc40003f06270 */
[----:B------:R-:W-:Y:S01]  /*4040*/  SHF.R.S32.HI R2, RZ, 0x1f, R0 ;  /* 0x0000001fff027819 */ /* 0x000fe20000011400 */
[----:B------:R-:W-:Y:S01]  /*4050*/  IMAD.WIDE.U32 R6, R0, c[0x0][0x1e0], RZ ;  /* 0x0000780000067a25 */ /* 0x000fe200078e00ff */
[----:B------:R-:W-:Y:S02]  /*4060*/  ISETP.GE.AND P1, PT, R3, 0x1, PT ;  /* 0x000000010300780c */ /* 0x000fe40003f26270 */
[----:B------:R-:W-:Y:S01]  /*4070*/  LOP3.LUT P4, RZ, R140, 0x1, RZ, 0xc0, !PT ;  /* 0x000000018cff7812 */ /* 0x000fe2000788c0ff */
[----:B------:R-:W-:-:S04]  /*4080*/  IMAD R2, R2, c[0x0][0x1e0], RZ ;  /* 0x0000780002027a24 */ /* 0x000fc800078e02ff */
[----:B------:R-:W-:Y:S02]  /*4090*/  IMAD R4, R0, c[0x0][0x1e4], R2 ;  /* 0x0000790000047a24 */ /* 0x000fe400078e0202 */
[----:B------:R-:W-:Y:S02]  /*40a0*/  @P0 IMAD.MOV.U32 R5, RZ, RZ, c[0x0][0x1e0] ;  /* 0x00007800ff050624 */ /* 0x000fe400078e00ff */
[----:B------:R-:W-:Y:S02]  /*40b0*/  @P0 IMAD.MOV.U32 R3, RZ, RZ, 0x5 ;  /* 0x00000005ff030424 */ /* 0x000fe400078e00ff */
[----:B------:R-:W-:Y:S02]  /*40c0*/  @P0 IMAD.SHL.U32 R2, R5, 0x20, RZ ;  /* 0x0000002005020824 */ /* 0x000fe400078e00ff */
[----:B------:R-:W-:Y:S01]  /*40d0*/  IMAD.IADD R0, R7, 0x1, R4 ;  /* 0x0000000107007824 */ /* 0x000fe200078e0204 */
[----:B------:R-:W-:-:S03]  /*40e0*/  @P0 SHF.L.U64.HI R3, R5, R3, c[0x0][0x1e4] ;  /* 0x0000790005030619 */ /* 0x000fc60000010203 */
[----:B------:R-:W-:Y:S02]  /*40f0*/  @P1 IMAD R8, R0, 0x30, RZ ;  /* 0x0000003000081824 */ /* 0x000fe400078e02ff */
[----:B------:R-:W-:-:S04]  /*4100*/  @P0 IMAD.WIDE.U32 R2, R6, 0x30, R2 ;  /* 0x0000003006020825 */ /* 0x000fc800078e0002 */
[----:B------:R-:W-:-:S04]  /*4110*/  @P1 IMAD.WIDE.U32 R6, R6, 0x30, R136 ;  /* 0x0000003006061825 */ /* 0x000fc800078e0088 */
[----:B------:R-:W-:Y:S01]  /*4120*/  @P0 IMAD R5, R0, 0x30, RZ ;  /* 0x0000003000050824 */ /* 0x000fe200078e02ff */
[----:B------:R-:W-:Y:S01]  /*4130*/  @P0 IADD3 R0, P2, R244, R2, RZ ;  /* 0x00000002f4000210 */ /* 0x000fe20007f5e0ff */
[----:B------:R-:W-:Y:S01]  /*4140*/  @P1 IMAD.IADD R7, R7, 0x1, R8 ;  /* 0x0000000107071824 */ /* 0x000fe200078e0208 */
[----:B------:R-:W-:Y:S02]  /*4150*/  @P1 LEA R4, P3, R6, c[0x0][0x1c8], 0x1 ;  /* 0x0000720006041a11 */ /* 0x000fe400078608ff */
[----:B------:R-:W-:Y:S02]  /*4160*/  @P0 IADD3.X R3, R246, R5, R3, P2, !PT ;  /* 0x00000005f6030210 */ /* 0x000fe400017fe403 */
[----:B------:R-:W-:Y:S02]  /*4170*/  @P0 LEA R2, P2, R0, c[0x0][0x1c8], 0x1 ;  /* 0x0000720000020a11 */ /* 0x000fe400078408ff */
[----:B------:R-:W-:Y:S02]  /*4180*/  @P1 LEA.HI.X R5, R6, c[0x0][0x1cc], R7, 0x1, P3 ;  /* 0x0000730006051a11 */ /* 0x000fe400018f0c07 */
[----:B------:R-:W-:-:S03]  /*4190*/  @P0 LEA.HI.X R3, R0, c[0x0][0x1cc], R3, 0x1, P2 ;  /* 0x0000730000030a11 */ /* 0x000fc600010f0c03 */
        /* <DEDUP_REMOVED lines=8> */
[----:B------:R1:W-:Y:S02]  /*4220*/  @P0 LDGSTS.E.BYPASS.LTC128B.128 [R191+0x5c80], [R2.64+0x80], !P5 ;  /* 0x05c8008002bf0fae */ /* 0x0003e4000e901d46 */
.L_x_51:
[----:B--234-:R-:W-:Y:S05]  /*4230*/  BSYNC B0 ;  /* 0x0000000000007941 */ /* 0x01cfea0003800000 */
.L_x_50:
[----:B-1----:R-:W2:Y:S04]  /*4240*/  LDL R0, [R1+0x70] ;  /* 0x0000700001007983 */ /* 0x002ea80000100800 */
[----:B------:R-:W-:Y:S04]  /*4250*/  LDSM.16.MT88.4 R40, [R110] ;  /* 0x000000006e28783b */ /* 0x000fe80000004200 */
[----:B------:R-:W-:Y:S04]  /*4260*/  LDSM.16.MT88.4 R76, [R111] ;  /* 0x000000006f4c783b */ /* 0x000fe80000004200 */
[----:B------:R-:W-:Y:S04]  /*4270*/  LDSM.16.MT88.4 R84, [R111+0xc00] ;  /* 0x000c00006f54783b */ /* 0x000fe80000004200 */
[----:B------:R-:W-:Y:S04]  /*4280*/  LDSM.16.MT88.4 R68, [R110+0x1c00] ;  /* 0x001c00006e44783b */ /* 0x000fe80000004200 */
[----:B------:R-:W-:Y:S04]  /*4290*/  LDSM.16.MT88.4 R48, [R111+0x400] ;  /* 0x000400006f30783b */ /* 0x000fe80000004200 */
[----:B------:R-:W-:Y:S04]  /*42a0*/  LDSM.16.MT88.4 R64, [R111+0x1c00] ;  /* 0x001c00006f40783b */ /* 0x000fe80000004200 */
[----:B------:R-:W-:Y:S04]  /*42b0*/  LDSM.16.MT88.4 R156, [R110+0x1400] ;  /* 0x001400006e9c783b */ /* 0x000fe80000004200 */
[----:B------:R-:W0:Y:S01]  /*42c0*/  LDGDEPBAR ;  /* 0x00000000000079af */ /* 0x000e220000000000 */
[----:B--2---:R-:W-:-:S05]  /*42d0*/  IMAD.IADD R0, R138, 0x1, -R0 ;  /* 0x000000018a007824 */ /* 0x004fca00078e0a00 */
[C---:B------:R-:W-:Y:S02]  /*42e0*/  ISETP.GT.AND P2, PT, R0.reuse, RZ, PT ;  /* 0x000000ff0000720c */ /* 0x040fe40003f44270 */
[C---:B------:R-:W-:Y:S02]  /*42f0*/  ISETP.GT.AND P1, PT, R0.reuse, 0x1, PT ;  /* 0x000000010000780c */ /* 0x040fe40003f24270 */
[----:B------:R-:W-:Y:S02]  /*4300*/  ISETP.GT.AND P0, PT, R0, 0x8, PT ;  /* 0x000000080000780c */ /* 0x000fe40003f04270 */
[----:B------:R-:W-:Y:S02]  /*4310*/  FSEL R4, R99, -INF , P2 ;  /* 0xff80000063047808 */ /* 0x000fe40001000000 */
[----:B------:R-:W-:Y:S02]  /*4320*/  FSEL R5, R98, -INF , P1 ;  /* 0xff80000062057808 */ /* 0x000fe40000800000 */
[----:B------:R-:W-:-:S02]  /*4330*/  ISETP.GT.AND P4, PT, R0, 0x9, PT ;  /* 0x000000090000780c */ /* 0x000fc40003f84270 */
[----:B------:R-:W-:Y:S02]  /*4340*/  FSEL R6, R89, -INF , P0 ;  /* 0xff80000059067808 */ /* 0x000fe40000000000 */
[----:B------:R-:W-:Y:S02]  /*4350*/  FMNMX.FTZ R2, R4, R5, !PT ;  /* 0x0000000504027209 */ /* 0x000fe40007810000 */
[----:B------:R-:W-:Y:S02]  /*4360*/  ISETP.GT.AND P6, PT, R0, 0x10, PT ;  /* 0x000000100000780c */ /* 0x000fe40003fc4270 */
[----:B------:R-:W-:Y:S02]  /*4370*/  FSEL R7, R88, -INF , P4 ;  /* 0xff80000058077808 */ /* 0x000fe40002000000 */
[----:B------:R-:W-:Y:S02]  /*4380*/  FMNMX.FTZ R2, R6, R2, !PT ;  /* 0x0000000206027209 */ /* 0x000fe40007810000 */
[----:B------:R-:W-:-:S02]  /*4390*/  FSEL R8, R92, -INF , P2 ;  /* 0xff8000005c087808 */ /* 0x000fc40001000000 */
[----:B------:R-:W-:Y:S02]  /*43a0*/  FSEL R118, R113, -INF , P2 ;  /* 0xff80000071767808 */ /* 0x000fe40001000000 */
[----:B------:R-:W-:Y:S02]  /*43b0*/  FSEL R28, R121, -INF , P2 ;  /* 0xff800000791c7808 */ /* 0x000fe40001000000 */
[----:B------:R-:W-:Y:S02]  /*43c0*/  FSEL R13, R56, -INF , P6 ;  /* 0xff800000380d7808 */ /* 0x000fe40003000000 */
[----:B------:R-:W-:Y:S02]  /*43d0*/  ISETP.GT.AND P2, PT, R0, 0x11, PT ;  /* 0x000000110000780c */ /* 0x000fe40003f44270 */
[----:B------:R-:W-:Y:S02]  /*43e0*/  FMNMX.FTZ R2, R7, R2, !PT ;  /* 0x0000000207027209 */ /* 0x000fe40007810000 */
[----:B------:R-:W-:-:S02]  /*43f0*/  FSEL R9, R93, -INF , P1 ;  /* 0xff8000005d097808 */ /* 0x000fc40000800000 */
[----:B------:R-:W-:Y:S02]  /*4400*/  FSEL R119, R108, -INF , P1 ;  /* 0xff8000006c777808 */ /* 0x000fe40000800000 */
[----:B------:R-:W-:Y:S02]  /*4410*/  FSEL R44, R120, -INF , P1 ;  /* 0xff800000782c7808 */ /* 0x000fe40000800000 */
[----:B------:R-:W-:Y:S02]  /*4420*/  FSEL R15, R53, -INF , P2 ;  /* 0xff800000350f7808 */ /* 0x000fe40001000000 */
[C---:B------:R-:W-:Y:S02]  /*4430*/  ISETP.GT.AND P1, PT, R0.reuse, 0x18, PT ;  /* 0x000000180000780c */ /* 0x040fe40003f24270 */
[----:B------:R-:W-:Y:S02]  /*4440*/  FMNMX.FTZ R2, R13, R2, !PT ;  /* 0x000000020d027209 */ /* 0x000fe40007810000 */
[----:B------:R-:W-:-:S02]  /*4450*/  ISETP.GT.AND P5, PT, R0, 0x19, PT ;  /* 0x000000190000780c */ /* 0x000fc40003fa4270 */
[----:B------:R-:W-:Y:S02]  /*4460*/  FSEL R19, R45, -INF , P1 ;  /* 0xff8000002d137808 */ /* 0x000fe40000800000 */
[----:B------:R-:W-:Y:S02]  /*4470*/  FMNMX.FTZ R2, R15, R2, !PT ;  /* 0x000000020f027209 */ /* 0x000fe40007810000 */
[----:B------:R-:W-:Y:S02]  /*4480*/  ISETP.GT.AND P3, PT, R0, 0x20, PT ;  /* 0x000000200000780c */ /* 0x000fe40003f64270 */
[----:B------:R-:W-:Y:S02]  /*4490*/  FSEL R20, R52, -INF , P5 ;  /* 0xff80000034147808 */ /* 0x000fe40002800000 */
[----:B------:R-:W-:Y:S02]  /*44a0*/  FMNMX.FTZ R2, R19, R2, !PT ;  /* 0x0000000213027209 */ /* 0x000fe40007810000 */
        /* <DEDUP_REMOVED lines=9> */
[----:B------:R-:W-:Y:S02]  /*4540*/  ISETP.GT.AND P0, PT, R0, 0x29, PT ;  /* 0x000000290000780c */ /* 0x000fe40003f04270 */
[----:B------:R-:W-:Y:S02]  /*4550*/  FSEL R142, R14, -INF , P1 ;  /* 0xff8000000e8e7808 */ /* 0x000fe40000800000 */
[----:B------:R-:W-:Y:S02]  /*4560*/  FMNMX.FTZ R2, R143, R2, !PT ;  /* 0x000000028f027209 */ /* 0x000fe40007810000 */
[----:B------:R-:W-:-:S02]  /*4570*/  FSEL R147, R12, -INF , P0 ;  /* 0xff8000000c937808 */ /* 0x000fc40000000000 */
[----:B------:R-:W-:Y:S02]  /*4580*/  FMNMX.FTZ R2, R142, R2, !PT ;  /* 0x000000028e027209 */ /* 0x000fe40007810000 */
[----:B------:R-:W-:Y:S02]  /*4590*/  FSEL R11, R82, -INF , P4 ;  /* 0xff800000520b7808 */ /* 0x000fe40002000000 */
[----:B------:R-:W-:Y:S02]  /*45a0*/  FMNMX.FTZ R2, R147, R2, !PT ;  /* 0x0000000293027209 */ /* 0x000fe40007810000 */
[----:B------:R-:W-:Y:S02]  /*45b0*/  FSEL R116, R91, -INF , P4 ;  /* 0xff8000005b747808 */ /* 0x000fe40002000000 */
[----:B------:R-:W-:Y:S01]  /*45c0*/  FSEL R46, R95, -INF , P4 ;  /* 0xff8000005f2e7808 */ /* 0x000fe20002000000 */
[----:B------:R-:W1:Y:S01]  /*45d0*/  SHFL.BFLY PT, R3, R2, 0x2, 0x1f ;  /* 0x0c401f0002037f89 */ /* 0x000e6200000e0000 */
[----:B------:R-:W-:-:S02]  /*45e0*/  FSEL R21, R57, -INF , P6 ;  /* 0xff80000039157808 */ /* 0x000fc40003000000 */
[----:B------:R-:W-:Y:S01]  /*45f0*/  FSEL R113, R80, -INF , P6 ;  /* 0xff80000050717808 */ /* 0x000fe20003000000 */
[----:B------:R-:W-:Y:S01]  /*4600*/  LDSM.16.MT88.4 R88, [R110+0x1800] ;  /* 0x001800006e58783b */ /* 0x000fe20000004200 */
[----:B------:R-:W-:Y:S02]  /*4610*/  FSEL R45, R83, -INF , P6 ;  /* 0xff800000532d7808 */ /* 0x000fe40003000000 */
[----:B------:R-:W-:Y:S01]  /*4620*/  ISETP.GT.AND P6, PT, R0, 0x18, PT ;  /* 0x000000180000780c */ /* 0x000fe20003fc4270 */
[----:B------:R-:W-:Y:S01]  /*4630*/  LDSM.16.MT88.4 R80, [R110+0xc00] ;  /* 0x000c00006e50783b */ /* 0x000fe20000004200 */
[----:B------:R-:W-:Y:S02]  /*4640*/  FSEL R18, R26, -INF , P5 ;  /* 0xff8000001a127808 */ /* 0x000fe40002800000 */
[----:B------:R-:W-:Y:S02]  /*4650*/  FSEL R17, R31, -INF , P6 ;  /* 0xff8000001f117808 */ /* 0x000fe40003000000 */
[----:B------:R-:W-:-:S02]  /*4660*/  FSEL R140, R25, -INF , P3 ;  /* 0xff800000198c7808 */ /* 0x000fc40001800000 */
[----:B------:R-:W-:Y:S02]  /*4670*/  FSEL R146, R24, -INF , P2 ;  /* 0xff80000018927808 */ /* 0x000fe40001000000 */
[----:B------:R-:W-:Y:S02]  /*4680*/  FSEL R145, R23, -INF , P1 ;  /* 0xff80000017917808 */ /* 0x000fe40000800000 */
[----:B------:R-:W-:Y:S02]  /*4690*/  FSEL R144, R22, -INF , P0 ;  /* 0xff80000016907808 */ /* 0x000fe40000000000 */
[----:B------:R-:W-:Y:S02]  /*46a0*/  FSEL R26, R59, -INF , P6 ;  /* 0xff8000003b1a7808 */ /* 0x000fe40003000000 */
[----:B------:R-:W-:Y:S02]  /*46b0*/  FSEL R24, R54, -INF , P5 ;  /* 0xff80000036187808 */ /* 0x000fe40002800000 */
[----:B-1----:R-:W-:-:S02]  /*46c0*/  FMNMX.FTZ R2, R2, R3, !PT ;  /* 0x0000000302027209 */ /* 0x002fc40007810000 */
[----:B------:R-:W-:Y:S02]  /*46d0*/  FSEL R131, R131, -INF , P3 ;  /* 0xff80000083837808 */ /* 0x000fe40001800000 */
[----:B------:R-:W-:Y:S01]  /*46e0*/  FSEL R130, R130, -INF , P2 ;  /* 0xff80000082827808 */ /* 0x000fe20001000000 */
[----:B------:R-:W1:Y:S01]  /*46f0*/  SHFL.BFLY PT, R3, R2, 0x1, 0x1f ;  /* 0x0c201f0002037f89 */ /* 0x000e6200000e0000 */
[----:B------:R-:W-:Y:S02]  /*4700*/  FSEL R129, R29, -INF , P1 ;  /* 0xff8000001d817808 */ /* 0x000fe40000800000 */
[----:B------:R-:W-:Y:S02]  /*4710*/  FSEL R128, R30, -INF , P0 ;  /* 0xff8000001e807808 */ /* 0x000fe40000000000 */
[----:B------:R-:W-:Y:S02]  /*4720*/  FSEL R25, R55, -INF , P5 ;  /* 0xff80000037197808 */ /* 0x000fe40002800000 */
[----:B------:R-:W-:Y:S01]  /*4730*/  FSEL R115, R115, -INF , P3 ;  /* 0xff80000073737808 */ /* 0x000fe20001800000 */
[----:B------:R-:W-:Y:S01]  /*4740*/  LDSM.16.MT88.4 R52, [R110+0x400] ;  /* 0x000400006e34783b */ /* 0x000fe20000004200 */
[----:B------:R-:W-:-:S02]  /*4750*/  FSEL R114, R114, -INF , P2 ;  /* 0xff80000072727808 */ /* 0x000fc40001000000 */
[----:B------:R-:W-:Y:S02]  /*4760*/  FSEL R112, R112, -INF , P1 ;  /* 0xff80000070707808 */ /* 0x000fe40000800000 */
[----:B------:R-:W-:Y:S02]  /*4770*/  FSEL R104, R104, -INF , P0 ;  /* 0xff80000068687808 */ /* 0x000fe40000000000 */
[----:B-1----:R-:W-:-:S04]  /*4780*/  FMNMX.FTZ R106, R2, R3, !PT ;  /* 0x00000003026a7209 */ /* 0x002fc80007810000 */
[C---:B------:R-:W-:Y:S01]  /*4790*/  FSETP.NEU.FTZ.AND P4, PT, R106.reuse, -INF , PT ;  /* 0xff8000006a00780b */ /* 0x040fe20003f9d000 */
[----:B------:R-:W-:-:S05]  /*47a0*/  FMUL.FTZ R2, R106, c[0x0][0x2d0] ;  /* 0x0000b4006a027a20 */ /* 0x000fca0000410000 */
[----:B------:R-:W-:Y:S02]  /*47b0*/  FSEL R12, R2, RZ, P4 ;  /* 0x000000ff020c7208 */ /* 0x000fe40002000000 */
[----:B------:R-:W-:Y:S02]  /*47c0*/  FMNMX.FTZ R2, R8, R9, !PT ;  /* 0x0000000908027209 */ /* 0x000fe40007810000 */
[----:B------:R-:W-:Y:S02]  /*47d0*/  ISETP.GT.AND P4, PT, R0, 0x11, PT ;  /* 0x000000110000780c */ /* 0x000fe40003f84270 */
[----:B------:R-:W-:Y:S02]  /*47e0*/  FMNMX.FTZ R2, R10, R2, !PT ;  /* 0x000000020a027209 */ /* 0x000fe40007810000 */
[----:B------:R-:W-:Y:S02]  /*47f0*/  FSEL R16, R58, -INF , P4 ;  /* 0xff8000003a107808 */ /* 0x000fe40002000000 */
[----:B------:R-:W-:Y:S01]  /*4800*/  FMNMX.FTZ R2, R11, R2, !PT ;  /* 0x000000020b027209 */ /* 0x000fe20007810000 */
[----:B------:R-:W-:Y:S03]  /*4810*/  LDSM.16.MT88.4 R56, [R111+0x1000] ;  /* 0x001000006f38783b */ /* 0x000fe60000004200 */
[----:B------:R-:W-:-:S04]  /*4820*/  FMNMX.FTZ R2, R21, R2, !PT ;  /* 0x0000000215027209 */ /* 0x000fc80007810000 */
[----:B------:R-:W-:-:S04]  /*4830*/  FMNMX.FTZ R2, R16, R2, !PT ;  /* 0x0000000210027209 */ /* 0x000fc80007810000 */
[----:B------:R-:W-:-:S04]  /*4840*/  FMNMX.FTZ R2, R17, R2, !PT ;  /* 0x0000000211027209 */ /* 0x000fc80007810000 */
[----:B------:R-:W-:-:S04]  /*4850*/  FMNMX.FTZ R2, R18, R2, !PT ;  /* 0x0000000212027209 */ /* 0x000fc80007810000 */
[----:B------:R-:W-:-:S04]  /*4860*/  FMNMX.FTZ R2, R140, R2, !PT ;  /* 0x000000028c027209 */ /* 0x000fc80007810000 */
[----:B------:R-:W-:-:S04]  /*4870*/  FMNMX.FTZ R2, R146, R2, !PT ;  /* 0x0000000292027209 */ /* 0x000fc80007810000 */
[----:B------:R-:W-:-:S04]  /*4880*/  FMNMX.FTZ R2, R145, R2, !PT ;  /* 0x0000000291027209 */ /* 0x000fc80007810000 */
[----:B------:R-:W-:-:S05]  /*4890*/  FMNMX.FTZ R2, R144, R2, !PT ;  /* 0x0000000290027209 */ /* 0x000fca0007810000 */
[----:B------:R-:W1:Y:S02]  /*48a0*/  SHFL.BFLY PT, R3, R2, 0x2, 0x1f ;  /* 0x0c401f0002037f89 */ /* 0x000e6400000e0000 */
[----:B-1----:R-:W-:-:S05]  /*48b0*/  FMNMX.FTZ R2, R2, R3, !PT ;  /* 0x0000000302027209 */ /* 0x002fca0007810000 */
[----:B------:R-:W1:Y:S02]  /*48c0*/  SHFL.BFLY PT, R3, R2, 0x1, 0x1f ;  /* 0x0c201f0002037f89 */ /* 0x000e6400000e0000 */
[----:B-1----:R-:W-:Y:S01]  /*48d0*/  FMNMX.FTZ R105, R2, R3, !PT ;  /* 0x0000000302697209 */ /* 0x002fe20007810000 */
[----:B------:R-:W-:-:S03]  /*48e0*/  FFMA.FTZ R2, R4, c[0x0][0x2d0], -R12 ;  /* 0x0000b40004027a23 */ /* 0x000fc6000001080c */
[C---:B------:R-:W-:Y:S01]  /*48f0*/  FSETP.NEU.FTZ.AND P4, PT, R105.reuse, -INF , PT ;  /* 0xff8000006900780b */ /* 0x040fe20003f9d000 */
[----:B------:R1:W-:Y:S01]  /*4900*/  MUFU.EX2 R208, R2 ;  /* 0x0000000200d07308 */ /* 0x0003e20000000800 */
[----:B------:R-:W-:-:S05]  /*4910*/  FMUL.FTZ R3, R105, c[0x0][0x2d0] ;  /* 0x0000b40069037a20 */ /* 0x000fca0000410000 */
[----:B------:R-:W-:Y:S02]  /*4920*/  FSEL R3, R3, RZ, P4 ;  /* 0x000000ff03037208 */ /* 0x000fe40002000000 */
[----:B------:R-:W-:-:S03]  /*4930*/  ISETP.GT.AND P4, PT, R0, 0x11, PT ;  /* 0x000000110000780c */ /* 0x000fc60003f84270 */
[----:B------:R-:W-:Y:S01]  /*4940*/  FFMA.FTZ R4, R8, c[0x0][0x2d0], -R3 ;  /* 0x0000b40008047a23 */ /* 0x000fe20000010803 */
[----:B------:R-:W-:Y:S01]  /*4950*/  FSEL R27, R94, -INF , P4 ;  /* 0xff8000005e1b7808 */ /* 0x000fe20002000000 */
[--C-:B------:R-:W-:Y:S01]  /*4960*/  FFMA.FTZ R8, R13, c[0x0][0x2d0], -R12.reuse ;  /* 0x0000b4000d087a23 */ /* 0x100fe2000001080c */
[----:B------:R-:W-:Y:S01]  /*4970*/  FSEL R14, R100, -INF , P4 ;  /* 0xff800000640e7808 */ /* 0x000fe20002000000 */
[----:B------:R-:W-:Y:S01]  /*4980*/  LDSM.16.MT88.4 R92, [R111+0x1800] ;  /* 0x001800006f5c783b */ /* 0x000fe20000004200 */
[--C-:B-1----:R-:W-:Y:S01]  /*4990*/  FFMA.FTZ R2, R5, c[0x0][0x2d0], -R12.reuse ;  /* 0x0000b40005027a23 */ /* 0x102fe2000001080c */
[----:B------:R1:W-:Y:S08]  /*49a0*/  MUFU.EX2 R202, R8 ;  /* 0x0000000800ca7308 */ /* 0x0003f00000000800 */
[----:B------:R2:W3:Y:S01]  /*49b0*/  MUFU.EX2 R207, R2 ;  /* 0x0000000200cf7308 */ /* 0x0004e20000000800 */
[----:B-1----:R-:W-:Y:S01]  /*49c0*/  FFMA.FTZ R8, R15, c[0x0][0x2d0], -R12 ;  /* 0x0000b4000f087a23 */ /* 0x002fe2000001080c */
[----:B------:R-:W-:-:S06]  /*49d0*/  FSEL R15, R60, -INF , P6 ;  /* 0xff8000003c0f7808 */ /* 0x000fcc0003000000 */
[----:B------:R3:W-:Y:S01]  /*49e0*/  MUFU.EX2 R206, R4 ;  /* 0x0000000400ce7308 */ /* 0x0007e20000000800 */
[----:B------:R-:W-:Y:S01]  /*49f0*/  LDSM.16.MT88.4 R60, [R110+0x1000] ;  /* 0x001000006e3c783b */ /* 0x000fe20000004200 */
[----:B--2---:R-:W-:-:S06]  /*4a00*/  FFMA.FTZ R2, R6, c[0x0][0x2d0], -R12 ;  /* 0x0000b40006027a23 */ /* 0x004fcc000001080c */
[----:B------:R-:W-:Y:S08]  /*4a10*/  MUFU.EX2 R201, R8 ;  /* 0x0000000800c97308 */ /* 0x000ff00000000800 */
[----:B------:R1:W-:Y:S01]  /*4a20*/  MUFU.EX2 R209, R2 ;  /* 0x0000000200d17308 */ /* 0x0003e20000000800 */
[----:B---3--:R-:W-:Y:S01]  /*4a30*/  F2FP.PACK_AB R4, R207, R208 ;  /* 0x000000d0cf04723e */ /* 0x008fe200000000ff */
[----:B-1----:R-:W-:-:S06]  /*4a40*/  FFMA.FTZ R2, R7, c[0x0][0x2d0], -R12 ;  /* 0x0000b40007027a23 */ /* 0x002fcc000001080c */
[----:B------:R1:W2:Y:S02]  /*4a50*/  MUFU.EX2 R210, R2 ;  /* 0x0000000200d27308 */ /* 0x0002a40000000800 */
[----:B-1----:R-:W-:Y:S02]  /*4a60*/  FMNMX.FTZ R2, R28, R44, !PT ;  /* 0x0000002c1c027209 */ /* 0x002fe40007810000 */
[----:B--2---:R-:W-:Y:S02]  /*4a70*/  F2FP.PACK_AB R6, R210, R209 ;  /* 0x000000d1d206723e */ /* 0x004fe400000000ff */
[----:B------:R-:W-:-:S04]  /*4a80*/  FMNMX.FTZ R2, R47, R2, !PT ;  /* 0x000000022f027209 */ /* 0x000fc80007810000 */
[----:B------:R-:W-:Y:S01]  /*4a90*/  FMNMX.FTZ R0, R46, R2, !PT ;  /* 0x000000022e007209 */ /* 0x000fe20007810000 */
[----:B------:R-:W-:-:S03]  /*4aa0*/  FFMA.FTZ R2, R9, c[0x0][0x2d0], -R3 ;  /* 0x0000b40009027a23 */ /* 0x000fc60000010803 */
[----:B------:R-:W-:Y:S01]  /*4ab0*/  FMNMX.FTZ R0, R45, R0, !PT ;  /* 0x000000002d007209 */ /* 0x000fe20007810000 */
[----:B------:R1:W2:Y:S03]  /*4ac0*/  MUFU.EX2 R204, R2 ;  /* 0x0000000200cc7308 */ /* 0x0002a60000000800 */
[----:B------:R-:W-:-:S04]  /*4ad0*/  FMNMX.FTZ R0, R27, R0, !PT ;  /* 0x000000001b007209 */ /* 0x000fc80007810000 */
[----:B------:R-:W-:-:S04]  /*4ae0*/  FMNMX.FTZ R0, R26, R0, !PT ;  /* 0x000000001a007209 */ /* 0x000fc80007810000 */
[----:B------:R-:W-:-:S04]  /*4af0*/  FMNMX.FTZ R0, R24, R0, !PT ;  /* 0x0000000018007209 */ /* 0x000fc80007810000 */
[----:B------:R-:W-:Y:S01]  /*4b00*/  FMNMX.FTZ R0, R131, R0, !PT ;  /* 0x0000000083007209 */ /* 0x000fe20007810000 */
[----:B-1----:R-:W-:Y:S01]  /*4b10*/  FFMA.FTZ R2, R10, c[0x0][0x2d0], -R3 ;  /* 0x0000b4000a027a23 */ /* 0x002fe20000010803 */
[----:B--2---:R-:W-:Y:S02]  /*4b20*/  F2FP.PACK_AB R5, R204, R206 ;  /* 0x000000cecc05723e */ /* 0x004fe400000000ff */
[----:B------:R-:W-:Y:S01]  /*4b30*/  FMNMX.FTZ R0, R130, R0, !PT ;  /* 0x0000000082007209 */ /* 0x000fe20007810000 */
[----:B------:R1:W-:Y:S03]  /*4b40*/  MUFU.EX2 R205, R2 ;  /* 0x0000000200cd7308 */ /* 0x0003e60000000800 */
[----:B------:R-:W-:-:S04]  /*4b50*/  FMNMX.FTZ R0, R129, R0, !PT ;  /* 0x0000000081007209 */ /* 0x000fc80007810000 */
[----:B------:R-:W-:-:S05]  /*4b60*/  FMNMX.FTZ R0, R128, R0, !PT ;  /* 0x0000000080007209 */ /* 0x000fca0007810000 */
[----:B------:R-:W2:Y:S01]  /*4b70*/  SHFL.BFLY PT, R9, R0, 0x2, 0x1f ;  /* 0x0c401f0000097f89 */ /* 0x000ea200000e0000 */
[----:B-1----:R-:W-:-:S04]  /*4b80*/  FFMA.FTZ R2, R11, c[0x0][0x2d0], -R3 ;  /* 0x0000b4000b027a23 */ /* 0x002fc80000010803 */
[----:B------:R1:W3:Y:S02]  /*4b90*/  MUFU.EX2 R203, R2 ;  /* 0x0000000200cb7308 */ /* 0x0002e40000000800 */
[----:B-1----:R-:W-:Y:S02]  /*4ba0*/  FMNMX.FTZ R2, R118, R119, !PT ;  /* 0x0000007776027209 */ /* 0x002fe40007810000 */
[----:B--2---:R-:W-:Y:S02]  /*4bb0*/  FMNMX.FTZ R0, R0, R9, !PT ;  /* 0x0000000900007209 */ /* 0x004fe40007810000 */
[----:B------:R-:W-:Y:S02]  /*4bc0*/  FMNMX.FTZ R2, R117, R2, !PT ;  /* 0x0000000275027209 */ /* 0x000fe40007810000 */
[----:B---3--:R-:W-:Y:S01]  /*4bd0*/  F2FP.PACK_AB R7, R203, R205 ;  /* 0x000000cdcb07723e */ /* 0x008fe200000000ff */
[----:B------:R-:W1:Y:S01]  /*4be0*/  SHFL.BFLY PT, R10, R0, 0x1, 0x1f ;  /* 0x0c201f00000a7f89 */ /* 0x000e6200000e0000 */
[----:B------:R-:W-:-:S04]  /*4bf0*/  FMNMX.FTZ R2, R116, R2, !PT ;  /* 0x0000000274027209 */ /* 0x000fc80007810000 */
[----:B------:R-:W-:Y:S01]  /*4c00*/  FMNMX.FTZ R2, R113, R2, !PT ;  /* 0x0000000271027209 */ /* 0x000fe20007810000 */
[----:B------:R-:W-:Y:S03]  /*4c10*/  HMMA.16816.F32 R136, R4, R40, RZ ;  /* 0x000000280488723c */ /* 0x000fe600000018ff */
[----:B------:R-:W-:-:S04]  /*4c20*/  FMNMX.FTZ R2, R14, R2, !PT ;  /* 0x000000020e027209 */ /* 0x000fc80007810000 */
[----:B------:R-:W-:Y:S01]  /*4c30*/  FMNMX.FTZ R8, R15, R2, !PT ;  /* 0x000000020f087209 */ /* 0x000fe20007810000 */
[----:B------:R-:W-:Y:S01]  /*4c40*/  FFMA.FTZ R2, R19, c[0x0][0x2d0], -R12 ;  /* 0x0000b40013027a23 */ /* 0x000fe2000001080c */
[C---:B------:R-:W-:Y:S02]  /*4c50*/  HMMA.16816.F32 R132, R4.reuse, R76, RZ ;  /* 0x0000004c0484723c */ /* 0x040fe400000018ff */
[----:B------:R-:W-:Y:S01]  /*4c60*/  FMNMX.FTZ R8, R25, R8, !PT ;  /* 0x0000000819087209 */ /* 0x000fe20007810000 */
[----:B------:R2:W-:Y:S03]  /*4c70*/  MUFU.EX2 R200, R2 ;  /* 0x0000000200c87308 */ /* 0x0005e60000000800 */
[----:B------:R-:W-:Y:S02]  /*4c80*/  FMNMX.FTZ R8, R115, R8, !PT ;  /* 0x0000000873087209 */ /* 0x000fe40007810000 */
[----:B------:R-:W-:Y:S01]  /*4c90*/  HMMA.16816.F32 R124, R4, R80, RZ ;  /* 0x00000050047c723c */ /* 0x000fe200000018ff */
[----:B-1----:R-:W-:Y:S01]  /*4ca0*/  FMNMX.FTZ R108, R0, R10, !PT ;  /* 0x0000000a006c7209 */ /* 0x002fe20007810000 */
[----:B------:R-:W-:-:S03]  /*4cb0*/  FFMA.FTZ R0, R17, c[0x0][0x2d0], -R3 ;  /* 0x0000b40011007a23 */ /* 0x000fc60000010803 */
[----:B------:R-:W-:Y:S01]  /*4cc0*/  FSETP.NEU.FTZ.AND P0, PT, R108, -INF , PT ;  /* 0xff8000006c00780b */ /* 0x000fe20003f1d000 */
[----:B------:R1:W-:Y:S02]  /*4cd0*/  MUFU.EX2 R197, R0 ;  /* 0x0000000000c57308 */ /* 0x0003e40000000800 */
[----:B------:R-:W-:Y:S01]  /*4ce0*/  HMMA.16816.F32 R120, R4, R84, RZ ;  /* 0x000000540478723c */ /* 0x000fe200000018ff */
[----:B--2---:R-:W-:-:S05]  /*4cf0*/  FFMA.FTZ R2, R20, c[0x0][0x2d0], -R12 ;  /* 0x0000b40014027a23 */ /* 0x004fca000001080c */
[----:B------:R2:W3:Y:S02]  /*4d00*/  MUFU.EX2 R199, R2 ;  /* 0x0000000200c77308 */ /* 0x0004e40000000800 */
[----:B------:R-:W-:Y:S01]  /*4d10*/  HMMA.16816.F32 R100, R4, R88, RZ ;  /* 0x000000580464723c */ /* 0x000fe200000018ff */
[----:B-1----:R-:W-:-:S07]  /*4d20*/  FFMA.FTZ R0, R18, c[0x0][0x2d0], -R3 ;  /* 0x0000b40012007a23 */ /* 0x002fce0000010803 */
[----:B------:R-:W-:Y:S01]  /*4d30*/  HMMA.16816.F32 R96, R4, R92, RZ ;  /* 0x0000005c0460723c */ /* 0x000fe200000018ff */
[----:B------:R-:W1:Y:S01]  /*4d40*/  MUFU.EX2 R198, R0 ;  /* 0x0000000000c67308 */ /* 0x000e620000000800 */
[----:B--2---:R-:W-:Y:S01]  /*4d50*/  FMNMX.FTZ R2, R114, R8, !PT ;  /* 0x0000000872027209 */ /* 0x004fe20007810000 */
[----:B------:R-:W-:-:S05]  /*4d60*/  FFMA.FTZ R8, R21, c[0x0][0x2d0], -R3 ;  /* 0x0000b40015087a23 */ /* 0x000fca0000010803 */
[C---:B------:R-:W-:Y:S01]  /*4d70*/  HMMA.16816.F32 R72, R4.reuse, R42, RZ ;  /* 0x0000002a0448723c */ /* 0x040fe200000018ff */
[----:B---3--:R-:W-:Y:S02]  /*4d80*/  F2FP.PACK_AB R10, R199, R200 ;  /* 0x000000c8c70a723e */ /* 0x008fe400000000ff */
[----:B------:R-:W-:Y:S01]  /*4d90*/  FMNMX.FTZ R2, R112, R2, !PT ;  /* 0x0000000270027209 */ /* 0x000fe20007810000 */
[----:B------:R2:W-:Y:S04]  /*4da0*/  MUFU.EX2 R196, R8 ;  /* 0x0000000800c47308 */ /* 0x0005e80000000800 */
[----:B------:R-:W-:Y:S01]  /*4db0*/  HMMA.16816.F32 R36, R4, R78, RZ ;  /* 0x0000004e0424723c */ /* 0x000fe200000018ff */
[----:B-1----:R-:W-:-:S07]  /*4dc0*/  F2FP.PACK_AB R11, R198, R197 ;  /* 0x000000c5c60b723e */ /* 0x002fce00000000ff */
[----:B------:R-:W-:Y:S01]  /*4dd0*/  HMMA.16816.F32 R32, R4, R82, RZ ;  /* 0x000000520420723c */ /* 0x000fe200000018ff */
[----:B--2---:R-:W-:Y:S01]  /*4de0*/  FMNMX.FTZ R8, R104, R2, !PT ;  /* 0x0000000268087209 */ /* 0x004fe20007810000 */
[----:B------:R-:W-:-:S06]  /*4df0*/  FFMA.FTZ R2, R16, c[0x0][0x2d0], -R3 ;  /* 0x0000b40010027a23 */ /* 0x000fcc0000010803 */
[C---:B------:R-:W-:Y:S01]  /*4e00*/  HMMA.16816.F32 R20, R4.reuse, R90, RZ ;  /* 0x0000005a0414723c */ /* 0x040fe200000018ff */
[----:B------:R-:W1:Y:S01]  /*4e10*/  SHFL.BFLY PT, R9, R8, 0x2, 0x1f ;  /* 0x0c401f0008097f89 */ /* 0x000e6200000e0000 */
[----:B------:R2:W3:Y:S06]  /*4e20*/  MUFU.EX2 R240, R2 ;  /* 0x0000000200f07308 */ /* 0x0004ec0000000800 */
[----:B------:R-:W-:Y:S01]  /*4e30*/  HMMA.16816.F32 R16, R4, R94, RZ ;  /* 0x0000005e0410723c */ /* 0x000fe200000018ff */
[----:B--2---:R-:W-:-:S05]  /*4e40*/  FMUL.FTZ R2, R108, c[0x0][0x2d0] ;  /* 0x0000b4006c027a20 */ /* 0x004fca0000410000 */
[----:B------:R-:W-:-:S05]  /*4e50*/  FSEL R2, R2, RZ, P0 ;  /* 0x000000ff02027208 */ /* 0x000fca0000000000 */
[--C-:B------:R-:W-:Y:S02]  /*4e60*/  FFMA.FTZ R0, R28, c[0x0][0x2d0], -R2.reuse ;  /* 0x0000b4001c007a23 */ /* 0x100fe40000010802 */
[----:B------:R-:W-:Y:S02]  /*4e70*/  HMMA.16816.F32 R28, R4, R86, RZ ;  /* 0x00000056041c723c */ /* 0x000fe400000018ff */
[----:B------:R1:W-:Y:S05]  /*4e80*/  MUFU.EX2 R171, R0 ;  /* 0x0000000000ab7308 */ /* 0x0003ea0000000800 */
[----:B------:R-:W-:-:S04]  /*4e90*/  FFMA.FTZ R4, R47, c[0x0][0x2d0], -R2 ;  /* 0x0000b4002f047a23 */ /* 0x000fc80000010802 */
[----:B------:R2:W-:Y:S01]  /*4ea0*/  MUFU.EX2 R167, R4 ;  /* 0x0000000400a77308 */ /* 0x0005e20000000800 */
[----:B-1----:R-:W-:Y:S01]  /*4eb0*/  FMNMX.FTZ R0, R8, R9, !PT ;  /* 0x0000000908007209 */ /* 0x002fe20007810000 */
[----:B------:R-:W-:Y:S01]  /*4ec0*/  FFMA.FTZ R8, R44, c[0x0][0x2d0], -R2 ;  /* 0x0000b4002c087a23 */ /* 0x000fe20000010802 */
[----:B---3--:R-:W-:-:S03]  /*4ed0*/  F2FP.PACK_AB R9, R240, R196 ;  /* 0x000000c4f009723e */ /* 0x008fc600000000ff */
[----:B------:R-:W1:Y:S02]  /*4ee0*/  SHFL.BFLY PT, R13, R0, 0x1, 0x1f ;  /* 0x0c201f00000d7f89 */ /* 0x000e6400000e0000 */
[----:B------:R3:W-:Y:S01]  /*4ef0*/  MUFU.EX2 R170, R8 ;  /* 0x0000000800aa7308 */ /* 0x0007e20000000800 */
[----:B--2---:R-:W-:-:S07]  /*4f00*/  FFMA.FTZ R4, R46, c[0x0][0x2d0], -R2 ;  /* 0x0000b4002e047a23 */ /* 0x004fce0000010802 */
[----:B------:R2:W-:Y:S01]  /*4f10*/  MUFU.EX2 R168, R4 ;  /* 0x0000000400a87308 */ /* 0x0005e20000000800 */
[----:B---3--:R-:W-:Y:S02]  /*4f20*/  F2FP.PACK_AB R8, R201, R202 ;  /* 0x000000cac908723e */ /* 0x008fe400000000ff */
[----:B-1----:R-:W-:Y:S01]  /*4f30*/  FMNMX.FTZ R107, R0, R13, !PT ;  /* 0x0000000d006b7209 */ /* 0x002fe20007810000 */
[----:B--2---:R-:W-:-:S04]  /*4f40*/  FFMA.FTZ R4, R45, c[0x0][0x2d0], -R2 ;  /* 0x0000b4002d047a23 */ /* 0x004fc80000010802 */
[C---:B------:R-:W-:Y:S01]  /*4f50*/  HMMA.16816.F32 R228, R8.reuse, R68, R100 ;  /* 0x0000004408e4723c */ /* 0x040fe20000001864 */
[--C-:B------:R-:W-:Y:S01]  /*4f60*/  FFMA.FTZ R0, R27, c[0x0][0x2d0], -R2.reuse ;  /* 0x0000b4001b007a23 */ /* 0x100fe20000010802 */
[----:B------:R-:W-:Y:S01]  /*4f70*/  FSETP.NEU.FTZ.AND P0, PT, R107, -INF , PT ;  /* 0xff8000006b00780b */ /* 0x000fe20003f1d000 */
[----:B------:R1:W-:Y:S05]  /*4f80*/  MUFU.EX2 R169, R4 ;  /* 0x0000000400a97308 */ /* 0x0003ea0000000800 */
[C---:B------:R-:W-:Y:S03]  /*4f90*/  HMMA.16816.F32 R148, R8.reuse, R52, R136 ;  /* 0x000000340894723c */ /* 0x040fe60000001888 */
[----:B------:R2:W-:Y:S05]  /*4fa0*/  MUFU.EX2 R166, R0 ;  /* 0x0000000000a67308 */ /* 0x0005ea0000000800 */
[----:B------:R-:W-:Y:S01]  /*4fb0*/  HMMA.16816.F32 R232, R8, R56, R120 ;  /* 0x0000003808e8723c */ /* 0x000fe20000001878 */
[----:B-1----:R-:W-:-:S04]  /*4fc0*/  FFMA.FTZ R4, R26, c[0x0][0x2d0], -R2 ;  /* 0x0000b4001a047a23 */ /* 0x002fc80000010802 */
[----:B------:R1:W-:Y:S03]  /*4fd0*/  MUFU.EX2 R165, R4 ;  /* 0x0000000400a57308 */ /* 0x0003e60000000800 */
[----:B------:R-:W-:Y:S01]  /*4fe0*/  HMMA.16816.F32 R132, R8, R48, R132 ;  /* 0x000000300884723c */ /* 0x000fe20000001884 */
[----:B--2---:R-:W-:-:S05]  /*4ff0*/  FMUL.FTZ R0, R107, c[0x0][0x2d0] ;  /* 0x0000b4006b007a20 */ /* 0x004fca0000410000 */
[----:B------:R-:W-:Y:S02]  /*5000*/  FSEL R0, R0, RZ, P0 ;  /* 0x000000ff00007208 */ /* 0x000fe40000000000 */
[----:B------:R-:W-:Y:S01]  /*5010*/  HMMA.16816.F32 R236, R8, R60, R124 ;  /* 0x0000003c08ec723c */ /* 0x000fe2000000187c */
[----:B------:R-:W-:Y:S01]  /*5020*/  LDSM.16.MT88.4 R124, [R110+0x800] ;  /* 0x000800006e7c783b */ /* 0x000fe20000004200 */
[----:B-1----:R-:W-:-:S06]  /*5030*/  FFMA.FTZ R4, R24, c[0x0][0x2d0], -R2 ;  /* 0x0000b40018047a23 */ /* 0x002fcc0000010802 */
[C---:B------:R-:W-:Y:S01]  /*5040*/  HMMA.16816.F32 R224, R8.reuse, R64, R96 ;  /* 0x0000004008e0723c */ /* 0x040fe20000001860 */
[----:B------:R1:W2:Y:S07]  /*5050*/  MUFU.EX2 R164, R4 ;  /* 0x0000000400a47308 */ /* 0x0002ae0000000800 */
[C---:B------:R-:W-:Y:S08]  /*5060*/  HMMA.16816.F32 R120, R8.reuse, R54, R72 ;  /* 0x000000360878723c */ /* 0x040ff00000001848 */
[----:B------:R-:W-:Y:S01]  /*5070*/  HMMA.16816.F32 R136, R8, R50, R36 ;  /* 0x000000320888723c */ /* 0x000fe20000001824 */
[----:B-1----:R-:W-:Y:S01]  /*5080*/  FFMA.FTZ R4, R118, c[0x0][0x2d0], -R0 ;  /* 0x0000b40076047a23 */ /* 0x002fe20000010800 */
[----:B--2---:R-:W-:-:S03]  /*5090*/  F2FP.PACK_AB R6, R164, R165 ;  /* 0x000000a5a406723e */ /* 0x004fc600000000ff */
[----:B------:R1:W-:Y:S03]  /*50a0*/  MUFU.EX2 R163, R4 ;  /* 0x0000000400a37308 */ /* 0x0003e60000000800 */
[C---:B------:R-:W-:Y:S08]  /*50b0*/  HMMA.16816.F32 R152, R8.reuse, R62, R32 ;  /* 0x0000003e0898723c */ /* 0x040ff00000001820 */
[----:B------:R-:W-:Y:S01]  /*50c0*/  HMMA.16816.F32 R220, R8, R58, R28 ;  /* 0x0000003a08dc723c */ /* 0x000fe2000000181c */
[----:B-1----:R-:W-:-:S07]  /*50d0*/  FFMA.FTZ R4, R119, c[0x0][0x2d0], -R0 ;  /* 0x0000b40077047a23 */ /* 0x002fce0000010800 */
[C---:B------:R-:W-:Y:S01]  /*50e0*/  HMMA.16816.F32 R216, R8.reuse, R70, R20 ;  /* 0x0000004608d8723c */ /* 0x040fe20000001814 */
[----:B------:R1:W2:Y:S07]  /*50f0*/  MUFU.EX2 R160, R4 ;  /* 0x0000000400a07308 */ /* 0x0002ae0000000800 */
[----:B------:R-:W-:Y:S07]  /*5100*/  HMMA.16816.F32 R212, R8, R66, R16 ;  /* 0x0000004208d4723c */ /* 0x000fee0000001810 */
[----:B------:R-:W-:-:S02]  /*5110*/  F2FP.PACK_AB R8, R170, R171 ;  /* 0x000000abaa08723e */ /* 0x000fc400000000ff */
[----:B------:R-:W-:Y:S01]  /*5120*/  F2FP.PACK_AB R10, R168, R167 ;  /* 0x000000a7a80a723e */ /* 0x000fe200000000ff */
[----:B-1----:R-:W-:Y:S01]  /*5130*/  FFMA.FTZ R4, R117, c[0x0][0x2d0], -R0 ;  /* 0x0000b40075047a23 */ /* 0x002fe20000010800 */
[----:B--2---:R-:W-:-:S03]  /*5140*/  F2FP.PACK_AB R9, R160, R163 ;  /* 0x000000a3a009723e */ /* 0x004fc600000000ff */
[----:B------:R1:W-:Y:S02]  /*5150*/  MUFU.EX2 R162, R4 ;  /* 0x0000000400a27308 */ /* 0x0003e40000000800 */
[----:B-1----:R-:W-:-:S06]  /*5160*/  FFMA.FTZ R4, R116, c[0x0][0x2d0], -R0 ;  /* 0x0000b40074047a23 */ /* 0x002fcc0000010800 */
[----:B------:R1:W2:Y:S02]  /*5170*/  MUFU.EX2 R103, R4 ;  /* 0x0000000400677308 */ /* 0x0002a40000000800 */
[----:B-1----:R-:W-:Y:S01]  /*5180*/  FFMA.FTZ R4, R113, c[0x0][0x2d0], -R0 ;  /* 0x0000b40071047a23 */ /* 0x002fe20000010800 */
[----:B--2---:R-:W-:-:S05]  /*5190*/  F2FP.PACK_AB R11, R103, R162 ;  /* 0x000000a2670b723e */ /* 0x004fca00000000ff */
[----:B------:R1:W-:Y:S02]  /*51a0*/  MUFU.EX2 R161, R4 ;  /* 0x0000000400a17308 */ /* 0x0003e40000000800 */
[C---:B------:R-:W-:Y:S08]  /*51b0*/  HMMA.16816.F32 R16, R8.reuse, R76, RZ ;  /* 0x0000004c0810723c */ /* 0x040ff000000018ff */
[----:B------:R-:W-:Y:S01]  /*51c0*/  HMMA.16816.F32 R20, R8, R40, RZ ;  /* 0x000000280814723c */ /* 0x000fe200000018ff */
[----:B-1----:R-:W-:-:S04]  /*51d0*/  FFMA.FTZ R4, R14, c[0x0][0x2d0], -R0 ;  /* 0x0000b4000e047a23 */ /* 0x002fc80000010800 */
[----:B------:R1:W2:Y:S03]  /*51e0*/  MUFU.EX2 R100, R4 ;  /* 0x0000000400647308 */ /* 0x0002a60000000800 */
[C---:B------:R-:W-:Y:S08]  /*51f0*/  HMMA.16816.F32 R28, R8.reuse, R88, RZ ;  /* 0x00000058081c723c */ /* 0x040ff000000018ff */
[----:B------:R-:W-:Y:S01]  /*5200*/  HMMA.16816.F32 R36, R8, R78, RZ ;  /* 0x0000004e0824723c */ /* 0x000fe200000018ff */
[----:B-1----:R-:W-:Y:S01]  /*5210*/  FFMA.FTZ R4, R15, c[0x0][0x2d0], -R0 ;  /* 0x0000b4000f047a23 */ /* 0x002fe20000010800 */
[----:B--2---:R-:W-:-:S06]  /*5220*/  F2FP.PACK_AB R5, R100, R161 ;  /* 0x000000a16405723e */ /* 0x004fcc00000000ff */
[C---:B------:R-:W-:Y:S01]  /*5230*/  HMMA.16816.F32 R40, R8.reuse, R42, RZ ;  /* 0x0000002a0828723c */ /* 0x040fe200000018ff */
[----:B------:R1:W-:Y:S07]  /*5240*/  MUFU.EX2 R102, R4 ;  /* 0x0000000400667308 */ /* 0x0003ee0000000800 */
[C---:B------:R-:W-:Y:S08]  /*5250*/  HMMA.16816.F32 R32, R8.reuse, R86, RZ ;  /* 0x000000560820723c */ /* 0x040ff000000018ff */
[----:B------:R-:W-:Y:S01]  /*5260*/  HMMA.16816.F32 R44, R8, R90, RZ ;  /* 0x0000005a082c723c */ /* 0x000fe200000018ff */
[----:B-1----:R-:W-:-:S04]  /*5270*/  FFMA.FTZ R4, R25, c[0x0][0x2d0], -R0 ;  /* 0x0000b40019047a23 */ /* 0x002fc80000010800 */
[----:B------:R1:W2:Y:S03]  /*5280*/  MUFU.EX2 R101, R4 ;  /* 0x0000000400657308 */ /* 0x0002a60000000800 */
[----:B------:R-:W-:Y:S01]  /*5290*/  HMMA.16816.F32 R24, R8, R92, RZ ;  /* 0x0000005c0818723c */ /* 0x000fe200000018ff */
[----:B-1----:R-:W-:Y:S02]  /*52a0*/  F2FP.PACK_AB R4, R166, R169 ;  /* 0x000000a9a604723e */ /* 0x002fe400000000ff */
[----:B--2---:R-:W-:-:S07]  /*52b0*/  F2FP.PACK_AB R7, R101, R102 ;  /* 0x000000666507723e */ /* 0x004fce00000000ff */
[----:B------:R-:W-:Y:S08]  /*52c0*/  HMMA.16816.F32 R72, R4, R48, R16 ;  /* 0x000000300448723c */ /* 0x000ff00000001810 */
[----:B------:R-:W-:Y:S08]  /*52d0*/  HMMA.16816.F32 R16, R8, R84, RZ ;  /* 0x000000540810723c */ /* 0x000ff000000018ff */
[----:B------:R-:W-:Y:S08]  /*52e0*/  HMMA.16816.F32 R116, R4, R52, R20 ;  /* 0x000000340474723c */ /* 0x000ff00000001814 */
[----:B------:R-:W-:Y:S08]  /*52f0*/  HMMA.16816.F32 R20, R8, R80, RZ ;  /* 0x000000500814723c */ /* 0x000ff000000018ff */
[----:B------:R-:W-:Y:S08]  /*5300*/  HMMA.16816.F32 R192, R4, R56, R16 ;  /* 0x0000003804c0723c */ /* 0x000ff00000001810 */
[----:B------:R-:W-:Y:S01]  /*5310*/  HMMA.16816.F32 R16, R8, R82, RZ ;  /* 0x000000520810723c */ /* 0x000fe200000018ff */
[----:B------:R-:W1:Y:S07]  /*5320*/  LDSM.16.MT88.4 R80, [R110+0x2000] ;  /* 0x002000006e50783b */ /* 0x000e6e0000004200 */
[----:B------:R-:W-:Y:S08]  /*5330*/  HMMA.16816.F32 R176, R4, R60, R20 ;  /* 0x0000003c04b0723c */ /* 0x000ff00000001814 */
[----:B------:R-:W-:Y:S07]  /*5340*/  HMMA.16816.F32 R20, R8, R94, RZ ;  /* 0x0000005e0814723c */ /* 0x000fee00000018ff */
[----:B------:R-:W-:Y:S01]  /*5350*/  FFMA.FTZ R8, R131, c[0x0][0x2d0], -R2 ;  /* 0x0000b40083087a23 */ /* 0x000fe20000010802 */
[----:B------:R-:W-:Y:S01]  /*5360*/  HMMA.16816.F32 R172, R4, R64, R24 ;  /* 0x0000004004ac723c */ /* 0x000fe20000001818 */
[----:B------:R-:W-:-:S02]  /*5370*/  FADD.FTZ R9, R208, R207 ;  /* 0x000000cfd0097221 */ /* 0x000fc40000010000 */
[----:B------:R2:W-:Y:S01]  /*5380*/  MUFU.EX2 R26, R8 ;  /* 0x00000008001a7308 */ /* 0x0005e20000000800 */
[----:B------:R-:W-:-:S04]  /*5390*/  FADD.FTZ R11, R206, R204 ;  /* 0x000000ccce0b7221 */ /* 0x000fc80000010000 */
[C---:B------:R-:W-:Y:S08]  /*53a0*/  HMMA.16816.F32 R84, R4.reuse, R68, R28 ;  /* 0x000000440454723c */ /* 0x040ff0000000181c */
[----:B------:R-:W-:Y:S01]  /*53b0*/  HMMA.16816.F32 R36, R4, R50, R36 ;  /* 0x000000320424723c */ /* 0x000fe20000001824 */
[----:B--2---:R-:W-:-:S04]  /*53c0*/  FFMA.FTZ R8, R130, c[0x0][0x2d0], -R2 ;  /* 0x0000b40082087a23 */ /* 0x004fc80000010802 */
[----:B------:R2:W3:Y:S03]  /*53d0*/  MUFU.EX2 R28, R8 ;  /* 0x00000008001c7308 */ /* 0x0004e60000000800 */
[C---:B------:R-:W-:Y:S08]  /*53e0*/  HMMA.16816.F32 R48, R4.reuse, R62, R16 ;  /* 0x0000003e0430723c */ /* 0x040ff00000001810 */
[----:B------:R-:W-:Y:S01]  /*53f0*/  HMMA.16816.F32 R40, R4, R54, R40 ;  /* 0x000000360428723c */ /* 0x000fe20000001828 */
[----:B--2---:R-:W-:-:S07]  /*5400*/  FFMA.FTZ R8, R129, c[0x0][0x2d0], -R2 ;  /* 0x0000b40081087a23 */ /* 0x004fce0000010802 */
[C---:B------:R-:W-:Y:S01]  /*5410*/  HMMA.16816.F32 R32, R4.reuse, R58, R32 ;  /* 0x0000003a0420723c */ /* 0x040fe20000001820 */
[----:B------:R-:W-:Y:S01]  /*5420*/  FFMA.FTZ R2, R128, c[0x0][0x2d0], -R2 ;  /* 0x0000b40080027a23 */ /* 0x000fe20000010802 */
[----:B---3--:R-:W-:Y:S01]  /*5430*/  F2FP.PACK_AB R96, R28, R26 ;  /* 0x0000001a1c60723e */ /* 0x008fe200000000ff */
[----:B------:R-:W-:Y:S05]  /*5440*/  MUFU.EX2 R29, R8 ;  /* 0x00000008001d7308 */ /* 0x000fea0000000800 */
[C---:B------:R-:W-:Y:S03]  /*5450*/  HMMA.16816.F32 R44, R4.reuse, R70, R44 ;  /* 0x00000046042c723c */ /* 0x040fe6000000182c */
[----:B------:R2:W3:Y:S05]  /*5460*/  MUFU.EX2 R27, R2 ;  /* 0x00000002001b7308 */ /* 0x0004ea0000000800 */
[----:B------:R-:W-:Y:S01]  /*5470*/  HMMA.16816.F32 R20, R4, R66, R20 ;  /* 0x000000420414723c */ /* 0x000fe20000001814 */
[----:B------:R-:W4:Y:S04]  /*5480*/  LDSM.16.MT88.4 R4, [R111+0x2000] ;  /* 0x002000006f04783b */ /* 0x000f280000004200 */
[----:B------:R-:W5:Y:S01]  /*5490*/  LDSM.16.MT88.4 R64, [R111+0x1400] ;  /* 0x001400006f40783b */ /* 0x000f620000004200 */
[----:B--2---:R-:W-:Y:S01]  /*54a0*/  FFMA.FTZ R2, R115, c[0x0][0x2d0], -R0 ;  /* 0x0000b40073027a23 */ /* 0x004fe20000010800 */
[----:B---3--:R-:W-:-:S03]  /*54b0*/  F2FP.PACK_AB R98, R27, R29 ;  /* 0x0000001d1b62723e */ /* 0x008fc600000000ff */
[----:B------:R2:W-:Y:S02]  /*54c0*/  MUFU.EX2 R18, R2 ;  /* 0x0000000200127308 */ /* 0x0005e40000000800 */
[----:B--2---:R-:W-:-:S06]  /*54d0*/  FFMA.FTZ R2, R114, c[0x0][0x2d0], -R0 ;  /* 0x0000b40072027a23 */ /* 0x004fcc0000010800 */
[----:B------:R2:W3:Y:S02]  /*54e0*/  MUFU.EX2 R24, R2 ;  /* 0x0000000200187308 */ /* 0x0004e40000000800 */
[--C-:B--2---:R-:W-:Y:S01]  /*54f0*/  FFMA.FTZ R2, R112, c[0x0][0x2d0], -R0.reuse ;  /* 0x0000b40070027a23 */ /* 0x104fe20000010800 */
[----:B---3--:R-:W-:Y:S01]  /*5500*/  F2FP.PACK_AB R97, R24, R18 ;  /* 0x000000121861723e */ /* 0x008fe200000000ff */
[----:B------:R-:W-:-:S04]  /*5510*/  FFMA.FTZ R0, R104, c[0x0][0x2d0], -R0 ;  /* 0x0000b40068007a23 */ /* 0x000fc80000010800 */
[----:B------:R-:W-:Y:S08]  /*5520*/  MUFU.EX2 R25, R2 ;  /* 0x0000000200197308 */ /* 0x000ff00000000800 */
[----:B------:R2:W3:Y:S02]  /*5530*/  MUFU.EX2 R19, R0 ;  /* 0x0000000000137308 */ /* 0x0004e40000000800 */
[----:B--2---:R-:W-:Y:S01]  /*5540*/  FFMA.FTZ R0, R141, c[0x0][0x2d0], -R12 ;  /* 0x0000b4008d007a23 */ /* 0x004fe2000001080c */
[----:B---3--:R-:W-:-:S05]  /*5550*/  F2FP.PACK_AB R99, R19, R25 ;  /* 0x000000191363723e */ /* 0x008fca00000000ff */
[----:B------:R2:W-:Y:S02]  /*5560*/  MUFU.EX2 R17, R0 ;  /* 0x0000000000117308 */ /* 0x0005e40000000800 */
[C---:B-1----:R-:W-:Y:S08]  /*5570*/  HMMA.16816.F32 R68, R96.reuse, R80, R84 ;  /* 0x000000506044723c */ /* 0x042ff00000001854 */
[----:B----4-:R-:W-:Y:S01]  /*5580*/  HMMA.16816.F32 R84, R96, R4, R172 ;  /* 0x000000046054723c */ /* 0x010fe200000018ac */
[----:B--2---:R-:W-:-:S04]  /*5590*/  FFMA.FTZ R0, R143, c[0x0][0x2d0], -R12 ;  /* 0x0000b4008f007a23 */ /* 0x004fc8000001080c */
[----:B------:R1:W2:Y:S03]  /*55a0*/  MUFU.EX2 R16, R0 ;  /* 0x0000000000107308 */ /* 0x0002a60000000800 */
[C---:B-----5:R-:W-:Y:S07]  /*55b0*/  HMMA.16816.F32 R52, R96.reuse, R64, R192 ;  /* 0x000000406034723c */ /* 0x060fee00000018c0 */
[----:B------:R-:W-:Y:S01]  /*55c0*/  IADD3 R192, R211, -0x2, RZ ;  /* 0xfffffffed3c07810 */ /* 0x000fe20007ffe0ff */
[----:B------:R-:W-:Y:S03]  /*55d0*/  HMMA.16816.F32 R116, R96, R124, R116 ;  /* 0x0000007c6074723c */ /* 0x000fe60000001874 */
[----:B------:R-:W-:Y:S01]  /*55e0*/  ISETP.GE.AND P0, PT, R192, R241, PT ;  /* 0x000000f1c000720c */ /* 0x000fe20003f06270 */
[----:B-1----:R-:W-:Y:S01]  /*55f0*/  FFMA.FTZ R0, R142, c[0x0][0x2d0], -R12 ;  /* 0x0000b4008e007a23 */ /* 0x002fe2000001080c */
[----:B--2---:R-:W-:-:S03]  /*5600*/  F2FP.PACK_AB R92, R16, R17 ;  /* 0x00000011105c723e */ /* 0x004fc600000000ff */
[----:B------:R1:W-:Y:S02]  /*5610*/  MUFU.EX2 R14, R0 ;  /* 0x00000000000e7308 */ /* 0x0003e40000000800 */
[----:B-1----:R-:W-:-:S06]  /*5620*/  FFMA.FTZ R0, R147, c[0x0][0x2d0], -R12 ;  /* 0x0000b40093007a23 */ /* 0x002fcc000001080c */
[----:B------:R1:W2:Y:S02]  /*5630*/  MUFU.EX2 R15, R0 ;  /* 0x00000000000f7308 */ /* 0x0002a40000000800 */
[--C-:B-1----:R-:W-:Y:S01]  /*5640*/  FFMA.FTZ R0, R140, c[0x0][0x2d0], -R3.reuse ;  /* 0x0000b4008c007a23 */ /* 0x102fe20000010803 */
[----:B--2---:R-:W-:Y:S01]  /*5650*/  F2FP.PACK_AB R94, R15, R14 ;  /* 0x0000000e0f5e723e */ /* 0x004fe200000000ff */
[----:B------:R-:W1:Y:S04]  /*5660*/  LDSM.16.MT88.4 R140, [R111+0x800] ;  /* 0x000800006f8c783b */ /* 0x000e680000004200 */
[----:B------:R2:W-:Y:S02]  /*5670*/  MUFU.EX2 R2, R0 ;  /* 0x0000000000027308 */ /* 0x0005e40000000800 */
[----:B--2---:R-:W-:-:S06]  /*5680*/  FFMA.FTZ R0, R146, c[0x0][0x2d0], -R3 ;  /* 0x0000b40092007a23 */ /* 0x004fcc0000010803 */
[----:B------:R2:W3:Y:S02]  /*5690*/  MUFU.EX2 R8, R0 ;  /* 0x0000000000087308 */ /* 0x0004e40000000800 */
[--C-:B--2---:R-:W-:Y:S01]  /*56a0*/  FFMA.FTZ R0, R145, c[0x0][0x2d0], -R3.reuse ;  /* 0x0000b40091007a23 */ /* 0x104fe20000010803 */
[----:B---3--:R-:W-:Y:S01]  /*56b0*/  F2FP.PACK_AB R93, R8, R2 ;  /* 0x00000002085d723e */ /* 0x008fe200000000ff */
[----:B------:R-:W-:Y:S01]  /*56c0*/  FFMA.FTZ R3, R144, c[0x0][0x2d0], -R3 ;  /* 0x0000b40090037a23 */ /* 0x000fe20000010803 */
[C---:B-1----:R-:W-:Y:S03]  /*56d0*/  HMMA.16816.F32 R128, R96.reuse, R140, R72 ;  /* 0x0000008c6080723c */ /* 0x042fe60000001848 */
[----:B------:R1:W-:Y:S05]  /*56e0*/  MUFU.EX2 R12, R0 ;  /* 0x00000000000c7308 */ /* 0x0003ea0000000800 */
[----:B------:R-:W-:Y:S03]  /*56f0*/  HMMA.16816.F32 R144, R96, R156, R176 ;  /* 0x0000009c6090723c */ /* 0x000fe600000018b0 */
[----:B------:R-:W2:Y:S01]  /*5700*/  MUFU.EX2 R13, R3 ;  /* 0x00000003000d7308 */ /* 0x000ea20000000800 */
[----:B-1----:R-:W-:-:S04]  /*5710*/  FADD.FTZ R0, R171, R170 ;  /* 0x000000aaab007221 */ /* 0x002fc80000010000 */
[----:B------:R-:W-:Y:S02]  /*5720*/  FADD.FTZ R10, R167, R0 ;  /* 0x00000000a70a7221 */ /* 0x000fe40000010000 */
[----:B------:R-:W-:Y:S01]  /*5730*/  FADD.FTZ R0, R205, R11 ;  /* 0x0000000bcd007221 */ /* 0x000fe20000010000 */
[----:B--2---:R-:W-:Y:S01]  /*5740*/  F2FP.PACK_AB R95, R13, R12 ;  /* 0x0000000c0d5f723e */ /* 0x004fe200000000ff */
[----:B------:R-:W-:Y:S02]  /*5750*/  FADD.FTZ R3, R163, R160 ;  /* 0x000000a0a3037221 */ /* 0x000fe40000010000 */
[----:B------:R-:W-:-:S04]  /*5760*/  FADD.FTZ R10, R168, R10 ;  /* 0x0000000aa80a7221 */ /* 0x000fc80000010000 */
[C---:B------:R-:W-:Y:S07]  /*5770*/  HMMA.16816.F32 R88, R92.reuse, R4, R224 ;  /* 0x000000045c58723c */ /* 0x040fee00000018e0 */
[----:B------:R-:W-:Y:S01]  /*5780*/  FADD.FTZ R4, R162, R3 ;  /* 0x00000003a2047221 */ /* 0x000fe20000010000 */
[----:B------:R-:W-:Y:S01]  /*5790*/  HMMA.16816.F32 R112, R92, R124, R148 ;  /* 0x0000007c5c70723c */ /* 0x000fe20000001894 */
[----:B------:R-:W-:Y:S02]  /*57a0*/  FADD.FTZ R3, R209, R9 ;  /* 0x00000009d1037221 */ /* 0x000fe40000010000 */
[----:B------:R-:W-:-:S02]  /*57b0*/  FADD.FTZ R9, R103, R4 ;  /* 0x0000000467097221 */ /* 0x000fc40000010000 */
[----:B------:R-:W-:Y:S02]  /*57c0*/  FADD.FTZ R4, R210, R3 ;  /* 0x00000003d2047221 */ /* 0x000fe40000010000 */
        /* <DEDUP_REMOVED lines=41> */
[----:B------:R-:W-:Y:S08]  /*5a60*/  HMMA.16816.F32 R76, R92, R82, R216 ;  /* 0x000000525c4c723c */ /* 0x000ff000000018d8 */
[C---:B------:R-:W-:Y:S08]  /*5a70*/  HMMA.16816.F32 R124, R96.reuse, R126, R40 ;  /* 0x0000007e607c723c */ /* 0x040ff00000001828 */
[C---:B------:R-:W-:Y:S08]  /*5a80*/  HMMA.16816.F32 R140, R96.reuse, R142, R36 ;  /* 0x0000008e608c723c */ /* 0x040ff00000001824 */
[C---:B------:R-:W-:Y:S08]  /*5a90*/  HMMA.16816.F32 R156, R96.reuse, R158, R48 ;  /* 0x0000009e609c723c */ /* 0x040ff00000001830 */
[C---:B------:R-:W-:Y:S08]  /*5aa0*/  HMMA.16816.F32 R64, R96.reuse, R66, R32 ;  /* 0x000000426040723c */ /* 0x040ff00000001820 */
[----:B------:R-:W-:Y:S08]  /*5ab0*/  HMMA.16816.F32 R80, R96, R82, R44 ;  /* 0x000000526050723c */ /* 0x000ff0000000182c */
[-C--:B------:R-:W-:Y:S08]  /*5ac0*/  HMMA.16816.F32 R92, R92, R6.reuse, R212 ;  /* 0x000000065c5c723c */ /* 0x080ff000000018d4 */
[----:B------:R-:W-:Y:S01]  /*5ad0*/  HMMA.16816.F32 R96, R96, R6, R20 ;  /* 0x000000066060723c */ /* 0x000fe20000001814 */
[----:B------:R-:W-:Y:S07]  /*5ae0*/  @!UPT UIADD3 URZ, URZ, URZ, URZ ;  /* 0x0000003f3f3ff290 */ /* 0x000fee000fffe03f */
[----:B------:R-:W-:Y:S11]  /*5af0*/  @!P0 BRA `(.L_x_52) ;  /* 0x00002e1000008947 */ /* 0x000ff60003800000 */
[----:B------:R-:W2:Y:S01]  /*5b00*/  LDL R31, [R1] ;  /* 0x00000000011f7983 */ /* 0x000ea20000100800 */
[----:B------:R-:W-:-:S02]  /*5b10*/  ISETP.GE.AND P4, PT, R252, c[0x0][0x1d4], PT ;  /* 0x00007500fc007a0c */ /* 0x000fc40003f86270 */
[----:B------:R-:W-:Y:S01]  /*5b20*/  ISETP.GE.AND P3, PT, R250, c[0x0][0x1d4], PT ;  /* 0x00007500fa007a0c */ /* 0x000fe20003f66270 */
[----:B------:R-:W1:Y:S02]  /*5b30*/  S2R R30, SR_TID.X ;  /* 0x00000000001e7919 */ /* 0x000e640000002100 */
[----:B-1----:R-:W-:Y:S02]  /*5b40*/  ISETP.GT.AND P0, PT, R30, 0x3f, PT ;  /* 0x0000003f1e00780c */ /* 0x002fe40003f04270 */
[----:B--2---:R-:W-:Y:S02]  /*5b50*/  ISETP.GE.AND P5, PT, R31, c[0x0][0x1d4], PT ;  /* 0x000075001f007a0c */ /* 0x004fe40003fa6270 */
.L_x_55:
[----:B------:R-:W-:Y:S04]  /*5b60*/  DEPBAR.LE SB0, 0x0 ;  /* 0x000080000000791a */ /* 0x000fe80000000000 */
[----:B------:R-:W-:Y:S01]  /*5b70*/  WARPSYNC 0xffffffff ;  /* 0xffffffff00007948 */ /* 0x000fe20003800000 */
[----:B------:R-:W-:Y:S01]  /*5b80*/  BAR.SYNC.DEFER_BLOCKING 0x0 ;  /* 0x0000000000007b1d */ /* 0x000fe20000010000 */
[----:B------:R-:W-:Y:S01]  /*5b90*/  SHF.R.S32.HI R0, RZ, 0x1f, R192 ;  /* 0x0000001fff007819 */ /* 0x000fe200000114c0 */
[----:B------:R-:W-:Y:S01]  /*5ba0*/  IMAD.WIDE.U32 R2, R192, c[0x0][0x208], RZ ;  /* 0x00008200c0027a25 */ /* 0x000fe200078e00ff */
[----:B------:R-:W-:Y:S02]  /*5bb0*/  MOV R29, c[0x0][0x208] ;  /* 0x00008200001d7a02 */ /* 0x000fe40000000f00 */
[----:B------:R-:W-:Y:S01]  /*5bc0*/  MOV R30, c[0x0][0x20c] ;  /* 0x00008300001e7a02 */ /* 0x000fe20000000f00 */
[----:B------:R-:W-:Y:S04]  /*5bd0*/  IMAD R0, R0, c[0x0][0x208], RZ ;  /* 0x0000820000007a24 */ /* 0x000fe800078e02ff */
[----:B------:R-:W-:Y:S05]  /*5be0*/  IMAD R0, R192, c[0x0][0x20c], R0 ;  /* 0x00008300c0007a24 */ /* 0x000fea00078e0200 */
[----:B------:R-:W-:Y:S01]  /*5bf0*/  IADD3 R0, R3, R0, RZ ;  /* 0x0000000003007210 */ /* 0x000fe20007ffe0ff */
[----:B------:R-:W-:Y:S01]  /*5c00*/  IMAD.WIDE.U32 R2, R2, 0x30, RZ ;  /* 0x0000003002027825 */ /* 0x000fe200078e00ff */
[----:B------:R-:W-:Y:S01]  /*5c10*/  LDSM.16.M88.4 R48, [R180] ;  /* 0x00000000b430783b */ /* 0x000fe20000000200 */
[----:B------:R-:W-:Y:S07]  /*5c20*/  BSSY B0, `(.L_x_53) ;  /* 0x0000118000007945 */ /* 0x000fee0003800000 */
[----:B------:R-:W1:Y:S08]  /*5c30*/  S2R R20, SR_TID.X ;  /* 0x0000000000147919 */ /* 0x000e700000002100 */
[----:B------:R-:W2:Y:S08]  /*5c40*/  LDSM.16.M88.4 R16, [R109] ;  /* 0x000000006d10783b */ /* 0x000eb00000000200 */
[----:B------:R-:W3:Y:S08]  /*5c50*/  LDSM.16.M88.4 R44, [R180+0x1000] ;  /* 0x00100000b42c783b */ /* 0x000ef00000000200 */
[----:B------:R-:W4:Y:S08]  /*5c60*/  LDSM.16.M88.4 R32, [R109+0x400] ;  /* 0x000400006d20783b */ /* 0x000f300000000200 */
[----:B------:R-:W5:Y:S08]  /*5c70*/  LDSM.16.M88.4 R100, [R109+0x800] ;  /* 0x000800006d64783b */ /* 0x000f700000000200 */
[----:B------:R-:W-:Y:S01]  /*5c80*/  LDSM.16.M88.4 R160, [R181] ;  /* 0x00000000b5a0783b */ /* 0x000fe20000000200 */
[-C--:B--2---:R-:W-:Y:S07]  /*5c90*/  HMMA.16816.F32 R4, R48, R16.reuse, RZ ;  /* 0x000000103004723c */ /* 0x084fee00000018ff */
[----:B------:R-:W2:Y:S01]  /*5ca0*/  LDSM.16.M88.4 R164, [R182] ;  /* 0x00000000b6a4783b */ /* 0x000ea20000000200 */
[----:B-1----:R-:W-:Y:S01]  /*5cb0*/  ISETP.GT.AND P6, PT, R20, 0x3f, PT ;  /* 0x0000003f1400780c */ /* 0x002fe20003fc4270 */
[----:B------:R-:W-:Y:S03]  /*5cc0*/  IMAD R20, R0, 0x30, RZ ;  /* 0x0000003000147824 */ /* 0x000fe600078e02ff */
[----:B------:R-:W-:Y:S01]  /*5cd0*/  IADD3 R0, P0, R248, R2, RZ ;  /* 0x00000002f8007210 */ /* 0x000fe20007f1e0ff */
[C---:B---3--:R-:W-:Y:S02]  /*5ce0*/  HMMA.16816.F32 R8, R44.reuse, R16, RZ ;  /* 0x000000102c08723c */ /* 0x048fe400000018ff */
[----:B------:R-:W1:Y:S01]  /*5cf0*/  LDSM.16.M88.4 R168, [R181+0x1000] ;  /* 0x00100000b5a8783b */ /* 0x000e620000000200 */
[----:B------:R-:W-:Y:S05]  /*5d00*/  IADD3 R3, R3, R20, RZ ;  /* 0x0000001403037210 */ /* 0x000fea0007ffe0ff */
[-C--:B------:R-:W-:Y:S01]  /*5d10*/  HMMA.16816.F32 R12, R44, R18.reuse, RZ ;  /* 0x000000122c0c723c */ /* 0x080fe200000018ff */
[----:B------:R-:W-:Y:S01]  /*5d20*/  @!P6 LEA R24, P1, R29, R2, 0x5 ;  /* 0x000000021d18e211 */ /* 0x000fe200078228ff */
[----:B------:R-:W3:Y:S02]  /*5d30*/  LDSM.16.M88.4 R172, [R190] ;  /* 0x00000000beac783b */ /* 0x000ee40000000200 */
[----:B------:R-:W-:Y:S02]  /*5d40*/  IADD3.X R28, R3, R247, RZ, P0, !PT ;  /* 0x000000f7031c7210 */ /* 0x000fe400007fe4ff */
[C---:B------:R-:W-:Y:S02]  /*5d50*/  LEA R2, P0, R0.reuse, c[0x0][0x1f8], 0x1 ;  /* 0x00007e0000027a11 */ /* 0x040fe400078008ff */
[C---:B------:R-:W-:Y:S02]  /*5d60*/  HMMA.16816.F32 R16, R48.reuse, R18, RZ ;  /* 0x000000123010723c */ /* 0x040fe400000018ff */
[----:B------:R-:W1:Y:S02]  /*5d70*/  LDSM.16.M88.4 R176, [R189] ;  /* 0x00000000bdb0783b */ /* 0x000e640000000200 */
[----:B------:R-:W-:Y:S02]  /*5d80*/  @!P6 LEA.HI.X R29, R29, R3, R30, 0x5, P1 ;  /* 0x000000031d1de211 */ /* 0x000fe400008f2c1e */
[----:B------:R-:W-:Y:S02]  /*5d90*/  LEA.HI.X R3, R0, c[0x0][0x1fc], R28, 0x1, P0 ;  /* 0x00007f0000037a11 */ /* 0x000fe400000f0c1c */
[-C--:B----4-:R-:W-:Y:S01]  /*5da0*/  HMMA.16816.F32 R20, R48, R32.reuse, RZ ;  /* 0x000000203014723c */ /* 0x090fe200000018ff */
[----:B------:R-:W-:Y:S01]  /*5db0*/  @!P6 IADD3 R37, P2, R24, R248, RZ ;  /* 0x000000f81825e210 */ /* 0x000fe20007f5e0ff */
[----:B------:R-:W4:Y:S03]  /*5dc0*/  LDL R218, [R1+0x8] ;  /* 0x0000080001da7983 */ /* 0x000f260000100800 */
[----:B------:R-:W-:Y:S01]  /*5dd0*/  @!P6 LEA R36, P0, R37, c[0x0][0x1f8], 0x1 ;  /* 0x00007e002524ea11 */ /* 0x000fe200078008ff */
[----:B------:R-:W-:Y:S01]  /*5de0*/  @!PT LDS RZ, [RZ] ;  /* 0x00000000fffff984 */ /* 0x000fe20000000800 */
[----:B------:R-:W-:Y:S01]  /*5df0*/  @!PT LDS RZ, [RZ] ;  /* 0x00000000fffff984 */ /* 0x000fe20000000800 */
[----:B------:R-:W-:Y:S01]  /*5e00*/  @!PT LDS RZ, [RZ] ;  /* 0x00000000fffff984 */ /* 0x000fe20000000800 */
[----:B------:R1:W-:Y:S01]  /*5e10*/  LDGSTS.E.BYPASS.LTC128B.128 [R191+0x1880], [R2.64], !P3 ;  /* 0x0188000002bf7fae */ /* 0x0003e2000d901d46 */
[----:B------:R-:W-:Y:S01]  /*5e20*/  @!P6 IADD3.X R0, R29, R247, RZ, P2, !PT ;  /* 0x000000f71d00e210 */ /* 0x000fe200017fe4ff */
[C---:B------:R-:W-:Y:S04]  /*5e30*/  HMMA.16816.F32 R24, R44.reuse, R32, RZ ;  /* 0x000000202c18723c */ /* 0x040fe800000018ff */
[----:B------:R-:W-:Y:S02]  /*5e40*/  @!P6 LEA.HI.X R37, R37, c[0x0][0x1fc], R0, 0x1, P0 ;  /* 0x00007f002525ea11 */ /* 0x000fe400000f0c00 */
[----:B------:R1:W-:Y:S02]  /*5e50*/  LDGSTS.E.BYPASS.LTC128B.128 [R191+0x2480], [R2.64+0x40], !P4 ;  /* 0x0248004002bf7fae */ /* 0x0003e4000e101d46 */
[-C--:B------:R-:W-:Y:S06]  /*5e60*/  HMMA.16816.F32 R28, R44, R34.reuse, RZ ;  /* 0x000000222c1c723c */ /* 0x080fec00000018ff */
[----:B------:R1:W-:Y:S02]  /*5e70*/  LDGSTS.E.BYPASS.LTC128B.128 [R191+0x3080], [R2.64+0x80], !P5 ;  /* 0x0308008002bf7fae */ /* 0x0003e4000e901d46 */
[C---:B------:R-:W-:Y:S06]  /*5e80*/  HMMA.16816.F32 R32, R48.reuse, R34, RZ ;  /* 0x000000223020723c */ /* 0x040fec00000018ff */
[----:B------:R5:W-:Y:S08]  /*5e90*/  @!P6 LDGSTS.E.BYPASS.LTC128B.128 [R191+0x2080], [R36.64], !P3 ;  /* 0x0208000024bfefae */ /* 0x000bf0000d901d46 */
[----:B------:R5:W-:Y:S08]  /*5ea0*/  @!P6 LDGSTS.E.BYPASS.LTC128B.128 [R191+0x2c80], [R36.64+0x40], !P4 ;  /* 0x02c8004024bfefae */ /* 0x000bf0000e101d46 */
[----:B------:R5:W-:Y:S08]  /*5eb0*/  @!P6 LDGSTS.E.BYPASS.LTC128B.128 [R191+0x3880], [R36.64+0x80], !P5 ;  /* 0x0388008024bfefae */ /* 0x000bf0000e901d46 */
[----:B------:R-:W0:Y:S01]  /*5ec0*/  LDGDEPBAR ;  /* 0x00000000000079af */ /* 0x000e220000000000 */
[-C--:B-----5:R-:W-:Y:S08]  /*5ed0*/  HMMA.16816.F32 R36, R48, R100.reuse, RZ ;  /* 0x000000643024723c */ /* 0x0a0ff000000018ff */
[C---:B------:R-:W-:Y:S08]  /*5ee0*/  HMMA.16816.F32 R40, R44.reuse, R100, RZ ;  /* 0x000000642c28723c */ /* 0x040ff000000018ff */
[-C--:B------:R-:W-:Y:S08]  /*5ef0*/  HMMA.16816.F32 R44, R44, R102.reuse, RZ ;  /* 0x000000662c2c723c */ /* 0x080ff000000018ff */
[----:B------:R-:W-:Y:S01]  /*5f00*/  HMMA.16816.F32 R48, R48, R102, RZ ;  /* 0x000000663030723c */ /* 0x000fe200000018ff */
[----:B------:R-:W-:Y:S07]  /*5f10*/  LDSM.16.M88.4 R100, [R180+0x2000] ;  /* 0x00200000b464783b */ /* 0x000fee0000000200 */
[-C--:B--2---:R-:W-:Y:S08]  /*5f20*/  HMMA.16816.F32 R4, R160, R164.reuse, R4 ;  /* 0x000000a4a004723c */ /* 0x084ff00000001804 */
[C---:B-1----:R-:W-:Y:S08]  /*5f30*/  HMMA.16816.F32 R8, R168.reuse, R164, R8 ;  /* 0x000000a4a808723c */ /* 0x042ff00000001808 */
[-C--:B------:R-:W-:Y:S08]  /*5f40*/  HMMA.16816.F32 R12, R168, R166.reuse, R12 ;  /* 0x000000a6a80c723c */ /* 0x080ff0000000180c */
[C---:B------:R-:W-:Y:S01]  /*5f50*/  HMMA.16816.F32 R16, R160.reuse, R166, R16 ;  /* 0x000000a6a010723c */ /* 0x040fe20000001810 */
[----:B------:R-:W1:Y:S07]  /*5f60*/  LDSM.16.M88.4 R164, [R109+0xc00] ;  /* 0x000c00006da4783b */ /* 0x000e6e0000000200 */
        /* <DEDUP_REMOVED lines=8> */
[----:B------:R-:W2:Y:S07]  /*5ff0*/  LDSM.16.M88.4 R168, [R180+0x3000] ;  /* 0x00300000b4a8783b */ /* 0x000eae0000000200 */
[----:B------:R-:W-:Y:S01]  /*6000*/  HMMA.16816.F32 R48, R160, R178, R48 ;  /* 0x000000b2a030723c */ /* 0x000fe20000001830 */
[----:B------:R-:W3:Y:S07]  /*6010*/  LDSM.16.M88.4 R160, [R109+0x1000] ;  /* 0x001000006da0783b */ /* 0x000eee0000000200 */
[-C--:B-1----:R-:W-:Y:S08]  /*6020*/  HMMA.16816.F32 R4, R100, R164.reuse, R4 ;  /* 0x000000a46404723c */ /* 0x082ff00000001804 */
[C---:B--2---:R-:W-:Y:S08]  /*6030*/  HMMA.16816.F32 R8, R168.reuse, R164, R8 ;  /* 0x000000a4a808723c */ /* 0x044ff00000001808 */
[-C--:B------:R-:W-:Y:S08]  /*6040*/  HMMA.16816.F32 R12, R168, R166.reuse, R12 ;  /* 0x000000a6a80c723c */ /* 0x080ff0000000180c */
[C---:B------:R-:W-:Y:S01]  /*6050*/  HMMA.16816.F32 R16, R100.reuse, R166, R16 ;  /* 0x000000a66410723c */ /* 0x040fe20000001810 */
[----:B------:R-:W-:Y:S07]  /*6060*/  LDSM.16.M88.4 R164, [R188] ;  /* 0x00000000bca4783b */ /* 0x000fee0000000200 */
[-C--:B---3--:R-:W-:Y:S08]  /*6070*/  HMMA.16816.F32 R20, R100, R160.reuse, R20 ;  /* 0x000000a06414723c */ /* 0x088ff00000001814 */
[C---:B------:R-:W-:Y:S08]  /*6080*/  HMMA.16816.F32 R24, R168.reuse, R160, R24 ;  /* 0x000000a0a818723c */ /* 0x040ff00000001818 */
[-C--:B------:R-:W-:Y:S08]  /*6090*/  HMMA.16816.F32 R28, R168, R162.reuse, R28 ;  /* 0x000000a2a81c723c */ /* 0x080ff0000000181c */
[C---:B------:R-:W-:Y:S01]  /*60a0*/  HMMA.16816.F32 R32, R100.reuse, R162, R32 ;  /* 0x000000a26420723c */ /* 0x040fe20000001820 */
[----:B------:R-:W1:Y:S07]  /*60b0*/  LDSM.16.M88.4 R160, [R181+0x2000] ;  /* 0x00200000b5a0783b */ /* 0x000e6e0000000200 */
[-C--:B------:R-:W-:Y:S08]  /*60c0*/  HMMA.16816.F32 R36, R100, R172.reuse, R36 ;  /* 0x000000ac6424723c */ /* 0x080ff00000001824 */
[C---:B------:R-:W-:Y:S08]  /*60d0*/  HMMA.16816.F32 R40, R168.reuse, R172, R40 ;  /* 0x000000aca828723c */ /* 0x040ff00000001828 */
[-C--:B------:R-:W-:Y:S01]  /*60e0*/  HMMA.16816.F32 R44, R168, R174.reuse, R44 ;  /* 0x000000aea82c723c */ /* 0x080fe2000000182c */
[----:B------:R-:W2:Y:S02]  /*60f0*/  LDSM.16.M88.4 R168, [R181+0x3000] ;  /* 0x00300000b5a8783b */ /* 0x000ea40000000200 */
[----:B----4-:R-:W-:Y:S05]  /*6100*/  ISETP.GT.AND P2, PT, R192, R218, PT ;  /* 0x000000dac000720c */ /* 0x010fea0003f44270 */
[----:B------:R-:W-:Y:S01]  /*6110*/  HMMA.16816.F32 R48, R100, R174, R48 ;  /* 0x000000ae6430723c */ /* 0x000fe20000001830 */
[----:B------:R-:W3:Y:S07]  /*6120*/  LDSM.16.M88.4 R100, [R187] ;  /* 0x00000000bb64783b */ /* 0x000eee0000000200 */
[-C--:B-1----:R-:W-:Y:S01]  /*6130*/  HMMA.16816.F32 R4, R160, R164.reuse, R4 ;  /* 0x000000a4a004723c */ /* 0x082fe20000001804 */
[----:B------:R-:W1:Y:S07]  /*6140*/  LDSM.16.M88.4 R172, [R186] ;  /* 0x00000000baac783b */ /* 0x000e6e0000000200 */
[C---:B--2---:R-:W-:Y:S08]  /*6150*/  HMMA.16816.F32 R8, R168.reuse, R164, R8 ;  /* 0x000000a4a808723c */ /* 0x044ff00000001808 */
[-C--:B------:R-:W-:Y:S08]  /*6160*/  HMMA.16816.F32 R12, R168, R166.reuse, R12 ;  /* 0x000000a6a80c723c */ /* 0x080ff0000000180c */
[C---:B------:R-:W-:Y:S01]  /*6170*/  HMMA.16816.F32 R16, R160.reuse, R166, R16 ;  /* 0x000000a6a010723c */ /* 0x040fe20000001810 */
[----:B------:R-:W-:Y:S07]  /*6180*/  LDSM.16.M88.4 R164, [R109+0x1800] ;  /* 0x001800006da4783b */ /* 0x000fee0000000200 */
[-C--:B---3--:R-:W-:Y:S08]  /*6190*/  HMMA.16816.F32 R20, R160, R100.reuse, R20 ;  /* 0x00000064a014723c */ /* 0x088ff00000001814 */
[C---:B------:R-:W-:Y:S08]  /*61a0*/  HMMA.16816.F32 R24, R168.reuse, R100, R24 ;  /* 0x00000064a818723c */ /* 0x040ff00000001818 */
[-C--:B------:R-:W-:Y:S08]  /*61b0*/  HMMA.16816.F32 R28, R168, R102.reuse, R28 ;  /* 0x00000066a81c723c */ /* 0x080ff0000000181c */
[C---:B------:R-:W-:Y:S01]  /*61c0*/  HMMA.16816.F32 R32, R160.reuse, R102, R32 ;  /* 0x00000066a020723c */ /* 0x040fe20000001820 */
[----:B------:R-:W2:Y:S07]  /*61d0*/  LDSM.16.M88.4 R100, [R180+0x4000] ;  /* 0x00400000b464783b */ /* 0x000eae0000000200 */
[-C--:B-1----:R-:W-:Y:S08]  /*61e0*/  HMMA.16816.F32 R36, R160, R172.reuse, R36 ;  /* 0x000000aca024723c */ /* 0x082ff00000001824 */
[C---:B------:R-:W-:Y:S08]  /*61f0*/  HMMA.16816.F32 R40, R168.reuse, R172, R40 ;  /* 0x000000aca828723c */ /* 0x040ff00000001828 */
[-C--:B------:R-:W-:Y:S01]  /*6200*/  HMMA.16816.F32 R44, R168, R174.reuse, R44 ;  /* 0x000000aea82c723c */ /* 0x080fe2000000182c */
[----:B------:R-:W1:Y:S07]  /*6210*/  LDSM.16.M88.4 R168, [R180+0x5000] ;  /* 0x00500000b4a8783b */ /* 0x000e6e0000000200 */
[----:B------:R-:W-:Y:S01]  /*6220*/  HMMA.16816.F32 R48, R160, R174, R48 ;  /* 0x000000aea030723c */ /* 0x000fe20000001830 */
[----:B------:R-:W3:Y:S07]  /*6230*/  LDSM.16.M88.4 R160, [R109+0x1c00] ;  /* 0x001c00006da0783b */ /* 0x000eee0000000200 */
[-C--:B--2---:R-:W-:Y:S01]  /*6240*/  HMMA.16816.F32 R4, R100, R164.reuse, R4 ;  /* 0x000000a46404723c */ /* 0x084fe20000001804 */
[----:B------:R-:W2:Y:S07]  /*6250*/  LDSM.16.M88.4 R172, [R109+0x2000] ;  /* 0x002000006dac783b */ /* 0x000eae0000000200 */
[C---:B-1----:R-:W-:Y:S08]  /*6260*/  HMMA.16816.F32 R8, R168.reuse, R164, R8 ;  /* 0x000000a4a808723c */ /* 0x042ff00000001808 */
        /* <DEDUP_REMOVED lines=8> */
[-C--:B--2---:R-:W-:Y:S08]  /*62f0*/  HMMA.16816.F32 R36, R100, R172.reuse, R36 ;  /* 0x000000ac6424723c */ /* 0x084ff00000001824 */
[C---:B------:R-:W-:Y:S08]  /*6300*/  HMMA.16816.F32 R40, R168.reuse, R172, R40 ;  /* 0x000000aca828723c */ /* 0x040ff00000001828 */
[-C--:B------:R-:W-:Y:S01]  /*6310*/  HMMA.16816.F32 R44, R168, R174.reuse, R44 ;  /* 0x000000aea82c723c */ /* 0x080fe2000000182c */
[----:B------:R-:W2:Y:S07]  /*6320*/  LDSM.16.M88.4 R168, [R181+0x5000] ;  /* 0x00500000b5a8783b */ /* 0x000eae0000000200 */
[----:B------:R-:W-:Y:S08]  /*6330*/  HMMA.16816.F32 R48, R100, R174, R48 ;  /* 0x000000ae6430723c */ /* 0x000ff00000001830 */
[-C--:B-1----:R-:W-:Y:S11]  /*6340*/  HMMA.16816.F32 R4, R160, R164.reuse, R4 ;  /* 0x000000a4a004723c */ /* 0x082ff60000001804 */
[----:B------:R-:W-:Y:S11]  /*6350*/  @!UPT UIADD3 URZ, URZ, URZ, URZ ;  /* 0x0000003f3f3ff290 */ /* 0x000ff6000fffe03f */
[----:B------:R-:W-:Y:S02]  /*6360*/  @!UPT UIADD3 URZ, URZ, URZ, URZ ;  /* 0x0000003f3f3ff290 */ /* 0x000fe4000fffe03f */
[----:B------:R-:W-:Y:S01]  /*6370*/  FMUL.FTZ R0, R4, c[0x0][0x320] ;  /* 0x0000c80004007a20 */ /* 0x000fe20000410000 */
[C---:B--2---:R-:W-:Y:S03]  /*6380*/  HMMA.16816.F32 R8, R168.reuse, R164, R8 ;  /* 0x000000a4a808723c */ /* 0x044fe60000001808 */
[----:B------:R1:W2:Y:S05]  /*6390*/  MUFU.TANH R173, R0 ;  /* 0x0000000000ad7308 */ /* 0x0002aa0000002400 */
[-C--:B------:R-:W-:Y:S08]  /*63a0*/  HMMA.16816.F32 R12, R168, R166.reuse, R12 ;  /* 0x000000a6a80c723c */ /* 0x080ff0000000180c */
[C---:B------:R-:W-:Y:S08]  /*63b0*/  HMMA.16816.F32 R16, R160.reuse, R166, R16 ;  /* 0x000000a6a010723c */ /* 0x040ff00000001810 */
[----:B------:R-:W-:Y:S04]  /*63c0*/  FMUL.FTZ R3, R10, c[0x0][0x320] ;  /* 0x0000c8000a037a20 */ /* 0x000fe80000410000 */
[----:B------:R3:W4:Y:S01]  /*63d0*/  MUFU.TANH R175, R3 ;  /* 0x0000000300af7308 */ /* 0x0007220000002400 */
[----:B-1----:R-:W-:Y:S02]  /*63e0*/  FMUL.FTZ R0, R5, c[0x0][0x320] ;  /* 0x0000c80005007a20 */ /* 0x002fe40000410000 */
[----:B------:R-:W-:Y:S07]  /*63f0*/  FMUL.FTZ R2, R11, c[0x0][0x320] ;  /* 0x0000c8000b027a20 */ /* 0x000fee0000410000 */
[----:B------:R1:W1:Y:S10]  /*6400*/  MUFU.TANH R172, R0 ;  /* 0x0000000000ac7308 */ /* 0x0002740000002400 */
[----:B------:R5:W2:Y:S01]  /*6410*/  MUFU.TANH R179, R2 ;  /* 0x0000000200b37308 */ /* 0x000aa20000002400 */
[----:B---3--:R-:W-:Y:S02]  /*6420*/  FMUL.FTZ R3, R18, c[0x0][0x320] ;  /* 0x0000c80012037a20 */ /* 0x008fe40000410000 */
[----:B-1----:R-:W-:Y:S07]  /*6430*/  FMUL.FTZ R0, R6, c[0x0][0x320] ;  /* 0x0000c80006007a20 */ /* 0x002fee0000410000 */
[----:B------:R1:W3:Y:S01]  /*6440*/  MUFU.TANH R174, R0 ;  /* 0x0000000000ae7308 */ /* 0x0002e20000002400 */
[----:B-----5:R-:W-:Y:S02]  /*6450*/  FMUL.FTZ R2, R19, c[0x0][0x320] ;  /* 0x0000c80013027a20 */ /* 0x020fe40000410000 */
[----:B-1----:R-:W-:Y:S02]  /*6460*/  FMUL.FTZ R0, R7, c[0x0][0x320] ;  /* 0x0000c80007007a20 */ /* 0x002fe40000410000 */
[----:B------:R-:W1:Y:S05]  /*6470*/  LDSM.16.M88.4 R4, [R184] ;  /* 0x00000000b804783b */ /* 0x000e6a0000000200 */
[----:B------:R5:W1:Y:S02]  /*6480*/  MUFU.TANH R176, R0 ;  /* 0x0000000000b07308 */ /* 0x000a640000002400 */
[----:B-----5:R-:W-:Y:S02]  /*6490*/  FMUL.FTZ R0, R8, c[0x0][0x320] ;  /* 0x0000c80008007a20 */ /* 0x020fe40000410000 */
[----:B------:R-:W-:Y:S06]  /*64a0*/  FMUL.FTZ R8, R17, c[0x0][0x320] ;  /* 0x0000c80011087a20 */ /* 0x000fec0000410000 */
[----:B------:R5:W2:Y:S01]  /*64b0*/  MUFU.TANH R178, R0 ;  /* 0x0000000000b27308 */ /* 0x000aa20000002400 */
[-C--:B-1----:R-:W-:Y:S08]  /*64c0*/  HMMA.16816.F32 R20, R160, R4.reuse, R20 ;  /* 0x00000004a014723c */ /* 0x082ff00000001814 */
[C---:B------:R-:W-:Y:S04]  /*64d0*/  HMMA.16816.F32 R24, R168.reuse, R4, R24 ;  /* 0x00000004a818723c */ /* 0x040fe80000001818 */
[----:B-----5:R-:W-:Y:S03]  /*64e0*/  FMUL.FTZ R0, R9, c[0x0][0x320] ;  /* 0x0000c80009007a20 */ /* 0x020fe60000410000 */
[----:B------:R-:W-:Y:S01]  /*64f0*/  MOV R4, R106 ;  /* 0x0000006a00047202 */ /* 0x000fe20000000f00 */
[-C--:B------:R-:W-:Y:S01]  /*6500*/  HMMA.16816.F32 R28, R168, R6.reuse, R28 ;  /* 0x00000006a81c723c */ /* 0x080fe2000000181c */
[----:B------:R1:W1:Y:S07]  /*6510*/  MUFU.TANH R177, R0 ;  /* 0x0000000000b17308 */ /* 0x00026e0000002400 */
[C---:B------:R-:W-:Y:S04]  /*6520*/  HMMA.16816.F32 R32, R160.reuse, R6, R32 ;  /* 0x00000006a020723c */ /* 0x040fe80000001820 */
[----:B-1----:R-:W-:Y:S02]  /*6530*/  FMUL.FTZ R0, R12, c[0x0][0x320] ;  /* 0x0000c8000c007a20 */ /* 0x002fe40000410000 */
[----:B------:R1:W1:Y:S10]  /*6540*/  MUFU.TANH R12, R3 ;  /* 0x00000003000c7308 */ /* 0x0002740000002400 */
[----:B------:R5:W2:Y:S01]  /*6550*/  MUFU.TANH R165, R0 ;  /* 0x0000000000a57308 */ /* 0x000aa20000002400 */
[----:B-1----:R-:W-:Y:S09]  /*6560*/  FMUL.FTZ R3, R26, c[0x0][0x320] ;  /* 0x0000c8001a037a20 */ /* 0x002ff20000410000 */
[----:B------:R-:W1:Y:S01]  /*6570*/  MUFU.TANH R208, R3 ;  /* 0x0000000300d07308 */ /* 0x000e620000002400 */
[----:B-----5:R-:W-:Y:S09]  /*6580*/  FMUL.FTZ R0, R13, c[0x0][0x320] ;  /* 0x0000c8000d007a20 */ /* 0x020ff20000410000 */
[----:B------:R5:W1:Y:S10]  /*6590*/  MUFU.TANH R13, R8 ;  /* 0x00000008000d7308 */ /* 0x000a740000002400 */
[----:B------:R1:W1:Y:S01]  /*65a0*/  MUFU.TANH R164, R0 ;  /* 0x0000000000a47308 */ /* 0x0002620000002400 */
[----:B-----5:R-:W5:Y:S01]  /*65b0*/  LDSM.16.M88.4 R8, [R183] ;  /* 0x00000000b708783b */ /* 0x020f620000000200 */
[----:B------:R-:W-:Y:S07]  /*65c0*/  DEPBAR.LE SB0, 0x0 ;  /* 0x000080000000791a */ /* 0x000fee0000000000 */
[----:B------:R-:W-:Y:S01]  /*65d0*/  BAR.SYNC.DEFER_BLOCKING 0x0 ;  /* 0x0000000000007b1d */ /* 0x000fe20000010000 */
[----:B-1----:R-:W-:Y:S05]  /*65e0*/  FMUL.FTZ R0, R14, c[0x0][0x320] ;  /* 0x0000c8000e007a20 */ /* 0x002fea0000410000 */
[----:B------:R1:W1:Y:S10]  /*65f0*/  MUFU.TANH R167, R0 ;  /* 0x0000000000a77308 */ /* 0x0002740000002400 */
[----:B------:R2:W2:Y:S01]  /*6600*/  MUFU.TANH R14, R2 ;  /* 0x00000002000e7308 */ /* 0x0004a20000002400 */
[----:B-1----:R-:W-:Y:S01]  /*6610*/  FMUL.FTZ R0, R15, c[0x0][0x320] ;  /* 0x0000c8000f007a20 */ /* 0x002fe20000410000 */
[-C--:B-----5:R-:W-:Y:S08]  /*6620*/  HMMA.16816.F32 R36, R160, R8.reuse, R36 ;  /* 0x00000008a024723c */ /* 0x0a0ff00000001824 */
[----:B------:R1:W1:Y:S01]  /*6630*/  MUFU.TANH R166, R0 ;  /* 0x0000000000a67308 */ /* 0x0002620000002400 */
[C---:B------:R-:W-:Y:S04]  /*6640*/  HMMA.16816.F32 R40, R168.reuse, R8, R40 ;  /* 0x00000008a828723c */ /* 0x040fe80000001828 */
[----:B--2---:R-:W-:Y:S05]  /*6650*/  FMUL.FTZ R2, R27, c[0x0][0x320] ;  /* 0x0000c8001b027a20 */ /* 0x004fea0000410000 */
[----:B------:R2:W2:Y:S01]  /*6660*/  MUFU.TANH R207, R2 ;  /* 0x0000000200cf7308 */ /* 0x0004a20000002400 */
[-C--:B------:R-:W-:Y:S08]  /*6670*/  HMMA.16816.F32 R44, R168, R10.reuse, R44 ;  /* 0x0000000aa82c723c */ /* 0x080ff0000000182c */
[----:B------:R-:W-:Y:S04]  /*6680*/  HMMA.16816.F32 R48, R160, R10, R48 ;  /* 0x0000000aa030723c */ /* 0x000fe80000001830 */
[----:B-1----:R-:W-:Y:S04]  /*6690*/  FMUL.FTZ R0, R16, c[0x0][0x320] ;  /* 0x0000c80010007a20 */ /* 0x002fe80000410000 */
[----:B------:R1:W1:Y:S11]  /*66a0*/  MUFU.TANH R15, R0 ;  /* 0x00000000000f7308 */ /* 0x0002760000002400 */
[----:B------:R-:W-:Y:S05]  /*66b0*/  @!UPT UIADD3 URZ, URZ, URZ, URZ ;  /* 0x0000003f3f3ff290 */ /* 0x000fea000fffe03f */
[----:B--2---:R-:W-:Y:S04]  /*66c0*/  FMUL.FTZ R2, R48, c[0x0][0x320] ;  /* 0x0000c80030027a20 */ /* 0x004fe80000410000 */
[----:B------:R2:W2:Y:S01]  /*66d0*/  MUFU.TANH R168, R2 ;  /* 0x0000000200a87308 */ /* 0x0004a20000002400 */
[----:B-1----:R-:W-:Y:S09]  /*66e0*/  FMUL.FTZ R0, R20, c[0x0][0x320] ;  /* 0x0000c80014007a20 */ /* 0x002ff20000410000 */
[----:B------:R1:W1:Y:S01]  /*66f0*/  MUFU.TANH R199, R0 ;  /* 0x0000000000c77308 */ /* 0x0002620000002400 */
[----:B--2---:R-:W-:Y:S01]  /*6700*/  MOV R2, R107 ;  /* 0x0000006b00027202 */ /* 0x004fe20000000f00 */
[----:B-1----:R-:W-:Y:S08]  /*6710*/  FMUL.FTZ R0, R21, c[0x0][0x320] ;  /* 0x0000c80015007a20 */ /* 0x002ff00000410000 */
[----:B------:R1:W2:Y:S02]  /*6720*/  MUFU.TANH R197, R0 ;  /* 0x0000000000c57308 */ /* 0x0002a40000002400 */
[----:B-1----:R-:W-:Y:S08]  /*6730*/  FMUL.FTZ R0, R22, c[0x0][0x320] ;  /* 0x0000c80016007a20 */ /* 0x002ff00000410000 */
[----:B------:R1:W1:Y:S02]  /*6740*/  MUFU.TANH R195, R0 ;  /* 0x0000000000c37308 */ /* 0x0002640000002400 */
        /* <DEDUP_REMOVED lines=52> */
[----:B-1----:R-:W-:Y:S01]  /*6a90*/  MOV R0, R108 ;  /* 0x0000006c00007202 */ /* 0x002fe20000000f00 */
[----:B------:R-:W-:-:S06]  /*6aa0*/  @!P2 BRA `(.L_x_54) ;  /* 0x000002f00000a947 */ /* 0x000fcc0003800000 */
[----:B--234-:R-:W1:Y:S02]  /*6ab0*/  S2R R219, SR_TID.X ;  /* 0x0000000000db7919 */ /* 0x01ce640000002100 */
[----:B-1----:R-:W-:Y:S04]  /*6ac0*/  SHF.R.S32.HI R218, RZ, 0x1f, R219 ;  /* 0x0000001fffda7819 */ /* 0x002fe800000114db */
[----:B------:R-:W-:Y:S04]  /*6ad0*/  LEA.HI R218, R218, R219, RZ, 0x2 ;  /* 0x000000dbdada7211 */ /* 0x000fe800078f10ff */
[----:B------:R-:W-:Y:S04]  /*6ae0*/  SHF.R.S32.HI R218, RZ, 0x2, R218 ;  /* 0x00000002ffda7819 */ /* 0x000fe800000114da */
[----:B------:R-:W-:Y:S04]  /*6af0*/  IADD3 R3, -R218, 0x30, RZ ;  /* 0x00000030da037810 */ /* 0x000fe80007ffe1ff */
[----:B------:R-:W-:Y:S11]  /*6b00*/  ISETP.GE.AND P0, PT, R3, 0x21, PT ;  /* 0x000000210300780c */ /* 0x000ff60003f06270 */
[----:B------:R-:W-:Y:S02]  /*6b10*/  @!UPT UIADD3 URZ, URZ, URZ, URZ ;  /* 0x0000003f3f3ff290 */ /* 0x000fe4000fffe03f */
[----:B------:R-:W-:Y:S01]  /*6b20*/  @P0 IMAD.MOV.U32 R7, RZ, RZ, c[0x0][0x1e0] ;  /* 0x00007800ff070624 */ /* 0x000fe200078e00ff */
[----:B------:R-:W-:Y:S01]  /*6b30*/  @P0 IADD3 R5, R192, -0x1, RZ ;  /* 0xffffffffc0050810 */ /* 0x000fe20007ffe0ff */
[----:B------:R-:W-:Y:S03]  /*6b40*/  @P0 IMAD.MOV.U32 R8, RZ, RZ, 0x5 ;  /* 0x00000005ff080424 */ /* 0x000fe600078e00ff */
[----:B------:R-:W-:Y:S02]  /*6b50*/  @P0 SHF.R.S32.HI R6, RZ, 0x1f, R5 ;  /* 0x0000001fff060819 */ /* 0x000fe40000011405 */
[C---:B------:R-:W-:Y:S01]  /*6b60*/  @P0 SHF.L.U64.HI R9, R7.reuse, R8, c[0x0][0x1e4] ;  /* 0x0000790007090619 */ /* 0x040fe20000010208 */
[----:B------:R-:W-:Y:S02]  /*6b70*/  @P0 IMAD.SHL.U32 R8, R7, 0x20, RZ ;  /* 0x0000002007080824 */ /* 0x000fe400078e00ff */
[----:B------:R-:W-:Y:S04]  /*6b80*/  @P0 IMAD R6, R6, c[0x0][0x1e0], RZ ;  /* 0x0000780006060a24 */ /* 0x000fe800078e02ff */
[C---:B------:R-:W-:Y:S02]  /*6b90*/  @P0 IMAD R10, R5.reuse, c[0x0][0x1e4], R6 ;  /* 0x00007900050a0a24 */ /* 0x040fe400078e0206 */
[----:B------:R-:W-:Y:S04]  /*6ba0*/  @P0 IMAD.WIDE.U32 R6, R5, c[0x0][0x1e0], RZ ;  /* 0x0000780005060a25 */ /* 0x000fe800078e00ff */
[----:B------:R-:W-:Y:S02]  /*6bb0*/  @P0 IMAD.IADD R5, R7, 0x1, R10 ;  /* 0x0000000107050824 */ /* 0x000fe400078e020a */
[----:B------:R-:W-:Y:S04]  /*6bc0*/  @P0 IMAD.WIDE.U32 R6, R6, 0x30, R8 ;  /* 0x0000003006060825 */ /* 0x000fe800078e0008 */
[----:B------:R-:W-:Y:S01]  /*6bd0*/  @P0 IMAD R8, R5, 0x30, RZ ;  /* 0x0000003005080824 */ /* 0x000fe200078e02ff */
[----:B------:R-:W-:Y:S04]  /*6be0*/  @P0 IADD3 R5, P1, R244, R6, RZ ;  /* 0x00000006f4050210 */ /* 0x000fe80007f3e0ff */
[----:B------:R-:W-:Y:S02]  /*6bf0*/  @P0 IADD3.X R10, R246, R8, R7, P1, !PT ;  /* 0x00000008f60a0210 */ /* 0x000fe40000ffe407 */
[----:B------:R-:W-:Y:S11]  /*6c00*/  ISETP.GE.AND P1, PT, R3, 0x1, PT ;  /* 0x000000010300780c */ /* 0x000ff60003f26270 */
[----:B------:R-:W-:Y:S02]  /*6c10*/  @!UPT UIADD3 URZ, URZ, URZ, URZ ;  /* 0x0000003f3f3ff290 */ /* 0x000fe4000fffe03f */
[----:B------:R-:W-:Y:S01]  /*6c20*/  @P1 IADD3 R3, R192, -0x1, RZ ;  /* 0xffffffffc0031810 */ /* 0x000fe20007ffe0ff */
[----:B------:R-:W-:Y:S03]  /*6c30*/  @P1 IMAD.MOV.U32 R7, RZ, RZ, R246 ;  /* 0x000000ffff071224 */ /* 0x000fe600078e00f6 */
[----:B------:R-:W-:Y:S01]  /*6c40*/  @P1 SHF.R.S32.HI R6, RZ, 0x1f, R3 ;  /* 0x0000001fff061819 */ /* 0x000fe20000011403 */
[C---:B------:R-:W-:Y:S04]  /*6c50*/  @P1 IMAD.WIDE.U32 R8, R3.reuse, c[0x0][0x1e0], RZ ;  /* 0x0000780003081a25 */ /* 0x040fe800078e00ff */
[----:B------:R-:W-:Y:S04]  /*6c60*/  @P1 IMAD R6, R6, c[0x0][0x1e0], RZ ;  /* 0x0000780006061a24 */ /* 0x000fe800078e02ff */
[----:B------:R-:W-:Y:S02]  /*6c70*/  @P1 IMAD R3, R3, c[0x0][0x1e4], R6 ;  /* 0x0000790003031a24 */ /* 0x000fe400078e0206 */
[----:B------:R-:W-:Y:S03]  /*6c80*/  @P1 IMAD.MOV.U32 R6, RZ, RZ, R244 ;  /* 0x000000ffff061224 */ /* 0x000fe600078e00f4 */
[----:B------:R-:W-:Y:S01]  /*6c90*/  @P1 IADD3 R3, R9, R3, RZ ;  /* 0x0000000309031210 */ /* 0x000fe20007ffe0ff */
[----:B------:R-:W-:Y:S04]  /*6ca0*/  @P1 IMAD.WIDE.U32 R6, R8, 0x30, R6 ;  /* 0x0000003008061825 */ /* 0x000fe800078e0006 */
[----:B------:R-:W-:Y:S01]  /*6cb0*/  @P1 IMAD R3, R3, 0x30, RZ ;  /* 0x0000003003031824 */ /* 0x000fe200078e02ff */
[C---:B------:R-:W-:Y:S04]  /*6cc0*/  @P1 LEA R8, P6, R6.reuse, c[0x0][0x1c8], 0x1 ;  /* 0x0000720006081a11 */ /* 0x040fe800078c08ff */
[----:B------:R-:W-:Y:S04]  /*6cd0*/  @P1 IADD3 R3, R7, R3, RZ ;  /* 0x0000000307031210 */ /* 0x000fe80007ffe0ff */
[----:B------:R-:W-:Y:S02]  /*6ce0*/  @P1 LEA.HI.X R9, R6, c[0x0][0x1cc], R3, 0x1, P6 ;  /* 0x0000730006091a11 */ /* 0x000fe400030f0c03 */
[C---:B------:R-:W-:Y:S03]  /*6cf0*/  @P0 LEA R6, P6, R5.reuse, c[0x0][0x1c8], 0x1 ;  /* 0x0000720005060a11 */ /* 0x040fe600078c08ff */
[----:B------:R-:W-:Y:S01]  /*6d00*/  @!PT LDS RZ, [RZ] ;  /* 0x00000000fffff984 */ /* 0x000fe20000000800 */
[----:B------:R-:W-:Y:S01]  /*6d10*/  @!PT LDS RZ, [RZ] ;  /* 0x00000000fffff984 */ /* 0x000fe20000000800 */
[----:B------:R-:W-:Y:S01]  /*6d20*/  @!PT LDS RZ, [RZ] ;  /* 0x00000000fffff984 */ /* 0x000fe20000000800 */
[----:B------:R1:W-:Y:S01]  /*6d30*/  @P1 LDGSTS.E.BYPASS.LTC128B.128 [R191+0x3c80], [R8.64], !P3 ;  /* 0x03c8000008bf1fae */ /* 0x0003e2000d901d46 */
[----:B------:R-:W-:Y:S03]  /*6d40*/  @P0 LEA.HI.X R7, R5, c[0x0][0x1cc], R10, 0x1, P6 ;  /* 0x0000730005070a11 */ /* 0x000fe600030f0c0a */
[----:B------:R1:W-:Y:S04]  /*6d50*/  @P1 LDGSTS.E.BYPASS.LTC128B.128 [R191+0x4880], [R8.64+0x40], !P4 ;  /* 0x0488004008bf1fae */ /* 0x0003e8000e101d46 */
[----:B------:R1:W-:Y:S04]  /*6d60*/  @P1 LDGSTS.E.BYPASS.LTC128B.128 [R191+0x5480], [R8.64+0x80], !P5 ;  /* 0x0548008008bf1fae */ /* 0x0003e8000e901d46 */
[----:B------:R1:W-:Y:S04]  /*6d70*/  @P0 LDGSTS.E.BYPASS.LTC128B.128 [R191+0x4480], [R6.64], !P3 ;  /* 0x0448000006bf0fae */ /* 0x0003e8000d901d46 */
[----:B------:R1:W-:Y:S04]  /*6d80*/  @P0 LDGSTS.E.BYPASS.LTC128B.128 [R191+0x5080], [R6.64+0x40], !P4 ;  /* 0x0508004006bf0fae */ /* 0x0003e8000e101d46 */
[----:B------:R1:W-:Y:S02]  /*6d90*/  @P0 LDGSTS.E.BYPASS.LTC128B.128 [R191+0x5c80], [R6.64+0x80], !P5 ;  /* 0x05c8008006bf0fae */ /* 0x0003e4000e901d46 */
.L_x_54:
[----:B--234-:R-:W-:Y:S05]  /*6da0*/  BSYNC B0 ;  /* 0x0000000000007941 */ /* 0x01cfea0003800000 */
.L_x_53:
[----:B------:R-:W-:Y:S01]  /*6db0*/  FMNMX.FTZ R3, R173, R108, !PT ;  /* 0x0000006cad037209 */ /* 0x000fe20007810000 */
[----:B------:R-:W-:Y:S01]  /*6dc0*/  LDSM.16.MT88.4 R20, [R110] ;  /* 0x000000006e14783b */ /* 0x000fe20000004200 */
[----:B------:R-:W-:Y:S02]  /*6dd0*/  FMNMX.FTZ R5, R174, R107, !PT ;  /* 0x0000006bae057209 */ /* 0x000fe40007810000 */
[----:B------:R-:W-:Y:S02]  /*6de0*/  FMNMX.FTZ R3, R172, R3, !PT ;  /* 0x00000003ac037209 */ /* 0x000fe40007810000 */
[----:B------:R-:W-:Y:S02]  /*6df0*/  FMNMX.FTZ R5, R176, R5, !PT ;  /* 0x00000005b0057209 */ /* 0x000fe40007810000 */
[----:B------:R-:W-:Y:S01]  /*6e00*/  FMNMX.FTZ R3, R15, R3, !PT ;  /* 0x000000030f037209 */ /* 0x000fe20007810000 */
[----:B------:R-:W-:Y:S01]  /*6e10*/  LDSM.16.MT88.4 R36, [R111] ;  /* 0x000000006f24783b */ /* 0x000fe20000004200 */
[----:B------:R-:W-:Y:S02]  /*6e20*/  FMNMX.FTZ R5, R12, R5, !PT ;  /* 0x000000050c057209 */ /* 0x000fe40007810000 */
[----:B------:R-:W-:Y:S02]  /*6e30*/  FMNMX.FTZ R3, R13, R3, !PT ;  /* 0x000000030d037209 */ /* 0x000fe40007810000 */
[----:B------:R-:W-:Y:S02]  /*6e40*/  FMNMX.FTZ R5, R14, R5, !PT ;  /* 0x000000050e057209 */ /* 0x000fe40007810000 */
[----:B------:R-:W-:Y:S01]  /*6e50*/  FMNMX.FTZ R3, R199, R3, !PT ;  /* 0x00000003c7037209 */ /* 0x000fe20007810000 */
[----:B------:R-:W0:Y:S01]  /*6e60*/  LDGDEPBAR ;  /* 0x00000000000079af */ /* 0x000e220000000000 */
[----:B------:R-:W-:Y:S02]  /*6e70*/  FMNMX.FTZ R5, R195, R5, !PT ;  /* 0x00000005c3057209 */ /* 0x000fe40007810000 */
        /* <DEDUP_REMOVED lines=14> */
[----:B-1----:R-:W-:Y:S01]  /*6f60*/  FMNMX.FTZ R6, R178, R106, !PT ;  /* 0x0000006ab2067209 */ /* 0x002fe20007810000 */
[----:B------:R-:W1:Y:S01]  /*6f70*/  SHFL.BFLY PT, R7, R3, 0x2, 0x1f ;  /* 0x0c401f0003077f89 */ /* 0x000e6200000e0000 */
[----:B------:R-:W-:Y:S02]  /*6f80*/  IADD3 R192, R192, -0x1, RZ ;  /* 0xffffffffc0c07810 */ /* 0x000fe40007ffe0ff */
[----:B------:R-:W-:Y:S04]  /*6f90*/  FMNMX.FTZ R6, R177, R6, !PT ;  /* 0x00000006b1067209 */ /* 0x000fe80007810000 */
[----:B------:R-:W-:Y:S01]  /*6fa0*/  FMNMX.FTZ R6, R165, R6, !PT ;  /* 0x00000006a5067209 */ /* 0x000fe20007810000 */
[----:B------:R-:W2:Y:S03]  /*6fb0*/  SHFL.BFLY PT, R8, R5, 0x2, 0x1f ;  /* 0x0c401f0005087f89 */ /* 0x000ea600000e0000 */
[----:B------:R-:W-:Y:S04]  /*6fc0*/  FMNMX.FTZ R6, R164, R6, !PT ;  /* 0x00000006a4067209 */ /* 0x000fe80007810000 */
[----:B------:R-:W-:Y:S04]  /*6fd0*/  FMNMX.FTZ R6, R213, R6, !PT ;  /* 0x00000006d5067209 */ /* 0x000fe80007810000 */
[----:B------:R-:W-:Y:S04]  /*6fe0*/  FMNMX.FTZ R6, R210, R6, !PT ;  /* 0x00000006d2067209 */ /* 0x000fe80007810000 */
[----:B------:R-:W-:Y:S04]  /*6ff0*/  FMNMX.FTZ R6, R214, R6, !PT ;  /* 0x00000006d6067209 */ /* 0x000fe80007810000 */
[----:B------:R-:W-:Y:S04]  /*7000*/  FMNMX.FTZ R6, R215, R6, !PT ;  /* 0x00000006d7067209 */ /* 0x000fe80007810000 */
[----:B------:R-:W-:Y:S02]  /*7010*/  FMNMX.FTZ R6, R203, R6, !PT ;  /* 0x00000006cb067209 */ /* 0x000fe40007810000 */
[----:B-1----:R-:W-:Y:S02]  /*7020*/  FMNMX.FTZ R3, R3, R7, !PT ;  /* 0x0000000703037209 */ /* 0x002fe40007810000 */
[----:B------:R-:W-:Y:S02]  /*7030*/  FMNMX.FTZ R7, R175, R105, !PT ;  /* 0x00000069af077209 */ /* 0x000fe40007810000 */
[----:B--2---:R-:W-:Y:S01]  /*7040*/  FMNMX.FTZ R5, R5, R8, !PT ;  /* 0x0000000805057209 */ /* 0x004fe20007810000 */
[----:B------:R-:W1:Y:S01]  /*7050*/  SHFL.BFLY PT, R10, R3, 0x1, 0x1f ;  /* 0x0c201f00030a7f89 */ /* 0x000e6200000e0000 */
[----:B------:R-:W-:Y:S02]  /*7060*/  FMNMX.FTZ R7, R179, R7, !PT ;  /* 0x00000007b3077209 */ /* 0x000fe40007810000 */
[----:B------:R-:W-:Y:S02]  /*7070*/  FMNMX.FTZ R6, R202, R6, !PT ;  /* 0x00000006ca067209 */ /* 0x000fe40007810000 */
[----:B------:R-:W-:Y:S02]  /*7080*/  FMNMX.FTZ R7, R167, R7, !PT ;  /* 0x00000007a7077209 */ /* 0x000fe40007810000 */
[----:B------:R-:W-:Y:S01]  /*7090*/  FMNMX.FTZ R6, R201, R6, !PT ;  /* 0x00000006c9067209 */ /* 0x000fe20007810000 */
[----:B------:R-:W2:Y:S01]  /*70a0*/  SHFL.BFLY PT, R8, R5, 0x1, 0x1f ;  /* 0x0c201f0005087f89 */ /* 0x000ea200000e0000 */
[----:B------:R-:W-:Y:S02]  /*70b0*/  FMNMX.FTZ R7, R166, R7, !PT ;  /* 0x00000007a6077209 */ /* 0x000fe40007810000 */
[----:B------:R-:W-:Y:S02]  /*70c0*/  FMNMX.FTZ R6, R171, R6, !PT ;  /* 0x00000006ab067209 */ /* 0x000fe40007810000 */
[----:B------:R-:W-:Y:S03]  /*70d0*/  FMNMX.FTZ R7, R208, R7, !PT ;  /* 0x00000007d0077209 */ /* 0x000fe60007810000 */
[----:B------:R-:W3:Y:S01]  /*70e0*/  SHFL.BFLY PT, R9, R6, 0x2, 0x1f ;  /* 0x0c401f0006097f89 */ /* 0x000ee200000e0000 */
[----:B------:R-:W-:Y:S02]  /*70f0*/  FMNMX.FTZ R7, R207, R7, !PT ;  /* 0x00000007cf077209 */ /* 0x000fe40007810000 */
[----:B-1----:R-:W-:Y:S02]  /*7100*/  FMNMX.FTZ R108, R3, R10, !PT ;  /* 0x0000000a036c7209 */ /* 0x002fe40007810000 */
[----:B------:R-:W-:Y:S03]  /*7110*/  FMNMX.FTZ R3, R217, R7, !PT ;  /* 0x00000007d9037209 */ /* 0x000fe60007810000 */
[----:B------:R-:W-:Y:S01]  /*7120*/  FADD.FTZ R0, -R108, R0 ;  /* 0x000000006c007221 */ /* 0x000fe20000010100 */
[----:B------:R-:W-:Y:S01]  /*7130*/  FMNMX.FTZ R3, R216, R3, !PT ;  /* 0x00000003d8037209 */ /* 0x000fe20007810000 */
[----:B------:R-:W-:Y:S01]  /*7140*/  FMUL.FTZ R161, R108, c[0x0][0x2d0] ;  /* 0x0000b4006ca17a20 */ /* 0x000fe20000410000 */
[----:B--2---:R-:W-:Y:S02]  /*7150*/  FMNMX.FTZ R107, R5, R8, !PT ;  /* 0x00000008056b7209 */ /* 0x004fe40007810000 */
[----:B------:R-:W-:Y:S01]  /*7160*/  FMNMX.FTZ R5, R211, R3, !PT ;  /* 0x00000003d3057209 */ /* 0x000fe20007810000 */
[----:B------:R-:W-:Y:S02]  /*7170*/  FMUL.FTZ R3, R0, c[0x0][0x2d0] ;  /* 0x0000b40000037a20 */ /* 0x000fe40000410000 */
[----:B------:R-:W-:Y:S01]  /*7180*/  FMUL.FTZ R162, R107, c[0x0][0x2d0] ;  /* 0x0000b4006ba27a20 */ /* 0x000fe20000410000 */
[----:B------:R-:W-:Y:S01]  /*7190*/  FMNMX.FTZ R0, R209, R5, !PT ;  /* 0x00000005d1007209 */ /* 0x000fe20007810000 */
[----:B------:R1:W2:Y:S01]  /*71a0*/  MUFU.EX2 R100, R3 ;  /* 0x0000000300647308 */ /* 0x0002a20000000800 */
[----:B---3--:R-:W-:Y:S01]  /*71b0*/  FMNMX.FTZ R6, R6, R9, !PT ;  /* 0x0000000906067209 */ /* 0x008fe20007810000 */
[----:B------:R-:W-:Y:S01]  /*71c0*/  FADD.FTZ R2, -R107, R2 ;  /* 0x000000026b027221 */ /* 0x000fe20000010100 */
[----:B------:R-:W-:Y:S03]  /*71d0*/  FMNMX.FTZ R0, R104, R0, !PT ;  /* 0x0000000068007209 */ /* 0x000fe60007810000 */
[----:B------:R-:W3:Y:S01]  /*71e0*/  SHFL.BFLY PT, R9, R6, 0x1, 0x1f ;  /* 0x0c201f0006097f89 */ /* 0x000ee200000e0000 */
[----:B------:R-:W-:Y:S01]  /*71f0*/  FMNMX.FTZ R0, R103, R0, !PT ;  /* 0x0000000067007209 */ /* 0x000fe20007810000 */
[----:B------:R-:W-:Y:S04]  /*7200*/  FMUL.FTZ R2, R2, c[0x0][0x2d0] ;  /* 0x0000b40002027a20 */ /* 0x000fe80000410000 */
[----:B------:R4:W5:Y:S02]  /*7210*/  MUFU.EX2 R102, R2 ;  /* 0x0000000200667308 */ /* 0x0009640000000800 */
[----:B-1----:R-:W1:Y:S01]  /*7220*/  SHFL.BFLY PT, R3, R0, 0x2, 0x1f ;  /* 0x0c401f0000037f89 */ /* 0x002e6200000e0000 */
[C---:B--2---:R-:W-:Y:S02]  /*7230*/  FMUL.FTZ R5, R100.reuse, R117 ;  /* 0x0000007564057220 */ /* 0x044fe40000410000 */
[C---:B------:R-:W-:Y:S02]  /*7240*/  FMUL.FTZ R17, R100.reuse, R125 ;  /* 0x0000007d64117220 */ /* 0x040fe40000410000 */
[----:B------:R-:W-:Y:S01]  /*7250*/  FMUL.FTZ R16, R100, R124 ;  /* 0x0000007c64107220 */ /* 0x000fe20000410000 */
[----:B---3--:R-:W-:Y:S01]  /*7260*/  FMNMX.FTZ R106, R6, R9, !PT ;  /* 0x00000009066a7209 */ /* 0x008fe20007810000 */
[C---:B------:R-:W-:Y:S02]  /*7270*/  FMUL.FTZ R33, R100.reuse, R141 ;  /* 0x0000008d64217220 */ /* 0x040fe40000410000 */
[----:B------:R-:W-:Y:S02]  /*7280*/  FMUL.FTZ R32, R100, R140 ;  /* 0x0000008c64207220 */ /* 0x000fe40000410000 */
[C---:B------:R-:W-:Y:S02]  /*7290*/  FMUL.FTZ R160, R106.reuse, c[0x0][0x2d0] ;  /* 0x0000b4006aa07a20 */ /* 0x040fe40000410000 */
[----:B----4-:R-:W-:Y:S02]  /*72a0*/  FADD.FTZ R2, -R106, R4 ;  /* 0x000000046a027221 */ /* 0x010fe40000010100 */
[--C-:B------:R-:W-:Y:S02]  /*72b0*/  FFMA.FTZ R4, R173, c[0x0][0x2d0], -R161.reuse ;  /* 0x0000b400ad047a23 */ /* 0x100fe400000108a1 */
[----:B------:R-:W-:Y:S02]  /*72c0*/  FMUL.FTZ R2, R2, c[0x0][0x2d0] ;  /* 0x0000b40002027a20 */ /* 0x000fe40000410000 */
[----:B------:R-:W-:Y:S01]  /*72d0*/  MUFU.EX2 R173, R4 ;  /* 0x0000000400ad7308 */ /* 0x000fe20000000800 */
[C---:B-----5:R-:W-:Y:S02]  /*72e0*/  FMUL.FTZ R6, R102.reuse, R118 ;  /* 0x0000007666067220 */ /* 0x060fe40000410000 */
[----:B------:R-:W-:Y:S01]  /*72f0*/  FMUL.FTZ R7, R102, R119 ;  /* 0x0000007766077220 */ /* 0x000fe20000410000 */
[----:B-1----:R-:W-:Y:S01]  /*7300*/  FMNMX.FTZ R0, R0, R3, !PT ;  /* 0x0000000300007209 */ /* 0x002fe20007810000 */
[--C-:B------:R-:W-:Y:S02]  /*7310*/  FFMA.FTZ R3, R176, c[0x0][0x2d0], -R162.reuse ;  /* 0x0000b400b0037a23 */ /* 0x100fe400000108a2 */
[C---:B------:R-:W-:Y:S03]  /*7320*/  FMUL.FTZ R18, R102.reuse, R126 ;  /* 0x0000007e66127220 */ /* 0x040fe60000410000 */
[----:B------:R1:W-:Y:S01]  /*7330*/  MUFU.EX2 R230, R3 ;  /* 0x0000000300e67308 */ /* 0x0003e20000000800 */
[C---:B------:R-:W-:Y:S02]  /*7340*/  FMUL.FTZ R19, R102.reuse, R127 ;  /* 0x0000007f66137220 */ /* 0x040fe40000410000 */
[C---:B------:R-:W-:Y:S02]  /*7350*/  FMUL.FTZ R34, R102.reuse, R142 ;  /* 0x0000008e66227220 */ /* 0x040fe40000410000 */
[----:B------:R-:W-:Y:S02]  /*7360*/  FMUL.FTZ R35, R102, R143 ;  /* 0x0000008f66237220 */ /* 0x000fe40000410000 */
[C---:B------:R-:W-:Y:S02]  /*7370*/  FMUL.FTZ R48, R100.reuse, R156 ;  /* 0x0000009c64307220 */ /* 0x040fe40000410000 */
[----:B------:R-:W-:Y:S01]  /*7380*/  FMUL.FTZ R49, R100, R157 ;  /* 0x0000009d64317220 */ /* 0x000fe20000410000 */
[----:B------:R2:W3:Y:S01]  /*7390*/  MUFU.EX2 R101, R2 ;  /* 0x0000000200657308 */ /* 0x0004e20000000800 */
[C---:B------:R-:W-:Y:S02]  /*73a0*/  FMUL.FTZ R50, R102.reuse, R158 ;  /* 0x0000009e66327220 */ /* 0x040fe40000410000 */
[----:B------:R-:W-:Y:S02]  /*73b0*/  FMUL.FTZ R51, R102, R159 ;  /* 0x0000009f66337220 */ /* 0x000fe40000410000 */
[----:B------:R-:W-:Y:S01]  /*73c0*/  LDSM.16.MT88.4 R156, [R110+0x1400] ;  /* 0x001400006e9c783b */ /* 0x000fe20000004200 */
[----:B------:R-:W-:Y:S02]  /*73d0*/  FFMA.FTZ R124, R198, c[0x0][0x2d0], -R162 ;  /* 0x0000b400c67c7a23 */ /* 0x000fe400000108a2 */
[----:B------:R-:W-:Y:S02]  /*73e0*/  FFMA.FTZ R140, R202, c[0x0][0x2d0], -R160 ;  /* 0x0000b400ca8c7a23 */ /* 0x000fe400000108a0 */
[----:B------:R4:W-:Y:S01]  /*73f0*/  MUFU.EX2 R218, R124 ;  /* 0x0000007c00da7308 */ /* 0x0009e20000000800 */
[C---:B------:R-:W-:Y:S02]  /*7400*/  FMUL.FTZ R52, R100.reuse, R52 ;  /* 0x0000003464347220 */ /* 0x040fe40000410000 */
[----:B------:R-:W-:Y:S02]  /*7410*/  FMUL.FTZ R53, R100, R53 ;  /* 0x0000003564357220 */ /* 0x000fe40000410000 */
[--C-:B-1----:R-:W-:Y:S02]  /*7420*/  FFMA.FTZ R3, R15, c[0x0][0x2d0], -R161.reuse ;  /* 0x0000b4000f037a23 */ /* 0x102fe400000108a1 */
[C---:B------:R-:W-:Y:S02]  /*7430*/  FMUL.FTZ R54, R102.reuse, R54 ;  /* 0x0000003666367220 */ /* 0x040fe40000410000 */
[----:B------:R-:W-:Y:S01]  /*7440*/  FMUL.FTZ R55, R102, R55 ;  /* 0x0000003766377220 */ /* 0x000fe20000410000 */
[----:B------:R1:W-:Y:S01]  /*7450*/  MUFU.EX2 R233, R3 ;  /* 0x0000000300e97308 */ /* 0x0003e20000000800 */
[C---:B------:R-:W-:Y:S02]  /*7460*/  FMUL.FTZ R64, R100.reuse, R64 ;  /* 0x0000004064407220 */ /* 0x040fe40000410000 */
[----:B------:R-:W-:Y:S02]  /*7470*/  FMUL.FTZ R65, R100, R65 ;  /* 0x0000004164417220 */ /* 0x000fe40000410000 */
[--C-:B--2---:R-:W-:Y:S02]  /*7480*/  FFMA.FTZ R2, R172, c[0x0][0x2d0], -R161.reuse ;  /* 0x0000b400ac027a23 */ /* 0x104fe400000108a1 */
[C---:B---3--:R-:W-:Y:S02]  /*7490*/  FMUL.FTZ R8, R101.reuse, R112 ;  /* 0x0000007065087220 */ /* 0x048fe40000410000 */
[C---:B------:R-:W-:Y:S01]  /*74a0*/  FMUL.FTZ R9, R101.reuse, R113 ;  /* 0x0000007165097220 */ /* 0x040fe20000410000 */
[----:B------:R2:W-:Y:S01]  /*74b0*/  MUFU.EX2 R231, R2 ;  /* 0x0000000200e77308 */ /* 0x0005e20000000800 */
[C---:B------:R-:W-:Y:S02]  /*74c0*/  FMUL.FTZ R24, R101.reuse, R132 ;  /* 0x0000008465187220 */ /* 0x040fe40000410000 */
[C---:B------:R-:W-:Y:S01]  /*74d0*/  FMUL.FTZ R25, R101.reuse, R133 ;  /* 0x0000008565197220 */ /* 0x040fe20000410000 */
[----:B----4-:R-:W-:Y:S01]  /*74e0*/  LDSM.16.MT88.4 R124, [R110+0x400] ;  /* 0x000400006e7c783b */ /* 0x010fe20000004200 */
[C---:B------:R-:W-:Y:S02]  /*74f0*/  FMUL.FTZ R28, R101.reuse, R136 ;  /* 0x00000088651c7220 */ /* 0x040fe40000410000 */
[C---:B------:R-:W-:Y:S02]  /*7500*/  FMUL.FTZ R29, R101.reuse, R137 ;  /* 0x00000089651d7220 */ /* 0x040fe40000410000 */
[C---:B------:R-:W-:Y:S02]  /*7510*/  FMUL.FTZ R40, R101.reuse, R148 ;  /* 0x0000009465287220 */ /* 0x040fe40000410000 */
[C---:B------:R-:W-:Y:S02]  /*7520*/  FMUL.FTZ R41, R101.reuse, R149 ;  /* 0x0000009565297220 */ /* 0x040fe40000410000 */
[----:B------:R-:W-:Y:S02]  /*7530*/  FMUL.FTZ R44, R101, R152 ;  /* 0x00000098652c7220 */ /* 0x000fe40000410000 */
[--C-:B-1----:R-:W-:Y:S02]  /*7540*/  FFMA.FTZ R3, R13, c[0x0][0x2d0], -R161.reuse ;  /* 0x0000b4000d037a23 */ /* 0x102fe400000108a1 */
[C---:B------:R-:W-:Y:S02]  /*7550*/  FMUL.FTZ R13, R101.reuse, R121 ;  /* 0x00000079650d7220 */ /* 0x040fe40000410000 */
[----:B------:R-:W1:Y:S01]  /*7560*/  MUFU.EX2 R240, R3 ;  /* 0x0000000300f07308 */ /* 0x000e620000000800 */
[C---:B------:R-:W-:Y:S02]  /*7570*/  FMUL.FTZ R45, R101.reuse, R153 ;  /* 0x00000099652d7220 */ /* 0x040fe40000410000 */
[C---:B------:R-:W-:Y:S02]  /*7580*/  FMUL.FTZ R56, R101.reuse, R56 ;  /* 0x0000003865387220 */ /* 0x040fe40000410000 */
[--C-:B--2---:R-:W-:Y:S02]  /*7590*/  FFMA.FTZ R2, R174, c[0x0][0x2d0], -R162.reuse ;  /* 0x0000b400ae027a23 */ /* 0x104fe400000108a2 */
[C---:B------:R-:W-:Y:S02]  /*75a0*/  FMUL.FTZ R57, R101.reuse, R57 ;  /* 0x0000003965397220 */ /* 0x040fe40000410000 */
[C---:B------:R-:W-:Y:S01]  /*75b0*/  FMUL.FTZ R60, R101.reuse, R60 ;  /* 0x0000003c653c7220 */ /* 0x040fe20000410000 */
[----:B------:R2:W3:Y:S01]  /*75c0*/  MUFU.EX2 R229, R2 ;  /* 0x0000000200e57308 */ /* 0x0004e20000000800 */
[C---:B------:R-:W-:Y:S02]  /*75d0*/  FMUL.FTZ R61, R101.reuse, R61 ;  /* 0x0000003d653d7220 */ /* 0x040fe40000410000 */
[C---:B------:R-:W-:Y:S02]  /*75e0*/  FMUL.FTZ R66, R102.reuse, R66 ;  /* 0x0000004266427220 */ /* 0x040fe40000410000 */
[----:B------:R-:W-:Y:S02]  /*75f0*/  FMUL.FTZ R67, R102, R67 ;  /* 0x0000004366437220 */ /* 0x000fe40000410000 */
[C---:B------:R-:W-:Y:S02]  /*7600*/  FMUL.FTZ R68, R100.reuse, R68 ;  /* 0x0000004464447220 */ /* 0x040fe40000410000 */
[----:B------:R-:W-:Y:S02]  /*7610*/  FMUL.FTZ R69, R100, R69 ;  /* 0x0000004564457220 */ /* 0x000fe40000410000 */
[C---:B------:R-:W-:Y:S02]  /*7620*/  FMUL.FTZ R70, R102.reuse, R70 ;  /* 0x0000004666467220 */ /* 0x040fe40000410000 */
[----:B------:R-:W-:Y:S01]  /*7630*/  FMUL.FTZ R71, R102, R71 ;  /* 0x0000004766477220 */ /* 0x000fe20000410000 */
[----:B-1----:R-:W-:Y:S01]  /*7640*/  F2FP.PACK_AB R118, R240, R233 ;  /* 0x000000e9f076723e */ /* 0x002fe200000000ff */
[----:B------:R-:W-:Y:S02]  /*7650*/  FFMA.FTZ R3, R12, c[0x0][0x2d0], -R162 ;  /* 0x0000b4000c037a23 */ /* 0x000fe400000108a2 */
[C---:B------:R-:W-:Y:S02]  /*7660*/  FMUL.FTZ R12, R101.reuse, R120 ;  /* 0x00000078650c7220 */ /* 0x040fe40000410000 */
[----:B------:R1:W-:Y:S01]  /*7670*/  MUFU.EX2 R239, R3 ;  /* 0x0000000300ef7308 */ /* 0x0003e20000000800 */
[C---:B------:R-:W-:Y:S02]  /*7680*/  FMUL.FTZ R72, R101.reuse, R72 ;  /* 0x0000004865487220 */ /* 0x040fe40000410000 */
[C---:B------:R-:W-:Y:S01]  /*7690*/  FMUL.FTZ R73, R101.reuse, R73 ;  /* 0x0000004965497220 */ /* 0x040fe20000410000 */
[----:B--2---:R-:W2:Y:S01]  /*76a0*/  SHFL.BFLY PT, R2, R0, 0x1, 0x1f ;  /* 0x0c201f0000027f89 */ /* 0x004ea200000e0000 */
[----:B---3--:R-:W-:Y:S01]  /*76b0*/  F2FP.PACK_AB R117, R230, R229 ;  /* 0x000000e5e675723e */ /* 0x008fe200000000ff */
[C---:B------:R-:W-:Y:S02]  /*76c0*/  FMUL.FTZ R76, R101.reuse, R76 ;  /* 0x0000004c654c7220 */ /* 0x040fe40000410000 */
[C---:B------:R-:W-:Y:S02]  /*76d0*/  FMUL.FTZ R77, R101.reuse, R77 ;  /* 0x0000004d654d7220 */ /* 0x040fe40000410000 */
[C---:B------:R-:W-:Y:S02]  /*76e0*/  FMUL.FTZ R80, R100.reuse, R80 ;  /* 0x0000005064507220 */ /* 0x040fe40000410000 */
[----:B------:R-:W-:Y:S02]  /*76f0*/  FMUL.FTZ R81, R100, R81 ;  /* 0x0000005164517220 */ /* 0x000fe40000410000 */
[C---:B------:R-:W-:Y:S02]  /*7700*/  FMUL.FTZ R82, R102.reuse, R82 ;  /* 0x0000005266527220 */ /* 0x040fe40000410000 */
[----:B------:R-:W-:Y:S02]  /*7710*/  FMUL.FTZ R83, R102, R83 ;  /* 0x0000005366537220 */ /* 0x000fe40000410000 */
[C---:B------:R-:W-:Y:S02]  /*7720*/  FMUL.FTZ R84, R100.reuse, R84 ;  /* 0x0000005464547220 */ /* 0x040fe40000410000 */
[----:B------:R-:W-:Y:S02]  /*7730*/  FMUL.FTZ R85, R100, R85 ;  /* 0x0000005564557220 */ /* 0x000fe40000410000 */
[----:B------:R-:W-:Y:S02]  /*7740*/  FMUL.FTZ R86, R102, R86 ;  /* 0x0000005666567220 */ /* 0x000fe40000410000 */
[----:B-1----:R-:W-:Y:S02]  /*7750*/  FFMA.FTZ R3, R178, c[0x0][0x2d0], -R160 ;  /* 0x0000b400b2037a23 */ /* 0x002fe400000108a0 */
[----:B------:R-:W-:Y:S02]  /*7760*/  FMUL.FTZ R87, R102, R87 ;  /* 0x0000005766577220 */ /* 0x000fe40000410000 */
[----:B------:R1:W-:Y:S01]  /*7770*/  MUFU.EX2 R226, R3 ;  /* 0x0000000300e27308 */ /* 0x0003e20000000800 */
[----:B--2---:R-:W-:Y:S01]  /*7780*/  FMNMX.FTZ R2, R0, R2, !PT ;  /* 0x0000000200027209 */ /* 0x004fe20007810000 */
[----:B------:R-:W-:Y:S02]  /*7790*/  FFMA.FTZ R0, R14, c[0x0][0x2d0], -R162 ;  /* 0x0000b4000e007a23 */ /* 0x000fe400000108a2 */
[C---:B------:R-:W-:Y:S02]  /*77a0*/  FMUL.FTZ R88, R101.reuse, R88 ;  /* 0x0000005865587220 */ /* 0x040fe40000410000 */
[C---:B------:R-:W-:Y:S02]  /*77b0*/  FMUL.FTZ R89, R101.reuse, R89 ;  /* 0x0000005965597220 */ /* 0x040fe40000410000 */
[C---:B------:R-:W-:Y:S02]  /*77c0*/  FMUL.FTZ R92, R101.reuse, R92 ;  /* 0x0000005c655c7220 */ /* 0x040fe40000410000 */
[----:B------:R2:W3:Y:S01]  /*77d0*/  MUFU.EX2 R238, R0 ;  /* 0x0000000000ee7308 */ /* 0x0004e20000000800 */
[----:B------:R-:W-:Y:S02]  /*77e0*/  FMUL.FTZ R93, R101, R93 ;  /* 0x0000005d655d7220 */ /* 0x000fe40000410000 */
[C---:B------:R-:W-:Y:S02]  /*77f0*/  FMUL.FTZ R96, R100.reuse, R96 ;  /* 0x0000006064607220 */ /* 0x040fe40000410000 */
[----:B------:R-:W-:Y:S02]  /*7800*/  FMUL.FTZ R97, R100, R97 ;  /* 0x0000006164617220 */ /* 0x000fe40000410000 */
[C---:B------:R-:W-:Y:S02]  /*7810*/  FMUL.FTZ R98, R102.reuse, R98 ;  /* 0x0000006266627220 */ /* 0x040fe40000410000 */
[----:B------:R-:W-:Y:S02]  /*7820*/  FMUL.FTZ R99, R102, R99 ;  /* 0x0000006366637220 */ /* 0x000fe40000410000 */
[--C-:B------:R-:W-:Y:S02]  /*7830*/  FFMA.FTZ R133, R212, c[0x0][0x2d0], -R161.reuse ;  /* 0x0000b400d4857a23 */ /* 0x100fe400000108a1 */
[----:B------:R-:W-:Y:S02]  /*7840*/  FFMA.FTZ R132, R205, c[0x0][0x2d0], -R161 ;  /* 0x0000b400cd847a23 */ /* 0x000fe400000108a1 */
[--C-:B-1----:R-:W-:Y:S01]  /*7850*/  FFMA.FTZ R3, R177, c[0x0][0x2d0], -R160.reuse ;  /* 0x0000b400b1037a23 */ /* 0x102fe200000108a0 */
[----:B------:R-:W-:Y:S01]  /*7860*/  MUFU.EX2 R174, R133 ;  /* 0x0000008500ae7308 */ /* 0x000fe20000000800 */
[--C-:B------:R-:W-:Y:S02]  /*7870*/  FFMA.FTZ R137, R203, c[0x0][0x2d0], -R160.reuse ;  /* 0x0000b400cb897a23 */ /* 0x100fe400000108a0 */
[----:B--2---:R-:W-:Y:S01]  /*7880*/  FADD.FTZ R0, -R2, R105 ;  /* 0x0000006902007221 */ /* 0x004fe20000010100 */
[----:B---3--:R-:W-:Y:S06]  /*7890*/  F2FP.PACK_AB R119, R238, R239 ;  /* 0x000000efee77723e */ /* 0x008fec00000000ff */
[----:B------:R1:W2:Y:S01]  /*78a0*/  MUFU.EX2 R228, R3 ;  /* 0x0000000300e47308 */ /* 0x0002a20000000800 */
[--C-:B------:R-:W-:Y:S02]  /*78b0*/  FFMA.FTZ R105, R199, c[0x0][0x2d0], -R161.reuse ;  /* 0x0000b400c7697a23 */ /* 0x100fe400000108a1 */
[----:B------:R-:W-:Y:S07]  /*78c0*/  FMUL.FTZ R0, R0, c[0x0][0x2d0] ;  /* 0x0000b40000007a20 */ /* 0x000fee0000410000 */
[----:B------:R3:W-:Y:S10]  /*78d0*/  MUFU.EX2 R224, R105 ;  /* 0x0000006900e07308 */ /* 0x0007f40000000800 */
[----:B------:R-:W4:Y:S01]  /*78e0*/  MUFU.EX2 R0, R0 ;  /* 0x0000000000007308 */ /* 0x000f220000000800 */
[--C-:B-1----:R-:W-:Y:S01]  /*78f0*/  FFMA.FTZ R3, R165, c[0x0][0x2d0], -R160.reuse ;  /* 0x0000b400a5037a23 */ /* 0x102fe200000108a0 */
[----:B--2---:R-:W-:Y:S08]  /*7900*/  F2FP.PACK_AB R112, R228, R226 ;  /* 0x000000e2e470723e */ /* 0x004ff000000000ff */
[----:B------:R1:W-:Y:S01]  /*7910*/  MUFU.EX2 R236, R3 ;  /* 0x0000000300ec7308 */ /* 0x0003e20000000800 */
[----:B---3--:R-:W-:Y:S09]  /*7920*/  FFMA.FTZ R105, R197, c[0x0][0x2d0], -R161 ;  /* 0x0000b400c5697a23 */ /* 0x008ff200000108a1 */
[----:B------:R2:W-:Y:S01]  /*7930*/  MUFU.EX2 R225, R105 ;  /* 0x0000006900e17308 */ /* 0x0005e20000000800 */
[C---:B----4-:R-:W-:Y:S02]  /*7940*/  FMUL.FTZ R10, R0.reuse, R114 ;  /* 0x00000072000a7220 */ /* 0x050fe40000410000 */
[C---:B------:R-:W-:Y:S02]  /*7950*/  FMUL.FTZ R11, R0.reuse, R115 ;  /* 0x00000073000b7220 */ /* 0x040fe40000410000 */
[C---:B------:R-:W-:Y:S02]  /*7960*/  FMUL.FTZ R14, R0.reuse, R122 ;  /* 0x0000007a000e7220 */ /* 0x040fe40000410000 */
[C---:B------:R-:W-:Y:S03]  /*7970*/  FMUL.FTZ R15, R0.reuse, R123 ;  /* 0x0000007b000f7220 */ /* 0x040fe60000410000 */
[----:B------:R-:W-:Y:S01]  /*7980*/  MUFU.EX2 R178, R132 ;  /* 0x0000008400b27308 */ /* 0x000fe20000000800 */
[----:B------:R-:W3:Y:S01]  /*7990*/  LDSM.16.MT88.4 R120, [R110+0xc00] ;  /* 0x000c00006e78783b */ /* 0x000ee20000004200 */
[----:B------:R-:W-:Y:S02]  /*79a0*/  FMUL.FTZ R26, R0, R134 ;  /* 0x00000086001a7220 */ /* 0x000fe40000410000 */
[----:B-1----:R-:W-:Y:S02]  /*79b0*/  FFMA.FTZ R3, R164, c[0x0][0x2d0], -R160 ;  /* 0x0000b400a4037a23 */ /* 0x002fe400000108a0 */
[C---:B------:R-:W-:Y:S02]  /*79c0*/  FMUL.FTZ R27, R0.reuse, R135 ;  /* 0x00000087001b7220 */ /* 0x040fe40000410000 */
[C---:B------:R-:W-:Y:S02]  /*79d0*/  FMUL.FTZ R30, R0.reuse, R138 ;  /* 0x0000008a001e7220 */ /* 0x040fe40000410000 */
[----:B------:R-:W1:Y:S01]  /*79e0*/  MUFU.EX2 R237, R3 ;  /* 0x0000000300ed7308 */ /* 0x000e620000000800 */
[C---:B------:R-:W-:Y:S02]  /*79f0*/  FMUL.FTZ R31, R0.reuse, R139 ;  /* 0x0000008b001f7220 */ /* 0x040fe40000410000 */
[--C-:B--2---:R-:W-:Y:S02]  /*7a00*/  FFMA.FTZ R105, R195, c[0x0][0x2d0], -R162.reuse ;  /* 0x0000b400c3697a23 */ /* 0x104fe400000108a2 */
[C---:B------:R-:W-:Y:S02]  /*7a10*/  FMUL.FTZ R42, R0.reuse, R150 ;  /* 0x00000096002a7220 */ /* 0x040fe40000410000 */
[C---:B------:R-:W-:Y:S02]  /*7a20*/  FMUL.FTZ R43, R0.reuse, R151 ;  /* 0x00000097002b7220 */ /* 0x040fe40000410000 */
[C---:B------:R-:W-:Y:S01]  /*7a30*/  FMUL.FTZ R46, R0.reuse, R154 ;  /* 0x0000009a002e7220 */ /* 0x040fe20000410000 */
[----:B------:R2:W-:Y:S01]  /*7a40*/  MUFU.EX2 R223, R105 ;  /* 0x0000006900df7308 */ /* 0x0005e20000000800 */
[C---:B------:R-:W-:Y:S02]  /*7a50*/  FMUL.FTZ R47, R0.reuse, R155 ;  /* 0x0000009b002f7220 */ /* 0x040fe40000410000 */
[C---:B------:R-:W-:Y:S02]  /*7a60*/  FMUL.FTZ R58, R0.reuse, R58 ;  /* 0x0000003a003a7220 */ /* 0x040fe40000410000 */
[C---:B------:R-:W-:Y:S02]  /*7a70*/  FMUL.FTZ R59, R0.reuse, R59 ;  /* 0x0000003b003b7220 */ /* 0x040fe40000410000 */
[C---:B------:R-:W-:Y:S02]  /*7a80*/  FMUL.FTZ R62, R0.reuse, R62 ;  /* 0x0000003e003e7220 */ /* 0x040fe40000410000 */
[C---:B------:R-:W-:Y:S02]  /*7a90*/  FMUL.FTZ R63, R0.reuse, R63 ;  /* 0x0000003f003f7220 */ /* 0x040fe40000410000 */
[C---:B------:R-:W-:Y:S02]  /*7aa0*/  FMUL.FTZ R74, R0.reuse, R74 ;  /* 0x0000004a004a7220 */ /* 0x040fe40000410000 */
[----:B------:R-:W-:Y:S01]  /*7ab0*/  FMUL.FTZ R75, R0, R75 ;  /* 0x0000004b004b7220 */ /* 0x000fe20000410000 */
[----:B-1----:R-:W-:Y:S01]  /*7ac0*/  F2FP.PACK_AB R114, R237, R236 ;  /* 0x000000eced72723e */ /* 0x002fe200000000ff */
[----:B------:R-:W-:Y:S02]  /*7ad0*/  FMUL.FTZ R3, R2, c[0x0][0x2d0] ;  /* 0x0000b40002037a20 */ /* 0x000fe40000410000 */
[C---:B------:R-:W-:Y:S02]  /*7ae0*/  FMUL.FTZ R78, R0.reuse, R78 ;  /* 0x0000004e004e7220 */ /* 0x040fe40000410000 */
[--C-:B------:R-:W-:Y:S02]  /*7af0*/  FFMA.FTZ R4, R175, c[0x0][0x2d0], -R3.reuse ;  /* 0x0000b400af047a23 */ /* 0x100fe40000010803 */
[----:B------:R-:W-:Y:S02]  /*7b00*/  FMUL.FTZ R79, R0, R79 ;  /* 0x0000004f004f7220 */ /* 0x000fe40000410000 */
[----:B------:R1:W4:Y:S01]  /*7b10*/  MUFU.EX2 R164, R4 ;  /* 0x0000000400a47308 */ /* 0x0003220000000800 */
[--C-:B--2---:R-:W-:Y:S02]  /*7b20*/  FFMA.FTZ R105, R200, c[0x0][0x2d0], -R162.reuse ;  /* 0x0000b400c8697a23 */ /* 0x104fe400000108a2 */
[C---:B------:R-:W-:Y:S02]  /*7b30*/  FMUL.FTZ R90, R0.reuse, R90 ;  /* 0x0000005a005a7220 */ /* 0x040fe40000410000 */
[C---:B------:R-:W-:Y:S02]  /*7b40*/  FMUL.FTZ R91, R0.reuse, R91 ;  /* 0x0000005b005b7220 */ /* 0x040fe40000410000 */
[C---:B------:R-:W-:Y:S02]  /*7b50*/  FMUL.FTZ R94, R0.reuse, R94 ;  /* 0x0000005e005e7220 */ /* 0x040fe40000410000 */
[----:B------:R-:W-:Y:S01]  /*7b60*/  FMUL.FTZ R95, R0, R95 ;  /* 0x0000005f005f7220 */ /* 0x000fe20000410000 */
[----:B------:R2:W-:Y:S01]  /*7b70*/  MUFU.EX2 R222, R105 ;  /* 0x0000006900de7308 */ /* 0x0005e20000000800 */
[----:B------:R-:W-:Y:S02]  /*7b80*/  FFMA.FTZ R134, R169, c[0x0][0x2d0], -R162 ;  /* 0x0000b400a9867a23 */ /* 0x000fe400000108a2 */
[--C-:B------:R-:W-:Y:S02]  /*7b90*/  FFMA.FTZ R139, R201, c[0x0][0x2d0], -R160.reuse ;  /* 0x0000b400c98b7a23 */ /* 0x100fe400000108a0 */
[----:B------:R-:W-:Y:S02]  /*7ba0*/  FFMA.FTZ R138, R171, c[0x0][0x2d0], -R160 ;  /* 0x0000b400ab8a7a23 */ /* 0x000fe400000108a0 */
[--C-:B------:R-:W-:Y:S02]  /*7bb0*/  FFMA.FTZ R136, R211, c[0x0][0x2d0], -R3.reuse ;  /* 0x0000b400d3887a23 */ /* 0x100fe40000010803 */
[--C-:B------:R-:W-:Y:S01]  /*7bc0*/  FFMA.FTZ R135, R209, c[0x0][0x2d0], -R3.reuse ;  /* 0x0000b400d1877a23 */ /* 0x100fe20000010803 */
[----:B------:R-:W-:Y:S01]  /*7bd0*/  MUFU.EX2 R171, R139 ;  /* 0x0000008b00ab7308 */ /* 0x000fe20000000800 */
[--C-:B------:R-:W-:Y:S02]  /*7be0*/  FFMA.FTZ R104, R104, c[0x0][0x2d0], -R3.reuse ;  /* 0x0000b40068687a23 */ /* 0x100fe40000010803 */
[----:B-1----:R-:W-:Y:S02]  /*7bf0*/  FFMA.FTZ R4, R179, c[0x0][0x2d0], -R3 ;  /* 0x0000b400b3047a23 */ /* 0x002fe40000010803 */
[----:B----4-:R-:W-:Y:S05]  /*7c00*/  FFMA.FTZ R0, R0, R243, R164 ;  /* 0x000000f300007223 */ /* 0x010fea00000100a4 */
[----:B------:R1:W4:Y:S01]  /*7c10*/  MUFU.EX2 R227, R4 ;  /* 0x0000000400e37308 */ /* 0x0003220000000800 */
[----:B--2---:R-:W-:Y:S09]  /*7c20*/  FFMA.FTZ R105, R193, c[0x0][0x2d0], -R161 ;  /* 0x0000b400c1697a23 */ /* 0x004ff200000108a1 */
[----:B------:R2:W-:Y:S10]  /*7c30*/  MUFU.EX2 R221, R105 ;  /* 0x0000006900dd7308 */ /* 0x0005f40000000800 */
[----:B------:R5:W-:Y:S01]  /*7c40*/  MUFU.EX2 R169, R104 ;  /* 0x0000006800a97308 */ /* 0x000be20000000800 */
[----:B-1----:R-:W-:Y:S01]  /*7c50*/  FFMA.FTZ R4, R167, c[0x0][0x2d0], -R3 ;  /* 0x0000b400a7047a23 */ /* 0x002fe20000010803 */
[C---:B----4-:R-:W-:Y:S01]  /*7c60*/  F2FP.PACK_AB R113, R227.reuse, R164 ;  /* 0x000000a4e371723e */ /* 0x050fe200000000ff */
[----:B------:R-:W-:Y:S07]  /*7c70*/  FADD.FTZ R0, R227, R0 ;  /* 0x00000000e3007221 */ /* 0x000fee0000010000 */
[----:B------:R1:W4:Y:S01]  /*7c80*/  MUFU.EX2 R234, R4 ;  /* 0x0000000400ea7308 */ /* 0x0003220000000800 */
[----:B--2---:R-:W-:Y:S09]  /*7c90*/  FFMA.FTZ R105, R194, c[0x0][0x2d0], -R161 ;  /* 0x0000b400c2697a23 */ /* 0x004ff200000108a1 */
[----:B------:R2:W-:Y:S01]  /*7ca0*/  MUFU.EX2 R220, R105 ;  /* 0x0000006900dc7308 */ /* 0x0005e20000000800 */
[----:B-----5:R-:W-:Y:S04]  /*7cb0*/  FFMA.FTZ R104, R101, R242, R226 ;  /* 0x000000f265687223 */ /* 0x020fe800000100e2 */
[----:B------:R-:W-:Y:S05]  /*7cc0*/  FADD.FTZ R104, R228, R104 ;  /* 0x00000068e4687221 */ /* 0x000fea0000010000 */
[----:B------:R-:W-:Y:S01]  /*7cd0*/  MUFU.EX2 R167, R137 ;  /* 0x0000008900a77308 */ /* 0x000fe20000000800 */
[----:B-1----:R-:W-:Y:S02]  /*7ce0*/  FFMA.FTZ R4, R166, c[0x0][0x2d0], -R3 ;  /* 0x0000b400a6047a23 */ /* 0x002fe40000010803 */
[----:B----4-:R-:W-:Y:S07]  /*7cf0*/  FADD.FTZ R0, R234, R0 ;  /* 0x00000000ea007221 */ /* 0x010fee0000010000 */
[----:B------:R1:W4:Y:S01]  /*7d00*/  MUFU.EX2 R235, R4 ;  /* 0x0000000400eb7308 */ /* 0x0003220000000800 */
[----:B--2---:R-:W-:Y:S09]  /*7d10*/  FFMA.FTZ R105, R196, c[0x0][0x2d0], -R162 ;  /* 0x0000b400c4697a23 */ /* 0x004ff200000108a2 */
[----:B------:R2:W-:Y:S10]  /*7d20*/  MUFU.EX2 R219, R105 ;  /* 0x0000006900db7308 */ /* 0x0005f40000000800 */
[----:B------:R-:W-:Y:S01]  /*7d30*/  MUFU.EX2 R166, R136 ;  /* 0x0000008800a67308 */ /* 0x000fe20000000800 */
[C---:B-1----:R-:W-:Y:S01]  /*7d40*/  FMUL.FTZ R4, R100.reuse, R116 ;  /* 0x0000007464047220 */ /* 0x042fe20000410000 */
[----:B------:R-:W-:Y:S01]  /*7d50*/  F2FP.PACK_AB R116, R231, R173 ;  /* 0x000000ade774723e */ /* 0x000fe200000000ff */
[C---:B----4-:R-:W-:Y:S01]  /*7d60*/  FADD.FTZ R0, R235.reuse, R0 ;  /* 0x00000000eb007221 */ /* 0x050fe20000010000 */
[----:B------:R-:W-:Y:S06]  /*7d70*/  F2FP.PACK_AB R115, R235, R234 ;  /* 0x000000eaeb73723e */ /* 0x000fec00000000ff */
[----:B------:R-:W-:Y:S01]  /*7d80*/  MUFU.EX2 R172, R138 ;  /* 0x0000008a00ac7308 */ /* 0x000fe20000000800 */
[-C--:B------:R-:W-:Y:S05]  /*7d90*/  HMMA.16816.F32 R4, R116, R20.reuse, R4 ;  /* 0x000000147404723c */ /* 0x080fea0000001804 */
[----:B--2---:R-:W-:Y:S03]  /*7da0*/  FFMA.FTZ R105, R213, c[0x0][0x2d0], -R160 ;  /* 0x0000b400d5697a23 */ /* 0x004fe600000108a0 */
[C---:B------:R-:W-:Y:S01]  /*7db0*/  HMMA.16816.F32 R8, R112.reuse, R20, R8 ;  /* 0x000000147008723c */ /* 0x040fe20000001808 */
[----:B------:R1:W-:Y:S06]  /*7dc0*/  MUFU.EX2 R200, R105 ;  /* 0x0000006900c87308 */ /* 0x0003ec0000000800 */
[C---:B------:R-:W-:Y:S01]  /*7dd0*/  FMUL.FTZ R20, R100.reuse, R128 ;  /* 0x0000008064147220 */ /* 0x040fe20000410000 */
[-C--:B------:R-:W-:Y:S04]  /*7de0*/  HMMA.16816.F32 R12, R112, R22.reuse, R12 ;  /* 0x00000016700c723c */ /* 0x080fe8000000180c */
[----:B------:R-:W-:Y:S02]  /*7df0*/  FMUL.FTZ R21, R100, R129 ;  /* 0x0000008164157220 */ /* 0x000fe40000410000 */
[--C-:B------:R-:W-:Y:S02]  /*7e00*/  FFMA.FTZ R129, R206, c[0x0][0x2d0], -R162.reuse ;  /* 0x0000b400ce817a23 */ /* 0x100fe400000108a2 */
[C---:B------:R-:W-:Y:S02]  /*7e10*/  HMMA.16816.F32 R16, R116.reuse, R22, R16 ;  /* 0x000000167410723c */ /* 0x040fe40000001810 */
[----:B------:R-:W-:Y:S02]  /*7e20*/  MUFU.EX2 R175, R129 ;  /* 0x0000008100af7308 */ /* 0x000fe40000000800 */
[----:B------:R-:W-:Y:S03]  /*7e30*/  FFMA.FTZ R128, R204, c[0x0][0x2d0], -R162 ;  /* 0x0000b400cc807a23 */ /* 0x000fe600000108a2 */
[C---:B------:R-:W-:Y:S02]  /*7e40*/  FMUL.FTZ R22, R102.reuse, R130 ;  /* 0x0000008266167220 */ /* 0x040fe40000410000 */
[----:B------:R-:W-:Y:S03]  /*7e50*/  FMUL.FTZ R23, R102, R131 ;  /* 0x0000008366177220 */ /* 0x000fe60000410000 */
[--C-:B-1----:R-:W-:Y:S01]  /*7e60*/  FFMA.FTZ R105, R210, c[0x0][0x2d0], -R160.reuse ;  /* 0x0000b400d2697a23 */ /* 0x102fe200000108a0 */
[----:B------:R-:W1:Y:S01]  /*7e70*/  MUFU.EX2 R176, R128 ;  /* 0x0000008000b07308 */ /* 0x000e620000000800 */
[--C-:B------:R-:W-:Y:S02]  /*7e80*/  FFMA.FTZ R131, R168, c[0x0][0x2d0], -R161.reuse ;  /* 0x0000b400a8837a23 */ /* 0x100fe400000108a1 */
[-C--:B------:R-:W-:Y:S03]  /*7e90*/  HMMA.16816.F32 R20, R116, R36.reuse, R20 ;  /* 0x000000247414723c */ /* 0x080fe60000001814 */
[----:B------:R-:W-:Y:S04]  /*7ea0*/  FFMA.FTZ R130, R163, c[0x0][0x2d0], -R161 ;  /* 0x0000b400a3827a23 */ /* 0x000fe800000108a1 */
[----:B------:R2:W-:Y:S01]  /*7eb0*/  MUFU.EX2 R210, R105 ;  /* 0x0000006900d27308 */ /* 0x0005e20000000800 */
[C---:B------:R-:W-:Y:S07]  /*7ec0*/  HMMA.16816.F32 R24, R112.reuse, R36, R24 ;  /* 0x000000247018723c */ /* 0x040fee0000001818 */
[C---:B------:R-:W-:Y:S01]  /*7ed0*/  FMUL.FTZ R36, R100.reuse, R144 ;  /* 0x0000009064247220 */ /* 0x040fe20000410000 */
[-C--:B------:R-:W-:Y:S01]  /*7ee0*/  HMMA.16816.F32 R28, R112, R38.reuse, R28 ;  /* 0x00000026701c723c */ /* 0x080fe2000000181c */
[----:B------:R-:W-:Y:S03]  /*7ef0*/  MUFU.EX2 R179, R131 ;  /* 0x0000008300b37308 */ /* 0x000fe60000000800 */
[----:B------:R-:W-:Y:S01]  /*7f00*/  FMUL.FTZ R37, R100, R145 ;  /* 0x0000009164257220 */ /* 0x000fe20000410000 */
[----:B-1----:R-:W-:Y:S01]  /*7f10*/  F2FP.PACK_AB R101, R176, R175 ;  /* 0x000000afb065723e */ /* 0x002fe200000000ff */
[----:B------:R-:W-:Y:S02]  /*7f20*/  FFMA.FTZ R100, R100, R232, R173 ;  /* 0x000000e864647223 */ /* 0x000fe400000100ad */
[C---:B------:R-:W-:Y:S03]  /*7f30*/  HMMA.16816.F32 R32, R116.reuse, R38, R32 ;  /* 0x000000267420723c */ /* 0x040fe60000001820 */
[----:B------:R-:W-:Y:S04]  /*7f40*/  MUFU.EX2 R193, R130 ;  /* 0x0000008200c17308 */ /* 0x000fe80000000800 */
[C---:B------:R-:W-:Y:S02]  /*7f50*/  FMUL.FTZ R38, R102.reuse, R146 ;  /* 0x0000009266267220 */ /* 0x040fe40000410000 */
[----:B------:R-:W-:Y:S03]  /*7f60*/  FMUL.FTZ R39, R102, R147 ;  /* 0x0000009366277220 */ /* 0x000fe60000410000 */
[--C-:B--2---:R-:W-:Y:S01]  /*7f70*/  FFMA.FTZ R105, R208, c[0x0][0x2d0], -R3.reuse ;  /* 0x0000b400d0697a23 */ /* 0x104fe20000010803 */
[----:B------:R-:W-:Y:S03]  /*7f80*/  MUFU.EX2 R173, R134 ;  /* 0x0000008600ad7308 */ /* 0x000fe60000000800 */
[-C--:B---3--:R-:W-:Y:S07]  /*7f90*/  HMMA.16816.F32 R36, R116, R120.reuse, R36 ;  /* 0x000000787424723c */ /* 0x088fee0000001824 */
[----:B------:R1:W-:Y:S01]  /*7fa0*/  MUFU.EX2 R198, R105 ;  /* 0x0000006900c67308 */ /* 0x0003e20000000800 */
[C---:B------:R-:W-:Y:S08]  /*7fb0*/  HMMA.16816.F32 R40, R112.reuse, R120, R40 ;  /* 0x000000787028723c */ /* 0x040ff00000001828 */
[-C--:B------:R-:W-:Y:S01]  /*7fc0*/  HMMA.16816.F32 R44, R112, R122.reuse, R44 ;  /* 0x0000007a702c723c */ /* 0x080fe2000000182c */
[----:B------:R-:W2:Y:S07]  /*7fd0*/  MUFU.EX2 R168, R135 ;  /* 0x0000008700a87308 */ /* 0x000eae0000000800 */
[C---:B------:R-:W-:Y:S01]  /*7fe0*/  HMMA.16816.F32 R48, R116.reuse, R122, R48 ;  /* 0x0000007a7430723c */ /* 0x040fe20000001830 */
[----:B------:R-:W3:Y:S03]  /*7ff0*/  LDSM.16.MT88.4 R120, [R111+0xc00] ;  /* 0x000c00006f78783b */ /* 0x000ee60000004200 */
[--C-:B-1----:R-:W-:Y:S04]  /*8000*/  FFMA.FTZ R105, R207, c[0x0][0x2d0], -R3.reuse ;  /* 0x0000b400cf697a23 */ /* 0x102fe80000010803 */
[----:B------:R1:W-:Y:S01]  /*8010*/  MUFU.EX2 R199, R105 ;  /* 0x0000006900c77308 */ /* 0x0003e20000000800 */
[----:B--2---:R-:W-:Y:S03]  /*8020*/  F2FP.PACK_AB R161, R168, R166 ;  /* 0x000000a6a8a1723e */ /* 0x004fe600000000ff */
[--C-:B-1----:R-:W-:Y:S06]  /*8030*/  FFMA.FTZ R105, R214, c[0x0][0x2d0], -R160.reuse ;  /* 0x0000b400d6697a23 */ /* 0x102fec00000108a0 */
[----:B------:R1:W-:Y:S01]  /*8040*/  MUFU.EX2 R196, R105 ;  /* 0x0000006900c47308 */ /* 0x0003e20000000800 */
[-C--:B---3--:R-:W-:Y:S08]  /*8050*/  HMMA.16816.F32 R52, R116, R120.reuse, R52 ;  /* 0x000000787434723c */ /* 0x088ff00000001834 */
[C---:B------:R-:W-:Y:S08]  /*8060*/  HMMA.16816.F32 R56, R112.reuse, R120, R56 ;  /* 0x000000787038723c */ /* 0x040ff00000001838 */
[-C--:B------:R-:W-:Y:S04]  /*8070*/  HMMA.16816.F32 R60, R112, R122.reuse, R60 ;  /* 0x0000007a703c723c */ /* 0x080fe8000000183c */
[----:B-1----:R-:W-:Y:S04]  /*8080*/  FFMA.FTZ R105, R215, c[0x0][0x2d0], -R160 ;  /* 0x0000b400d7697a23 */ /* 0x002fe800000108a0 */
[C---:B------:R-:W-:Y:S01]  /*8090*/  HMMA.16816.F32 R64, R116.reuse, R122, R64 ;  /* 0x0000007a7440723c */ /* 0x040fe20000001840 */
[----:B------:R-:W1:Y:S01]  /*80a0*/  LDSM.16.MT88.4 R120, [R110+0x1800] ;  /* 0x001800006e78783b */ /* 0x000e620000004200 */
[----:B------:R2:W-:Y:S02]  /*80b0*/  MUFU.EX2 R197, R105 ;  /* 0x0000006900c57308 */ /* 0x0005e40000000800 */
[--C-:B--2---:R-:W-:Y:S08]  /*80c0*/  FFMA.FTZ R105, R217, c[0x0][0x2d0], -R3.reuse ;  /* 0x0000b400d9697a23 */ /* 0x104ff00000010803 */
[----:B------:R2:W-:Y:S01]  /*80d0*/  MUFU.EX2 R195, R105 ;  /* 0x0000006900c37308 */ /* 0x0005e20000000800 */
[-C--:B-1----:R-:W-:Y:S08]  /*80e0*/  HMMA.16816.F32 R68, R116, R120.reuse, R68 ;  /* 0x000000787444723c */ /* 0x082ff00000001844 */
[C---:B------:R-:W-:Y:S04]  /*80f0*/  HMMA.16816.F32 R72, R112.reuse, R120, R72 ;  /* 0x000000787048723c */ /* 0x040fe80000001848 */
[--C-:B--2---:R-:W-:Y:S02]  /*8100*/  FFMA.FTZ R105, R216, c[0x0][0x2d0], -R3.reuse ;  /* 0x0000b400d8697a23 */ /* 0x104fe40000010803 */
[----:B------:R-:W-:Y:S02]  /*8110*/  FFMA.FTZ R3, R103, c[0x0][0x2d0], -R3 ;  /* 0x0000b40067037a23 */ /* 0x000fe40000010803 */
[-C--:B------:R-:W-:Y:S01]  /*8120*/  HMMA.16816.F32 R76, R112, R122.reuse, R76 ;  /* 0x0000007a704c723c */ /* 0x080fe2000000184c */
[----:B------:R1:W-:Y:S07]  /*8130*/  MUFU.EX2 R194, R105 ;  /* 0x0000006900c27308 */ /* 0x0003ee0000000800 */
[C---:B------:R-:W-:Y:S01]  /*8140*/  HMMA.16816.F32 R80, R116.reuse, R122, R80 ;  /* 0x0000007a7450723c */ /* 0x040fe20000001850 */
[----:B------:R-:W2:Y:S02]  /*8150*/  LDSM.16.MT88.4 R120, [R111+0x1800] ;  /* 0x001800006f78783b */ /* 0x000ea40000004200 */
[----:B------:R-:W3:Y:S01]  /*8160*/  MUFU.EX2 R165, R3 ;  /* 0x0000000300a57308 */ /* 0x000ee20000000800 */
[----:B-1----:R-:W-:Y:S01]  /*8170*/  FFMA.FTZ R105, R170, c[0x0][0x2d0], -R162 ;  /* 0x0000b400aa697a23 */ /* 0x002fe200000108a2 */
[----:B------:R-:W-:Y:S08]  /*8180*/  F2FP.PACK_AB R162, R172, R171 ;  /* 0x000000abaca2723e */ /* 0x000ff000000000ff */
[----:B------:R1:W4:Y:S01]  /*8190*/  MUFU.EX2 R170, R140 ;  /* 0x0000008c00aa7308 */ /* 0x0003220000000800 */
[----:B---3--:R-:W-:Y:S01]  /*81a0*/  F2FP.PACK_AB R163, R165, R169 ;  /* 0x000000a9a5a3723e */ /* 0x008fe200000000ff */
[----:B------:R-:W-:Y:S01]  /*81b0*/  FFMA.FTZ R3, R102, R241, R229 ;  /* 0x000000f166037223 */ /* 0x000fe200000100e5 */
[----:B------:R-:W-:Y:S07]  /*81c0*/  F2FP.PACK_AB R102, R193, R179 ;  /* 0x000000b3c166723e */ /* 0x000fee00000000ff */
[----:B------:R-:W3:Y:S01]  /*81d0*/  MUFU.EX2 R177, R105 ;  /* 0x0000006900b17308 */ /* 0x000ee20000000800 */
[----:B------:R-:W-:Y:S01]  /*81e0*/  FADD.FTZ R164, R230, R3 ;  /* 0x00000003e6a47221 */ /* 0x000fe20000010000 */
[-C--:B--2---:R-:W-:Y:S01]  /*81f0*/  HMMA.16816.F32 R84, R116, R120.reuse, R84 ;  /* 0x000000787454723c */ /* 0x084fe20000001854 */
[----:B-1----:R-:W-:Y:S02]  /*8200*/  LDSM.16.MT88.4 R140, [R111+0x800] ;  /* 0x000800006f8c783b */ /* 0x002fe40000004200 */
[----:B----4-:R-:W-:Y:S05]  /*8210*/  F2FP.PACK_AB R160, R170, R167 ;  /* 0x000000a7aaa0723e */ /* 0x010fea00000000ff */
[C---:B------:R-:W-:Y:S04]  /*8220*/  HMMA.16816.F32 R88, R112.reuse, R120, R88 ;  /* 0x000000787058723c */ /* 0x040fe80000001858 */
[----:B---3--:R-:W-:Y:S01]  /*8230*/  F2FP.PACK_AB R103, R173, R177 ;  /* 0x000000b1ad67723e */ /* 0x008fe200000000ff */
[----:B------:R-:W-:Y:S01]  /*8240*/  FADD.FTZ R105, R231, R100 ;  /* 0x00000064e7697221 */ /* 0x000fe20000010000 */
[----:B------:R-:W-:Y:S02]  /*8250*/  F2FP.PACK_AB R100, R178, R174 ;  /* 0x000000aeb264723e */ /* 0x000fe400000000ff */
[-C--:B------:R-:W-:Y:S04]  /*8260*/  HMMA.16816.F32 R92, R112, R122.reuse, R92 ;  /* 0x0000007a705c723c */ /* 0x080fe8000000185c */
[----:B------:R-:W-:Y:S01]  /*8270*/  FADD.FTZ R3, R233, R105 ;  /* 0x00000069e9037221 */ /* 0x000fe20000010000 */
[----:B------:R-:W-:Y:S02]  /*8280*/  MOV R105, R2 ;  /* 0x0000000200697202 */ /* 0x000fe40000000f00 */
[----:B------:R-:W-:Y:S01]  /*8290*/  F2FP.PACK_AB R112, R225, R224 ;  /* 0x000000e0e170723e */ /* 0x000fe200000000ff */
[----:B------:R-:W-:Y:S01]  /*82a0*/  HMMA.16816.F32 R96, R116, R122, R96 ;  /* 0x0000007a7460723c */ /* 0x000fe20000001860 */
[----:B------:R-:W1:Y:S03]  /*82b0*/  LDSM.16.MT88.4 R120, [R111+0x400] ;  /* 0x000400006f78783b */ /* 0x000e660000004200 */
[----:B------:R-:W-:Y:S01]  /*82c0*/  F2FP.PACK_AB R113, R222, R223 ;  /* 0x000000dfde71723e */ /* 0x000fe200000000ff */
[----:B------:R-:W-:Y:S01]  /*82d0*/  FADD.FTZ R3, R240, R3 ;  /* 0x00000003f0037221 */ /* 0x000fe20000010000 */
[----:B------:R-:W-:Y:S02]  /*82e0*/  F2FP.PACK_AB R114, R220, R221 ;  /* 0x000000dddc72723e */ /* 0x000fe400000000ff */
[----:B------:R-:W-:Y:S01]  /*82f0*/  F2FP.PACK_AB R115, R219, R218 ;  /* 0x000000dadb73723e */ /* 0x000fe200000000ff */
[----:B------:R-:W-:Y:S03]  /*8300*/  FADD.FTZ R3, R224, R3 ;  /* 0x00000003e0037221 */ /* 0x000fe60000010000 */
[----:B------:R-:W-:Y:S01]  /*8310*/  F2FP.PACK_AB R116, R210, R200 ;  /* 0x000000c8d274723e */ /* 0x000fe200000000ff */
[----:B------:R-:W-:Y:S01]  /*8320*/  FADD.FTZ R3, R225, R3 ;  /* 0x00000003e1037221 */ /* 0x000fe20000010000 */
[----:B------:R-:W-:Y:S01]  /*8330*/  F2FP.PACK_AB R117, R199, R198 ;  /* 0x000000c6c775723e */ /* 0x000fe200000000ff */
[-C--:B------:R-:W-:Y:S05]  /*8340*/  HMMA.16816.F32 R4, R112, R124.reuse, R4 ;  /* 0x0000007c7004723c */ /* 0x080fea0000001804 */
[----:B------:R-:W-:Y:S02]  /*8350*/  F2FP.PACK_AB R118, R197, R196 ;  /* 0x000000c4c576723e */ /* 0x000fe400000000ff */
[----:B------:R-:W-:Y:S07]  /*8360*/  F2FP.PACK_AB R119, R194, R195 ;  /* 0x000000c3c277723e */ /* 0x000fee00000000ff */
[C---:B------:R-:W-:Y:S08]  /*8370*/  HMMA.16816.F32 R8, R116.reuse, R124, R8 ;  /* 0x0000007c7408723c */ /* 0x040ff00000001808 */
[-C--:B------:R-:W-:Y:S08]  /*8380*/  HMMA.16816.F32 R12, R116, R126.reuse, R12 ;  /* 0x0000007e740c723c */ /* 0x080ff0000000180c */
[C---:B------:R-:W-:Y:S01]  /*8390*/  HMMA.16816.F32 R16, R112.reuse, R126, R16 ;  /* 0x0000007e7010723c */ /* 0x040fe20000001810 */
[----:B------:R-:W2:Y:S07]  /*83a0*/  LDSM.16.MT88.4 R124, [R110+0x1000] ;  /* 0x001000006e7c783b */ /* 0x000eae0000004200 */
[-C--:B-1----:R-:W-:Y:S08]  /*83b0*/  HMMA.16816.F32 R20, R112, R120.reuse, R20 ;  /* 0x000000787014723c */ /* 0x082ff00000001814 */
[C---:B------:R-:W-:Y:S08]  /*83c0*/  HMMA.16816.F32 R24, R116.reuse, R120, R24 ;  /* 0x000000787418723c */ /* 0x040ff00000001818 */
[-C--:B------:R-:W-:Y:S08]  /*83d0*/  HMMA.16816.F32 R28, R116, R122.reuse, R28 ;  /* 0x0000007a741c723c */ /* 0x080ff0000000181c */
[C---:B------:R-:W-:Y:S01]  /*83e0*/  HMMA.16816.F32 R32, R112.reuse, R122, R32 ;  /* 0x0000007a7020723c */ /* 0x040fe20000001820 */
[----:B------:R-:W1:Y:S07]  /*83f0*/  LDSM.16.MT88.4 R120, [R111+0x1000] ;  /* 0x001000006f78783b */ /* 0x000e6e0000004200 */
[-C--:B--2---:R-:W-:Y:S08]  /*8400*/  HMMA.16816.F32 R36, R112, R124.reuse, R36 ;  /* 0x0000007c7024723c */ /* 0x084ff00000001824 */
        /* <DEDUP_REMOVED lines=17> */
[----:B------:R-:W-:Y:S08]  /*8520*/  HMMA.16816.F32 R96, R112, R122, R96 ;  /* 0x0000007a7060723c */ /* 0x000ff00000001860 */
[-C--:B--2---:R-:W-:Y:S01]  /*8530*/  HMMA.16816.F32 R116, R100, R124.reuse, R4 ;  /* 0x0000007c6474723c */ /* 0x084fe20000001804 */
[----:B------:R-:W1:Y:S07]  /*8540*/  LDSM.16.MT88.4 R4, [R111+0x1400] ;  /* 0x001400006f04783b */ /* 0x000e6e0000004200 */
[C---:B------:R-:W-:Y:S01]  /*8550*/  HMMA.16816.F32 R112, R160.reuse, R124, R8 ;  /* 0x0000007ca070723c */ /* 0x040fe20000001808 */
[----:B------:R-:W2:Y:S07]  /*8560*/  LDSM.16.MT88.4 R8, [R110+0x2000] ;  /* 0x002000006e08783b */ /* 0x000eae0000004200 */
[-C--:B------:R-:W-:Y:S01]  /*8570*/  HMMA.16816.F32 R120, R160, R126.reuse, R12 ;  /* 0x0000007ea078723c */ /* 0x080fe2000000180c */
[----:B------:R-:W3:Y:S07]  /*8580*/  LDSM.16.MT88.4 R12, [R111+0x2000] ;  /* 0x002000006f0c783b */ /* 0x000eee0000004200 */
        /* <DEDUP_REMOVED lines=9> */
[-C--:B-1----:R-:W-:Y:S08]  /*8620*/  HMMA.16816.F32 R52, R100, R4.reuse, R52 ;  /* 0x000000046434723c */ /* 0x082ff00000001834 */
[C---:B------:R-:W-:Y:S07]  /*8630*/  HMMA.16816.F32 R56, R160.reuse, R4, R56 ;  /* 0x00000004a038723c */ /* 0x040fee0000001838 */
[----:B------:R-:W-:Y:S01]  /*8640*/  FADD.FTZ R5, R239, R164 ;  /* 0x000000a4ef057221 */ /* 0x000fe20000010000 */
[-C--:B------:R-:W-:Y:S04]  /*8650*/  HMMA.16816.F32 R60, R160, R6.reuse, R60 ;  /* 0x00000006a03c723c */ /* 0x080fe8000000183c */
[----:B------:R-:W-:Y:S02]  /*8660*/  FADD.FTZ R5, R238, R5 ;  /* 0x00000005ee057221 */ /* 0x000fe40000010000 */
[----:B------:R-:W-:Y:S02]  /*8670*/  FADD.FTZ R4, R198, R0 ;  /* 0x00000000c6047221 */ /* 0x000fe40000010000 */
[C---:B------:R-:W-:Y:S04]  /*8680*/  HMMA.16816.F32 R64, R100.reuse, R6, R64 ;  /* 0x000000066440723c */ /* 0x040fe80000001840 */
[----:B------:R-:W-:Y:S03]  /*8690*/  FADD.FTZ R5, R223, R5 ;  /* 0x00000005df057221 */ /* 0x000fe60000010000 */
[----:B------:R-:W-:Y:S01]  /*86a0*/  FADD.FTZ R6, R236, R104 ;  /* 0x00000068ec067221 */ /* 0x000fe20000010000 */
[-C--:B--2---:R-:W-:Y:S04]  /*86b0*/  HMMA.16816.F32 R68, R100, R8.reuse, R68 ;  /* 0x000000086444723c */ /* 0x084fe80000001844 */
[----:B------:R-:W-:Y:S02]  /*86c0*/  FADD.FTZ R6, R237, R6 ;  /* 0x00000006ed067221 */ /* 0x000fe40000010000 */
[----:B------:R-:W-:Y:S02]  /*86d0*/  FADD.FTZ R0, R222, R5 ;  /* 0x00000005de007221 */ /* 0x000fe40000010000 */
[C---:B------:R-:W-:Y:S04]  /*86e0*/  HMMA.16816.F32 R72, R160.reuse, R8, R72 ;  /* 0x00000008a048723c */ /* 0x040fe80000001848 */
[----:B------:R-:W-:Y:S02]  /*86f0*/  FADD.FTZ R6, R200, R6 ;  /* 0x00000006c8067221 */ /* 0x000fe40000010000 */
[----:B------:R-:W-:Y:S02]  /*8700*/  FADD.FTZ R7, R199, R4 ;  /* 0x00000004c7077221 */ /* 0x000fe40000010000 */
[----:B------:R-:W-:Y:S01]  /*8710*/  FADD.FTZ R8, R210, R6 ;  /* 0x00000006d2087221 */ /* 0x000fe20000010000 */
[-C--:B------:R-:W-:Y:S03]  /*8720*/  HMMA.16816.F32 R76, R160, R10.reuse, R76 ;  /* 0x0000000aa04c723c */ /* 0x080fe6000000184c */
[----:B------:R-:W-:Y:S02]  /*8730*/  FADD.FTZ R5, R221, R3 ;  /* 0x00000003dd057221 */ /* 0x000fe40000010000 */
[----:B------:R-:W-:Y:S02]  /*8740*/  FADD.FTZ R6, R218, R0 ;  /* 0x00000000da067221 */ /* 0x000fe40000010000 */
[----:B------:R-:W-:Y:S01]  /*8750*/  FADD.FTZ R4, R196, R8 ;  /* 0x00000008c4047221 */ /* 0x000fe20000010000 */
[C---:B------:R-:W-:Y:S04]  /*8760*/  HMMA.16816.F32 R80, R100.reuse, R10, R80 ;  /* 0x0000000a6450723c */ /* 0x040fe80000001850 */
[----:B------:R-:W-:Y:S02]  /*8770*/  FADD.FTZ R3, R195, R7 ;  /* 0x00000007c3037221 */ /* 0x000fe40000010000 */
[----:B------:R-:W-:Y:S02]  /*8780*/  FADD.FTZ R0, R220, R5 ;  /* 0x00000005dc007221 */ /* 0x000fe40000010000 */
[----:B------:R-:W-:Y:S01]  /*8790*/  FADD.FTZ R6, R219, R6 ;  /* 0x00000006db067221 */ /* 0x000fe20000010000 */
[-C--:B---3--:R-:W-:Y:S03]  /*87a0*/  HMMA.16816.F32 R84, R100, R12.reuse, R84 ;  /* 0x0000000c6454723c */ /* 0x088fe60000001854 */
[----:B------:R-:W-:Y:S02]  /*87b0*/  FADD.FTZ R4, R197, R4 ;  /* 0x00000004c5047221 */ /* 0x000fe40000010000 */
[----:B------:R-:W-:Y:S02]  /*87c0*/  FADD.FTZ R5, R194, R3 ;  /* 0x00000003c2057221 */ /* 0x000fe40000010000 */
[----:B------:R-:W-:Y:S01]  /*87d0*/  FADD.FTZ R3, R174, R0 ;  /* 0x00000000ae037221 */ /* 0x000fe20000010000 */
        /* <DEDUP_REMOVED lines=8> */
[----:B------:R-:W-:Y:S04]  /*8860*/  HMMA.16816.F32 R96, R100, R14, R96 ;  /* 0x0000000e6460723c */ /* 0x000fe80000001860 */
[----:B------:R-:W-:Y:S02]  /*8870*/  FADD.FTZ R5, R168, R5 ;  /* 0x00000005a8057221 */ /* 0x000fe40000010000 */
[----:B------:R-:W-:Y:S02]  /*8880*/  FADD.FTZ R6, R179, R6 ;  /* 0x00000006b3067221 */ /* 0x000fe40000010000 */
[----:B------:R-:W-:Y:S04]  /*8890*/  FADD.FTZ R4, R177, R3 ;  /* 0x00000003b1047221 */ /* 0x000fe80000010000 */
[----:B------:R-:W-:Y:S02]  /*88a0*/  FADD.FTZ R3, R171, R0 ;  /* 0x00000000ab037221 */ /* 0x000fe40000010000 */
[----:B------:R-:W-:Y:S02]  /*88b0*/  FADD.FTZ R0, R169, R5 ;  /* 0x00000005a9007221 */ /* 0x000fe40000010000 */
[----:B------:R-:W-:Y:S02]  /*88c0*/  FADD.FTZ R232, R193, R6 ;  /* 0x00000006c1e87221 */ /* 0x000fe40000010000 */
[----:B------:R-:W-:Y:S02]  /*88d0*/  FADD.FTZ R241, R173, R4 ;  /* 0x00000004adf17221 */ /* 0x000fe40000010000 */
[----:B------:R-:W-:Y:S02]  /*88e0*/  FADD.FTZ R242, R172, R3 ;  /* 0x00000003acf27221 */ /* 0x000fe40000010000 */
[----:B------:R-:W-:Y:S01]  /*88f0*/  FADD.FTZ R243, R165, R0 ;  /* 0x00000000a5f37221 */ /* 0x000fe20000010000 */
[----:B------:R-:W-:-:S05]  /*8900*/  @P2 BRA `(.L_x_55) ;  /* 0xffffd25000002947 */ /* 0x000fca000383ffff */
.L_x_52:
[----:B------:R-:W-:Y:S05]  /*8910*/  BRA.DIV ~URZ, `(.L_x_56) ;  /* 0x000058827f007947 */ /* 0x000fea000b800000 */
[----:B------:R-:W1:Y:S04]  /*8920*/  SHFL.BFLY PT, R3, R232, 0x2, 0x1f ;  /* 0x0c401f00e8037f89 */ /* 0x000e6800000e0000 */
[----:B------:R-:W2:Y:S04]  /*8930*/  SHFL.BFLY PT, R2, R241, 0x2, 0x1f ;  /* 0x0c401f00f1027f89 */ /* 0x000ea800000e0000 */
[----:B------:R-:W3:Y:S04]  /*8940*/  SHFL.BFLY PT, R0, R242, 0x2, 0x1f ;  /* 0x0c401f00f2007f89 */ /* 0x000ee800000e0000 */
[----:B------:R-:W4:Y:S01]  /*8950*/  SHFL.BFLY PT, R6, R243, 0x2, 0x1f ;  /* 0x0c401f00f3067f89 */ /* 0x000f2200000e0000 */
[----:B-1----:R-:W-:-:S02]  /*8960*/  FADD.FTZ R3, R3, R232 ;  /* 0x000000e803037221 */ /* 0x002fc40000010000 */
[----:B--2---:R-:W-:-:S03]  /*8970*/  FADD.FTZ R2, R2, R241 ;  /* 0x000000f102027221 */ /* 0x004fc60000010000 */
[----:B------:R-:W1:Y:S01]  /*8980*/  SHFL.BFLY PT, R5, R3, 0x1, 0x1f ;  /* 0x0c201f0003057f89 */ /* 0x000e6200000e0000 */
[----:B---3--:R-:W-:-:S03]  /*8990*/  FADD.FTZ R0, R0, R242 ;  /* 0x000000f200007221 */ /* 0x008fc60000010000 */
[----:B------:R-:W2:Y:S01]  /*89a0*/  SHFL.BFLY PT, R4, R2, 0x1, 0x1f ;  /* 0x0c201f0002047f89 */ /* 0x000ea200000e0000 */
[----:B----4-:R-:W-:-:S03]  /*89b0*/  FADD.FTZ R6, R6, R243 ;  /* 0x000000f306067221 */ /* 0x010fc60000010000 */
[----:B------:R-:W3:Y:S04]  /*89c0*/  SHFL.BFLY PT, R7, R0, 0x1, 0x1f ;  /* 0x0c201f0000077f89 */ /* 0x000ee800000e0000 */
[----:B------:R4:W4:Y:S01]  /*89d0*/  SHFL.BFLY PT, R8, R6, 0x1, 0x1f ;  /* 0x0c201f0006087f89 */ /* 0x00092200000e0000 */
[----:B-1----:R-:W-:Y:S02]  /*89e0*/  FADD.FTZ R5, R3, R5 ;  /* 0x0000000503057221 */ /* 0x002fe40000010000 */
[----:B--2---:R-:W-:Y:S02]  /*89f0*/  FADD.FTZ R4, R2, R4 ;  /* 0x0000000402047221 */ /* 0x004fe40000010000 */
[----:B---3--:R-:W-:Y:S02]  /*8a00*/  FADD.FTZ R7, R0, R7 ;  /* 0x0000000700077221 */ /* 0x008fe40000010000 */
.L_x_132:
[----:B------:R-:W-:Y:S01]  /*8a10*/  FSETP.NE.FTZ.AND P3, PT, R5, RZ, PT ;  /* 0x000000ff0500720b */ /* 0x000fe20003f75000 */
[----:B------:R-:W-:Y:S01]  /*8a20*/  CS2R R2, SRZ ;  /* 0x0000000000027805 */ /* 0x000fe2000001ff00 */
[----:B------:R-:W-:Y:S01]  /*8a30*/  MOV R0, RZ ;  /* 0x000000ff00007202 */ /* 0x000fe20000000f00 */
[----:B----4-:R-:W-:Y:S01]  /*8a40*/  FADD.FTZ R6, R8, R6 ;  /* 0x0000000608067221 */ /* 0x010fe20000010000 */
[----:B------:R-:W-:-:S02]  /*8a50*/  FSETP.NE.FTZ.AND P2, PT, R4, RZ, PT ;  /* 0x000000ff0400720b */ /* 0x000fc40003f55000 */
[----:B------:R-:W-:Y:S02]  /*8a60*/  FSETP.NE.FTZ.AND P1, PT, R7, RZ, PT ;  /* 0x000000ff0700720b */ /* 0x000fe40003f35000 */
[----:B------:R-:W-:Y:S02]  /*8a70*/  FSETP.NE.FTZ.AND P0, PT, R6, RZ, PT ;  /* 0x000000ff0600720b */ /* 0x000fe40003f15000 */
[----:B------:R-:W-:Y:S02]  /*8a80*/  MOV R25, 0xff800000 ;  /* 0xff80000000197802 */ /* 0x000fe40000000f00 */
[----:B------:R-:W-:Y:S01]  /*8a90*/  MOV R24, 0xff800000 ;  /* 0xff80000000187802 */ /* 0x000fe20000000f00 */
[----:B------:R-:W1:Y:S01]  /*8aa0*/  @P3 MUFU.RCP R0, R5 ;  /* 0x0000000500003308 */ /* 0x000e620000001000 */
[----:B------:R-:W-:Y:S02]  /*8ab0*/  MOV R23, 0xff800000 ;  /* 0xff80000000177802 */ /* 0x000fe40000000f00 */
[----:B------:R-:W-:-:S03]  /*8ac0*/  MOV R22, 0xff800000 ;  /* 0xff80000000167802 */ /* 0x000fc60000000f00 */
[----:B------:R-:W-:Y:S02]  /*8ad0*/  @P1 MOV R10, 0x3f317218 ;  /* 0x3f317218000a1802 */ /* 0x000fe40000000f00 */
[----:B------:R-:W-:Y:S01]  /*8ae0*/  @P2 MUFU.RCP R3, R4 ;  /* 0x0000000400032308 */ /* 0x000fe20000001000 */
[----:B-1----:R-:W-:-:S07]  /*8af0*/  FMUL.FTZ R102, R0, R116 ;  /* 0x0000007400667220 */ /* 0x002fce0000410000 */
[----:B------:R-:W1:Y:S01]  /*8b00*/  @P2 MUFU.LG2 R4, R4 ;  /* 0x0000000400042308 */ /* 0x000e620000000c00 */
[C---:B------:R-:W-:Y:S02]  /*8b10*/  FMUL.FTZ R103, R0.reuse, R117 ;  /* 0x0000007500677220 */ /* 0x040fe40000410000 */
[C---:B------:R-:W-:Y:S02]  /*8b20*/  FMUL.FTZ R116, R0.reuse, R124 ;  /* 0x0000007c00747220 */ /* 0x040fe40000410000 */
[C---:B------:R-:W-:Y:S02]  /*8b30*/  FMUL.FTZ R117, R0.reuse, R125 ;  /* 0x0000007d00757220 */ /* 0x040fe40000410000 */
[C---:B------:R-:W-:Y:S01]  /*8b40*/  FMUL.FTZ R124, R0.reuse, R128 ;  /* 0x00000080007c7220 */ /* 0x040fe20000410000 */
[----:B------:R-:W-:Y:S01]  /*8b50*/  @P1 MUFU.RCP R2, R7 ;  /* 0x0000000700021308 */ /* 0x000fe20000001000 */
        /* <DEDUP_REMOVED lines=19> */
[----:B------:R-:W-:Y:S02]  /*8c90*/  FMUL.FTZ R81, R0, R97 ;  /* 0x0000006100517220 */ /* 0x000fe40000410000 */
[----:B------:R2:W3:Y:S01]  /*8ca0*/  @P1 MUFU.LG2 R0, R7 ;  /* 0x0000000700001308 */ /* 0x0004e20000000c00 */
[----:B-1----:R-:W-:-:S02]  /*8cb0*/  @P2 FMUL.FTZ R8, R4, 0.69314718246459960938 ;  /* 0x3f31721804082820 */ /* 0x002fc40000410000 */
[C---:B------:R-:W-:Y:S02]  /*8cc0*/  FMUL.FTZ R164, R3.reuse, R126 ;  /* 0x0000007e03a47220 */ /* 0x040fe40000410000 */
[C---:B------:R-:W-:Y:S02]  /*8cd0*/  FMUL.FTZ R165, R3.reuse, R127 ;  /* 0x0000007f03a57220 */ /* 0x040fe40000410000 */
[C---:B------:R-:W-:Y:S02]  /*8ce0*/  FMUL.FTZ R96, R3.reuse, R142 ;  /* 0x0000008e03607220 */ /* 0x040fe40000410000 */
[C---:B------:R-:W-:Y:S02]  /*8cf0*/  FMUL.FTZ R97, R3.reuse, R143 ;  /* 0x0000008f03617220 */ /* 0x040fe40000410000 */
[C---:B------:R-:W-:Y:S02]  /*8d00*/  FMUL.FTZ R162, R3.reuse, R118 ;  /* 0x0000007603a27220 */ /* 0x040fe40000410000 */
[----:B------:R-:W-:-:S02]  /*8d10*/  FMUL.FTZ R163, R3, R119 ;  /* 0x0000007703a37220 */ /* 0x000fc40000410000 */
[C---:B------:R-:W-:Y:S01]  /*8d20*/  FMUL.FTZ R126, R3.reuse, R66 ;  /* 0x00000042037e7220 */ /* 0x040fe20000410000 */
[----:B--2---:R-:W-:Y:S01]  /*8d30*/  @P2 MOV R7, 0x3f317218 ;  /* 0x3f31721800072802 */ /* 0x004fe20000000f00 */
[C---:B------:R-:W-:Y:S02]  /*8d40*/  FMUL.FTZ R127, R3.reuse, R67 ;  /* 0x00000043037f7220 */ /* 0x040fe40000410000 */
[----:B------:R-:W-:Y:S02]  /*8d50*/  FMUL.FTZ R142, R3, R82 ;  /* 0x00000052038e7220 */ /* 0x000fe40000410000 */
[----:B------:R-:W-:Y:S02]  /*8d60*/  @P2 FMUL.FTZ R4, R7, c[0x0][0x2d0] ;  /* 0x0000b40007042a20 */ /* 0x000fe40000410000 */
[----:B---3--:R-:W-:Y:S01]  /*8d70*/  @P1 FMUL.FTZ R7, R0, 0.69314718246459960938 ;  /* 0x3f31721800071820 */ /* 0x008fe20000410000 */
[----:B------:R-:W-:Y:S01]  /*8d80*/  MOV R0, RZ ;  /* 0x000000ff00007202 */ /* 0x000fe20000000f00 */
[----:B------:R-:W-:-:S02]  /*8d90*/  FMUL.FTZ R143, R3, R83 ;  /* 0x00000053038f7220 */ /* 0x000fc40000410000 */
[C---:B------:R-:W-:Y:S02]  /*8da0*/  FMUL.FTZ R130, R3.reuse, R130 ;  /* 0x0000008203827220 */ /* 0x040fe40000410000 */
[C---:B------:R-:W-:Y:S01]  /*8db0*/  FMUL.FTZ R131, R3.reuse, R131 ;  /* 0x0000008303837220 */ /* 0x040fe20000410000 */
[----:B------:R-:W1:Y:S01]  /*8dc0*/  @P0 MUFU.RCP R0, R6 ;  /* 0x0000000600000308 */ /* 0x000e620000001000 */
        /* <DEDUP_REMOVED lines=11> */
[----:B------:R-:W-:Y:S01]  /*8e80*/  FMUL.FTZ R83, R3, R99 ;  /* 0x0000006303537220 */ /* 0x000fe20000410000 */
[----:B------:R-:W-:Y:S01]  /*8e90*/  @P3 MOV R3, 0x3f317218 ;  /* 0x3f31721800033802 */ /* 0x000fe20000000f00 */
        /* <DEDUP_REMOVED lines=23> */
[----:B------:R-:W-:Y:S02]  /*9010*/  FMUL.FTZ R27, R2, R93 ;  /* 0x0000005d021b7220 */ /* 0x000fe40000410000 */
[----:B------:R-:W2:Y:S01]  /*9020*/  @P0 MUFU.LG2 R2, R6 ;  /* 0x0000000600020308 */ /* 0x000ea20000000c00 */
[----:B------:R-:W-:Y:S02]  /*9030*/  @P3 FMUL.FTZ R9, R5, 0.69314718246459960938 ;  /* 0x3f31721805093820 */ /* 0x000fe40000410000 */
[----:B------:R-:W-:Y:S02]  /*9040*/  @P3 FMUL.FTZ R5, R3, c[0x0][0x2d0] ;  /* 0x0000b40003053a20 */ /* 0x000fe40000410000 */
[----:B------:R-:W-:Y:S02]  /*9050*/  @P1 FMUL.FTZ R3, R10, c[0x0][0x2d0] ;  /* 0x0000b4000a031a20 */ /* 0x000fe40000410000 */
[----:B------:R-:W-:Y:S01]  /*9060*/  @P2 FFMA.FTZ R24, R4, R107, R8 ;  /* 0x0000006b04182223 */ /* 0x000fe20000010008 */
[----:B------:R-:W-:Y:S01]  /*9070*/  MOV R4, 0x1 ;  /* 0x0000000100047802 */ /* 0x000fe20000000f00 */
[----:B------:R-:W-:Y:S01]  /*9080*/  @P1 FFMA.FTZ R25, R3, R106, R7 ;  /* 0x0000006a03191223 */ /* 0x000fe20000010007 */
[----:B------:R-:W-:Y:S01]  /*9090*/  @P0 MOV R3, 0x3f317218 ;  /* 0x3f31721800030802 */ /* 0x000fe20000000f00 */
[----:B-1----:R-:W-:-:S02]  /*90a0*/  FMUL.FTZ R72, R0, R62 ;  /* 0x0000003e00487220 */ /* 0x002fc40000410000 */
[----:B------:R-:W-:Y:S02]  /*90b0*/  FMUL.FTZ R73, R0, R63 ;  /* 0x0000003f00497220 */ /* 0x000fe40000410000 */
[----:B------:R-:W-:Y:S02]  /*90c0*/  @P0 FMUL.FTZ R3, R3, c[0x0][0x2d0] ;  /* 0x0000b40003030a20 */ /* 0x000fe40000410000 */
[----:B--2---:R-:W-:Y:S02]  /*90d0*/  @P0 FMUL.FTZ R2, R2, 0.69314718246459960938 ;  /* 0x3f31721802020820 */ /* 0x004fe40000410000 */
        /* <DEDUP_REMOVED lines=21> */
[----:B------:R-:W-:Y:S01]  /*9230*/  FMUL.FTZ R45, R0, R95 ;  /* 0x0000005f002d7220 */ /* 0x000fe20000410000 */
[----:B------:R-:W-:Y:S01]  /*9240*/  PRMT R0, R4, 0x7610, R0 ;  /* 0x0000761004007816 */ /* 0x000fe20000000000 */
[----:B------:R-:W-:Y:S02]  /*9250*/  @P3 FFMA.FTZ R23, R5, R108, R9 ;  /* 0x0000006c05173223 */ /* 0x000fe40000010009 */
[----:B------:R-:W-:Y:S02]  /*9260*/  @P0 FFMA.FTZ R22, R3, R105, R2 ;  /* 0x0000006903160223 */ /* 0x000fe40000010002 */
.L_x_37:
[----:B--2---:R2:W5:Y:S04]  /*9270*/  LDL R6, [R1+0x10] ;  /* 0x0000100001067983 */ /* 0x0045680000100800 */
[----:B------:R-:W3:Y:S01]  /*9280*/  S2R R2, SR_TID.X ;  /* 0x0000000000027919 */ /* 0x000ee20000002100 */
[----:B------:R-:W-:Y:S01]  /*9290*/  BSSY B0, `(.L_x_57) ;  /* 0x0000011000007945 */ /* 0x000fe20003800000 */
[----:B---3--:R-:W-:-:S13]  /*92a0*/  LOP3.LUT P0, RZ, R2, 0x7f, RZ, 0xc0, !PT ;  /* 0x0000007f02ff7812 */ /* 0x008fda000780c0ff */
[----:B------:R-:W-:Y:S05]  /*92b0*/  @P0 BRA `(.L_x_58) ;  /* 0x000000e000000947 */ /* 0x000fea0003800000 */
[----:B--2---:R-:W2:Y:S01]  /*92c0*/  S2R R4, SR_LANEID ;  /* 0x0000000000047919 */ /* 0x004ea20000000000 */
[----:B------:R-:W-:Y:S01]  /*92d0*/  VOTEU.ANY UR4, UPT, PT ;  /* 0x0000000000047886 */ /* 0x000fe200038e0100 */
[----:B-1----:R-:W-:Y:S01]  /*92e0*/  IMAD.MOV.U32 R5, RZ, RZ, c[0x0][0x564] ;  /* 0x00015900ff057624 */ /* 0x002fe200078e00ff */
[----:B------:R-:W2:Y:S08]  /*92f0*/  FLO.U32 R3, UR4 ;  /* 0x0000000400037d00 */ /* 0x000eb000080e0000 */
[----:B------:R-:W1:Y:S01]  /*9300*/  POPC R2, UR4 ;  /* 0x0000000400027d09 */ /* 0x000e620008000000 */
[----:B--2---:R-:W-:Y:S01]  /*9310*/  ISETP.EQ.U32.AND P0, PT, R3, R4, PT ;  /* 0x000000040300720c */ /* 0x004fe20003f02070 */
[----:B------:R-:W-:-:S12]  /*9320*/  IMAD.MOV.U32 R4, RZ, RZ, c[0x0][0x560] ;  /* 0x00015800ff047624 */ /* 0x000fd800078e00ff */
[----:B-1----:R1:W2:Y:S04]  /*9330*/  @P0 ATOMG.E.ADD.STRONG.GPU PT, R2, [R4.64], R2 ;  /* 0x00000002040209a8 */ /* 0x0022a800081ee1c6 */
[----:B-1----:R-:W1:Y:S04]  /*9340*/  S2R R4, SR_LTMASK ;  /* 0x0000000000047919 */ /* 0x002e680000003900 */
[----:B--2---:R1:W2:Y:S02]  /*9350*/  SHFL.IDX PT, R3, R2, R3, 0x1f ;  /* 0x00001f0302037589 */ /* 0x0042a400000e0000 */
[----:B-1----:R-:W-:-:S06]  /*9360*/  LOP3.LUT R2, R4, UR4, RZ, 0xc0, !PT ;  /* 0x0000000404027c12 */ /* 0x002fcc000f8ec0ff */
[----:B------:R-:W2:Y:S02]  /*9370*/  POPC R2, R2 ;  /* 0x0000000200027309 */ /* 0x000ea40000000000 */
[----:B--2--5:R-:W-:-:S05]  /*9380*/  IADD3 R6, R3, c[0x0][0xc], R2 ;  /* 0x0000030003067a10 */ /* 0x024fca0007ffe002 */
[----:B------:R1:W-:Y:S02]  /*9390*/  STL [R1+0x10], R6 ;  /* 0x0000100601007387 */ /* 0x0003e40000100800 */
.L_x_58:
[----:B--2---:R-:W-:Y:S05]  /*93a0*/  BSYNC B0 ;  /* 0x0000000000007941 */ /* 0x004fea0003800000 */
.L_x_57:
[----:B------:R-:W-:Y:S01]  /*93b0*/  PRMT R0, R0, 0x9910, RZ ;  /* 0x0000991000007816 */ /* 0x000fe200000000ff */
[----:B------:R-:W-:Y:S01]  /*93c0*/  BSSY B1, `(.L_x_59) ;  /* 0x00003aa000017945 */ /* 0x000fe20003800000 */
[----:B-----5:R-:W-:Y:S02]  /*93d0*/  IMAD.MOV.U32 R74, RZ, RZ, R6 ;  /* 0x000000ffff4a7224 */ /* 0x020fe400078e0006 */
[----:B------:R-:W-:-:S13]  /*93e0*/  ISETP.NE.AND P0, PT, R0, RZ, PT ;  /* 0x000000ff0000720c */ /* 0x000fda0003f05270 */
[----:B------:R-:W-:Y:S05]  /*93f0*/  @!P0 BRA `(.L_x_60) ;  /* 0x00002cd000008947 */ /* 0x000fea0003800000 */
[----:B------:R-:W2:Y:S04]  /*9400*/  LDL R10, [R1+0x2c] ;  /* 0x00002c00010a7983 */ /* 0x000ea80000100800 */
[----:B------:R-:W3:Y:S04]  /*9410*/  LDL R7, [R1+0x30] ;  /* 0x0000300001077983 */ /* 0x000ee80000100800 */
[----:B-1----:R-:W4:Y:S04]  /*9420*/  LDL R6, [R1+0x64] ;  /* 0x0000640001067983 */ /* 0x002f280000100800 */
[----:B------:R-:W4:Y:S04]  /*9430*/  LDL R12, [R1+0x60] ;  /* 0x00006000010c7983 */ /* 0x000f280000100800 */
[----:B------:R-:W4:Y:S04]  /*9440*/  LDL R9, [R1+0x4] ;  /* 0x0000040001097983 */ /* 0x000f280000100800 */
[----:B------:R-:W4:Y:S01]  /*9450*/  LDL R8, [R1+0x28] ;  /* 0x0000280001087983 */ /* 0x000f220000100800 */
[----:B------:R-:W-:Y:S01]  /*9460*/  WARPSYNC 0xffffffff ;  /* 0xffffffff00007948 */ /* 0x000fe20003800000 */
[----:B------:R-:W-:-:S02]  /*9470*/  F2FP.PACK_AB R0, R103, R102 ;  /* 0x000000666700723e */ /* 0x000fc400000000ff */
[----:B------:R-:W-:Y:S01]  /*9480*/  BAR.SYNC.DEFER_BLOCKING 0x1, 0x80 ;  /* 0x0042000000007b1d */ /* 0x000fe20000010000 */
[----:B------:R-:W-:Y:S02]  /*9490*/  F2FP.PACK_AB R3, R163, R162 ;  /* 0x000000a2a303723e */ /* 0x000fe400000000ff */
[----:B------:R-:W-:Y:S02]  /*94a0*/  F2FP.PACK_AB R2, R117, R116 ;  /* 0x000000747502723e */ /* 0x000fe400000000ff */
[----:B------:R-:W-:Y:S02]  /*94b0*/  F2FP.PACK_AB R4, R47, R46 ;  /* 0x0000002e2f04723e */ /* 0x000fe400000000ff */
[----:B------:R-:W-:Y:S02]  /*94c0*/  F2FP.PACK_AB R5, R73, R72 ;  /* 0x000000484905723e */ /* 0x000fe400000000ff */
[----:B------:R-:W-:-:S04]  /*94d0*/  ISETP.NE.U32.AND P0, PT, RZ, c[0x0][0x508], PT ;  /* 0x00014200ff007a0c */ /* 0x000fc80003f05070 */
[----:B------:R-:W-:Y:S02]  /*94e0*/  ISETP.NE.AND.EX P1, PT, RZ, c[0x0][0x50c], PT, P0 ;  /* 0x00014300ff007a0c */ /* 0x000fe40003f25300 */
[----:B------:R-:W-:-:S04]  /*94f0*/  ISETP.NE.U32.AND P2, PT, RZ, c[0x0][0x500], PT ;  /* 0x00014000ff007a0c */ /* 0x000fc80003f45070 */
[----:B------:R-:W-:Y:S01]  /*9500*/  ISETP.NE.AND.EX P2, PT, RZ, c[0x0][0x504], PT, P2 ;  /* 0x00014100ff007a0c */ /* 0x000fe20003f45320 */
[----:B------:R-:W-:Y:S01]  /*9510*/  IMAD.MOV.U32 R11, RZ, RZ, c[0x0][0x388] ;  /* 0x0000e200ff0b7624 */ /* 0x000fe200078e00ff */
[----:B--2---:R1:W-:Y:S04]  /*9520*/  STS [R10+0x80], R0 ;  /* 0x000080000a007388 */ /* 0x0043e80000000800 */
[----:B------:R2:W-:Y:S04]  /*9530*/  STS [R10+0x280], R3 ;  /* 0x000280030a007388 */ /* 0x0005e80000000800 */
[----:B---3--:R3:W-:Y:S01]  /*9540*/  STS [R7], R2 ;  /* 0x0000000207007388 */ /* 0x0087e20000000800 */
[----:B-1----:R-:W-:-:S02]  /*9550*/  F2FP.PACK_AB R0, R165, R164 ;  /* 0x000000a4a500723e */ /* 0x002fc400000000ff */
[----:B--2---:R-:W-:-:S03]  /*9560*/  F2FP.PACK_AB R3, R29, R28 ;  /* 0x0000001c1d03723e */ /* 0x004fc600000000ff */
[----:B------:R1:W-:Y:S01]  /*9570*/  STS [R7+0x200], R0 ;  /* 0x0002000007007388 */ /* 0x0003e20000000800 */
[----:B---3--:R-:W-:-:S03]  /*9580*/  F2FP.PACK_AB R2, R57, R56 ;  /* 0x000000383902723e */ /* 0x008fc600000000ff */
[----:B------:R2:W-:Y:S04]  /*9590*/  STS [R10+0x1080], R3 ;  /* 0x001080030a007388 */ /* 0x0005e80000000800 */
[----:B------:R3:W-:Y:S01]  /*95a0*/  STS [R10+0x1280], R2 ;  /* 0x001280020a007388 */ /* 0x0007e20000000800 */
[----:B-1----:R-:W-:Y:S02]  /*95b0*/  F2FP.PACK_AB R0, R31, R30 ;  /* 0x0000001e1f00723e */ /* 0x002fe400000000ff */
[----:B--2---:R-:W-:-:S03]  /*95c0*/  F2FP.PACK_AB R3, R125, R124 ;  /* 0x0000007c7d03723e */ /* 0x004fc600000000ff */
[----:B------:R1:W-:Y:S01]  /*95d0*/  STS [R7+0x1000], R0 ;  /* 0x0010000007007388 */ /* 0x0003e20000000800 */
[----:B---3--:R-:W-:-:S03]  /*95e0*/  F2FP.PACK_AB R2, R131, R130 ;  /* 0x000000828302723e */ /* 0x008fc600000000ff */
[----:B------:R2:W-:Y:S04]  /*95f0*/  STS [R7+0x1200], R4 ;  /* 0x0012000407007388 */ /* 0x0005e80000000800 */
[----:B----4-:R3:W-:Y:S04]  /*9600*/  STS [R6+0x80], R3 ;  /* 0x0000800306007388 */ /* 0x0107e80000000800 */
[----:B------:R4:W-:Y:S01]  /*9610*/  STS [R6+0x280], R2 ;  /* 0x0002800206007388 */ /* 0x0009e20000000800 */
[----:B-1----:R-:W-:Y:S02]  /*9620*/  F2FP.PACK_AB R0, R129, R128 ;  /* 0x000000808100723e */ /* 0x002fe400000000ff */
[----:B--2---:R-:W-:-:S03]  /*9630*/  F2FP.PACK_AB R4, R33, R32 ;  /* 0x000000202104723e */ /* 0x004fc600000000ff */
[----:B------:R1:W-:Y:S01]  /*9640*/  STS [R12], R0 ;  /* 0x000000000c007388 */ /* 0x0003e20000000800 */
[----:B---3--:R-:W-:Y:S02]  /*9650*/  F2FP.PACK_AB R3, R97, R96 ;  /* 0x000000606103723e */ /* 0x008fe400000000ff */
[----:B----4-:R-:W-:-:S03]  /*9660*/  F2FP.PACK_AB R2, R69, R68 ;  /* 0x000000444502723e */ /* 0x010fc600000000ff */
[----:B------:R2:W-:Y:S04]  /*9670*/  STS [R12+0x200], R3 ;  /* 0x000200030c007388 */ /* 0x0005e80000000800 */
[----:B------:R3:W-:Y:S04]  /*9680*/  STS [R6+0x1080], R4 ;  /* 0x0010800406007388 */ /* 0x0007e80000000800 */
[----:B------:R4:W-:Y:S01]  /*9690*/  STS [R6+0x1280], R2 ;  /* 0x0012800206007388 */ /* 0x0009e20000000800 */
[----:B-1----:R-:W-:-:S05]  /*96a0*/  F2FP.PACK_AB R0, R35, R34 ;  /* 0x000000222300723e */ /* 0x002fca00000000ff */
[----:B------:R1:W-:Y:S01]  /*96b0*/  STS [R12+0x1000], R0 ;  /* 0x001000000c007388 */ /* 0x0003e20000000800 */
[----:B--2---:R-:W-:Y:S02]  /*96c0*/  F2FP.PACK_AB R3, R141, R140 ;  /* 0x0000008c8d03723e */ /* 0x004fe400000000ff */
        /* <DEDUP_REMOVED lines=19> */
[----:B------:R3:W-:Y:S01]  /*9800*/  STS [R6+0x2080], R3 ;  /* 0x0020800306007388 */ /* 0x0007e20000000800 */
[----:B-1----:R-:W-:-:S03]  /*9810*/  F2FP.PACK_AB R0, R161, R160 ;  /* 0x000000a0a100723e */ /* 0x002fc600000000ff */
[----:B------:R1:W-:Y:S04]  /*9820*/  STS [R6+0x2280], R2 ;  /* 0x0022800206007388 */ /* 0x0003e80000000800 */
[----:B------:R4:W-:Y:S01]  /*9830*/  STS [R12+0x2000], R0 ;  /* 0x002000000c007388 */ /* 0x0009e20000000800 */
[----:B--2---:R-:W-:Y:S02]  /*9840*/  F2FP.PACK_AB R4, R39, R38 ;  /* 0x000000262704723e */ /* 0x004fe400000000ff */
[----:B---3--:R-:W-:Y:S02]  /*9850*/  F2FP.PACK_AB R3, R127, R126 ;  /* 0x0000007e7f03723e */ /* 0x008fe400000000ff */
[----:B-1----:R-:W-:-:S03]  /*9860*/  F2FP.PACK_AB R2, R59, R58 ;  /* 0x0000003a3b02723e */ /* 0x002fc600000000ff */
[----:B------:R1:W-:Y:S01]  /*9870*/  STS [R12+0x2200], R3 ;  /* 0x002200030c007388 */ /* 0x0003e20000000800 */
[----:B----4-:R-:W-:-:S03]  /*9880*/  F2FP.PACK_AB R0, R41, R40 ;  /* 0x000000282900723e */ /* 0x010fc600000000ff */
[----:B------:R2:W-:Y:S04]  /*9890*/  STS [R6+0x3080], R4 ;  /* 0x0030800406007388 */ /* 0x0005e80000000800 */
[----:B------:R3:W-:Y:S04]  /*98a0*/  STS [R6+0x3280], R2 ;  /* 0x0032800206007388 */ /* 0x0007e80000000800 */
[----:B------:R4:W-:Y:S04]  /*98b0*/  STS [R12+0x3000], R0 ;  /* 0x003000000c007388 */ /* 0x0009e80000000800 */
[----:B------:R-:W-:Y:S01]  /*98c0*/  STS [R12+0x3200], R5 ;  /* 0x003200050c007388 */ /* 0x000fe20000000800 */
[----:B-1----:R-:W-:-:S02]  /*98d0*/  F2FP.PACK_AB R3, R169, R168 ;  /* 0x000000a8a903723e */ /* 0x002fc400000000ff */
[----:B--2---:R-:W-:Y:S02]  /*98e0*/  F2FP.PACK_AB R4, R101, R100 ;  /* 0x000000646504723e */ /* 0x004fe400000000ff */
[----:B---3--:R-:W-:-:S03]  /*98f0*/  F2FP.PACK_AB R2, R167, R166 ;  /* 0x000000a6a702723e */ /* 0x008fc600000000ff */
[----:B------:R1:W-:Y:S01]  /*9900*/  STS [R10+0x4080], R4 ;  /* 0x004080040a007388 */ /* 0x0003e20000000800 */
[----:B----4-:R-:W-:-:S03]  /*9910*/  F2FP.PACK_AB R0, R143, R142 ;  /* 0x0000008e8f00723e */ /* 0x010fc600000000ff */
[----:B------:R2:W-:Y:S04]  /*9920*/  STS [R10+0x4280], R3 ;  /* 0x004280030a007388 */ /* 0x0005e80000000800 */
[----:B------:R3:W-:Y:S04]  /*9930*/  STS [R7+0x4000], R2 ;  /* 0x0040000207007388 */ /* 0x0007e80000000800 */
[----:B------:R4:W-:Y:S01]  /*9940*/  STS [R7+0x4200], R0 ;  /* 0x0042000007007388 */ /* 0x0009e20000000800 */
[----:B-1----:R-:W-:Y:S02]  /*9950*/  F2FP.PACK_AB R4, R67, R66 ;  /* 0x000000424304723e */ /* 0x002fe400000000ff */
[----:B--2---:R-:W-:-:S03]  /*9960*/  F2FP.PACK_AB R3, R71, R70 ;  /* 0x000000464703723e */ /* 0x004fc600000000ff */
[----:B------:R-:W-:Y:S01]  /*9970*/  STS [R10+0x5080], R4 ;  /* 0x005080040a007388 */ /* 0x000fe20000000800 */
[----:B---3--:R-:W-:-:S03]  /*9980*/  F2FP.PACK_AB R2, R53, R52 ;  /* 0x000000343502723e */ /* 0x008fc600000000ff */
[----:B------:R1:W-:Y:S01]  /*9990*/  STS [R10+0x5280], R3 ;  /* 0x005280030a007388 */ /* 0x0003e20000000800 */
[----:B----4-:R-:W-:-:S03]  /*99a0*/  F2FP.PACK_AB R0, R63, R62 ;  /* 0x0000003e3f00723e */ /* 0x010fc600000000ff */
[----:B------:R2:W-:Y:S04]  /*99b0*/  STS [R7+0x5000], R2 ;  /* 0x0050000207007388 */ /* 0x0005e80000000800 */
[----:B------:R3:W-:Y:S01]  /*99c0*/  STS [R7+0x5200], R0 ;  /* 0x0052000007007388 */ /* 0x0007e20000000800 */
[----:B-1----:R-:W-:-:S03]  /*99d0*/  F2FP.PACK_AB R3, R85, R84 ;  /* 0x000000545503723e */ /* 0x002fc600000000ff */
[----:B------:R-:W4:Y:S01]  /*99e0*/  LDL.LU R10, [R1+0x18] ;  /* 0x00001800010a7983 */ /* 0x000f220000300800 */
[----:B------:R-:W-:Y:S02]  /*99f0*/  @P1 LEA R4, P0, R9, c[0x0][0x508], 0x2 ;  /* 0x0001420009041a11 */ /* 0x000fe400078010ff */
[----:B--2---:R-:W-:Y:S01]  /*9a00*/  F2FP.PACK_AB R2, R87, R86 ;  /* 0x000000565702723e */ /* 0x004fe200000000ff */
[----:B------:R1:W-:Y:S01]  /*9a10*/  STS [R6+0x4080], R3 ;  /* 0x0040800306007388 */ /* 0x0003e20000000800 */
[----:B------:R-:W-:Y:S02]  /*9a20*/  @P1 LEA.HI.X R5, R9, c[0x0][0x50c], R8, 0x2, P0 ;  /* 0x0001430009051a11 */ /* 0x000fe400000f1408 */
[----:B---3--:R-:W-:Y:S01]  /*9a30*/  F2FP.PACK_AB R0, R81, R80 ;  /* 0x000000505100723e */ /* 0x008fe200000000ff */
[----:B------:R2:W-:Y:S04]  /*9a40*/  STS [R6+0x4280], R2 ;  /* 0x0042800206007388 */ /* 0x0005e80000000800 */
[----:B------:R3:W-:Y:S01]  /*9a50*/  STS [R12+0x4000], R0 ;  /* 0x004000000c007388 */ /* 0x0007e20000000800 */
[----:B-1----:R-:W-:-:S02]  /*9a60*/  F2FP.PACK_AB R3, R83, R82 ;  /* 0x000000525303723e */ /* 0x002fc400000000ff */
[----:B--2---:R-:W-:-:S03]  /*9a70*/  F2FP.PACK_AB R2, R43, R42 ;  /* 0x0000002a2b02723e */ /* 0x004fc600000000ff */
[----:B------:R1:W-:Y:S01]  /*9a80*/  STS [R12+0x4200], R3 ;  /* 0x004200030c007388 */ /* 0x0003e20000000800 */
[----:B---3--:R-:W-:-:S03]  /*9a90*/  F2FP.PACK_AB R0, R55, R54 ;  /* 0x000000363700723e */ /* 0x008fc600000000ff */
[----:B------:R2:W-:Y:S04]  /*9aa0*/  STS [R6+0x5080], R2 ;  /* 0x0050800206007388 */ /* 0x0005e80000000800 */
[----:B------:R3:W-:Y:S01]  /*9ab0*/  STS [R6+0x5280], R0 ;  /* 0x0052800006007388 */ /* 0x0007e20000000800 */
[----:B-1----:R-:W-:Y:S01]  /*9ac0*/  F2FP.PACK_AB R3, R27, R26 ;  /* 0x0000001a1b03723e */ /* 0x002fe200000000ff */
[----:B--2---:R-:W-:-:S04]  /*9ad0*/  IMAD.MOV.U32 R2, RZ, RZ, RZ ;  /* 0x000000ffff027224 */ /* 0x004fc800078e00ff */
[----:B------:R1:W-:Y:S01]  /*9ae0*/  STS [R12+0x5000], R3 ;  /* 0x005000030c007388 */ /* 0x0003e20000000800 */
[----:B---3--:R-:W-:Y:S01]  /*9af0*/  F2FP.PACK_AB R0, R45, R44 ;  /* 0x0000002c2d00723e */ /* 0x008fe200000000ff */
[----:B------:R-:W-:-:S04]  /*9b00*/  IMAD.MOV.U32 R6, RZ, RZ, 0x4 ;  /* 0x00000004ff067424 */ /* 0x000fc800078e00ff */
[----:B------:R2:W-:Y:S01]  /*9b10*/  STS [R12+0x5200], R0 ;  /* 0x005200000c007388 */ /* 0x0005e20000000800 */
[----:B------:R-:W-:-:S03]  /*9b20*/  IMAD.WIDE R6, R9, R6, c[0x0][0x500] ;  /* 0x0001400009067625 */ /* 0x000fc600078e0206 */
[----:B------:R-:W-:Y:S06]  /*9b30*/  BAR.SYNC.DEFER_BLOCKING 0x1, 0x80 ;  /* 0x0042000000007b1d */ /* 0x000fec0000010000 */
[----:B------:R2:W5:Y:S04]  /*9b40*/  @P1 LDG.E R11, [R4.64] ;  /* 0x00000006040b1981 */ /* 0x000568000c1e1900 */
[----:B------:R2:W5:Y:S01]  /*9b50*/  @P2 LDG.E R2, [R6.64] ;  /* 0x0000000606022981 */ /* 0x000562000c1e1900 */
[----:B----4-:R-:W-:-:S04]  /*9b60*/  ISETP.NE.AND P0, PT, R10, RZ, PT ;  /* 0x000000ff0a00720c */ /* 0x010fc80003f05270 */
[----:B-1----:R-:W-:Y:S01]  /*9b70*/  SEL R3, R10, c[0x0][0x3d4], P0 ;  /* 0x0000f5000a037a07 */ /* 0x002fe20000000000 */
[----:B------:R-:W-:Y:S05]  /*9b80*/  @P1 BRA `(.L_x_61) ;  /* 0x0000004000001947 */ /* 0x000fea0003800000 */
[----:B--2---:R-:W-:Y:S05]  /*9b90*/  @!P2 BRA `(.L_x_61) ;  /* 0x000000300000a947 */ /* 0x004fea0003800000 */
[----:B------:R1:W2:Y:S04]  /*9ba0*/  LDG.E R0, [R6.64] ;  /* 0x0000000606007981 */ /* 0x0002a8000c1e1900 */
[----:B-1----:R-:W2:Y:S02]  /*9bb0*/  LDG.E R6, [R6.64+0x4] ;  /* 0x0000040606067981 */ /* 0x002ea4000c1e1900 */
[----:B--2--5:R-:W-:Y:S02]  /*9bc0*/  IADD3 R11, -R0, R6, RZ ;  /* 0x00000006000b7210 */ /* 0x024fe40007ffe1ff */
.L_x_61:
[----:B--2---:R-:W2:Y:S04]  /*9bd0*/  LDL R4, [R1+0xb0] ;  /* 0x0000b00001047983 */ /* 0x004ea80000100800 */
[----:B------:R-:W2:Y:S04]  /*9be0*/  LDL R75, [R1+0x14] ;  /* 0x00001400014b7983 */ /* 0x000ea80000100800 */
[----:B------:R-:W3:Y:S04]  /*9bf0*/  LDL R77, [R1+0x20] ;  /* 0x00002000014d7983 */ /* 0x000ee80000100800 */
[----:B------:R-:W4:Y:S04]  /*9c00*/  LDL R13, [R1+0x74] ;  /* 0x00007400010d7983 */ /* 0x000f280000100800 */
[----:B------:R-:W3:Y:S04]  /*9c10*/  LDL R78, [R1+0xac] ;  /* 0x0000ac00014e7983 */ /* 0x000ee80000100800 */
[----:B------:R-:W4:Y:S01]  /*9c20*/  LDL.LU R76, [R1+0x24] ;  /* 0x00002400014c7983 */ /* 0x000f220000300800 */
[----:B------:R-:W-:Y:S01]  /*9c30*/  IMAD.MOV.U32 R0, RZ, RZ, 0x368 ;  /* 0x00000368ff007424 */ /* 0x000fe200078e00ff */
[----:B------:R-:W-:-:S04]  /*9c40*/  ISETP.GT.AND P2, PT, R3, 0x1, PT ;  /* 0x000000010300780c */ /* 0x000fc80003f44270 */
[----:B------:R-:W-:-:S04]  /*9c50*/  SEL R0, R0, 0x328, P2 ;  /* 0x0000032800007807 */ /* 0x000fc80001000000 */
[----:B------:R1:W1:Y:S08]  /*9c60*/  LDC.64 R6, c[0x0][R0+0x170] ;  /* 0x00005c0000067b82 */ /* 0x0002700000000a00 */
[----:B------:R1:W3:Y:S08]  /*9c70*/  LDC.64 R14, c[0x0][R0+0x168] ;  /* 0x00005a00000e7b82 */ /* 0x0002f00000000a00 */
[----:B------:R1:W2:Y:S08]  /*9c80*/  LDC.64 R18, c[0x0][R0+0x178] ;  /* 0x00005e0000127b82 */ /* 0x0002b00000000a00 */
[----:B------:R1:W2:Y:S01]  /*9c90*/  LDC.64 R20, c[0x0][R0+0x160] ;  /* 0x0000580000147b82 */ /* 0x0002a20000000a00 */
[----:B------:R-:W-:-:S04]  /*9ca0*/  ISETP.NE.U32.AND P0, PT, RZ, c[0x0][0x500], PT ;  /* 0x00014000ff007a0c */ /* 0x000fc80003f05070 */
[----:B------:R-:W-:Y:S01]  /*9cb0*/  ISETP.NE.AND.EX P0, PT, RZ, c[0x0][0x504], PT, P0 ;  /* 0x00014100ff007a0c */ /* 0x000fe20003f05300 */
[----:B-1----:R-:W-:-:S05]  /*9cc0*/  IMAD.MOV.U32 R0, RZ, RZ, c[0x0][0x4e8] ;  /* 0x00013a00ff007624 */ /* 0x002fca00078e00ff */
[----:B------:R-:W-:Y:S02]  /*9cd0*/  ISETP.NE.AND P5, PT, R0, 0x1, PT ;  /* 0x000000010000780c */ /* 0x000fe40003fa5270 */
[----:B------:R-:W-:-:S05]  /*9ce0*/  SEL R0, R9, RZ, !P0 ;  /* 0x000000ff09007207 */ /* 0x000fca0004000000 */
[----:B------:R-:W-:Y:S01]  /*9cf0*/  IMAD R3, R7, R0, RZ ;  /* 0x0000000007037224 */ /* 0x000fe200078e02ff */
[----:B------:R-:W1:Y:S01]  /*9d00*/  S2R R79, SR_TID.X ;  /* 0x00000000004f7919 */ /* 0x000e620000002100 */
[----:B-----5:R-:W-:Y:S02]  /*9d10*/  SHF.R.S32.HI R17, RZ, 0x1f, R2 ;  /* 0x0000001fff117819 */ /* 0x020fe40000011402 */
[----:B-1----:R-:W-:-:S04]  /*9d20*/  SHF.R.S32.HI R16, RZ, 0x1f, R79 ;  /* 0x0000001fff107819 */ /* 0x002fc8000001144f */
[----:B------:R-:W-:-:S04]  /*9d30*/  LEA.HI R16, R16, R79, RZ, 0x5 ;  /* 0x0000004f10107211 */ /* 0x000fc800078f28ff */
[----:B------:R-:W-:-:S05]  /*9d40*/  LOP3.LUT R16, R16, 0xffffffe0, RZ, 0xc0, !PT ;  /* 0xffffffe010107812 */ /* 0x000fca00078ec0ff */
[----:B------:R-:W-:Y:S02]  /*9d50*/  IMAD.IADD R16, R79, 0x1, -R16 ;  /* 0x000000014f107824 */ /* 0x000fe400078e0a10 */
[----:B--2---:R-:W-:Y:S01]  /*9d60*/  IMAD R10, R75, 0x80, R4 ;  /* 0x000000804b0a7824 */ /* 0x004fe200078e0204 */
[----:B------:R-:W-:-:S03]  /*9d70*/  SEL R4, R8, RZ, !P0 ;  /* 0x000000ff08047207 */ /* 0x000fc60004000000 */
[----:B------:R-:W-:-:S04]  /*9d80*/  @P5 IMAD.HI.U32 R8, R10, c[0x0][0x4ec], RZ ;  /* 0x00013b000a085a27 */ /* 0x000fc800078e00ff */
[C---:B------:R-:W-:Y:S02]  /*9d90*/  IMAD R12, R6.reuse, R4, R3 ;  /* 0x00000004060c7224 */ /* 0x040fe400078e0203 */
[----:B------:R-:W-:-:S04]  /*9da0*/  IMAD.WIDE.U32 R4, R6, R0, RZ ;  /* 0x0000000006047225 */ /* 0x000fc800078e00ff */
[----:B---3--:R-:W-:-:S04]  /*9db0*/  IMAD.WIDE.U32 R6, R14, R77, RZ ;  /* 0x0000004d0e067225 */ /* 0x008fc800078e00ff */
[----:B------:R-:W-:Y:S01]  /*9dc0*/  IMAD.MOV.U32 R3, RZ, RZ, R10 ;  /* 0x000000ffff037224 */ /* 0x000fe200078e000a */
[----:B------:R-:W-:Y:S01]  /*9dd0*/  @P5 SHF.R.U32.HI R3, RZ, c[0x0][0x4f0], R8 ;  /* 0x00013c00ff035a19 */ /* 0x000fe20000011608 */
[----:B------:R-:W-:Y:S01]  /*9de0*/  IMAD R9, R15, R77, RZ ;  /* 0x0000004d0f097224 */ /* 0x000fe200078e02ff */
[----:B----4-:R-:W-:Y:S01]  /*9df0*/  SEL R8, R13, RZ, P2 ;  /* 0x000000ff0d087207 */ /* 0x010fe20001000000 */
[----:B------:R-:W-:Y:S01]  /*9e00*/  IMAD.IADD R12, R5, 0x1, R12 ;  /* 0x00000001050c7824 */ /* 0x000fe200078e020c */
[----:B------:R-:W-:Y:S01]  /*9e10*/  IADD3 R13, P1, P0, R4, R6, R2 ;  /* 0x00000006040d7210 */ /* 0x000fe2000783e002 */
[----:B------:R-:W-:Y:S02]  /*9e20*/  IMAD.IADD R4, R7, 0x1, R9 ;  /* 0x0000000107047824 */ /* 0x000fe400078e0209 */
[----:B------:R-:W-:Y:S02]  /*9e30*/  IMAD R9, R19, R8, RZ ;  /* 0x0000000813097224 */ /* 0x000fe400078e02ff */
[----:B------:R-:W-:-:S02]  /*9e40*/  IMAD.MOV R5, RZ, RZ, -R3 ;  /* 0x000000ffff057224 */ /* 0x000fc400078e0a03 */
[----:B------:R-:W-:Y:S01]  /*9e50*/  IMAD.WIDE.U32 R6, R18, R8, RZ ;  /* 0x0000000812067225 */ /* 0x000fe200078e00ff */
[----:B------:R-:W-:-:S03]  /*9e60*/  IADD3.X R12, R12, R4, R17, P1, P0 ;  /* 0x000000040c0c7210 */ /* 0x000fc60000fe0411 */
[----:B------:R-:W-:Y:S01]  /*9e70*/  IMAD R4, R5, c[0x0][0x4e8], R10 ;  /* 0x00013a0005047a24 */ /* 0x000fe200078e020a */
[----:B------:R-:W-:Y:S01]  /*9e80*/  IADD3 R6, P1, P0, R3, R13, R6 ;  /* 0x0000000d03067210 */ /* 0x000fe2000783e006 */
[----:B------:R-:W-:Y:S01]  /*9e90*/  IMAD.IADD R9, R7, 0x1, R9 ;  /* 0x0000000107097824 */ /* 0x000fe200078e0209 */
[----:B------:R-:W-:Y:S01]  /*9ea0*/  SHF.R.S32.HI R5, RZ, 0x1f, R3 ;  /* 0x0000001fff057819 */ /* 0x000fe20000011403 */
[----:B------:R-:W-:Y:S01]  /*9eb0*/  IMAD R3, R21, R4, RZ ;  /* 0x0000000415037224 */ /* 0x000fe200078e02ff */
[----:B------:R-:W-:Y:S02]  /*9ec0*/  SHF.R.S32.HI R8, RZ, 0x1f, R4 ;  /* 0x0000001fff087819 */ /* 0x000fe40000011404 */
[----:B------:R-:W-:Y:S01]  /*9ed0*/  IADD3.X R7, R5, R12, R9, P1, P0 ;  /* 0x0000000c05077210 */ /* 0x000fe20000fe0409 */
[----:B------:R-:W-:Y:S02]  /*9ee0*/  IMAD.MOV.U32 R9, RZ, RZ, c[0x0][0x4a8] ;  /* 0x00012a00ff097624 */ /* 0x000fe400078e00ff */
[----:B------:R-:W-:-:S02]  /*9ef0*/  IMAD R3, R20, R8, R3 ;  /* 0x0000000814037224 */ /* 0x000fc400078e0203 */
[----:B------:R-:W-:Y:S01]  /*9f00*/  IMAD.WIDE.U32 R4, R20, R4, R6 ;  /* 0x0000000414047225 */ /* 0x000fe200078e0006 */
[----:B------:R-:W-:-:S03]  /*9f10*/  SEL R6, R9, c[0x0][0x450], P2 ;  /* 0x0001140009067a07 */ /* 0x000fc60001000000 */
[----:B------:R-:W-:Y:S02]  /*9f20*/  IMAD.MOV.U32 R7, RZ, RZ, c[0x0][0x4ac] ;  /* 0x00012b00ff077624 */ /* 0x000fe400078e00ff */
[----:B------:R-:W-:Y:S01]  /*9f30*/  IMAD.IADD R3, R5, 0x1, R3 ;  /* 0x0000000105037824 */ /* 0x000fe200078e0203 */
[----:B------:R-:W-:Y:S02]  /*9f40*/  LEA R5, P0, R4, R6, 0x2 ;  /* 0x0000000604057211 */ /* 0x000fe400078010ff */
[----:B------:R-:W-:-:S04]  /*9f50*/  SEL R7, R7, c[0x0][0x454], P2 ;  /* 0x0001150007077a07 */ /* 0x000fc80001000000 */
[----:B------:R-:W-:Y:S01]  /*9f60*/  LEA.HI.X R3, R4, R7, R3, 0x2, P0 ;  /* 0x0000000704037211 */ /* 0x000fe200000f1403 */
[----:B------:R-:W-:Y:S04]  /*9f70*/  SHFL.IDX PT, R14, R5, RZ, 0x1c1f ;  /* 0x001c1fff050e7589 */ /* 0x000fe800000e0000 */
[----:B------:R-:W1:Y:S04]  /*9f80*/  SHFL.IDX PT, R15, R3, RZ, 0x1c1f ;  /* 0x001c1fff030f7589 */ /* 0x000e6800000e0000 */
[----:B------:R-:W-:Y:S04]  /*9f90*/  SHFL.IDX PT, R12, R5, 0x1, 0x1c1f ;  /* 0x003c1f00050c7f89 */ /* 0x000fe800000e0000 */
[----:B------:R-:W2:Y:S04]  /*9fa0*/  SHFL.IDX PT, R13, R3, 0x1, 0x1c1f ;  /* 0x003c1f00030d7f89 */ /* 0x000ea800000e0000 */
[----:B------:R-:W-:Y:S04]  /*9fb0*/  SHFL.IDX PT, R9, R3, 0x2, 0x1c1f ;  /* 0x005c1f0003097f89 */ /* 0x000fe800000e0000 */
[----:B------:R3:W-:Y:S01]  /*9fc0*/  SHFL.IDX PT, R7, R3, 0x3, 0x1c1f ;  /* 0x007c1f0003077f89 */ /* 0x0007e200000e0000 */
[----:B------:R-:W-:Y:S01]  /*9fd0*/  IMAD R4, R11, c[0x0][0x4e8], RZ ;  /* 0x00013a000b047a24 */ /* 0x000fe200078e02ff */
[----:B------:R-:W-:-:S02]  /*9fe0*/  LOP3.LUT P0, RZ, R16, 0x3, RZ, 0xc0, !PT ;  /* 0x0000000310ff7812 */ /* 0x000fc4000780c0ff */
[----:B------:R-:W4:Y:S01]  /*9ff0*/  SHFL.IDX PT, R8, R5, 0x2, 0x1c1f ;  /* 0x005c1f0005087f89 */ /* 0x000f2200000e0000 */
[----:B---3--:R-:W-:-:S05]  /*a000*/  IMAD R3, R75, 0x80, R78 ;  /* 0x000000804b037824 */ /* 0x008fca00078e024e */
[C---:B------:R-:W-:Y:S02]  /*a010*/  IADD3 R16, R3.reuse, 0x8, RZ ;  /* 0x0000000803107810 */ /* 0x040fe40007ffe0ff */
[CC--:B------:R-:W-:Y:S02]  /*a020*/  ISETP.GE.OR P4, PT, R3.reuse, R4.reuse, P0 ;  /* 0x000000040300720c */ /* 0x0c0fe40000786670 */
[----:B------:R-:W-:Y:S02]  /*a030*/  IADD3 R11, R3, 0x40, RZ ;  /* 0x00000040030b7810 */ /* 0x000fe40007ffe0ff */
[-C--:B------:R-:W-:Y:S02]  /*a040*/  ISETP.GE.OR P3, PT, R16, R4.reuse, P0 ;  /* 0x000000041000720c */ /* 0x080fe40000766670 */
[CC--:B------:R-:W-:Y:S01]  /*a050*/  ISETP.GE.OR P1, PT, R11.reuse, R4.reuse, P0 ;  /* 0x000000040b00720c */ /* 0x0c0fe20000726670 */
[----:B------:R3:W3:Y:S06]  /*a060*/  SHFL.IDX PT, R6, R5, 0x3, 0x1c1f ;  /* 0x007c1f0005067f89 */ /* 0x0006ec00000e0000 */
[----:B-1----:R1:W-:Y:S04]  /*a070*/  @!P4 ST.E [R14.64], R23 ;  /* 0x000000170e00c985 */ /* 0x0023e8000c101906 */
[----:B--2---:R1:W-:Y:S01]  /*a080*/  @!P3 ST.E [R12.64], R24 ;  /* 0x000000180c00b985 */ /* 0x0043e2000c101906 */
[----:B------:R-:W-:-:S03]  /*a090*/  ISETP.GE.AND P3, PT, R11, R4, PT ;  /* 0x000000040b00720c */ /* 0x000fc60003f66270 */
[----:B----4-:R1:W-:Y:S01]  /*a0a0*/  @!P1 ST.E [R8.64], R25 ;  /* 0x0000001908009985 */ /* 0x0103e2000c101906 */
[----:B------:R-:W-:Y:S02]  /*a0b0*/  LOP3.LUT R76, R76, 0xfffffffd, RZ, 0xc0, !PT ;  /* 0xfffffffd4c4c7812 */ /* 0x000fe400078ec0ff */
[----:B---3--:R-:W-:-:S04]  /*a0c0*/  IADD3 R5, R3, 0x48, RZ ;  /* 0x0000004803057810 */ /* 0x008fc80007ffe0ff */
[----:B------:R-:W-:Y:S02]  /*a0d0*/  ISETP.GE.AND P1, PT, R5, R4, PT ;  /* 0x000000040500720c */ /* 0x000fe40003f26270 */
[----:B------:R-:W-:-:S04]  /*a0e0*/  LOP3.LUT R76, R76, 0xfffffffe, RZ, 0xc0, !PT ;  /* 0xfffffffe4c4c7812 */ /* 0x000fc800078ec0ff */
[----:B------:R-:W-:-:S07]  /*a0f0*/  @P3 LOP3.LUT R76, R76, 0x1, RZ, 0xfc, !PT ;  /* 0x000000014c4c3812 */ /* 0x000fce00078efcff */
[----:B------:R-:W-:-:S05]  /*a100*/  @P1 LOP3.LUT R76, R76, 0x2, RZ, 0xfc, !PT ;  /* 0x000000024c4c1812 */ /* 0x000fca00078efcff */
[----:B------:R1:W-:Y:S01]  /*a110*/  STL [R1+0x24], R76 ;  /* 0x0000244c01007387 */ /* 0x0003e20000100800 */
[-C--:B------:R-:W-:Y:S02]  /*a120*/  ISETP.GE.OR P0, PT, R5, R4.reuse, P0 ;  /* 0x000000040500720c */ /* 0x080fe40000706670 */
[----:B------:R-:W-:-:S11]  /*a130*/  ISETP.GE.AND P6, PT, R16, R4, PT ;  /* 0x000000041000720c */ /* 0x000fd60003fc6270 */
[----:B------:R1:W-:Y:S01]  /*a140*/  @!P0 ST.E [R6.64], R22 ;  /* 0x0000001606008985 */ /* 0x0003e2000c101906 */
[----:B------:R-:W-:Y:S01]  /*a150*/  ISETP.GE.AND P0, PT, R3, R4, PT ;  /* 0x000000040300720c */ /* 0x000fe20003f06270 */
[----:B------:R-:W-:Y:S05]  /*a160*/  @P2 BRA `(.L_x_62) ;  /* 0x0000093000002947 */ /* 0x000fea0003800000 */
[----:B------:R-:W2:Y:S04]  /*a170*/  LDL R18, [R1+0x78] ;  /* 0x0000780001127983 */ /* 0x000ea80000100800 */
[----:B------:R-:W3:Y:S01]  /*a180*/  S2R R79, SR_TID.X ;  /* 0x00000000004f7919 */ /* 0x000ee20000002100 */
[----:B------:R-:W-:Y:S02]  /*a190*/  IMAD R3, R17, c[0x0][0x3a0], RZ ;  /* 0x0000e80011037a24 */ /* 0x000fe400078e02ff */
[----:B-1----:R-:W-:-:S04]  /*a1a0*/  IMAD.WIDE.U32 R6, R2, c[0x0][0x3a0], RZ ;  /* 0x0000e80002067a25 */ /* 0x002fc800078e00ff */
[----:B------:R-:W-:Y:S01]  /*a1b0*/  IMAD R2, R2, c[0x0][0x3a4], R3 ;  /* 0x0000e90002027a24 */ /* 0x000fe200078e0203 */
[--C-:B---3--:R-:W-:Y:S02]  /*a1c0*/  SHF.R.S32.HI R78, RZ, 0x1f, R79.reuse ;  /* 0x0000001fff4e7819 */ /* 0x108fe4000001144f */
[----:B------:R-:W-:Y:S02]  /*a1d0*/  SHF.R.S32.HI R76, RZ, 0x1f, R79 ;  /* 0x0000001fff4c7819 */ /* 0x000fe4000001144f */
[-C--:B------:R-:W-:Y:S02]  /*a1e0*/  LEA.HI R78, R78, R79.reuse, RZ, 0x2 ;  /* 0x0000004f4e4e7211 */ /* 0x080fe400078f10ff */
[----:B------:R-:W-:Y:S02]  /*a1f0*/  LEA.HI R76, R76, R79, RZ, 0x2 ;  /* 0x0000004f4c4c7211 */ /* 0x000fe400078f10ff */
[----:B------:R-:W-:Y:S02]  /*a200*/  LOP3.LUT R78, R78, 0xfffffffc, RZ, 0xc0, !PT ;  /* 0xfffffffc4e4e7812 */ /* 0x000fe400078ec0ff */
[----:B------:R-:W-:-:S02]  /*a210*/  SHF.R.S32.HI R76, RZ, 0x2, R76 ;  /* 0x00000002ff4c7819 */ /* 0x000fc4000001144c */
[----:B------:R-:W-:Y:S01]  /*a220*/  IADD3 R78, -R78, R79, RZ ;  /* 0x0000004f4e4e7210 */ /* 0x000fe20007ffe1ff */
[----:B------:R-:W-:-:S03]  /*a230*/  IMAD.IADD R3, R7, 0x1, R2 ;  /* 0x0000000107037824 */ /* 0x000fc600078e0202 */
[----:B------:R-:W-:Y:S01]  /*a240*/  LEA R5, R78, R76, 0x5 ;  /* 0x0000004c4e057211 */ /* 0x000fe200078e28ff */
[----:B------:R-:W-:-:S03]  /*a250*/  IMAD.MOV.U32 R2, RZ, RZ, R6 ;  /* 0x000000ffff027224 */ /* 0x000fc600078e0006 */
[----:B------:R-:W-:Y:S01]  /*a260*/  LEA R5, R75, R5, 0x7 ;  /* 0x000000054b057211 */ /* 0x000fe200078e38ff */
[----:B------:R-:W-:Y:S01]  /*a270*/  IMAD.WIDE.U32 R6, R77, c[0x0][0x3e8], R2 ;  /* 0x0000fa004d067a25 */ /* 0x000fe200078e0002 */
[----:B------:R-:W-:-:S03]  /*a280*/  SHF.R.S32.HI R3, RZ, 0x1f, R0 ;  /* 0x0000001fff037819 */ /* 0x000fc60000011400 */
[----:B------:R-:W-:Y:S01]  /*a290*/  @P5 IMAD.HI.U32 R9, R5, c[0x0][0x4ec], RZ ;  /* 0x00013b0005095a27 */ /* 0x000fe200078e00ff */
[----:B------:R-:W-:-:S03]  /*a2a0*/  MOV R2, R5 ;  /* 0x0000000500027202 */ /* 0x000fc60000000f00 */
[----:B------:R-:W-:Y:S01]  /*a2b0*/  IMAD R7, R77, c[0x0][0x3ec], R7 ;  /* 0x0000fb004d077a24 */ /* 0x000fe200078e0207 */
[----:B------:R-:W-:Y:S01]  /*a2c0*/  @P5 SHF.R.U32.HI R2, RZ, c[0x0][0x4f0], R9 ;  /* 0x00013c00ff025a19 */ /* 0x000fe20000011609 */
[----:B------:R-:W-:Y:S02]  /*a2d0*/  IMAD R8, R3, c[0x0][0x3f0], RZ ;  /* 0x0000fc0003087a24 */ /* 0x000fe400078e02ff */
[----:B------:R-:W-:-:S04]  /*a2e0*/  IMAD.WIDE.U32 R6, R0, c[0x0][0x3f0], R6 ;  /* 0x0000fc0000067a25 */ /* 0x000fc800078e0006 */
[----:B------:R-:W-:Y:S01]  /*a2f0*/  IMAD R9, R0, c[0x0][0x3f4], R8 ;  /* 0x0000fd0000097a24 */ /* 0x000fe200078e0208 */
[----:B------:R-:W-:Y:S02]  /*a300*/  SHF.R.S32.HI R8, RZ, 0x1f, R2 ;  /* 0x0000001fff087819 */ /* 0x000fe40000011402 */
[----:B------:R-:W-:Y:S02]  /*a310*/  IADD3 R0, -R2, RZ, RZ ;  /* 0x000000ff02007210 */ /* 0x000fe40007ffe1ff */
[----:B------:R-:W-:-:S03]  /*a320*/  IADD3 R7, R7, R9, RZ ;  /* 0x0000000907077210 */ /* 0x000fc60007ffe0ff */
[----:B------:R-:W-:-:S05]  /*a330*/  IMAD R0, R0, c[0x0][0x4e8], R5 ;  /* 0x00013a0000007a24 */ /* 0x000fca00078e0205 */
[----:B------:R-:W-:-:S05]  /*a340*/  SHF.R.S32.HI R5, RZ, 0x1f, R0 ;  /* 0x0000001fff057819 */ /* 0x000fca0000011400 */
[----:B------:R-:W-:Y:S01]  /*a350*/  IMAD R5, R5, c[0x0][0x3d8], RZ ;  /* 0x0000f60005057a24 */ /* 0x000fe200078e02ff */
[----:B------:R-:W-:Y:S01]  /*a360*/  LEA R11, R75, R76, 0x7 ;  /* 0x0000004c4b0b7211 */ /* 0x000fe200078e38ff */
[----:B--2---:R-:W-:-:S05]  /*a370*/  IMAD.SHL.U32 R3, R18, 0x2, RZ ;  /* 0x0000000212037824 */ /* 0x004fca00078e00ff */
[----:B------:R-:W1:Y:S04]  /*a380*/  LDS.128 R24, [R3+0x80] ;  /* 0x0000800003187984 */ /* 0x000e680000000c00 */
[----:B------:R-:W2:Y:S04]  /*a390*/  LDS.128 R36, [R3+0x880] ;  /* 0x0008800003247984 */ /* 0x000ea80000000c00 */
[----:B------:R-:W3:Y:S04]  /*a3a0*/  LDS.128 R48, [R3+0x1080] ;  /* 0x0010800003307984 */ /* 0x000ee80000000c00 */
[----:B------:R-:W4:Y:S04]  /*a3b0*/  LDS.128 R60, [R3+0x1880] ;  /* 0x00188000033c7984 */ /* 0x000f280000000c00 */
[----:B------:R-:W1:Y:S04]  /*a3c0*/  LDS.128 R20, [R3+0x2080] ;  /* 0x0020800003147984 */ /* 0x000e680000000c00 */
[----:B------:R-:W1:Y:S04]  /*a3d0*/  LDS.128 R32, [R3+0x2880] ;  /* 0x0028800003207984 */ /* 0x000e680000000c00 */
[----:B------:R-:W1:Y:S04]  /*a3e0*/  LDS.128 R44, [R3+0x3080] ;  /* 0x00308000032c7984 */ /* 0x000e680000000c00 */
[----:B------:R-:W1:Y:S04]  /*a3f0*/  LDS.128 R56, [R3+0x3880] ;  /* 0x0038800003387984 */ /* 0x000e680000000c00 */
[----:B------:R-:W1:Y:S04]  /*a400*/  LDS.128 R16, [R3+0x4080] ;  /* 0x0040800003107984 */ /* 0x000e680000000c00 */
[----:B------:R-:W1:Y:S04]  /*a410*/  LDS.128 R28, [R3+0x4880] ;  /* 0x00488000031c7984 */ /* 0x000e680000000c00 */
[----:B------:R-:W1:Y:S04]  /*a420*/  LDS.128 R40, [R3+0x5080] ;  /* 0x0050800003287984 */ /* 0x000e680000000c00 */
[----:B------:R5:W1:Y:S02]  /*a430*/  LDS.128 R52, [R3+0x5880] ;  /* 0x0058800003347984 */ /* 0x000a640000000c00 */
[----:B-----5:R-:W-:-:S04]  /*a440*/  IMAD R3, R8, c[0x0][0x3e0], RZ ;  /* 0x0000f80008037a24 */ /* 0x020fc800078e02ff */
[C---:B------:R-:W-:Y:S02]  /*a450*/  IMAD R8, R2.reuse, c[0x0][0x3e4], R3 ;  /* 0x0000f90002087a24 */ /* 0x040fe400078e0203 */
[----:B------:R-:W-:-:S04]  /*a460*/  IMAD.WIDE.U32 R2, R2, c[0x0][0x3e0], R6 ;  /* 0x0000f80002027a25 */ /* 0x000fc800078e0006 */
[----:B------:R-:W-:-:S04]  /*a470*/  IMAD.IADD R3, R3, 0x1, R8 ;  /* 0x0000000103037824 */ /* 0x000fc800078e0208 */
[----:B------:R-:W-:-:S04]  /*a480*/  IMAD.WIDE.U32 R2, R0, c[0x0][0x3d8], R2 ;  /* 0x0000f60000027a25 */ /* 0x000fc800078e0002 */
[----:B------:R-:W-:Y:S01]  /*a490*/  IMAD R0, R0, c[0x0][0x3dc], R5 ;  /* 0x0000f70000007a24 */ /* 0x000fe200078e0205 */
[----:B------:R-:W-:-:S04]  /*a4a0*/  LEA R13, P0, R2, c[0x0][0x380], 0x1 ;  /* 0x0000e000020d7a11 */ /* 0x000fc800078008ff */
[----:B------:R-:W-:-:S04]  /*a4b0*/  IADD3 R0, R3, R0, RZ ;  /* 0x0000000003007210 */ /* 0x000fc80007ffe0ff */
[----:B------:R-:W-:Y:S01]  /*a4c0*/  LEA.HI.X R12, R2, c[0x0][0x384], R0, 0x1, P0 ;  /* 0x0000e100020c7a11 */ /* 0x000fe200000f0c00 */
[----:B------:R-:W-:Y:S05]  /*a4d0*/  BRA.DIV ~URZ, `(.L_x_63) ;  /* 0x00003f527f007947 */ /* 0x000fea000b800000 */
[----:B-1234-:R1:W2:Y:S02]  /*a4e0*/  SHFL.IDX PT, R10, R12, RZ, 0x1c1f ;  /* 0x001c1fff0c0a7589 */ /* 0x01e2a400000e0000 */
.L_x_133:
[----:B------:R-:W-:Y:S05]  /*a4f0*/  BRA.DIV ~URZ, `(.L_x_64) ;  /* 0x00003fa27f007947 */ /* 0x000fea000b800000 */
[----:B------:R3:W4:Y:S02]  /*a500*/  SHFL.IDX PT, R0, R13, RZ, 0x1c1f ;  /* 0x001c1fff0d007589 */ /* 0x00072400000e0000 */
.L_x_134:
[----:B------:R-:W-:Y:S01]  /*a510*/  ISETP.GE.AND P0, PT, R11, R4, PT ;  /* 0x000000040b00720c */ /* 0x000fe20003f06270 */
[----:B------:R-:W-:-:S12]  /*a520*/  BSSY B0, `(.L_x_65) ;  /* 0x0000011000007945 */ /* 0x000fd80003800000 */
[----:B------:R-:W-:Y:S05]  /*a530*/  @P0 BRA `(.L_x_66) ;  /* 0x000000f000000947 */ /* 0x000fea0003800000 */
[----:B------:R-:W5:Y:S04]  /*a540*/  LDL R5, [R1] ;  /* 0x0000000001057983 */ /* 0x000f680000100800 */
[----:B---3--:R-:W3:Y:S04]  /*a550*/  LDL R15, [R1+0x6c] ;  /* 0x00006c00010f7983 */ /* 0x008ee80000100800 */
[----:B----4-:R-:W4:Y:S01]  /*a560*/  LDL R14, [R1+0x68] ;  /* 0x00006800010e7983 */ /* 0x010f220000100800 */
[----:B------:R-:W-:Y:S02]  /*a570*/  ISETP.GE.AND P2, PT, R250, c[0x0][0x3c8], PT ;  /* 0x0000f200fa007a0c */ /* 0x000fe40003f46270 */
[----:B------:R-:W-:-:S11]  /*a580*/  ISETP.GE.AND P1, PT, R252, c[0x0][0x3c8], PT ;  /* 0x0000f200fc007a0c */ /* 0x000fd60003f26270 */
[-C--:B------:R-:W-:Y:S02]  /*a590*/  @!P2 LEA R8, P5, R250, R0.reuse, 0x1 ;  /* 0x00000000fa08a211 */ /* 0x080fe400078a08ff */
[----:B------:R-:W-:Y:S02]  /*a5a0*/  @!P1 LEA R6, P4, R252, R0, 0x1 ;  /* 0x00000000fc069211 */ /* 0x000fe400078808ff */
[----:B--2---:R-:W-:-:S05]  /*a5b0*/  @!P2 LEA.HI.X R9, R250, R10, R251, 0x1, P5 ;  /* 0x0000000afa09a211 */ /* 0x004fca00028f0cfb */
[----:B------:R2:W-:Y:S01]  /*a5c0*/  @!P2 ST.E.128 [R8.64], R24 ;  /* 0x000000180800a985 */ /* 0x0005e2000c101d06 */
[----:B-----5:R-:W-:Y:S02]  /*a5d0*/  ISETP.GE.AND P0, PT, R5, c[0x0][0x3c8], PT ;  /* 0x0000f20005007a0c */ /* 0x020fe40003f06270 */
[----:B---3--:R-:W-:-:S11]  /*a5e0*/  @!P1 LEA.HI.X R7, R252, R10, R15, 0x1, P4 ;  /* 0x0000000afc079211 */ /* 0x008fd600020f0c0f */
[----:B------:R-:W-:-:S04]  /*a5f0*/  @!P0 LEA R2, P3, R5, R0, 0x1 ;  /* 0x0000000005028211 */ /* 0x000fc800078608ff */
[----:B----4-:R-:W-:Y:S01]  /*a600*/  @!P0 LEA.HI.X R3, R5, R10, R14, 0x1, P3 ;  /* 0x0000000a05038211 */ /* 0x010fe200018f0c0e */
[----:B------:R2:W-:Y:S04]  /*a610*/  @!P1 ST.E.128 [R6.64], R20 ;  /* 0x0000001406009985 */ /* 0x0005e8000c101d06 */
[----:B------:R2:W-:Y:S04]  /*a620*/  @!P0 ST.E.128 [R2.64], R16 ;  /* 0x0000001002008985 */ /* 0x0005e8000c101d06 */
.L_x_66:
[----:B------:R-:W-:Y:S05]  /*a630*/  BSYNC B0 ;  /* 0x0000000000007941 */ /* 0x000fea0003800000 */
.L_x_65:
[----:B------:R-:W-:Y:S05]  /*a640*/  BRA.DIV ~URZ, `(.L_x_67) ;  /* 0x00003eb27f007947 */ /* 0x000fea000b800000 */
[----:B--2---:R2:W1:Y:S04]  /*a650*/  SHFL.IDX PT, R10, R12, 0x1, 0x1c1f ;  /* 0x003c1f000c0a7f89 */ /* 0x00446800000e0000 */
[----:B----4-:R2:W4:Y:S02]  /*a660*/  SHFL.IDX PT, R0, R13, 0x1, 0x1c1f ;  /* 0x003c1f000d007f89 */ /* 0x01052400000e0000 */
.L_x_135:
[----:B------:R-:W-:Y:S01]  /*a670*/  IADD3 R2, R11, 0x20, RZ ;  /* 0x000000200b027810 */ /* 0x000fe20007ffe0ff */
[----:B------:R-:W-:Y:S03]  /*a680*/  BSSY B0, `(.L_x_68) ;  /* 0x0000012000007945 */ /* 0x000fe60003800000 */
[----:B------:R-:W-:-:S13]  /*a690*/  ISETP.GE.AND P0, PT, R2, R4, PT ;  /* 0x000000040200720c */ /* 0x000fda0003f06270 */
[----:B------:R-:W-:Y:S05]  /*a6a0*/  @P0 BRA `(.L_x_69) ;  /* 0x000000f000000947 */ /* 0x000fea0003800000 */
[----:B------:R-:W5:Y:S04]  /*a6b0*/  LDL R5, [R1] ;  /* 0x0000000001057983 */ /* 0x000f680000100800 */
[----:B--2---:R-:W2:Y:S04]  /*a6c0*/  LDL R15, [R1+0x6c] ;  /* 0x00006c00010f7983 */ /* 0x004ea80000100800 */
[----:B---3--:R-:W3:Y:S01]  /*a6d0*/  LDL R14, [R1+0x68] ;  /* 0x00006800010e7983 */ /* 0x008ee20000100800 */
[----:B------:R-:W-:Y:S02]  /*a6e0*/  ISETP.GE.AND P2, PT, R250, c[0x0][0x3c8], PT ;  /* 0x0000f200fa007a0c */ /* 0x000fe40003f46270 */
[----:B------:R-:W-:-:S11]  /*a6f0*/  ISETP.GE.AND P1, PT, R252, c[0x0][0x3c8], PT ;  /* 0x0000f200fc007a0c */ /* 0x000fd60003f26270 */
[-C--:B----4-:R-:W-:Y:S02]  /*a700*/  @!P2 LEA R8, P5, R250, R0.reuse, 0x1 ;  /* 0x00000000fa08a211 */ /* 0x090fe400078a08ff */
[----:B------:R-:W-:Y:S02]  /*a710*/  @!P1 LEA R6, P4, R252, R0, 0x1 ;  /* 0x00000000fc069211 */ /* 0x000fe400078808ff */
[----:B-1----:R-:W-:-:S05]  /*a720*/  @!P2 LEA.HI.X R9, R250, R10, R251, 0x1, P5 ;  /* 0x0000000afa09a211 */ /* 0x002fca00028f0cfb */
[----:B------:R1:W-:Y:S01]  /*a730*/  @!P2 ST.E.128 [R8.64], R36 ;  /* 0x000000240800a985 */ /* 0x0003e2000c101d06 */
[----:B-----5:R-:W-:Y:S02]  /*a740*/  ISETP.GE.AND P0, PT, R5, c[0x0][0x3c8], PT ;  /* 0x0000f20005007a0c */ /* 0x020fe40003f06270 */
[----:B--2---:R-:W-:-:S11]  /*a750*/  @!P1 LEA.HI.X R7, R252, R10, R15, 0x1, P4 ;  /* 0x0000000afc079211 */ /* 0x004fd600020f0c0f */
[----:B------:R-:W-:-:S04]  /*a760*/  @!P0 LEA R2, P3, R5, R0, 0x1 ;  /* 0x0000000005028211 */ /* 0x000fc800078608ff */
[----:B---3--:R-:W-:Y:S01]  /*a770*/  @!P0 LEA.HI.X R3, R5, R10, R14, 0x1, P3 ;  /* 0x0000000a05038211 */ /* 0x008fe200018f0c0e */
[----:B------:R1:W-:Y:S04]  /*a780*/  @!P1 ST.E.128 [R6.64], R32 ;  /* 0x0000002006009985 */ /* 0x0003e8000c101d06 */
[----:B------:R1:W-:Y:S04]  /*a790*/  @!P0 ST.E.128 [R2.64], R28 ;  /* 0x0000001c02008985 */ /* 0x0003e8000c101d06 */
.L_x_69:
[----:B------:R-:W-:Y:S05]  /*a7a0*/  BSYNC B0 ;  /* 0x0000000000007941 */ /* 0x000fea0003800000 */
.L_x_68:
[----:B------:R-:W-:Y:S05]  /*a7b0*/  BRA.DIV ~URZ, `(.L_x_70) ;  /* 0x00003e027f007947 */ /* 0x000fea000b800000 */
[----:B-1----:R1:W2:Y:S02]  /*a7c0*/  SHFL.IDX PT, R10, R12, 0x2, 0x1c1f ;  /* 0x005c1f000c0a7f89 */ /* 0x0022a400000e0000 */
.L_x_136:
[----:B------:R-:W-:Y:S05]  /*a7d0*/  BRA.DIV ~URZ, `(.L_x_71) ;  /* 0x00003e527f007947 */ /* 0x000fea000b800000 */
[----:B----4-:R4:W1:Y:S02]  /*a7e0*/  SHFL.IDX PT, R0, R13, 0x2, 0x1c1f ;  /* 0x005c1f000d007f89 */ /* 0x01086400000e0000 */
.L_x_137:
[----:B------:R-:W-:Y:S01]  /*a7f0*/  IADD3 R2, R11, 0x40, RZ ;  /* 0x000000400b027810 */ /* 0x000fe20007ffe0ff */
[----:B------:R-:W-:Y:S03]  /*a800*/  BSSY B0, `(.L_x_72) ;  /* 0x0000012000007945 */ /* 0x000fe60003800000 */
[----:B------:R-:W-:-:S13]  /*a810*/  ISETP.GE.AND P0, PT, R2, R4, PT ;  /* 0x000000040200720c */ /* 0x000fda0003f06270 */
[----:B------:R-:W-:Y:S05]  /*a820*/  @P0 BRA `(.L_x_73) ;  /* 0x000000f000000947 */ /* 0x000fea0003800000 */
[----:B------:R-:W5:Y:S04]  /*a830*/  LDL R5, [R1] ;  /* 0x0000000001057983 */ /* 0x000f680000100800 */
[----:B---3--:R-:W3:Y:S04]  /*a840*/  LDL R15, [R1+0x6c] ;  /* 0x00006c00010f7983 */ /* 0x008ee80000100800 */
[----:B----4-:R-:W4:Y:S01]  /*a850*/  LDL R14, [R1+0x68] ;  /* 0x00006800010e7983 */ /* 0x010f220000100800 */
[----:B------:R-:W-:Y:S02]  /*a860*/  ISETP.GE.AND P2, PT, R250, c[0x0][0x3c8], PT ;  /* 0x0000f200fa007a0c */ /* 0x000fe40003f46270 */
[----:B------:R-:W-:-:S11]  /*a870*/  ISETP.GE.AND P1, PT, R252, c[0x0][0x3c8], PT ;  /* 0x0000f200fc007a0c */ /* 0x000fd60003f26270 */
[-C--:B-1----:R-:W-:Y:S02]  /*a880*/  @!P2 LEA R8, P5, R250, R0.reuse, 0x1 ;  /* 0x00000000fa08a211 */ /* 0x082fe400078a08ff */
        /* <DEDUP_REMOVED lines=9> */
.L_x_73:
[----:B------:R-:W-:Y:S05]  /*a920*/  BSYNC B0 ;  /* 0x0000000000007941 */ /* 0x000fea0003800000 */
.L_x_72:
[----:B------:R-:W-:Y:S05]  /*a930*/  BRA.DIV ~URZ, `(.L_x_74) ;  /* 0x00003d527f007947 */ /* 0x000fea000b800000 */
[----:B-1----:R1:W3:Y:S04]  /*a940*/  SHFL.IDX PT, R6, R12, 0x3, 0x1c1f ;  /* 0x007c1f000c067f89 */ /* 0x0022e800000e0000 */
[----:B------:R1:W4:Y:S02]  /*a950*/  SHFL.IDX PT, R0, R13, 0x3, 0x1c1f ;  /* 0x007c1f000d007f89 */ /* 0x00032400000e0000 */
.L_x_138:
[----:B------:R-:W-:-:S04]  /*a960*/  IADD3 R2, R11, 0x60, RZ ;  /* 0x000000600b027810 */ /* 0x000fc80007ffe0ff */
[----:B------:R-:W-:-:S13]  /*a970*/  ISETP.GE.AND P0, PT, R2, R4, PT ;  /* 0x000000040200720c */ /* 0x000fda0003f06270 */
[----:B------:R-:W-:Y:S05]  /*a980*/  @P0 BRA `(.L_x_75) ;  /* 0x000024d000000947 */ /* 0x000fea0003800000 */
[----:B------:R-:W5:Y:S04]  /*a990*/  LDL R8, [R1+0x6c] ;  /* 0x00006c0001087983 */ /* 0x000f680000100800 */
[----:B----4-:R-:W4:Y:S01]  /*a9a0*/  LDL R7, [R1] ;  /* 0x0000000001077983 */ /* 0x010f220000100800 */
[----:B------:R-:W-:Y:S02]  /*a9b0*/  ISETP.GE.AND P1, PT, R250, c[0x0][0x3c8], PT ;  /* 0x0000f200fa007a0c */ /* 0x000fe40003f26270 */
[----:B------:R-:W-:-:S11]  /*a9c0*/  ISETP.GE.AND P0, PT, R252, c[0x0][0x3c8], PT ;  /* 0x0000f200fc007a0c */ /* 0x000fd60003f06270 */
[-C--:B------:R-:W-:Y:S02]  /*a9d0*/  @!P1 LEA R4, P3, R250, R0.reuse, 0x1 ;  /* 0x00000000fa049211 */ /* 0x080fe400078608ff */
[----:B------:R-:W-:Y:S02]  /*a9e0*/  @!P0 LEA R2, P2, R252, R0, 0x1 ;  /* 0x00000000fc028211 */ /* 0x000fe400078408ff */
[----:B---3--:R-:W-:-:S05]  /*a9f0*/  @!P1 LEA.HI.X R5, R250, R6, R251, 0x1, P3 ;  /* 0x00000006fa059211 */ /* 0x008fca00018f0cfb */
[----:B------:R3:W-:Y:S01]  /*aa00*/  @!P1 ST.E.128 [R4.64], R60 ;  /* 0x0000003c04009985 */ /* 0x0007e2000c101d06 */
[----:B-----5:R-:W-:-:S05]  /*aa10*/  @!P0 LEA.HI.X R3, R252, R6, R8, 0x1, P2 ;  /* 0x00000006fc038211 */ /* 0x020fca00010f0c08 */
[----:B------:R3:W-:Y:S01]  /*aa20*/  @!P0 ST.E.128 [R2.64], R56 ;  /* 0x0000003802008985 */ /* 0x0007e2000c101d06 */
[----:B----4-:R-:W-:-:S13]  /*aa30*/  ISETP.GE.AND P0, PT, R7, c[0x0][0x3c8], PT ;  /* 0x0000f20007007a0c */ /* 0x010fda0003f06270 */
[----:B------:R-:W-:Y:S05]  /*aa40*/  @P0 BRA `(.L_x_75) ;  /* 0x0000241000000947 */ /* 0x000fea0003800000 */
[----:B------:R-:W4:Y:S01]  /*aa50*/  LDL R8, [R1+0x68] ;  /* 0x0000680001087983 */ /* 0x000f220000100800 */
[----:B---3--:R-:W-:-:S04]  /*aa60*/  LEA R2, P0, R7, R0, 0x1 ;  /* 0x0000000007027211 */ /* 0x008fc800078008ff */
[----:B----4-:R-:W-:-:S05]  /*aa70*/  LEA.HI.X R3, R7, R6, R8, 0x1, P0 ;  /* 0x0000000607037211 */ /* 0x010fca00000f0c08 */
[----:B------:R3:W-:Y:S01]  /*aa80*/  ST.E.128 [R2.64], R52 ;  /* 0x0000003402007985 */ /* 0x0007e2000c101d06 */
[----:B------:R-:W-:Y:S05]  /*aa90*/  BRA `(.L_x_75) ;  /* 0x000023c000007947 */ /* 0x000fea0003800000 */
.L_x_62:
[----:B-1----:R-:W2:Y:S04]  /*aaa0*/  LDL.LU R7, [R1+0x20] ;  /* 0x0000200001077983 */ /* 0x002ea80000300800 */
[----:B------:R-:W3:Y:S01]  /*aab0*/  LDL.LU R6, [R1+0x74] ;  /* 0x0000740001067983 */ /* 0x000ee20000300800 */
[----:B------:R-:W-:Y:S02]  /*aac0*/  IMAD R3, R17, c[0x0][0x408], RZ ;  /* 0x0001020011037a24 */ /* 0x000fe400078e02ff */
[----:B------:R-:W-:-:S04]  /*aad0*/  IMAD.WIDE.U32 R4, R2, c[0x0][0x408], RZ ;  /* 0x0001020002047a25 */ /* 0x000fc800078e00ff */
[----:B------:R-:W-:-:S05]  /*aae0*/  IMAD R2, R2, c[0x0][0x40c], R3 ;  /* 0x0001030002027a24 */ /* 0x000fca00078e0203 */
[----:B------:R-:W-:Y:S02]  /*aaf0*/  IADD3 R3, R5, R2, RZ ;  /* 0x0000000205037210 */ /* 0x000fe40007ffe0ff */
[----:B------:R-:W-:Y:S02]  /*ab00*/  MOV R2, R4 ;  /* 0x0000000400027202 */ /* 0x000fe40000000f00 */
[----:B------:R-:W-:-:S05]  /*ab10*/  SHF.R.S32.HI R5, RZ, 0x1f, R0 ;  /* 0x0000001fff057819 */ /* 0x000fca0000011400 */
[----:B------:R-:W-:Y:S02]  /*ab20*/  IMAD R4, R5, c[0x0][0x440], RZ ;  /* 0x0001100005047a24 */ /* 0x000fe400078e02ff */
[----:B------:R-:W-:-:S04]  /*ab30*/  @P5 IMAD.HI.U32 R5, R10, c[0x0][0x4ec], RZ ;  /* 0x00013b000a055a27 */ /* 0x000fc800078e00ff */
[----:B------:R-:W-:Y:S02]  /*ab40*/  IMAD R4, R0, c[0x0][0x444], R4 ;  /* 0x0001110000047a24 */ /* 0x000fe400078e0204 */
[----:B--2---:R-:W-:-:S04]  /*ab50*/  IMAD.WIDE.U32 R2, R7, c[0x0][0x438], R2 ;  /* 0x00010e0007027a25 */ /* 0x004fc800078e0002 */
[----:B------:R-:W-:-:S04]  /*ab60*/  IMAD R3, R7, c[0x0][0x43c], R3 ;  /* 0x00010f0007037a24 */ /* 0x000fc800078e0203 */
[----:B------:R-:W-:Y:S01]  /*ab70*/  IMAD.WIDE.U32 R2, R0, c[0x0][0x440], R2 ;  /* 0x0001100000027a25 */ /* 0x000fe200078e0002 */
[----:B------:R-:W-:Y:S02]  /*ab80*/  MOV R0, R10 ;  /* 0x0000000a00007202 */ /* 0x000fe40000000f00 */
[----:B------:R-:W-:Y:S02]  /*ab90*/  @P5 SHF.R.U32.HI R0, RZ, c[0x0][0x4f0], R5 ;  /* 0x00013c00ff005a19 */ /* 0x000fe40000011605 */
[----:B------:R-:W-:Y:S02]  /*aba0*/  IADD3 R3, R3, R4, RZ ;  /* 0x0000000403037210 */ /* 0x000fe40007ffe0ff */
[----:B------:R-:W-:Y:S02]  /*abb0*/  SHF.R.S32.HI R5, RZ, 0x1f, R0 ;  /* 0x0000001fff057819 */ /* 0x000fe40000011400 */
[----:B------:R-:W-:Y:S01]  /*abc0*/  IADD3 R4, -R0, RZ, RZ ;  /* 0x000000ff00047210 */ /* 0x000fe20007ffe1ff */
[----:B---3--:R-:W-:-:S04]  /*abd0*/  IMAD.WIDE.U32 R2, R6, c[0x0][0x448], R2 ;  /* 0x0001120006027a25 */ /* 0x008fc800078e0002 */
[----:B------:R-:W-:Y:S02]  /*abe0*/  IMAD R5, R5, c[0x0][0x430], RZ ;  /* 0x00010c0005057a24 */ /* 0x000fe400078e02ff */
[----:B------:R-:W-:Y:S02]  /*abf0*/  IMAD R3, R6, c[0x0][0x44c], R3 ;  /* 0x0001130006037a24 */ /* 0x000fe400078e0203 */
[----:B------:R-:W-:Y:S02]  /*ac00*/  IMAD R4, R4, c[0x0][0x4e8], R10 ;  /* 0x00013a0004047a24 */ /* 0x000fe400078e020a */
[C---:B------:R-:W-:Y:S02]  /*ac10*/  IMAD R5, R0.reuse, c[0x0][0x434], R5 ;  /* 0x00010d0000057a24 */ /* 0x040fe400078e0205 */
[----:B------:R-:W-:Y:S01]  /*ac20*/  IMAD.WIDE.U32 R2, R0, c[0x0][0x430], R2 ;  /* 0x00010c0000027a25 */ /* 0x000fe200078e0002 */
[----:B------:R-:W-:-:S04]  /*ac30*/  SHF.R.S32.HI R0, RZ, 0x1f, R4 ;  /* 0x0000001fff007819 */ /* 0x000fc80000011404 */
[----:B------:R-:W-:Y:S01]  /*ac40*/  IADD3 R3, R3, R5, RZ ;  /* 0x0000000503037210 */ /* 0x000fe20007ffe0ff */
[----:B------:R-:W-:-:S04]  /*ac50*/  IMAD R0, R0, c[0x0][0x428], RZ ;  /* 0x00010a0000007a24 */ /* 0x000fc800078e02ff */
[----:B------:R-:W-:-:S04]  /*ac60*/  IMAD.WIDE.U32 R2, R4, c[0x0][0x428], R2 ;  /* 0x00010a0004027a25 */ /* 0x000fc800078e0002 */
[----:B------:R-:W-:Y:S01]  /*ac70*/  IMAD R4, R4, c[0x0][0x42c], R0 ;  /* 0x00010b0004047a24 */ /* 0x000fe200078e0200 */
[----:B------:R-:W-:-:S04]  /*ac80*/  LEA R13, P1, R2, c[0x0][0x400], 0x2 ;  /* 0x00010000020d7a11 */ /* 0x000fc800078210ff */
[----:B------:R-:W-:-:S04]  /*ac90*/  IADD3 R4, R3, R4, RZ ;  /* 0x0000000403047210 */ /* 0x000fc80007ffe0ff */
[----:B------:R-:W-:Y:S01]  /*aca0*/  LEA.HI.X R12, R2, c[0x0][0x404], R4, 0x2, P1 ;  /* 0x00010100020c7a11 */ /* 0x000fe200008f1404 */
[----:B------:R-:W-:Y:S05]  /*acb0*/  BRA.DIV ~URZ, `(.L_x_76) ;  /* 0x00003a927f007947 */ /* 0x000fea000b800000 */
[----:B------:R1:W2:Y:S02]  /*acc0*/  SHFL.IDX PT, R4, R12, RZ, 0x1c1f ;  /* 0x001c1fff0c047589 */ /* 0x0002a400000e0000 */
.L_x_139:
[----:B------:R-:W-:Y:S05]  /*acd0*/  BRA.DIV ~URZ, `(.L_x_77) ;  /* 0x00003ae27f007947 */ /* 0x000fea000b800000 */
[----:B------:R3:W4:Y:S02]  /*ace0*/  SHFL.IDX PT, R0, R13, RZ, 0x1c1f ;  /* 0x001c1fff0d007589 */ /* 0x00072400000e0000 */
.L_x_140:
[----:B------:R-:W-:Y:S01]  /*acf0*/  BSSY B0, `(.L_x_78) ;  /* 0x000004a000007945 */ /* 0x000fe20003800000 */
[----:B------:R-:W-:Y:S05]  /*ad00*/  @P0 BRA `(.L_x_79) ;  /* 0x0000048000000947 */ /* 0x000fea0003800000 */
[----:B------:R-:W5:Y:S04]  /*ad10*/  LDL R5, [R1+0x70] ;  /* 0x0000700001057983 */ /* 0x000f680000100800 */
[----:B---3--:R-:W3:Y:S04]  /*ad20*/  LDL R16, [R1+0x5c] ;  /* 0x00005c0001107983 */ /* 0x008ee80000100800 */
[----:B----4-:R-:W4:Y:S04]  /*ad30*/  LDL R10, [R1+0x58] ;  /* 0x00005800010a7983 */ /* 0x010f280000100800 */
[----:B--2---:R-:W2:Y:S04]  /*ad40*/  LDL R18, [R1+0xa4] ;  /* 0x0000a40001127983 */ /* 0x004ea80000100800 */
[----:B------:R-:W2:Y:S04]  /*ad50*/  LDL R14, [R1+0xa0] ;  /* 0x0000a000010e7983 */ /* 0x000ea80000100800 */
        /* <DEDUP_REMOVED lines=12> */
[----:B------:R-:W2:Y:S01]  /*ae20*/  LDL R11, [R1+0x38] ;  /* 0x00003800010b7983 */ /* 0x000ea20000100800 */
[----:B-----5:R-:W-:-:S02]  /*ae30*/  ISETP.GE.AND P0, PT, R5, c[0x0][0x3c8], PT ;  /* 0x0000f20005007a0c */ /* 0x020fc40003f06270 */
[----:B---3--:R-:W-:Y:S02]  /*ae40*/  ISETP.GE.AND P1, PT, R16, c[0x0][0x3c8], PT ;  /* 0x0000f20010007a0c */ /* 0x008fe40003f26270 */
[----:B----4-:R-:W-:-:S09]  /*ae50*/  ISETP.GE.AND P3, PT, R10, c[0x0][0x3c8], PT ;  /* 0x0000f2000a007a0c */ /* 0x010fd20003f66270 */
[----:B------:R-:W-:Y:S02]  /*ae60*/  @!P0 IMAD.MOV.U32 R2, RZ, RZ, R0 ;  /* 0x000000ffff028224 */ /* 0x000fe400078e0000 */
[----:B------:R-:W-:-:S04]  /*ae70*/  @!P0 IMAD.MOV.U32 R3, RZ, RZ, R4 ;  /* 0x000000ffff038224 */ /* 0x000fc800078e0004 */
[----:B------:R-:W-:Y:S01]  /*ae80*/  @!P0 IMAD.WIDE R6, R5, 0x4, R2 ;  /* 0x0000000405068825 */ /* 0x000fe200078e0202 */
[C---:B------:R-:W-:Y:S01]  /*ae90*/  @!P1 LEA R2, P2, R16.reuse, R0, 0x2 ;  /* 0x0000000010029211 */ /* 0x040fe200078410ff */
[----:B------:R-:W3:Y:S03]  /*aea0*/  LDL R5, [R1+0x34] ;  /* 0x0000340001057983 */ /* 0x000ee60000100800 */
[----:B--2---:R-:W-:Y:S02]  /*aeb0*/  @!P1 LEA.HI.X R3, R16, R4, R18, 0x2, P2 ;  /* 0x0000000410039211 */ /* 0x004fe400010f1412 */
[----:B------:R-:W2:Y:S04]  /*aec0*/  LDL R18, [R1+0x88] ;  /* 0x0000880001127983 */ /* 0x000ea80000100800 */
[----:B------:R4:W-:Y:S04]  /*aed0*/  @!P0 ST.E.64 [R6.64], R102 ;  /* 0x0000006606008985 */ /* 0x0009e8000c101b06 */
[----:B------:R-:W5:Y:S01]  /*aee0*/  LDL R16, [R1+0x84] ;  /* 0x0000840001107983 */ /* 0x000f620000100800 */
[----:B----4-:R-:W-:-:S04]  /*aef0*/  @!P3 LEA R6, P0, R10, R0, 0x2 ;  /* 0x000000000a06b211 */ /* 0x010fc800078010ff */
[----:B------:R-:W-:Y:S02]  /*af00*/  @!P3 LEA.HI.X R7, R10, R4, R14, 0x2, P0 ;  /* 0x000000040a07b211 */ /* 0x000fe400000f140e */
[----:B------:R-:W4:Y:S04]  /*af10*/  LDL R14, [R1+0x80] ;  /* 0x00008000010e7983 */ /* 0x000f280000100800 */
[----:B------:R-:W4:Y:S01]  /*af20*/  LDL R10, [R1+0x7c] ;  /* 0x00007c00010a7983 */ /* 0x000f220000100800 */
[----:B------:R-:W-:-:S03]  /*af30*/  ISETP.GE.AND P4, PT, R25, c[0x0][0x3c8], PT ;  /* 0x0000f20019007a0c */ /* 0x000fc60003f86270 */
[----:B------:R1:W-:Y:S01]  /*af40*/  @!P1 ST.E.64 [R2.64], R116 ;  /* 0x0000007402009985 */ /* 0x0003e2000c101b06 */
[----:B------:R-:W-:Y:S02]  /*af50*/  ISETP.GE.AND P1, PT, R23, c[0x0][0x3c8], PT ;  /* 0x0000f20017007a0c */ /* 0x000fe40003f26270 */
[----:B------:R-:W-:Y:S01]  /*af60*/  ISETP.GE.AND P2, PT, R8, c[0x0][0x3c8], PT ;  /* 0x0000f20008007a0c */ /* 0x000fe20003f46270 */
[----:B------:R1:W-:Y:S06]  /*af70*/  @!P3 ST.E.64 [R6.64], R124 ;  /* 0x0000007c0600b985 */ /* 0x0003ec000c101b06 */
[----:B-1----:R-:W-:-:S04]  /*af80*/  @!P4 LEA R2, P0, R25, R0, 0x2 ;  /* 0x000000001902c211 */ /* 0x002fc800078010ff */
[----:B------:R-:W-:Y:S02]  /*af90*/  @!P4 LEA.HI.X R3, R25, R4, R75, 0x2, P0 ;  /* 0x000000041903c211 */ /* 0x000fe400000f144b */
[----:B------:R-:W-:-:S03]  /*afa0*/  @!P1 LEA R6, P0, R23, R0, 0x2 ;  /* 0x0000000017069211 */ /* 0x000fc600078010ff */
[----:B------:R1:W-:Y:S01]  /*afb0*/  @!P4 ST.E.64 [R2.64], R128 ;  /* 0x000000800200c985 */ /* 0x0003e2000c101b06 */
[----:B------:R-:W-:Y:S02]  /*afc0*/  ISETP.GE.AND P4, PT, R21, c[0x0][0x3c8], PT ;  /* 0x0000f20015007a0c */ /* 0x000fe40003f86270 */
[----:B------:R-:W-:-:S05]  /*afd0*/  @!P1 LEA.HI.X R7, R23, R4, R24, 0x2, P0 ;  /* 0x0000000417079211 */ /* 0x000fca00000f1418 */
[----:B------:R1:W-:Y:S01]  /*afe0*/  @!P1 ST.E.64 [R6.64], R140 ;  /* 0x0000008c06009985 */ /* 0x0003e2000c101b06 */
[----:B------:R-:W-:Y:S02]  /*aff0*/  ISETP.GE.AND P1, PT, R19, c[0x0][0x3c8], PT ;  /* 0x0000f20013007a0c */ /* 0x000fe40003f26270 */
[----:B------:R-:W-:Y:S02]  /*b000*/  ISETP.GE.AND P3, PT, R17, c[0x0][0x3c8], PT ;  /* 0x0000f20011007a0c */ /* 0x000fe40003f66270 */
[----:B-1----:R-:W-:-:S04]  /*b010*/  @!P2 LEA R2, P0, R8, R0, 0x2 ;  /* 0x000000000802a211 */ /* 0x002fc800078010ff */
[----:B------:R-:W-:Y:S02]  /*b020*/  @!P2 LEA.HI.X R3, R8, R4, R9, 0x2, P0 ;  /* 0x000000040803a211 */ /* 0x000fe400000f1409 */
[----:B------:R-:W-:-:S04]  /*b030*/  @!P4 LEA R8, P0, R21, R0, 0x2 ;  /* 0x000000001508c211 */ /* 0x000fc800078010ff */
[----:B------:R-:W-:Y:S01]  /*b040*/  @!P4 LEA.HI.X R9, R21, R4, R22, 0x2, P0 ;  /* 0x000000041509c211 */ /* 0x000fe200000f1416 */
[----:B------:R1:W-:Y:S01]  /*b050*/  @!P2 ST.E.64 [R2.64], R144 ;  /* 0x000000900200a985 */ /* 0x0003e2000c101b06 */
[----:B------:R-:W-:-:S03]  /*b060*/  @!P1 LEA R6, P0, R19, R0, 0x2 ;  /* 0x0000000013069211 */ /* 0x000fc600078010ff */
[----:B------:R2:W-:Y:S01]  /*b070*/  @!P4 ST.E.64 [R8.64], R156 ;  /* 0x0000009c0800c985 */ /* 0x0005e2000c101b06 */
[----:B------:R-:W-:Y:S02]  /*b080*/  ISETP.GE.AND P4, PT, R15, c[0x0][0x3c8], PT ;  /* 0x0000f2000f007a0c */ /* 0x000fe40003f86270 */
[----:B------:R-:W-:Y:S02]  /*b090*/  @!P1 LEA.HI.X R7, R19, R4, R20, 0x2, P0 ;  /* 0x0000000413079211 */ /* 0x000fe400000f1414 */
[----:B------:R-:W-:-:S03]  /*b0a0*/  ISETP.GE.AND P2, PT, R11, c[0x0][0x3c8], PT ;  /* 0x0000f2000b007a0c */ /* 0x000fc60003f46270 */
[----:B------:R2:W-:Y:S01]  /*b0b0*/  @!P1 ST.E.64 [R6.64], R160 ;  /* 0x000000a006009985 */ /* 0x0005e2000c101b06 */
[----:B-1----:R-:W-:Y:S02]  /*b0c0*/  @!P3 LEA R2, P0, R17, R0, 0x2 ;  /* 0x000000001102b211 */ /* 0x002fe400078010ff */
[----:B---3--:R-:W-:Y:S02]  /*b0d0*/  ISETP.GE.AND P1, PT, R5, c[0x0][0x3c8], PT ;  /* 0x0000f20005007a0c */ /* 0x008fe40003f26270 */
[----:B--2---:R-:W-:Y:S02]  /*b0e0*/  @!P3 LEA.HI.X R3, R17, R4, R18, 0x2, P0 ;  /* 0x000000041103b211 */ /* 0x004fe400000f1412 */
[----:B------:R-:W-:-:S04]  /*b0f0*/  @!P4 LEA R8, P0, R15, R0, 0x2 ;  /* 0x000000000f08c211 */ /* 0x000fc800078010ff */
[----:B-----5:R-:W-:Y:S02]  /*b100*/  @!P4 LEA.HI.X R9, R15, R4, R16, 0x2, P0 ;  /* 0x000000040f09c211 */ /* 0x020fe400000f1410 */
[C---:B------:R-:W-:Y:S01]  /*b110*/  @!P2 LEA R6, P0, R11.reuse, R0, 0x2 ;  /* 0x000000000b06a211 */ /* 0x040fe200078010ff */
[----:B------:R1:W-:Y:S04]  /*b120*/  @!P3 ST.E.64 [R2.64], R100 ;  /* 0x000000640200b985 */ /* 0x0003e8000c101b06 */
[----:B------:R2:W-:Y:S01]  /*b130*/  @!P4 ST.E.64 [R8.64], R166 ;  /* 0x000000a60800c985 */ /* 0x0005e2000c101b06 */
[----:B----4-:R-:W-:Y:S02]  /*b140*/  @!P2 LEA.HI.X R7, R11, R4, R14, 0x2, P0 ;  /* 0x000000040b07a211 */ /* 0x010fe400000f140e */
[----:B-1----:R-:W-:-:S04]  /*b150*/  @!P1 LEA R2, P0, R5, R0, 0x2 ;  /* 0x0000000005029211 */ /* 0x002fc800078010ff */
[----:B------:R-:W-:Y:S01]  /*b160*/  @!P1 LEA.HI.X R3, R5, R4, R10, 0x2, P0 ;  /* 0x0000000405039211 */ /* 0x000fe200000f140a */
[----:B------:R2:W-:Y:S04]  /*b170*/  @!P2 ST.E.64 [R6.64], R84 ;  /* 0x000000540600a985 */ /* 0x0005e8000c101b06 */
[----:B------:R2:W-:Y:S04]  /*b180*/  @!P1 ST.E.64 [R2.64], R80 ;  /* 0x0000005002009985 */ /* 0x0005e8000c101b06 */
.L_x_79:
[----:B------:R-:W-:Y:S05]  /*b190*/  BSYNC B0 ;  /* 0x0000000000007941 */ /* 0x000fea0003800000 */
.L_x_78:
[----:B------:R-:W-:Y:S05]  /*b1a0*/  BRA.DIV ~URZ, `(.L_x_80) ;  /* 0x000036727f007947 */ /* 0x000fea000b800000 */
[----:B--2---:R2:W1:Y:S04]  /*b1b0*/  SHFL.IDX PT, R4, R12, 0x1, 0x1c1f ;  /* 0x003c1f000c047f89 */ /* 0x00446800000e0000 */
[----:B----4-:R2:W4:Y:S02]  /*b1c0*/  SHFL.IDX PT, R0, R13, 0x1, 0x1c1f ;  /* 0x003c1f000d007f89 */ /* 0x01052400000e0000 */
.L_x_141:
[----:B------:R-:W-:Y:S01]  /*b1d0*/  BSSY B0, `(.L_x_81) ;  /* 0x000004a000007945 */ /* 0x000fe20003800000 */
[----:B------:R-:W-:Y:S05]  /*b1e0*/  @P6 BRA `(.L_x_82) ;  /* 0x0000048000006947 */ /* 0x000fea0003800000 */
[----:B------:R-:W5:Y:S04]  /*b1f0*/  LDL R5, [R1+0x70] ;  /* 0x0000700001057983 */ /* 0x000f680000100800 */
[----:B--2---:R-:W2:Y:S04]  /*b200*/  LDL R9, [R1+0x5c] ;  /* 0x00005c0001097983 */ /* 0x004ea80000100800 */
[----:B---3--:R-:W3:Y:S04]  /*b210*/  LDL R14, [R1+0xa4] ;  /* 0x0000a400010e7983 */ /* 0x008ee80000100800 */
[----:B----4-:R-:W4:Y:S04]  /*b220*/  LDL R76, [R1+0x58] ;  /* 0x00005800014c7983 */ /* 0x010f280000100800 */
[----:B------:R-:W3:Y:S04]  /*b230*/  LDL R25, [R1+0x54] ;  /* 0x0000540001197983 */ /* 0x000ee80000100800 */
[----:B------:R-:W3:Y:S04]  /*b240*/  LDL R23, [R1+0x50] ;  /* 0x0000500001177983 */ /* 0x000ee80000100800 */
[----:B------:R-:W4:Y:S04]  /*b250*/  LDL R21, [R1+0x4c] ;  /* 0x00004c0001157983 */ /* 0x000f280000100800 */
        /* <DEDUP_REMOVED lines=12> */
[----:B------:R-:W4:Y:S01]  /*b320*/  LDL R16, [R1+0x80] ;  /* 0x0000800001107983 */ /* 0x000f220000100800 */
[----:B-----5:R-:W-:-:S02]  /*b330*/  ISETP.GE.AND P1, PT, R5, c[0x0][0x3c8], PT ;  /* 0x0000f20005007a0c */ /* 0x020fc40003f26270 */
[----:B--2---:R-:W-:-:S11]  /*b340*/  ISETP.GE.AND P0, PT, R9, c[0x0][0x3c8], PT ;  /* 0x0000f20009007a0c */ /* 0x004fd60003f06270 */
[----:B------:R-:W-:Y:S02]  /*b350*/  @!P1 IMAD.MOV.U32 R6, RZ, RZ, R0 ;  /* 0x000000ffff069224 */ /* 0x000fe400078e0000 */
[----:B-1----:R-:W-:Y:S01]  /*b360*/  @!P1 IMAD.MOV.U32 R7, RZ, RZ, R4 ;  /* 0x000000ffff079224 */ /* 0x002fe200078e0004 */
[----:B------:R-:W-:-:S03]  /*b370*/  @!P0 LEA R2, P2, R9, R0, 0x2 ;  /* 0x0000000009028211 */ /* 0x000fc600078410ff */
[----:B------:R-:W-:Y:S02]  /*b380*/  @!P1 IMAD.WIDE R6, R5, 0x4, R6 ;  /* 0x0000000405069825 */ /* 0x000fe400078e0206 */
[----:B------:R-:W2:Y:S01]  /*b390*/  LDL R5, [R1+0x34] ;  /* 0x0000340001057983 */ /* 0x000ea20000100800 */
[----:B---3--:R-:W-:-:S03]  /*b3a0*/  @!P0 LEA.HI.X R3, R9, R4, R14, 0x2, P2 ;  /* 0x0000000409038211 */ /* 0x008fc600010f140e */
[----:B------:R-:W3:Y:S04]  /*b3b0*/  LDL R9, [R1+0x88] ;  /* 0x0000880001097983 */ /* 0x000ee80000100800 */
[----:B------:R-:W5:Y:S01]  /*b3c0*/  LDL R14, [R1+0x7c] ;  /* 0x00007c00010e7983 */ /* 0x000f620000100800 */
[----:B----4-:R-:W-:Y:S02]  /*b3d0*/  ISETP.GE.AND P3, PT, R76, c[0x0][0x3c8], PT ;  /* 0x0000f2004c007a0c */ /* 0x010fe40003f66270 */
[----:B------:R-:W-:Y:S02]  /*b3e0*/  ISETP.GE.AND P4, PT, R25, c[0x0][0x3c8], PT ;  /* 0x0000f20019007a0c */ /* 0x000fe40003f86270 */
[----:B------:R-:W-:Y:S01]  /*b3f0*/  ISETP.GE.AND P2, PT, R23, c[0x0][0x3c8], PT ;  /* 0x0000f20017007a0c */ /* 0x000fe20003f46270 */
[----:B------:R1:W-:Y:S01]  /*b400*/  @!P1 ST.E.64 [R6.64], R162 ;  /* 0x000000a206009985 */ /* 0x0003e2000c101b06 */
[----:B------:R-:W-:-:S03]  /*b410*/  ISETP.GE.AND P1, PT, R21, c[0x0][0x3c8], PT ;  /* 0x0000f20015007a0c */ /* 0x000fc60003f26270 */
[----:B------:R4:W-:Y:S04]  /*b420*/  @!P0 ST.E.64 [R2.64], R164 ;  /* 0x000000a402008985 */ /* 0x0009e8000c101b06 */
[CC--:B-1----:R-:W-:Y:S02]  /*b430*/  @!P3 LEA R6, P5, R76.reuse, R0.reuse, 0x2 ;  /* 0x000000004c06b211 */ /* 0x0c2fe400078a10ff */
[C---:B----4-:R-:W-:Y:S02]  /*b440*/  @!P4 LEA R2, P0, R25.reuse, R0, 0x2 ;  /* 0x000000001902c211 */ /* 0x050fe400078010ff */
[-C--:B------:R-:W-:Y:S02]  /*b450*/  @!P3 LEA.HI.X R7, R76, R4.reuse, R77, 0x2, P5 ;  /* 0x000000044c07b211 */ /* 0x080fe400028f144d */
[----:B------:R-:W-:-:S02]  /*b460*/  @!P4 LEA.HI.X R3, R25, R4, R75, 0x2, P0 ;  /* 0x000000041903c211 */ /* 0x000fc400000f144b */
[----:B------:R-:W-:Y:S01]  /*b470*/  ISETP.GE.AND P0, PT, R19, c[0x0][0x3c8], PT ;  /* 0x0000f20013007a0c */ /* 0x000fe20003f06270 */
[----:B------:R1:W-:Y:S04]  /*b480*/  @!P3 ST.E.64 [R6.64], R130 ;  /* 0x000000820600b985 */ /* 0x0003e8000c101b06 */
[----:B------:R4:W-:Y:S01]  /*b490*/  @!P4 ST.E.64 [R2.64], R96 ;  /* 0x000000600200c985 */ /* 0x0009e2000c101b06 */
[----:B------:R-:W-:Y:S02]  /*b4a0*/  ISETP.GE.AND P4, PT, R10, c[0x0][0x3c8], PT ;  /* 0x0000f2000a007a0c */ /* 0x000fe40003f86270 */
[----:B------:R-:W-:Y:S02]  /*b4b0*/  ISETP.GE.AND P5, PT, R8, c[0x0][0x3c8], PT ;  /* 0x0000f20008007a0c */ /* 0x000fe40003fa6270 */
[----:B-1----:R-:W-:-:S04]  /*b4c0*/  @!P2 LEA R6, P3, R23, R0, 0x2 ;  /* 0x000000001706a211 */ /* 0x002fc800078610ff */
[----:B------:R-:W-:Y:S02]  /*b4d0*/  @!P2 LEA.HI.X R7, R23, R4, R24, 0x2, P3 ;  /* 0x000000041707a211 */ /* 0x000fe400018f1418 */
[----:B----4-:R-:W-:-:S03]  /*b4e0*/  @!P1 LEA R2, P3, R21, R0, 0x2 ;  /* 0x0000000015029211 */ /* 0x010fc600078610ff */
[----:B------:R1:W-:Y:S01]  /*b4f0*/  @!P2 ST.E.64 [R6.64], R146 ;  /* 0x000000920600a985 */ /* 0x0003e2000c101b06 */
[----:B------:R-:W-:Y:S02]  /*b500*/  @!P1 LEA.HI.X R3, R21, R4, R22, 0x2, P3 ;  /* 0x0000000415039211 */ /* 0x000fe400018f1416 */
[----:B------:R-:W-:-:S03]  /*b510*/  ISETP.GE.AND P3, PT, R17, c[0x0][0x3c8], PT ;  /* 0x0000f20011007a0c */ /* 0x000fc60003f66270 */
[----:B------:R4:W-:Y:S01]  /*b520*/  @!P1 ST.E.64 [R2.64], R158 ;  /* 0x0000009e02009985 */ /* 0x0009e2000c101b06 */
[----:B-1----:R-:W-:-:S04]  /*b530*/  @!P0 LEA R6, P2, R19, R0, 0x2 ;  /* 0x0000000013068211 */ /* 0x002fc800078410ff */
[----:B------:R-:W-:Y:S02]  /*b540*/  @!P0 LEA.HI.X R7, R19, R4, R20, 0x2, P2 ;  /* 0x0000000413078211 */ /* 0x000fe400010f1414 */
[C---:B----4-:R-:W-:Y:S02]  /*b550*/  @!P4 LEA R2, P1, R10.reuse, R0, 0x2 ;  /* 0x000000000a02c211 */ /* 0x050fe400078210ff */
[----:B------:R-:W-:Y:S01]  /*b560*/  ISETP.GE.AND P2, PT, R15, c[0x0][0x3c8], PT ;  /* 0x0000f2000f007a0c */ /* 0x000fe20003f46270 */
[----:B------:R1:W-:Y:S01]  /*b570*/  @!P0 ST.E.64 [R6.64], R118 ;  /* 0x0000007606008985 */ /* 0x0003e2000c101b06 */
[----:B------:R-:W-:Y:S02]  /*b580*/  @!P4 LEA.HI.X R3, R10, R4, R11, 0x2, P1 ;  /* 0x000000040a03c211 */ /* 0x000fe400008f140b */
[----:B------:R-:W-:-:S03]  /*b590*/  @!P5 LEA R10, P0, R8, R0, 0x2 ;  /* 0x00000000080ad211 */ /* 0x000fc600078010ff */
[----:B------:R4:W-:Y:S01]  /*b5a0*/  @!P4 ST.E.64 [R2.64], R126 ;  /* 0x0000007e0200c985 */ /* 0x0009e2000c101b06 */
[----:B--2---:R-:W-:Y:S02]  /*b5b0*/  ISETP.GE.AND P1, PT, R5, c[0x0][0x3c8], PT ;  /* 0x0000f20005007a0c */ /* 0x004fe40003f26270 */
[----:B---3--:R-:W-:Y:S02]  /*b5c0*/  @!P5 LEA.HI.X R11, R8, R4, R9, 0x2, P0 ;  /* 0x00000004080bd211 */ /* 0x008fe400000f1409 */
[----:B------:R-:W-:-:S04]  /*b5d0*/  @!P3 LEA R8, P0, R17, R0, 0x2 ;  /* 0x000000001108b211 */ /* 0x000fc800078010ff */
[----:B------:R-:W-:Y:S02]  /*b5e0*/  @!P3 LEA.HI.X R9, R17, R4, R18, 0x2, P0 ;  /* 0x000000041109b211 */ /* 0x000fe400000f1412 */
[----:B-1----:R-:W-:-:S04]  /*b5f0*/  @!P2 LEA R6, P0, R15, R0, 0x2 ;  /* 0x000000000f06a211 */ /* 0x002fc800078010ff */
[----:B------:R-:W-:Y:S02]  /*b600*/  @!P2 LEA.HI.X R7, R15, R4, R16, 0x2, P0 ;  /* 0x000000040f07a211 */ /* 0x000fe400000f1410 */
[C---:B----4-:R-:W-:Y:S01]  /*b610*/  @!P1 LEA R2, P0, R5.reuse, R0, 0x2 ;  /* 0x0000000005029211 */ /* 0x050fe200078010ff */
[----:B------:R1:W-:Y:S03]  /*b620*/  @!P5 ST.E.64 [R10.64], R168 ;  /* 0x000000a80a00d985 */ /* 0x0003e6000c101b06 */
[----:B-----5:R-:W-:Y:S01]  /*b630*/  @!P1 LEA.HI.X R3, R5, R4, R14, 0x2, P0 ;  /* 0x0000000405039211 */ /* 0x020fe200000f140e */
[----:B------:R1:W-:Y:S04]  /*b640*/  @!P3 ST.E.64 [R8.64], R142 ;  /* 0x0000008e0800b985 */ /* 0x0003e8000c101b06 */
[----:B------:R1:W-:Y:S04]  /*b650*/  @!P2 ST.E.64 [R6.64], R86 ;  /* 0x000000560600a985 */ /* 0x0003e8000c101b06 */
[----:B------:R1:W-:Y:S02]  /*b660*/  @!P1 ST.E.64 [R2.64], R82 ;  /* 0x0000005202009985 */ /* 0x0003e4000c101b06 */
.L_x_82:
[----:B------:R-:W-:Y:S05]  /*b670*/  BSYNC B0 ;  /* 0x0000000000007941 */ /* 0x000fea0003800000 */
.L_x_81:
[----:B------:R-:W-:Y:S05]  /*b680*/  BRA.DIV ~URZ, `(.L_x_83) ;  /* 0x000032527f007947 */ /* 0x000fea000b800000 */
[----:B-1----:R1:W2:Y:S02]  /*b690*/  SHFL.IDX PT, R4, R12, 0x2, 0x1c1f ;  /* 0x005c1f000c047f89 */ /* 0x0022a400000e0000 */
.L_x_142:
[----:B------:R-:W-:Y:S05]  /*b6a0*/  BRA.DIV ~URZ, `(.L_x_84) ;  /* 0x000032a27f007947 */ /* 0x000fea000b800000 */
[----:B----4-:R4:W1:Y:S02]  /*b6b0*/  SHFL.IDX PT, R0, R13, 0x2, 0x1c1f ;  /* 0x005c1f000d007f89 */ /* 0x01086400000e0000 */
.L_x_143:
[----:B------:R-:W5:Y:S01]  /*b6c0*/  LDL R2, [R1+0x24] ;  /* 0x0000240001027983 */ /* 0x000f620000100800 */
[----:B------:R-:W-:Y:S01]  /*b6d0*/  BSSY B0, `(.L_x_85) ;  /* 0x000004b000007945 */ /* 0x000fe20003800000 */
[----:B-----5:R-:W-:-:S13]  /*b6e0*/  LOP3.LUT P0, RZ, R2, 0x1, RZ, 0xc0, !PT ;  /* 0x0000000102ff7812 */ /* 0x020fda000780c0ff */
        /* <DEDUP_REMOVED lines=22> */
[----:B---3--:R-:W-:-:S11]  /*b850*/  ISETP.GE.AND P0, PT, R16, c[0x0][0x3c8], PT ;  /* 0x0000f20010007a0c */ /* 0x008fd60003f06270 */
[----:B-1----:R-:W-:-:S04]  /*b860*/  @!P2 LEA R2, P1, R11, R0, 0x2 ;  /* 0x000000000b02a211 */ /* 0x002fc800078210ff */
[----:B----4-:R-:W-:Y:S02]  /*b870*/  @!P2 LEA.HI.X R3, R11, R4, R14, 0x2, P1 ;  /* 0x000000040b03a211 */ /* 0x010fe400008f140e */
[----:B------:R-:W3:Y:S01]  /*b880*/  LDL R11, [R1+0x8c] ;  /* 0x00008c00010b7983 */ /* 0x000ee20000100800 */
[----:B------:R-:W-:Y:S02]  /*b890*/  @!P0 IMAD.MOV.U32 R6, RZ, RZ, R0 ;  /* 0x000000ffff068224 */ /* 0x000fe400078e0000 */
[----:B------:R-:W-:Y:S01]  /*b8a0*/  @!P0 IMAD.MOV.U32 R7, RZ, RZ, R4 ;  /* 0x000000ffff078224 */ /* 0x000fe200078e0004 */
[----:B------:R-:W4:Y:S03]  /*b8b0*/  LDL R14, [R1+0x7c] ;  /* 0x00007c00010e7983 */ /* 0x000f260000100800 */
[----:B------:R-:W-:Y:S02]  /*b8c0*/  @!P0 IMAD.WIDE R6, R16, 0x4, R6 ;  /* 0x0000000410068825 */ /* 0x000fe400078e0206 */
[----:B------:R-:W5:Y:S01]  /*b8d0*/  LDL R16, [R1+0x80] ;  /* 0x0000800001107983 */ /* 0x000f620000100800 */
[----:B--2---:R-:W-:-:S02]  /*b8e0*/  ISETP.GE.AND P4, PT, R76, c[0x0][0x3c8], PT ;  /* 0x0000f2004c007a0c */ /* 0x004fc40003f86270 */
[----:B------:R-:W-:Y:S01]  /*b8f0*/  ISETP.GE.AND P3, PT, R8, c[0x0][0x3c8], PT ;  /* 0x0000f20008007a0c */ /* 0x000fe20003f66270 */
[----:B------:R1:W-:Y:S01]  /*b900*/  @!P0 ST.E.64 [R6.64], R28 ;  /* 0x0000001c06008985 */ /* 0x0003e2000c101b06 */
[----:B------:R-:W-:Y:S02]  /*b910*/  ISETP.GE.AND P1, PT, R25, c[0x0][0x3c8], PT ;  /* 0x0000f20019007a0c */ /* 0x000fe40003f26270 */
[----:B------:R-:W-:Y:S01]  /*b920*/  ISETP.GE.AND P0, PT, R23, c[0x0][0x3c8], PT ;  /* 0x0000f20017007a0c */ /* 0x000fe20003f06270 */
[----:B------:R2:W-:Y:S01]  /*b930*/  @!P2 ST.E.64 [R2.64], R30 ;  /* 0x0000001e0200a985 */ /* 0x0005e2000c101b06 */
[----:B------:R-:W-:-:S05]  /*b940*/  ISETP.GE.AND P6, PT, R21, c[0x0][0x3c8], PT ;  /* 0x0000f20015007a0c */ /* 0x000fca0003fc6270 */
[-C--:B-1----:R-:W-:Y:S02]  /*b950*/  @!P4 LEA R6, P5, R76, R0.reuse, 0x2 ;  /* 0x000000004c06c211 */ /* 0x082fe400078a10ff */
[----:B--2---:R-:W-:Y:S02]  /*b960*/  @!P3 LEA R2, P2, R8, R0, 0x2 ;  /* 0x000000000802b211 */ /* 0x004fe400078410ff */
[-C--:B------:R-:W-:Y:S02]  /*b970*/  @!P4 LEA.HI.X R7, R76, R4.reuse, R77, 0x2, P5 ;  /* 0x000000044c07c211 */ /* 0x080fe400028f144d */
[----:B------:R-:W-:-:S03]  /*b980*/  @!P3 LEA.HI.X R3, R8, R4, R9, 0x2, P2 ;  /* 0x000000040803b211 */ /* 0x000fc600010f1409 */
[----:B------:R-:W-:Y:S01]  /*b990*/  @!P4 ST.E.64 [R6.64], R32 ;  /* 0x000000200600c985 */ /* 0x000fe2000c101b06 */
[----:B------:R-:W-:Y:S02]  /*b9a0*/  ISETP.GE.AND P4, PT, R10, c[0x0][0x3c8], PT ;  /* 0x0000f2000a007a0c */ /* 0x000fe40003f86270 */
[C---:B------:R-:W-:Y:S01]  /*b9b0*/  @!P1 LEA R8, P5, R25.reuse, R0, 0x2 ;  /* 0x0000000019089211 */ /* 0x040fe200078a10ff */
[----:B------:R1:W-:Y:S03]  /*b9c0*/  @!P3 ST.E.64 [R2.64], R34 ;  /* 0x000000220200b985 */ /* 0x0003e6000c101b06 */
[----:B------:R-:W-:Y:S02]  /*b9d0*/  @!P1 LEA.HI.X R9, R25, R4, R75, 0x2, P5 ;  /* 0x0000000419099211 */ /* 0x000fe400028f144b */
[----:B------:R-:W-:-:S03]  /*b9e0*/  ISETP.GE.AND P3, PT, R19, c[0x0][0x3c8], PT ;  /* 0x0000f20013007a0c */ /* 0x000fc60003f66270 */
[----:B------:R-:W-:Y:S01]  /*b9f0*/  @!P1 ST.E.64 [R8.64], R50 ;  /* 0x0000003208009985 */ /* 0x000fe2000c101b06 */
[----:B------:R-:W-:Y:S02]  /*ba00*/  ISETP.GE.AND P1, PT, R15, c[0x0][0x3c8], PT ;  /* 0x0000f2000f007a0c */ /* 0x000fe40003f26270 */
[-C--:B-1----:R-:W-:Y:S02]  /*ba10*/  @!P0 LEA R2, P2, R23, R0.reuse, 0x2 ;  /* 0x0000000017028211 */ /* 0x082fe400078410ff */
[----:B------:R-:W-:Y:S02]  /*ba20*/  @!P6 LEA R6, P5, R21, R0, 0x2 ;  /* 0x000000001506e211 */ /* 0x000fe400078a10ff */
[-C--:B------:R-:W-:Y:S02]  /*ba30*/  @!P0 LEA.HI.X R3, R23, R4.reuse, R24, 0x2, P2 ;  /* 0x0000000417038211 */ /* 0x080fe400010f1418 */
[----:B------:R-:W-:Y:S02]  /*ba40*/  ISETP.GE.AND P2, PT, R17, c[0x0][0x3c8], PT ;  /* 0x0000f20011007a0c */ /* 0x000fe40003f46270 */
[----:B------:R-:W-:Y:S01]  /*ba50*/  @!P6 LEA.HI.X R7, R21, R4, R22, 0x2, P5 ;  /* 0x000000041507e211 */ /* 0x000fe200028f1416 */
[----:B------:R1:W-:Y:S01]  /*ba60*/  @!P0 ST.E.64 [R2.64], R36 ;  /* 0x0000002402008985 */ /* 0x0003e2000c101b06 */
[----:B------:R-:W-:-:S03]  /*ba70*/  ISETP.GE.AND P0, PT, R5, c[0x0][0x3c8], PT ;  /* 0x0000f20005007a0c */ /* 0x000fc60003f06270 */
[----:B------:R2:W-:Y:S01]  /*ba80*/  @!P6 ST.E.64 [R6.64], R38 ;  /* 0x000000260600e985 */ /* 0x0005e2000c101b06 */
[----:B-1----:R-:W-:-:S04]  /*ba90*/  @!P4 LEA R2, P5, R10, R0, 0x2 ;  /* 0x000000000a02c211 */ /* 0x002fc800078a10ff */
[----:B---3--:R-:W-:Y:S02]  /*baa0*/  @!P4 LEA.HI.X R3, R10, R4, R11, 0x2, P5 ;  /* 0x000000040a03c211 */ /* 0x008fe400028f140b */
[----:B------:R-:W-:-:S03]  /*bab0*/  @!P3 LEA R10, P5, R19, R0, 0x2 ;  /* 0x00000000130ab211 */ /* 0x000fc600078a10ff */
[----:B------:R1:W-:Y:S01]  /*bac0*/  @!P4 ST.E.64 [R2.64], R40 ;  /* 0x000000280200c985 */ /* 0x0003e2000c101b06 */
[----:B------:R-:W-:Y:S02]  /*bad0*/  @!P2 LEA R8, P4, R17, R0, 0x2 ;  /* 0x000000001108a211 */ /* 0x000fe400078810ff */
[----:B------:R-:W-:Y:S02]  /*bae0*/  @!P3 LEA.HI.X R11, R19, R4, R20, 0x2, P5 ;  /* 0x00000004130bb211 */ /* 0x000fe400028f1414 */
[----:B--2---:R-:W-:Y:S02]  /*baf0*/  @!P1 LEA R6, P5, R15, R0, 0x2 ;  /* 0x000000000f069211 */ /* 0x004fe400078a10ff */
[-C--:B------:R-:W-:Y:S02]  /*bb00*/  @!P2 LEA.HI.X R9, R17, R4.reuse, R18, 0x2, P4 ;  /* 0x000000041109a211 */ /* 0x080fe400020f1412 */
[----:B-----5:R-:W-:Y:S01]  /*bb10*/  @!P1 LEA.HI.X R7, R15, R4, R16, 0x2, P5 ;  /* 0x000000040f079211 */ /* 0x020fe200028f1410 */
[----:B------:R2:W-:Y:S04]  /*bb20*/  @!P3 ST.E.64 [R10.64], R66 ;  /* 0x000000420a00b985 */ /* 0x0005e8000c101b06 */
[----:B------:R2:W-:Y:S04]  /*bb30*/  @!P2 ST.E.64 [R8.64], R52 ;  /* 0x000000340800a985 */ /* 0x0005e8000c101b06 */
[----:B------:R2:W-:Y:S01]  /*bb40*/  @!P1 ST.E.64 [R6.64], R42 ;  /* 0x0000002a06009985 */ /* 0x0005e2000c101b06 */
[----:B-1----:R-:W-:-:S04]  /*bb50*/  @!P0 LEA R2, P4, R5, R0, 0x2 ;  /* 0x0000000005028211 */ /* 0x002fc800078810ff */
[----:B----4-:R-:W-:-:S05]  /*bb60*/  @!P0 LEA.HI.X R3, R5, R4, R14, 0x2, P4 ;  /* 0x0000000405038211 */ /* 0x010fca00020f140e */
[----:B------:R2:W-:Y:S04]  /*bb70*/  @!P0 ST.E.64 [R2.64], R26 ;  /* 0x0000001a02008985 */ /* 0x0005e8000c101b06 */
.L_x_86:
[----:B------:R-:W-:Y:S05]  /*bb80*/  BSYNC B0 ;  /* 0x0000000000007941 */ /* 0x000fea0003800000 */
.L_x_85:
[----:B------:R-:W-:Y:S05]  /*bb90*/  BRA.DIV ~URZ, `(.L_x_87) ;  /* 0x00002e127f007947 */ /* 0x000fea000b800000 */
[----:B--2---:R2:W3:Y:S04]  /*bba0*/  SHFL.IDX PT, R4, R12, 0x3, 0x1c1f ;  /* 0x007c1f000c047f89 */ /* 0x0044e800000e0000 */
[----:B-1----:R2:W1:Y:S02]  /*bbb0*/  SHFL.IDX PT, R0, R13, 0x3, 0x1c1f ;  /* 0x007c1f000d007f89 */ /* 0x00246400000e0000 */
.L_x_144:
[----:B------:R-:W5:Y:S02]  /*bbc0*/  LDL R2, [R1+0x24] ;  /* 0x0000240001027983 */ /* 0x000f640000100800 */
[----:B-----5:R-:W-:-:S13]  /*bbd0*/  LOP3.LUT P0, RZ, R2, 0x2, RZ, 0xc0, !PT ;  /* 0x0000000202ff7812 */ /* 0x020fda000780c0ff */
[----:B------:R-:W-:Y:S05]  /*bbe0*/  @P0 BRA `(.L_x_75) ;  /* 0x0000127000000947 */ /* 0x000fea0003800000 */
[----:B--234-:R-:W2:Y:S04]  /*bbf0*/  LDL R13, [R1+0x70] ;  /* 0x00007000010d7983 */ /* 0x01cea80000100800 */
[----:B------:R-:W3:Y:S04]  /*bc00*/  LDL R8, [R1+0x5c] ;  /* 0x00005c0001087983 */ /* 0x000ee80000100800 */
[----:B------:R-:W4:Y:S04]  /*bc10*/  LDL R5, [R1+0x58] ;  /* 0x0000580001057983 */ /* 0x000f280000100800 */
[----:B------:R-:W5:Y:S04]  /*bc20*/  LDL R9, [R1+0xa4] ;  /* 0x0000a40001097983 */ /* 0x000f680000100800 */
        /* <DEDUP_REMOVED lines=15> */
[----:B------:R-:W5:Y:S01]  /*bd20*/  LDL R15, [R1+0x84] ;  /* 0x00008400010f7983 */ /* 0x000f620000100800 */
[----:B--2---:R-:W-:-:S02]  /*bd30*/  ISETP.GE.AND P4, PT, R13, c[0x0][0x3c8], PT ;  /* 0x0000f2000d007a0c */ /* 0x004fc40003f86270 */
[----:B---3--:R-:W-:Y:S02]  /*bd40*/  ISETP.GE.AND P3, PT, R8, c[0x0][0x3c8], PT ;  /* 0x0000f20008007a0c */ /* 0x008fe40003f66270 */
[----:B----4-:R-:W-:-:S09]  /*bd50*/  ISETP.GE.AND P2, PT, R5, c[0x0][0x3c8], PT ;  /* 0x0000f20005007a0c */ /* 0x010fd20003f46270 */
[----:B-1----:R-:W-:Y:S02]  /*bd60*/  @!P4 IMAD.MOV.U32 R6, RZ, RZ, R0 ;  /* 0x000000ffff06c224 */ /* 0x002fe400078e0000 */
[----:B------:R-:W-:Y:S01]  /*bd70*/  @!P4 IMAD.MOV.U32 R7, RZ, RZ, R4 ;  /* 0x000000ffff07c224 */ /* 0x000fe200078e0004 */
[----:B------:R-:W-:-:S03]  /*bd80*/  @!P3 LEA R2, P5, R8, R0, 0x2 ;  /* 0x000000000802b211 */ /* 0x000fc600078a10ff */
[----:B------:R-:W-:Y:S01]  /*bd90*/  @!P4 IMAD.WIDE R6, R13, 0x4, R6 ;  /* 0x000000040d06c825 */ /* 0x000fe200078e0206 */
[----:B-----5:R-:W-:Y:S01]  /*bda0*/  @!P3 LEA.HI.X R3, R8, R4, R9, 0x2, P5 ;  /* 0x000000040803b211 */ /* 0x020fe200028f1409 */
[----:B------:R-:W2:Y:S04]  /*bdb0*/  LDL R13, [R1+0x80] ;  /* 0x00008000010d7983 */ /* 0x000ea80000100800 */
[----:B------:R1:W-:Y:S04]  /*bdc0*/  @!P4 ST.E.64 [R6.64], R56 ;  /* 0x000000380600c985 */ /* 0x0003e8000c101b06 */
[----:B------:R3:W-:Y:S01]  /*bdd0*/  @!P3 ST.E.64 [R2.64], R46 ;  /* 0x0000002e0200b985 */ /* 0x0007e2000c101b06 */
[----:B------:R-:W-:-:S04]  /*bde0*/  @!P2 LEA R8, P3, R5, R0, 0x2 ;  /* 0x000000000508a211 */ /* 0x000fc800078610ff */
[----:B------:R-:W-:Y:S02]  /*bdf0*/  @!P2 LEA.HI.X R9, R5, R4, R26, 0x2, P3 ;  /* 0x000000040509a211 */ /* 0x000fe400018f141a */
[----:B------:R-:W4:Y:S01]  /*be00*/  LDL R5, [R1+0x34] ;  /* 0x0000340001057983 */ /* 0x000f220000100800 */
[----:B------:R-:W-:Y:S02]  /*be10*/  ISETP.GE.AND P1, PT, R24, c[0x0][0x3c8], PT ;  /* 0x0000f20018007a0c */ /* 0x000fe40003f26270 */
[----:B------:R-:W-:-:S11]  /*be20*/  ISETP.GE.AND P0, PT, R22, c[0x0][0x3c8], PT ;  /* 0x0000f20016007a0c */ /* 0x000fd60003f06270 */
[-C--:B-1----:R-:W-:Y:S02]  /*be30*/  @!P1 LEA R6, P4, R24, R0.reuse, 0x2 ;  /* 0x0000000018069211 */ /* 0x082fe400078810ff */
[----:B------:R-:W-:Y:S02]  /*be40*/  ISETP.GE.AND P5, PT, R20, c[0x0][0x3c8], PT ;  /* 0x0000f20014007a0c */ /* 0x000fe40003fa6270 */
[----:B---3--:R-:W-:-:S09]  /*be50*/  @!P0 LEA R2, P6, R22, R0, 0x2 ;  /* 0x0000000016028211 */ /* 0x008fd200078c10ff */
[----:B------:R-:W-:-:S04]  /*be60*/  P2R R3, PR, RZ, 0x10 ;  /* 0x00000010ff037803 */ /* 0x000fc80000000000 */
[----:B------:R-:W-:Y:S02]  /*be70*/  ISETP.NE.AND P3, PT, R3, RZ, PT ;  /* 0x000000ff0300720c */ /* 0x000fe40003f65270 */
[----:B------:R-:W-:Y:S02]  /*be80*/  ISETP.GE.AND P4, PT, R10, c[0x0][0x3c8], PT ;  /* 0x0000f2000a007a0c */ /* 0x000fe40003f86270 */
[-C--:B------:R-:W-:Y:S02]  /*be90*/  @!P1 LEA.HI.X R7, R24, R4.reuse, R25, 0x2, P3 ;  /* 0x0000000418079211 */ /* 0x080fe400018f1419 */
[----:B------:R-:W-:Y:S01]  /*bea0*/  @!P0 LEA.HI.X R3, R22, R4, R23, 0x2, P6 ;  /* 0x0000000416038211 */ /* 0x000fe200030f1417 */
[----:B------:R-:W-:Y:S01]  /*beb0*/  @!P2 ST.E.64 [R8.64], R68 ;  /* 0x000000440800a985 */ /* 0x000fe2000c101b06 */
[----:B------:R-:W-:-:S03]  /*bec0*/  ISETP.GE.AND P3, PT, R18, c[0x0][0x3c8], PT ;  /* 0x0000f20012007a0c */ /* 0x000fc60003f66270 */
[----:B------:R1:W-:Y:S04]  /*bed0*/  @!P1 ST.E.64 [R6.64], R64 ;  /* 0x0000004006009985 */ /* 0x0003e8000c101b06 */
[----:B------:R3:W-:Y:S01]  /*bee0*/  @!P0 ST.E.64 [R2.64], R48 ;  /* 0x0000003002008985 */ /* 0x0007e2000c101b06 */
[----:B------:R-:W-:Y:S02]  /*bef0*/  ISETP.GE.AND P2, PT, R16, c[0x0][0x3c8], PT ;  /* 0x0000f20010007a0c */ /* 0x000fe40003f46270 */
[----:B------:R-:W-:Y:S02]  /*bf00*/  ISETP.GE.AND P1, PT, R14, c[0x0][0x3c8], PT ;  /* 0x0000f2000e007a0c */ /* 0x000fe40003f26270 */
[----:B-1----:R-:W-:-:S04]  /*bf10*/  @!P5 LEA R6, P0, R20, R0, 0x2 ;  /* 0x000000001406d211 */ /* 0x002fc800078010ff */
[----:B------:R-:W-:Y:S02]  /*bf20*/  @!P5 LEA.HI.X R7, R20, R4, R21, 0x2, P0 ;  /* 0x000000041407d211 */ /* 0x000fe400000f1415 */
[----:B---3--:R-:W-:-:S03]  /*bf30*/  @!P4 LEA R2, P6, R10, R0, 0x2 ;  /* 0x000000000a02c211 */ /* 0x008fc600078c10ff */
[----:B------:R-:W-:Y:S01]  /*bf40*/  @!P5 ST.E.64 [R6.64], R60 ;  /* 0x0000003c0600d985 */ /* 0x000fe2000c101b06 */
[----:B------:R-:W-:Y:S02]  /*bf50*/  @!P4 LEA.HI.X R3, R10, R4, R11, 0x2, P6 ;  /* 0x000000040a03c211 */ /* 0x000fe400030f140b */
[-C--:B------:R-:W-:Y:S02]  /*bf60*/  @!P3 LEA R10, P5, R18, R0.reuse, 0x2 ;  /* 0x00000000120ab211 */ /* 0x080fe400078a10ff */
[----:B------:R-:W-:Y:S01]  /*bf70*/  ISETP.GE.AND P0, PT, R12, c[0x0][0x3c8], PT ;  /* 0x0000f2000c007a0c */ /* 0x000fe20003f06270 */
[----:B------:R1:W-:Y:S01]  /*bf80*/  @!P4 ST.E.64 [R2.64], R58 ;  /* 0x0000003a0200c985 */ /* 0x0003e2000c101b06 */
[----:B------:R-:W-:-:S04]  /*bf90*/  @!P2 LEA R8, P6, R16, R0, 0x2 ;  /* 0x000000001008a211 */ /* 0x000fc800078c10ff */
[----:B------:R-:W-:-:S05]  /*bfa0*/  @!P2 LEA.HI.X R9, R16, R4, R17, 0x2, P6 ;  /* 0x000000041009a211 */ /* 0x000fca00030f1411 */
[----:B-1----:R-:W-:-:S04]  /*bfb0*/  P2R R2, PR, RZ, 0x20 ;  /* 0x00000020ff027803 */ /* 0x002fc80000000000 */
[----:B------:R-:W-:Y:S02]  /*bfc0*/  ISETP.NE.AND P4, PT, R2, RZ, PT ;  /* 0x000000ff0200720c */ /* 0x000fe40003f85270 */
[----:B------:R-:W-:Y:S02]  /*bfd0*/  @!P1 LEA R6, P5, R14, R0, 0x2 ;  /* 0x000000000e069211 */ /* 0x000fe400078a10ff */
[----:B------:R-:W-:Y:S02]  /*bfe0*/  @!P3 LEA.HI.X R11, R18, R4, R19, 0x2, P4 ;  /* 0x00000004120bb211 */ /* 0x000fe400020f1413 */
[----:B------:R-:W-:Y:S02]  /*bff0*/  @!P0 LEA R2, P4, R12, R0, 0x2 ;  /* 0x000000000c028211 */ /* 0x000fe400078810ff */
[-C--:B------:R-:W-:Y:S01]  /*c000*/  @!P1 LEA.HI.X R7, R14, R4.reuse, R15, 0x2, P5 ;  /* 0x000000040e079211 */ /* 0x080fe200028f140f */
[----:B------:R1:W-:Y:S04]  /*c010*/  @!P3 ST.E.64 [R10.64], R72 ;  /* 0x000000480a00b985 */ /* 0x0003e8000c101b06 */
[----:B------:R1:W-:Y:S04]  /*c020*/  @!P2 ST.E.64 [R8.64], R70 ;  /* 0x000000460800a985 */ /* 0x0003e8000c101b06 */
[----:B------:R1:W-:Y:S01]  /*c030*/  @!P1 ST.E.64 [R6.64], R62 ;  /* 0x0000003e06009985 */ /* 0x0003e2000c101b06 */
[----:B--2---:R-:W-:-:S05]  /*c040*/  @!P0 LEA.HI.X R3, R12, R4, R13, 0x2, P4 ;  /* 0x000000040c038211 */ /* 0x004fca00020f140d */
[----:B------:R1:W-:Y:S01]  /*c050*/  @!P0 ST.E.64 [R2.64], R54 ;  /* 0x0000003602008985 */ /* 0x0003e2000c101b06 */
[----:B----4-:R-:W-:-:S13]  /*c060*/  ISETP.GE.AND P0, PT, R5, c[0x0][0x3c8], PT ;  /* 0x0000f20005007a0c */ /* 0x010fda0003f06270 */
[----:B------:R-:W-:Y:S05]  /*c070*/  @P0 BRA `(.L_x_75) ;  /* 0x00000de000000947 */ /* 0x000fea0003800000 */
[----:B------:R-:W2:Y:S01]  /*c080*/  LDL R12, [R1+0x7c] ;  /* 0x00007c00010c7983 */ /* 0x000ea20000100800 */
[----:B-1----:R-:W-:-:S04]  /*c090*/  LEA R2, P0, R5, R0, 0x2 ;  /* 0x0000000005027211 */ /* 0x002fc800078010ff */
[----:B--2---:R-:W-:-:S05]  /*c0a0*/  LEA.HI.X R3, R5, R4, R12, 0x2, P0 ;  /* 0x0000000405037211 */ /* 0x004fca00000f140c */
[----:B------:R1:W-:Y:S01]  /*c0b0*/  ST.E.64 [R2.64], R44 ;  /* 0x0000002c02007985 */ /* 0x0003e2000c101b06 */
[----:B------:R-:W-:Y:S05]  /*c0c0*/  BRA `(.L_x_75) ;  /* 0x00000d9000007947 */ /* 0x000fea0003800000 */
.L_x_60:
[----:B------:R-:W2:Y:S04]  /*c0d0*/  LDL.LU R8, [R1+0x18] ;  /* 0x0000180001087983 */ /* 0x000ea80000300800 */
[----:B------:R-:W3:Y:S04]  /*c0e0*/  LDL R7, [R1+0x4] ;  /* 0x0000040001077983 */ /* 0x000ee80000100800 */
[----:B-1----:R-:W4:Y:S01]  /*c0f0*/  LDL R6, [R1+0x28] ;  /* 0x0000280001067983 */ /* 0x002f220000100800 */
[----:B------:R-:W-:Y:S01]  /*c100*/  ISETP.NE.U32.AND P0, PT, RZ, c[0x0][0x508], PT ;  /* 0x00014200ff007a0c */ /* 0x000fe20003f05070 */
[----:B------:R-:W-:Y:S01]  /*c110*/  IMAD.MOV.U32 R4, RZ, RZ, 0x4 ;  /* 0x00000004ff047424 */ /* 0x000fe200078e00ff */
[----:B------:R-:W-:Y:S01]  /*c120*/  ISETP.NE.U32.AND P2, PT, RZ, c[0x0][0x500], PT ;  /* 0x00014000ff007a0c */ /* 0x000fe20003f45070 */
[----:B------:R-:W-:Y:S01]  /*c130*/  IMAD.MOV.U32 R0, RZ, RZ, RZ ;  /* 0x000000ffff007224 */ /* 0x000fe200078e00ff */
[----:B------:R-:W-:Y:S01]  /*c140*/  ISETP.NE.AND.EX P1, PT, RZ, c[0x0][0x50c], PT, P0 ;  /* 0x00014300ff007a0c */ /* 0x000fe20003f25300 */
[----:B------:R-:W-:Y:S01]  /*c150*/  IMAD.MOV.U32 R19, RZ, RZ, c[0x0][0x388] ;  /* 0x0000e200ff137624 */ /* 0x000fe200078e00ff */
[----:B------:R-:W-:-:S11]  /*c160*/  ISETP.NE.AND.EX P2, PT, RZ, c[0x0][0x504], PT, P2 ;  /* 0x00014100ff007a0c */ /* 0x000fd60003f45320 */
[C---:B---3--:R-:W-:Y:S01]  /*c170*/  @P1 LEA R2, P0, R7.reuse, c[0x0][0x508], 0x2 ;  /* 0x0001420007021a11 */ /* 0x048fe200078010ff */
[----:B------:R-:W-:-:S03]  /*c180*/  IMAD.WIDE R4, R7, R4, c[0x0][0x500] ;  /* 0x0001400007047625 */ /* 0x000fc600078e0204 */
[----:B----4-:R-:W-:Y:S02]  /*c190*/  @P1 LEA.HI.X R3, R7, c[0x0][0x50c], R6, 0x2, P0 ;  /* 0x0001430007031a11 */ /* 0x010fe400000f1406 */
[----:B------:R1:W5:Y:S04]  /*c1a0*/  @P2 LDG.E R0, [R4.64] ;  /* 0x0000000604002981 */ /* 0x000368000c1e1900 */
[----:B------:R1:W5:Y:S01]  /*c1b0*/  @P1 LDG.E R19, [R2.64] ;  /* 0x0000000602131981 */ /* 0x000362000c1e1900 */
[----:B--2---:R-:W-:-:S04]  /*c1c0*/  ISETP.NE.AND P0, PT, R8, RZ, PT ;  /* 0x000000ff0800720c */ /* 0x004fc80003f05270 */
[----:B------:R-:W-:Y:S01]  /*c1d0*/  SEL R18, R8, c[0x0][0x3d4], P0 ;  /* 0x0000f50008127a07 */ /* 0x000fe20000000000 */
[----:B------:R-:W-:Y:S05]  /*c1e0*/  @P1 BRA `(.L_x_88) ;  /* 0x0000004000001947 */ /* 0x000fea0003800000 */
[----:B------:R-:W-:Y:S05]  /*c1f0*/  @!P2 BRA `(.L_x_88) ;  /* 0x000000300000a947 */ /* 0x000fea0003800000 */
[----:B-1----:R1:W2:Y:S04]  /*c200*/  LDG.E R2, [R4.64] ;  /* 0x0000000604027981 */ /* 0x0022a8000c1e1900 */
[----:B-1----:R-:W2:Y:S02]  /*c210*/  LDG.E R4, [R4.64+0x4] ;  /* 0x0000040604047981 */ /* 0x002ea4000c1e1900 */
[----:B--2--5:R-:W-:Y:S02]  /*c220*/  IADD3 R19, -R2, R4, RZ ;  /* 0x0000000402137210 */ /* 0x024fe40007ffe1ff */
.L_x_88:
[----:B-1----:R-:W1:Y:S01]  /*c230*/  S2R R4, SR_TID.X ;  /* 0x0000000000047919 */ /* 0x002e620000002100 */
[----:B------:R-:W-:Y:S01]  /*c240*/  BSSY B0, `(.L_x_89) ;  /* 0x0000038000007945 */ /* 0x000fe20003800000 */
[----:B------:R-:W-:Y:S02]  /*c250*/  SEL R12, R7, RZ, !P2 ;  /* 0x000000ff070c7207 */ /* 0x000fe40005000000 */
[----:B------:R-:W-:-:S02]  /*c260*/  SEL R20, R6, RZ, !P2 ;  /* 0x000000ff06147207 */ /* 0x000fc40005000000 */
[----:B-----5:R-:W-:Y:S02]  /*c270*/  SHF.R.S32.HI R17, RZ, 0x1f, R0 ;  /* 0x0000001fff117819 */ /* 0x020fe40000011400 */
[----:B-1----:R-:W-:-:S13]  /*c280*/  ISETP.GT.AND P0, PT, R4, 0x7f, PT ;  /* 0x0000007f0400780c */ /* 0x002fda0003f04270 */
[----:B------:R-:W-:Y:S05]  /*c290*/  @P0 BRA `(.L_x_90) ;  /* 0x0000032000000947 */ /* 0x000fea0003800000 */
[----:B------:R-:W2:Y:S01]  /*c2a0*/  LDL R3, [R1+0x14] ;  /* 0x0000140001037983 */ /* 0x000ea20000100800 */
[----:B------:R-:W-:Y:S01]  /*c2b0*/  IMAD R2, R19, c[0x0][0x4e8], RZ ;  /* 0x00013a0013027a24 */ /* 0x000fe200078e02ff */
[----:B--2---:R-:W-:-:S04]  /*c2c0*/  LEA R13, R3, R4, 0x7 ;  /* 0x00000004030d7211 */ /* 0x004fc800078e38ff */
[----:B------:R-:W-:-:S13]  /*c2d0*/  ISETP.GE.AND P0, PT, R13, R2, PT ;  /* 0x000000020d00720c */ /* 0x000fda0003f06270 */
[----:B------:R-:W-:Y:S05]  /*c2e0*/  @P0 BRA `(.L_x_90) ;  /* 0x000002d000000947 */ /* 0x000fea0003800000 */
[----:B------:R-:W2:Y:S04]  /*c2f0*/  LDL R4, [R1+0x20] ;  /* 0x0000200001047983 */ /* 0x000ea80000100800 */
[----:B------:R-:W3:Y:S01]  /*c300*/  LDL.LU R21, [R1+0x74] ;  /* 0x0000740001157983 */ /* 0x000ee20000300800 */
[----:B------:R-:W-:Y:S01]  /*c310*/  IMAD.MOV.U32 R2, RZ, RZ, 0x368 ;  /* 0x00000368ff027424 */ /* 0x000fe200078e00ff */
[----:B------:R-:W-:-:S04]  /*c320*/  ISETP.GT.AND P2, PT, R18, 0x1, PT ;  /* 0x000000011200780c */ /* 0x000fc80003f44270 */
[----:B------:R-:W-:-:S04]  /*c330*/  SEL R2, R2, 0x328, P2 ;  /* 0x0000032802027807 */ /* 0x000fc80001000000 */
[----:B------:R1:W4:Y:S08]  /*c340*/  LDC.64 R8, c[0x0][R2+0x170] ;  /* 0x00005c0002087b82 */ /* 0x0003300000000a00 */
[----:B------:R1:W2:Y:S08]  /*c350*/  LDC.64 R6, c[0x0][R2+0x168] ;  /* 0x00005a0002067b82 */ /* 0x0002b00000000a00 */
[----:B------:R1:W5:Y:S08]  /*c360*/  LDC.64 R14, c[0x0][R2+0x178] ;  /* 0x00005e00020e7b82 */ /* 0x0003700000000a00 */
[----:B------:R1:W2:Y:S02]  /*c370*/  LDC.64 R10, c[0x0][R2+0x160] ;  /* 0x00005800020a7b82 */ /* 0x0002a40000000a00 */
[----:B-1----:R-:W-:-:S02]  /*c380*/  IMAD.MOV.U32 R2, RZ, RZ, c[0x0][0x4e8] ;  /* 0x00013a00ff027624 */ /* 0x002fc400078e00ff */
[----:B----4-:R-:W-:-:S03]  /*c390*/  IMAD R3, R9, R12, RZ ;  /* 0x0000000c09037224 */ /* 0x010fc600078e02ff */
[----:B------:R-:W-:Y:S02]  /*c3a0*/  ISETP.NE.AND P0, PT, R2, 0x1, PT ;  /* 0x000000010200780c */ /* 0x000fe40003f05270 */
[----:B------:R-:W-:-:S11]  /*c3b0*/  MOV R2, R13 ;  /* 0x0000000d00027202 */ /* 0x000fd60000000f00 */
[----:B------:R-:W-:-:S05]  /*c3c0*/  @P0 IMAD.HI.U32 R16, R13, c[0x0][0x4ec], RZ ;  /* 0x00013b000d100a27 */ /* 0x000fca00078e00ff */
[----:B------:R-:W-:Y:S01]  /*c3d0*/  @P0 SHF.R.U32.HI R2, RZ, c[0x0][0x4f0], R16 ;  /* 0x00013c00ff020a19 */ /* 0x000fe20000011610 */
[-C--:B--2---:R-:W-:Y:S02]  /*c3e0*/  IMAD R9, R7, R4.reuse, RZ ;  /* 0x0000000407097224 */ /* 0x084fe400078e02ff */
[----:B------:R-:W-:-:S04]  /*c3f0*/  IMAD.WIDE.U32 R6, R6, R4, RZ ;  /* 0x0000000406067225 */ /* 0x000fc800078e00ff */
[----:B------:R-:W-:-:S04]  /*c400*/  IMAD.WIDE.U32 R4, R8, R12, RZ ;  /* 0x0000000c08047225 */ /* 0x000fc800078e00ff */
[----:B------:R-:W-:Y:S01]  /*c410*/  IMAD R8, R8, R20, R3 ;  /* 0x0000001408087224 */ /* 0x000fe200078e0203 */
[----:B---3--:R-:W-:Y:S01]  /*c420*/  SEL R3, R21, RZ, P2 ;  /* 0x000000ff15037207 */ /* 0x008fe20001000000 */
[----:B------:R-:W-:Y:S01]  /*c430*/  IMAD.IADD R9, R7, 0x1, R9 ;  /* 0x0000000107097824 */ /* 0x000fe200078e0209 */
[----:B------:R-:W-:Y:S01]  /*c440*/  IADD3 R16, P1, P0, R4, R6, R0 ;  /* 0x0000000604107210 */ /* 0x000fe2000783e000 */
[----:B------:R-:W-:Y:S01]  /*c450*/  IMAD.MOV R6, RZ, RZ, -R2 ;  /* 0x000000ffff067224 */ /* 0x000fe200078e0a02 */
[----:B------:R-:W-:Y:S01]  /*c460*/  IADD3 R7, R5, R8, RZ ;  /* 0x0000000805077210 */ /* 0x000fe20007ffe0ff */
[-C--:B-----5:R-:W-:Y:S02]  /*c470*/  IMAD R8, R15, R3.reuse, RZ ;  /* 0x000000030f087224 */ /* 0x0a0fe400078e02ff */
[----:B------:R-:W-:Y:S01]  /*c480*/  IMAD.WIDE.U32 R4, R14, R3, RZ ;  /* 0x000000030e047225 */ /* 0x000fe200078e00ff */
[----:B------:R-:W-:-:S03]  /*c490*/  IADD3.X R9, R7, R9, R17, P1, P0 ;  /* 0x0000000907097210 */ /* 0x000fc60000fe0411 */
[----:B------:R-:W-:Y:S01]  /*c4a0*/  IMAD R3, R6, c[0x0][0x4e8], R13 ;  /* 0x00013a0006037a24 */ /* 0x000fe200078e020d */
[----:B------:R-:W-:Y:S02]  /*c4b0*/  IADD3 R7, R5, R8, RZ ;  /* 0x0000000805077210 */ /* 0x000fe40007ffe0ff */
[----:B------:R-:W-:Y:S02]  /*c4c0*/  IADD3 R4, P1, P0, R2, R16, R4 ;  /* 0x0000001002047210 */ /* 0x000fe4000783e004 */
[----:B------:R-:W-:Y:S01]  /*c4d0*/  SHF.R.S32.HI R5, RZ, 0x1f, R2 ;  /* 0x0000001fff057819 */ /* 0x000fe20000011402 */
[----:B------:R-:W-:Y:S01]  /*c4e0*/  IMAD R2, R11, R3, RZ ;  /* 0x000000030b027224 */ /* 0x000fe200078e02ff */
[----:B------:R-:W-:Y:S02]  /*c4f0*/  SHF.R.S32.HI R6, RZ, 0x1f, R3 ;  /* 0x0000001fff067819 */ /* 0x000fe40000011403 */
[----:B------:R-:W-:Y:S01]  /*c500*/  IADD3.X R5, R5, R9, R7, P1, P0 ;  /* 0x0000000905057210 */ /* 0x000fe20000fe0407 */
[----:B------:R-:W-:-:S02]  /*c510*/  IMAD.MOV.U32 R7, RZ, RZ, c[0x0][0x4a8] ;  /* 0x00012a00ff077624 */ /* 0x000fc400078e00ff */
[C---:B------:R-:W-:Y:S02]  /*c520*/  IMAD R6, R10.reuse, R6, R2 ;  /* 0x000000060a067224 */ /* 0x040fe400078e0202 */
[----:B------:R-:W-:Y:S01]  /*c530*/  IMAD.WIDE.U32 R2, R10, R3, R4 ;  /* 0x000000030a027225 */ /* 0x000fe200078e0004 */
[----:B------:R-:W-:Y:S02]  /*c540*/  MOV R5, c[0x0][0x4ac] ;  /* 0x00012b0000057a02 */ /* 0x000fe40000000f00 */
[----:B------:R-:W-:Y:S01]  /*c550*/  SEL R4, R7, c[0x0][0x450], P2 ;  /* 0x0001140007047a07 */ /* 0x000fe20001000000 */
[----:B------:R-:W-:Y:S01]  /*c560*/  IMAD.IADD R3, R3, 0x1, R6 ;  /* 0x0000000103037824 */ /* 0x000fe200078e0206 */
[----:B------:R-:W-:Y:S02]  /*c570*/  SEL R5, R5, c[0x0][0x454], P2 ;  /* 0x0001150005057a07 */ /* 0x000fe40001000000 */
[----:B------:R-:W-:-:S04]  /*c580*/  LEA R4, P0, R2, R4, 0x2 ;  /* 0x0000000402047211 */ /* 0x000fc800078010ff */
[----:B------:R-:W-:Y:S02]  /*c590*/  LEA.HI.X R5, R2, R5, R3, 0x2, P0 ;  /* 0x0000000502057211 */ /* 0x000fe400000f1403 */
[----:B------:R-:W-:-:S05]  /*c5a0*/  MOV R2, 0xff800000 ;  /* 0xff80000000027802 */ /* 0x000fca0000000f00 */
[----:B------:R1:W-:Y:S02]  /*c5b0*/  STG.E [R4.64], R2 ;  /* 0x0000000204007986 */ /* 0x0003e4000c101906 */
.L_x_90:
[----:B------:R-:W-:Y:S05]  /*c5c0*/  BSYNC B0 ;  /* 0x0000000000007941 */ /* 0x000fea0003800000 */
.L_x_89:
[----:B------:R-:W-:-:S13]  /*c5d0*/  ISETP.GT.AND P0, PT, R18, 0x1, PT ;  /* 0x000000011200780c */ /* 0x000fda0003f04270 */
[----:B------:R-:W-:Y:S05]  /*c5e0*/  @P0 BRA `(.L_x_75) ;  /* 0x0000087000000947 */ /* 0x000fea0003800000 */
[----:B-1----:R-:W2:Y:S04]  /*c5f0*/  LDL.LU R2, [R1+0x14] ;  /* 0x0000140001027983 */ /* 0x002ea80000300800 */
[----:B------:R-:W3:Y:S01]  /*c600*/  LDL.LU R7, [R1+0x20] ;  /* 0x0000200001077983 */ /* 0x000ee20000300800 */
[----:B------:R-:W-:-:S03]  /*c610*/  IMAD R4, R17, c[0x0][0x3a0], RZ ;  /* 0x0000e80011047a24 */ /* 0x000fc600078e02ff */
[----:B------:R-:W1:Y:S02]  /*c620*/  S2R R3, SR_TID.X ;  /* 0x0000000000037919 */ /* 0x000e640000002100 */
[--C-:B-1----:R-:W-:Y:S02]  /*c630*/  SHF.R.S32.HI R5, RZ, 0x1f, R3.reuse ;  /* 0x0000001fff057819 */ /* 0x102fe40000011403 */
[----:B------:R-:W-:Y:S02]  /*c640*/  SHF.R.S32.HI R9, RZ, 0x1f, R3 ;  /* 0x0000001fff097819 */ /* 0x000fe40000011403 */
[-C--:B------:R-:W-:Y:S02]  /*c650*/  LEA.HI R5, R5, R3.reuse, RZ, 0x2 ;  /* 0x0000000305057211 */ /* 0x080fe400078f10ff */
[----:B------:R-:W-:Y:S02]  /*c660*/  LEA.HI R9, R9, R3, RZ, 0x2 ;  /* 0x0000000309097211 */ /* 0x000fe400078f10ff */
[----:B------:R-:W-:-:S02]  /*c670*/  LOP3.LUT R5, R5, 0xfffffffc, RZ, 0xc0, !PT ;  /* 0xfffffffc05057812 */ /* 0x000fc400078ec0ff */
[----:B------:R-:W-:-:S03]  /*c680*/  SHF.R.S32.HI R9, RZ, 0x2, R9 ;  /* 0x00000002ff097819 */ /* 0x000fc60000011409 */
[----:B------:R-:W-:Y:S01]  /*c690*/  IMAD.IADD R5, R3, 0x1, -R5 ;  /* 0x0000000103057824 */ /* 0x000fe200078e0a05 */
[----:B--2---:R-:W-:Y:S02]  /*c6a0*/  MOV R8, R2 ;  /* 0x0000000200087202 */ /* 0x004fe40000000f00 */
[----:B------:R-:W-:Y:S02]  /*c6b0*/  MOV R2, c[0x0][0x4e8] ;  /* 0x00013a0000027a02 */ /* 0x000fe40000000f00 */
[----:B------:R-:W-:Y:S02]  /*c6c0*/  LEA R11, R8, R9, 0x7 ;  /* 0x00000009080b7211 */ /* 0x000fe400078e38ff */
[----:B------:R-:W-:Y:S01]  /*c6d0*/  ISETP.NE.AND P0, PT, R2, 0x1, PT ;  /* 0x000000010200780c */ /* 0x000fe20003f05270 */
[----:B------:R-:W-:-:S04]  /*c6e0*/  IMAD.WIDE.U32 R2, R0, c[0x0][0x3a0], RZ ;  /* 0x0000e80000027a25 */ /* 0x000fc800078e00ff */
[----:B------:R-:W-:Y:S01]  /*c6f0*/  IMAD R0, R0, c[0x0][0x3a4], R4 ;  /* 0x0000e90000007a24 */ /* 0x000fe200078e0204 */
[----:B------:R-:W-:Y:S01]  /*c700*/  LEA R4, R5, R9, 0x5 ;  /* 0x0000000905047211 */ /* 0x000fe200078e28ff */
[----:B------:R-:W-:-:S03]  /*c710*/  IMAD R5, R20, c[0x0][0x3f0], RZ ;  /* 0x0000fc0014057a24 */ /* 0x000fc600078e02ff */
[----:B------:R-:W-:Y:S01]  /*c720*/  IADD3 R3, R3, R0, RZ ;  /* 0x0000000003037210 */ /* 0x000fe20007ffe0ff */
[----:B------:R-:W-:-:S04]  /*c730*/  IMAD R4, R8, 0x80, R4 ;  /* 0x0000008008047824 */ /* 0x000fc800078e0204 */
[----:B------:R-:W-:-:S04]  /*c740*/  @P0 IMAD.HI.U32 R6, R4, c[0x0][0x4ec], RZ ;  /* 0x00013b0004060a27 */ /* 0x000fc800078e00ff */
[----:B---3--:R-:W-:-:S04]  /*c750*/  IMAD.WIDE.U32 R2, R7, c[0x0][0x3e8], R2 ;  /* 0x0000fa0007027a25 */ /* 0x008fc800078e0002 */
[----:B------:R-:W-:Y:S01]  /*c760*/  IMAD.MOV.U32 R0, RZ, RZ, R4 ;  /* 0x000000ffff007224 */ /* 0x000fe200078e0004 */
[----:B------:R-:W-:Y:S01]  /*c770*/  @P0 SHF.R.U32.HI R0, RZ, c[0x0][0x4f0], R6 ;  /* 0x00013c00ff000a19 */ /* 0x000fe20000011606 */
[----:B------:R-:W-:Y:S02]  /*c780*/  IMAD R3, R7, c[0x0][0x3ec], R3 ;  /* 0x0000fb0007037a24 */ /* 0x000fe400078e0203 */
[C---:B------:R-:W-:Y:S01]  /*c790*/  IMAD R7, R12.reuse, c[0x0][0x3f4], R5 ;  /* 0x0000fd000c077a24 */ /* 0x040fe200078e0205 */
[----:B------:R-:W-:Y:S01]  /*c7a0*/  SHF.R.S32.HI R6, RZ, 0x1f, R0 ;  /* 0x0000001fff067819 */ /* 0x000fe20000011400 */
[----:B------:R-:W-:Y:S01]  /*c7b0*/  IMAD.WIDE.U32 R2, R12, c[0x0][0x3f0], R2 ;  /* 0x0000fc000c027a25 */ /* 0x000fe200078e0002 */
[----:B------:R-:W-:-:S03]  /*c7c0*/  IADD3 R5, -R0, RZ, RZ ;  /* 0x000000ff00057210 */ /* 0x000fc60007ffe1ff */
[----:B------:R-:W-:Y:S01]  /*c7d0*/  IMAD R6, R6, c[0x0][0x3e0], RZ ;  /* 0x0000f80006067a24 */ /* 0x000fe200078e02ff */
[----:B------:R-:W-:Y:S01]  /*c7e0*/  IADD3 R3, R3, R7, RZ ;  /* 0x0000000703037210 */ /* 0x000fe20007ffe0ff */
[----:B------:R-:W-:Y:S02]  /*c7f0*/  IMAD R4, R5, c[0x0][0x4e8], R4 ;  /* 0x00013a0005047a24 */ /* 0x000fe400078e0204 */
[C---:B------:R-:W-:Y:S02]  /*c800*/  IMAD R6, R0.reuse, c[0x0][0x3e4], R6 ;  /* 0x0000f90000067a24 */ /* 0x040fe400078e0206 */
[----:B------:R-:W-:Y:S01]  /*c810*/  IMAD.WIDE.U32 R2, R0, c[0x0][0x3e0], R2 ;  /* 0x0000f80000027a25 */ /* 0x000fe200078e0002 */
[----:B------:R-:W-:-:S03]  /*c820*/  SHF.R.S32.HI R0, RZ, 0x1f, R4 ;  /* 0x0000001fff007819 */ /* 0x000fc60000011404 */
[----:B------:R-:W-:Y:S02]  /*c830*/  IMAD.IADD R3, R3, 0x1, R6 ;  /* 0x0000000103037824 */ /* 0x000fe400078e0206 */
[----:B------:R-:W-:Y:S02]  /*c840*/  IMAD R0, R0, c[0x0][0x3d8], RZ ;  /* 0x0000f60000007a24 */ /* 0x000fe400078e02ff */
[----:B------:R-:W-:-:S04]  /*c850*/  IMAD.WIDE.U32 R2, R4, c[0x0][0x3d8], R2 ;  /* 0x0000f60004027a25 */ /* 0x000fc800078e0002 */
[----:B------:R-:W-:Y:S01]  /*c860*/  IMAD R4, R4, c[0x0][0x3dc], R0 ;  /* 0x0000f70004047a24 */ /* 0x000fe200078e0200 */
[----:B------:R-:W-:-:S04]  /*c870*/  LEA R12, P0, R2, c[0x0][0x380], 0x1 ;  /* 0x0000e000020c7a11 */ /* 0x000fc800078008ff */
[----:B------:R-:W-:-:S04]  /*c880*/  IADD3 R4, R3, R4, RZ ;  /* 0x0000000403047210 */ /* 0x000fc80007ffe0ff */
[----:B------:R-:W-:Y:S01]  /*c890*/  LEA.HI.X R9, R2, c[0x0][0x384], R4, 0x1, P0 ;  /* 0x0000e10002097a11 */ /* 0x000fe200000f0c04 */
[----:B------:R-:W-:Y:S05]  /*c8a0*/  BRA.DIV ~URZ, `(.L_x_91) ;  /* 0x000021c27f007947 */ /* 0x000fea000b800000 */
[----:B------:R1:W2:Y:S02]  /*c8b0*/  SHFL.IDX PT, R8, R9, RZ, 0x1c1f ;  /* 0x001c1fff09087589 */ /* 0x0002a400000e0000 */
.L_x_145:
[----:B------:R-:W-:Y:S05]  /*c8c0*/  BRA.DIV ~URZ, `(.L_x_92) ;  /* 0x000022127f007947 */ /* 0x000fea000b800000 */
[----:B------:R3:W4:Y:S02]  /*c8d0*/  SHFL.IDX PT, R0, R12, RZ, 0x1c1f ;  /* 0x001c1fff0c007589 */ /* 0x00072400000e0000 */
.L_x_146:
[----:B------:R-:W-:Y:S01]  /*c8e0*/  IMAD R10, R19, c[0x0][0x4e8], RZ ;  /* 0x00013a00130a7a24 */ /* 0x000fe200078e02ff */
[----:B------:R-:W-:Y:S04]  /*c8f0*/  BSSY B0, `(.L_x_93) ;  /* 0x0000012000007945 */ /* 0x000fe80003800000 */
[----:B------:R-:W-:-:S13]  /*c900*/  ISETP.GE.AND P0, PT, R11, R10, PT ;  /* 0x0000000a0b00720c */ /* 0x000fda0003f06270 */
        /* <DEDUP_REMOVED lines=9> */
[----:B------:R2:W-:Y:S01]  /*c9a0*/  @!P2 ST.E.128 [R6.64], RZ ;  /* 0x000000ff0600a985 */ /* 0x0005e2000c101d06 */
[----:B-----5:R-:W-:Y:S02]  /*c9b0*/  ISETP.GE.AND P0, PT, R13, c[0x0][0x3c8], PT ;  /* 0x0000f2000d007a0c */ /* 0x020fe40003f06270 */
[----:B---3--:R-:W-:-:S11]  /*c9c0*/  @!P1 LEA.HI.X R5, R252, R8, R15, 0x1, P4 ;  /* 0x00000008fc059211 */ /* 0x008fd600020f0c0f */
[----:B------:R-:W-:-:S04]  /*c9d0*/  @!P0 LEA R2, P3, R13, R0, 0x1 ;  /* 0x000000000d028211 */ /* 0x000fc800078608ff */
[----:B----4-:R-:W-:Y:S01]  /*c9e0*/  @!P0 LEA.HI.X R3, R13, R8, R14, 0x1, P3 ;  /* 0x000000080d038211 */ /* 0x010fe200018f0c0e */
[----:B------:R2:W-:Y:S04]  /*c9f0*/  @!P1 ST.E.128 [R4.64], RZ ;  /* 0x000000ff04009985 */ /* 0x0005e8000c101d06 */
[----:B------:R2:W-:Y:S04]  /*ca00*/  @!P0 ST.E.128 [R2.64], RZ ;  /* 0x000000ff02008985 */ /* 0x0005e8000c101d06 */
.L_x_94:
[----:B------:R-:W-:Y:S05]  /*ca10*/  BSYNC B0 ;  /* 0x0000000000007941 */ /* 0x000fea0003800000 */
.L_x_93:
[----:B------:R-:W-:Y:S05]  /*ca20*/  BRA.DIV ~URZ, `(.L_x_95) ;  /* 0x000021127f007947 */ /* 0x000fea000b800000 */
[----:B--2---:R2:W1:Y:S04]  /*ca30*/  SHFL.IDX PT, R8, R9, 0x1, 0x1c1f ;  /* 0x003c1f0009087f89 */ /* 0x00446800000e0000 */
[----:B----4-:R2:W4:Y:S02]  /*ca40*/  SHFL.IDX PT, R0, R12, 0x1, 0x1c1f ;  /* 0x003c1f000c007f89 */ /* 0x01052400000e0000 */
.L_x_147:
        /* <DEDUP_REMOVED lines=12> */
[----:B------:R1:W-:Y:S01]  /*cb10*/  @!P2 ST.E.128 [R6.64], RZ ;  /* 0x000000ff0600a985 */ /* 0x0003e2000c101d06 */
[----:B-----5:R-:W-:Y:S02]  /*cb20*/  ISETP.GE.AND P0, PT, R13, c[0x0][0x3c8], PT ;  /* 0x0000f2000d007a0c */ /* 0x020fe40003f06270 */
[----:B--2---:R-:W-:-:S11]  /*cb30*/  @!P1 LEA.HI.X R5, R252, R8, R15, 0x1, P4 ;  /* 0x00000008fc059211 */ /* 0x004fd600020f0c0f */
[----:B------:R-:W-:-:S04]  /*cb40*/  @!P0 LEA R2, P3, R13, R0, 0x1 ;  /* 0x000000000d028211 */ /* 0x000fc800078608ff */
[----:B---3--:R-:W-:Y:S01]  /*cb50*/  @!P0 LEA.HI.X R3, R13, R8, R14, 0x1, P3 ;  /* 0x000000080d038211 */ /* 0x008fe200018f0c0e */
[----:B------:R1:W-:Y:S04]  /*cb60*/  @!P1 ST.E.128 [R4.64], RZ ;  /* 0x000000ff04009985 */ /* 0x0003e8000c101d06 */
[----:B------:R1:W-:Y:S04]  /*cb70*/  @!P0 ST.E.128 [R2.64], RZ ;  /* 0x000000ff02008985 */ /* 0x0003e8000c101d06 */
.L_x_97:
[----:B------:R-:W-:Y:S05]  /*cb80*/  BSYNC B0 ;  /* 0x0000000000007941 */ /* 0x000fea0003800000 */
.L_x_96:
[----:B------:R-:W-:Y:S05]  /*cb90*/  BRA.DIV ~URZ, `(.L_x_98) ;  /* 0x000020627f007947 */ /* 0x000fea000b800000 */
[----:B-1----:R1:W2:Y:S02]  /*cba0*/  SHFL.IDX PT, R8, R9, 0x2, 0x1c1f ;  /* 0x005c1f0009087f89 */ /* 0x0022a400000e0000 */
.L_x_148:
[----:B------:R-:W-:Y:S05]  /*cbb0*/  BRA.DIV ~URZ, `(.L_x_99) ;  /* 0x000020b27f007947 */ /* 0x000fea000b800000 */
[----:B----4-:R4:W1:Y:S02]  /*cbc0*/  SHFL.IDX PT, R0, R12, 0x2, 0x1c1f ;  /* 0x005c1f000c007f89 */ /* 0x01086400000e0000 */
.L_x_149:
        /* <DEDUP_REMOVED lines=19> */
.L_x_101:
[----:B------:R-:W-:Y:S05]  /*cd00*/  BSYNC B0 ;  /* 0x0000000000007941 */ /* 0x000fea0003800000 */
.L_x_100:
[----:B------:R-:W-:Y:S05]  /*cd10*/  BRA.DIV ~URZ, `(.L_x_102) ;  /* 0x00001fb27f007947 */ /* 0x000fea000b800000 */
[----:B--2---:R2:W3:Y:S04]  /*cd20*/  SHFL.IDX PT, R8, R9, 0x3, 0x1c1f ;  /* 0x007c1f0009087f89 */ /* 0x0044e800000e0000 */
[----:B-1----:R2:W1:Y:S02]  /*cd30*/  SHFL.IDX PT, R0, R12, 0x3, 0x1c1f ;  /* 0x007c1f000c007f89 */ /* 0x00246400000e0000 */
.L_x_150:
[----:B------:R-:W-:-:S04]  /*cd40*/  IADD3 R2, R11, 0x60, RZ ;  /* 0x000000600b027810 */ /* 0x000fc80007ffe0ff */
[----:B------:R-:W-:-:S13]  /*cd50*/  ISETP.GE.AND P0, PT, R2, R10, PT ;  /* 0x0000000a0200720c */ /* 0x000fda0003f06270 */
[----:B------:R-:W-:Y:S05]  /*cd60*/  @P0 BRA `(.L_x_75) ;  /* 0x000000f000000947 */ /* 0x000fea0003800000 */
[----:B--2---:R-:W2:Y:S04]  /*cd70*/  LDL R9, [R1] ;  /* 0x0000000001097983 */ /* 0x004ea80000100800 */
[----:B------:R-:W5:Y:S04]  /*cd80*/  LDL R13, [R1+0x6c] ;  /* 0x00006c00010d7983 */ /* 0x000f680000100800 */
[----:B---34-:R-:W3:Y:S01]  /*cd90*/  LDL R12, [R1+0x68] ;  /* 0x00006800010c7983 */ /* 0x018ee20000100800 */
[----:B------:R-:W-:Y:S02]  /*cda0*/  ISETP.GE.AND P2, PT, R250, c[0x0][0x3c8], PT ;  /* 0x0000f200fa007a0c */ /* 0x000fe40003f46270 */
[----:B------:R-:W-:-:S11]  /*cdb0*/  ISETP.GE.AND P1, PT, R252, c[0x0][0x3c8], PT ;  /* 0x0000f200fc007a0c */ /* 0x000fd60003f26270 */
[-C--:B-1----:R-:W-:Y:S02]  /*cdc0*/  @!P2 LEA R6, P5, R250, R0.reuse, 0x1 ;  /* 0x00000000fa06a211 */ /* 0x082fe400078a08ff */
[----:B------:R-:W-:Y:S02]  /*cdd0*/  @!P1 LEA R4, P4, R252, R0, 0x1 ;  /* 0x00000000fc049211 */ /* 0x000fe400078808ff */
[----:B------:R-:W-:-:S05]  /*cde0*/  @!P2 LEA.HI.X R7, R250, R8, R251, 0x1, P5 ;  /* 0x00000008fa07a211 */ /* 0x000fca00028f0cfb */
[----:B------:R1:W-:Y:S01]  /*cdf0*/  @!P2 ST.E.128 [R6.64], RZ ;  /* 0x000000ff0600a985 */ /* 0x0003e2000c101d06 */
[----:B--2---:R-:W-:Y:S02]  /*ce00*/  ISETP.GE.AND P0, PT, R9, c[0x0][0x3c8], PT ;  /* 0x0000f20009007a0c */ /* 0x004fe40003f06270 */
[----:B-----5:R-:W-:-:S11]  /*ce10*/  @!P1 LEA.HI.X R5, R252, R8, R13, 0x1, P4 ;  /* 0x00000008fc059211 */ /* 0x020fd600020f0c0d */
[----:B------:R-:W-:-:S04]  /*ce20*/  @!P0 LEA R2, P3, R9, R0, 0x1 ;  /* 0x0000000009028211 */ /* 0x000fc800078608ff */
[----:B---3--:R-:W-:Y:S01]  /*ce30*/  @!P0 LEA.HI.X R3, R9, R8, R12, 0x1, P3 ;  /* 0x0000000809038211 */ /* 0x008fe200018f0c0c */
[----:B------:R1:W-:Y:S04]  /*ce40*/  @!P1 ST.E.128 [R4.64], RZ ;  /* 0x000000ff04009985 */ /* 0x0003e8000c101d06 */
[----:B------:R1:W-:Y:S04]  /*ce50*/  @!P0 ST.E.128 [R2.64], RZ ;  /* 0x000000ff02008985 */ /* 0x0003e8000c101d06 */
.L_x_75:
[----:B------:R-:W-:Y:S05]  /*ce60*/  BSYNC B1 ;  /* 0x0000000000017941 */ /* 0x000fea0003800000 */
.L_x_59:
[----:B-1--4-:R-:W4:Y:S02]  /*ce70*/  LDL R0, [R1+0xa8] ;  /* 0x0000a80001007983 */ /* 0x012f240000100800 */
[----:B----4-:R-:W-:-:S13]  /*ce80*/  ISETP.NE.AND P0, PT, R0, RZ, PT ;  /* 0x000000ff0000720c */ /* 0x010fda0003f05270 */
[----:B------:R-:W-:Y:S01]  /*ce90*/  @P0 WARPSYNC 0xffffffff ;  /* 0xffffffff00000948 */ /* 0x000fe20003800000 */
[----:B------:R-:W-:Y:S06]  /*cea0*/  @P0 BAR.SYNC.DEFER_BLOCKING 0x5, 0x80 ;  /* 0x0142000000000b1d */ /* 0x000fec0000010000 */
[----:B---3--:R-:W1:Y:S04]  /*ceb0*/  @P0 LDS.128 R4, [0xc080] ;  /* 0x00c08000ff040984 */ /* 0x008e680000000c00 */
[----:B-1----:R1:W-:Y:S04]  /*cec0*/  @P0 STL.64 [R1+0x10], R4 ;  /* 0x0000100401000387 */ /* 0x0023e80000100a00 */
[----:B------:R1:W-:Y:S04]  /*ced0*/  @P0 STL.64 [R1+0x18], R6 ;  /* 0x0000180601000387 */ /* 0x0003e80000100a00 */
[----:B------:R-:W-:Y:S06]  /*cee0*/  @P0 BAR.ARV 0x4, 0x80 ;  /* 0x0102000000000b1d */ /* 0x000fec0000002000 */
[----:B------:R-:W-:Y:S05]  /*cef0*/  @P0 BRA `(.L_x_103) ;  /* 0x00000b9000000947 */ /* 0x000fea0003800000 */
[----:B------:R-:W3:Y:S01]  /*cf00*/  S2R R0, SR_TID.X ;  /* 0x0000000000007919 */ /* 0x000ee20000002100 */
[----:B-1----:R-:W-:Y:S01]  /*cf10*/  IMAD.MOV.U32 R7, RZ, RZ, RZ ;  /* 0x000000ffff077224 */ /* 0x002fe200078e00ff */
[----:B---3--:R-:W-:-:S04]  /*cf20*/  LOP3.LUT R14, R0, 0x1f, RZ, 0xc0, !PT ;  /* 0x0000001f000e7812 */ /* 0x008fc800078ec0ff */
[----:B------:R-:W-:Y:S01]  /*cf30*/  ISETP.NE.AND P6, PT, R14, 0x1f, PT ;  /* 0x0000001f0e00780c */ /* 0x000fe20003fc5270 */
[----:B------:R-:W-:Y:S10]  /*cf40*/  BRA.DIV ~URZ, `(.L_x_104) ;  /* 0x00001e427f007947 */ /* 0x000ff4000b800000 */
[----:B--2---:R1:W2:Y:S02]  /*cf50*/  SHFL.IDX PT, R9, R74, RZ, 0x1f ;  /* 0x00001fff4a097589 */ /* 0x0042a400000e0000 */
.L_x_151:
[----:B------:R-:W-:Y:S05]  /*cf60*/  BRA.DIV ~URZ, `(.L_x_105) ;  /* 0x00001e927f007947 */ /* 0x000fea000b800000 */
[----:B------:R3:W4:Y:S02]  /*cf70*/  SHFL.IDX PT, R8, R74, 0x1, 0x1f ;  /* 0x00201f004a087f89 */ /* 0x00072400000e0000 */
.L_x_152:
[----:B------:R-:W5:Y:S01]  /*cf80*/  LDL R0, [R1+0x1c] ;  /* 0x00001c0001007983 */ /* 0x000f620000100800 */
[----:B------:R-:W-:Y:S02]  /*cf90*/  IMAD.MOV.U32 R6, RZ, RZ, RZ ;  /* 0x000000ffff067224 */ /* 0x000fe400078e00ff */
[----:B-----5:R-:W-:-:S05]  /*cfa0*/  IMAD.IADD R0, R0, 0x1, R14 ;  /* 0x0000000100007824 */ /* 0x020fca00078e020e */
[----:B------:R-:W-:-:S13]  /*cfb0*/  ISETP.GE.OR P0, PT, R0, c[0x0][0x53c], !P6 ;  /* 0x00014f0000007a0c */ /* 0x000fda0007706670 */
[----:B------:R-:W-:Y:S01]  /*cfc0*/  @!P0 IMAD.MOV.U32 R2, RZ, RZ, 0x4 ;  /* 0x00000004ff028424 */ /* 0x000fe200078e00ff */
[----:B------:R-:W-:-:S03]  /*cfd0*/  @!P0 MOV R3, 0x4 ;  /* 0x0000000400038802 */ /* 0x000fc60000000f00 */
[----:B------:R-:W-:-:S04]  /*cfe0*/  @!P0 IMAD.WIDE R4, R0, R2, c[0x0][0x580] ;  /* 0x0001600000048625 */ /* 0x000fc800078e0202 */
[----:B------:R-:W-:Y:S01]  /*cff0*/  @!P0 IMAD.WIDE R2, R0, R3, c[0x0][0x578] ;  /* 0x00015e0000028625 */ /* 0x000fe200078e0203 */
[----:B------:R-:W5:Y:S04]  /*d000*/  @!P0 LDG.E R6, [R4.64] ;  /* 0x0000000604068981 */ /* 0x000f68000c1e1900 */
[----:B------:R-:W5:Y:S01]  /*d010*/  @!P0 LDG.E R7, [R2.64] ;  /* 0x0000000602078981 */ /* 0x000f62000c1e1900 */
[C---:B------:R-:W-:Y:S02]  /*d020*/  ISETP.GE.U32.AND P4, PT, R14.reuse, 0x10, PT ;  /* 0x000000100e00780c */ /* 0x040fe40003f86070 */
[C---:B------:R-:W-:Y:S02]  /*d030*/  ISETP.GE.U32.AND P3, PT, R14.reuse, 0x8, PT ;  /* 0x000000080e00780c */ /* 0x040fe40003f66070 */
[----:B------:R-:W-:-:S02]  /*d040*/  ISETP.GE.U32.AND P2, PT, R14, 0x4, PT ;  /* 0x000000040e00780c */ /* 0x000fc40003f46070 */
[C---:B------:R-:W-:Y:S02]  /*d050*/  ISETP.GE.U32.AND P1, PT, R14.reuse, 0x2, PT ;  /* 0x000000020e00780c */ /* 0x040fe40003f26070 */
[----:B------:R-:W-:Y:S02]  /*d060*/  ISETP.NE.AND P5, PT, R14, RZ, PT ;  /* 0x000000ff0e00720c */ /* 0x000fe40003fa5270 */
[----:B------:R-:W-:Y:S01]  /*d070*/  MOV R13, RZ ;  /* 0x000000ff000d7202 */ /* 0x000fe20000000f00 */
[----:B-----5:R-:W-:Y:S01]  /*d080*/  IMAD R0, R7, R6, RZ ;  /* 0x0000000607007224 */ /* 0x020fe200078e02ff */
[----:B------:R-:W-:Y:S07]  /*d090*/  BRA.DIV ~URZ, `(.L_x_106) ;  /* 0x00001dd27f007947 */ /* 0x000fee000b800000 */
[----:B------:R1:W3:Y:S02]  /*d0a0*/  SHFL.UP PT, R4, R0, 0x1, RZ ;  /* 0x0420000000047989 */ /* 0x0002e400000e00ff */
.L_x_153:
[----:B---3--:R-:W-:-:S04]  /*d0b0*/  SEL R4, R4, RZ, P5 ;  /* 0x000000ff04047207 */ /* 0x008fc80002800000 */
        /* <DEDUP_REMOVED lines=14> */
[----:B------:R1:W3:Y:S02]  /*d1a0*/  SHFL.IDX PT, R0, R4, 0x1f, 0x1f ;  /* 0x03e01f0004007f89 */ /* 0x0002e400000e0000 */
.L_x_154:
[----:B---3--:R-:W-:Y:S01]  /*d1b0*/  IMAD R0, R0, c[0x0][0x538], RZ ;  /* 0x00014e0000007a24 */ /* 0x008fe200078e02ff */
[----:B------:R-:W-:Y:S04]  /*d1c0*/  BSSY B1, `(.L_x_108) ;  /* 0x0000083000017945 */ /* 0x000fe80003800000 */
[----:B----4-:R-:W-:-:S04]  /*d1d0*/  IADD3 R8, R0, R8, RZ ;  /* 0x0000000800087210 */ /* 0x010fc80007ffe0ff */
[----:B--2---:R-:W-:-:S13]  /*d1e0*/  ISETP.GT.AND P0, PT, R8, R9, PT ;  /* 0x000000090800720c */ /* 0x004fda0003f04270 */
[----:B------:R-:W-:Y:S05]  /*d1f0*/  @P0 BRA `(.L_x_109) ;  /* 0x0000025000000947 */ /* 0x000fea0003800000 */
.L_x_113:
[----:B------:R-:W2:Y:S02]  /*d200*/  LDL.LU R0, [R1+0x1c] ;  /* 0x00001c0001007983 */ /* 0x000ea40000300800 */
[----:B--2---:R-:W-:-:S04]  /*d210*/  IADD3 R0, R0, 0x1f, RZ ;  /* 0x0000001f00007810 */ /* 0x004fc80007ffe0ff */
[----:B------:R-:W-:-:S13]  /*d220*/  ISETP.GE.AND P0, PT, R0, c[0x0][0x53c], PT ;  /* 0x00014f0000007a0c */ /* 0x000fda0003f06270 */
[----:B------:R-:W-:Y:S05]  /*d230*/  @P0 BRA `(.L_x_110) ;  /* 0x0000076000000947 */ /* 0x000fea0003800000 */
[----:B------:R2:W-:Y:S01]  /*d240*/  STL [R1+0x1c], R0 ;  /* 0x00001c0001007387 */ /* 0x0005e20000100800 */
[----:B------:R-:W-:Y:S01]  /*d250*/  CS2R R6, SRZ ;  /* 0x0000000000067805 */ /* 0x000fe2000001ff00 */
[----:B--2---:R-:W-:-:S04]  /*d260*/  IADD3 R0, R0, R14, RZ ;  /* 0x0000000e00007210 */ /* 0x004fc80007ffe0ff */
[----:B------:R-:W-:-:S13]  /*d270*/  ISETP.GE.OR P0, PT, R0, c[0x0][0x53c], !P6 ;  /* 0x00014f0000007a0c */ /* 0x000fda0007706670 */
[----:B------:R-:W-:Y:S02]  /*d280*/  @!P0 MOV R2, 0x4 ;  /* 0x0000000400028802 */ /* 0x000fe40000000f00 */
[----:B------:R-:W-:-:S03]  /*d290*/  @!P0 MOV R3, 0x4 ;  /* 0x0000000400038802 */ /* 0x000fc60000000f00 */
[----:B-1----:R-:W-:-:S04]  /*d2a0*/  @!P0 IMAD.WIDE R4, R0, R2, c[0x0][0x580] ;  /* 0x0001600000048625 */ /* 0x002fc800078e0202 */
[----:B------:R-:W-:Y:S01]  /*d2b0*/  @!P0 IMAD.WIDE R2, R0, R3, c[0x0][0x578] ;  /* 0x00015e0000028625 */ /* 0x000fe200078e0203 */
[----:B------:R-:W2:Y:S04]  /*d2c0*/  @!P0 LDG.E R6, [R4.64] ;  /* 0x0000000604068981 */ /* 0x000ea8000c1e1900 */
[----:B------:R-:W2:Y:S02]  /*d2d0*/  @!P0 LDG.E R7, [R2.64] ;  /* 0x0000000602078981 */ /* 0x000ea4000c1e1900 */
[----:B--2---:R-:W-:Y:S01]  /*d2e0*/  IMAD R0, R7, R6, RZ ;  /* 0x0000000607007224 */ /* 0x004fe200078e02ff */
[----:B------:R-:W-:Y:S05]  /*d2f0*/  BRA.DIV ~URZ, `(.L_x_111) ;  /* 0x00001d527f007947 */ /* 0x000fea000b800000 */
[----:B------:R1:W2:Y:S02]  /*d300*/  SHFL.UP PT, R2, R0, 0x1, RZ ;  /* 0x0420000000027989 */ /* 0x0002a400000e00ff */
.L_x_155:
        /* <DEDUP_REMOVED lines=16> */
.L_x_156:
[----:B--2---:R-:W-:-:S05]  /*d410*/  IMAD R0, R0, c[0x0][0x538], RZ ;  /* 0x00014e0000007a24 */ /* 0x004fca00078e02ff */
[----:B------:R-:W-:-:S04]  /*d420*/  IADD3 R8, R0, R8, RZ ;  /* 0x0000000800087210 */ /* 0x000fc80007ffe0ff */
[----:B------:R-:W-:-:S13]  /*d430*/  ISETP.GT.AND P0, PT, R8, R9, PT ;  /* 0x000000090800720c */ /* 0x000fda0003f04270 */
[----:B-1----:R-:W-:Y:S05]  /*d440*/  @!P0 BRA `(.L_x_113) ;  /* 0xfffffdb000008947 */ /* 0x002fea000383ffff */
.L_x_109:
[----:B------:R-:W-:-:S05]  /*d450*/  IADD3 R11, -R0, R8, RZ ;  /* 0x00000008000b7210 */ /* 0x000fca0007ffe1ff */
[----:B------:R-:W-:-:S05]  /*d460*/  IMAD R0, R4, c[0x0][0x538], R11 ;  /* 0x00014e0004007a24 */ /* 0x000fca00078e020b */
[----:B------:R-:W-:Y:S01]  /*d470*/  ISETP.GT.AND P0, PT, R0, R9, PT ;  /* 0x000000090000720c */ /* 0x000fe20003f04270 */
[----:B------:R-:W-:-:S12]  /*d480*/  BRA.DIV ~URZ, `(.L_x_114) ;  /* 0x00001db27f007947 */ /* 0x000fd8000b800000 */
[----:B------:R-:W-:-:S04]  /*d490*/  VOTE.ANY R10, PT, !P0 ;  /* 0x00000000000a7806 */ /* 0x000fc800040e0100 */
.L_x_157:
[----:B------:R2:W3:Y:S01]  /*d4a0*/  POPC R12, R10 ;  /* 0x0000000a000c7309 */ /* 0x0004e20000000000 */
[----:B------:R-:W-:Y:S05]  /*d4b0*/  BRA.DIV ~URZ, `(.L_x_115) ;  /* 0x00001dd27f007947 */ /* 0x000fea000b800000 */
[----:B---3--:R3:W4:Y:S04]  /*d4c0*/  SHFL.IDX PT, R8, R6, R12, 0x1f ;  /* 0x00001f0c06087589 */ /* 0x00872800000e0000 */
[----:B------:R3:W1:Y:S02]  /*d4d0*/  SHFL.IDX PT, R7, R7, R12, 0x1f ;  /* 0x00001f0c07077589 */ /* 0x00066400000e0000 */
.L_x_158:
[----:B------:R-:W-:Y:S01]  /*d4e0*/  ISETP.NE.AND P0, PT, R10, RZ, PT ;  /* 0x000000ff0a00720c */ /* 0x000fe20003f05270 */
[----:B------:R-:W-:-:S12]  /*d4f0*/  BSSY B0, `(.L_x_116) ;  /* 0x0000005000007945 */ /* 0x000fd80003800000 */
[----:B------:R-:W-:Y:S05]  /*d500*/  @!P0 BRA `(.L_x_117) ;  /* 0x0000003000008947 */ /* 0x000fea0003800000 */
[----:B------:R-:W-:Y:S01]  /*d510*/  IADD3 R3, R12, -0x1, RZ ;  /* 0xffffffff0c037810 */ /* 0x000fe20007ffe0ff */
[----:B------:R-:W-:Y:S05]  /*d520*/  BRA.DIV ~URZ, `(.L_x_118) ;  /* 0x00001e327f007947 */ /* 0x000fea000b800000 */
[----:B------:R2:W3:Y:S02]  /*d530*/  SHFL.IDX PT, R13, R4, R3, 0x1f ;  /* 0x00001f03040d7589 */ /* 0x0004e400000e0000 */
.L_x_117:
[----:B------:R-:W-:Y:S05]  /*d540*/  BSYNC B0 ;  /* 0x0000000000007941 */ /* 0x000fea0003800000 */
.L_x_116:
[----:B---3--:R-:W-:Y:S01]  /*d550*/  IMAD R6, R13, c[0x0][0x538], R11 ;  /* 0x00014e000d067a24 */ /* 0x008fe200078e020b */
[----:B----4-:R-:W-:Y:S02]  /*d560*/  IABS R2, R8 ;  /* 0x0000000800027213 */ /* 0x010fe40000000000 */
[----:B-1----:R-:W-:Y:S01]  /*d570*/  IABS R0, R7 ;  /* 0x0000000700007213 */ /* 0x002fe20000000000 */
[----:B--2---:R-:W-:Y:S01]  /*d580*/  IMAD.IADD R10, R9, 0x1, -R6 ;  /* 0x00000001090a7824 */ /* 0x004fe200078e0a06 */
[----:B------:R1:W-:Y:S01]  /*d590*/  STL [R1+0x10], R6 ;  /* 0x0000100601007387 */ /* 0x0003e20000100800 */
[----:B------:R-:W2:Y:S03]  /*d5a0*/  I2F.RP R4, R2 ;  /* 0x0000000200047306 */ /* 0x000ea60000209400 */
[----:B------:R-:W3:Y:S05]  /*d5b0*/  LDL.LU R13, [R1+0x1c] ;  /* 0x00001c00010d7983 */ /* 0x000eea0000300800 */
[----:B--2---:R-:W2:Y:S02]  /*d5c0*/  MUFU.RCP R4, R4 ;  /* 0x0000000400047308 */ /* 0x004ea40000001000 */
[----:B--2---:R-:W-:-:S06]  /*d5d0*/  IADD3 R4, R4, 0xffffffe, RZ ;  /* 0x0ffffffe04047810 */ /* 0x004fcc0007ffe0ff */
[----:B------:R-:W2:Y:S01]  /*d5e0*/  F2I.FTZ.U32.TRUNC.NTZ R5, R4 ;  /* 0x0000000400057305 */ /* 0x000ea2000021f000 */
[----:B-1----:R-:W-:Y:S01]  /*d5f0*/  IMAD.MOV.U32 R6, RZ, RZ, R0 ;  /* 0x000000ffff067224 */ /* 0x002fe200078e0000 */
[----:B------:R-:W-:Y:S02]  /*d600*/  IABS R0, R8 ;  /* 0x0000000800007213 */ /* 0x000fe40000000000 */
[----:B------:R-:W-:-:S04]  /*d610*/  IABS R9, R10 ;  /* 0x0000000a00097213 */ /* 0x000fc80000000000 */
[----:B------:R-:W1:Y:S01]  /*d620*/  I2F.RP R11, R6 ;  /* 0x00000006000b7306 */ /* 0x000e620000209400 */
[----:B--2---:R-:W-:Y:S01]  /*d630*/  IMAD.MOV R3, RZ, RZ, -R5 ;  /* 0x000000ffff037224 */ /* 0x004fe200078e0a05 */
[----:B------:R-:W-:-:S03]  /*d640*/  MOV R4, RZ ;  /* 0x000000ff00047202 */ /* 0x000fc60000000f00 */
[----:B------:R-:W-:Y:S02]  /*d650*/  IMAD R3, R3, R2, RZ ;  /* 0x0000000203037224 */ /* 0x000fe400078e02ff */
[----:B------:R-:W-:Y:S02]  /*d660*/  IMAD.MOV R0, RZ, RZ, -R0 ;  /* 0x000000ffff007224 */ /* 0x000fe400078e0a00 */
[----:B------:R-:W-:-:S04]  /*d670*/  IMAD.HI.U32 R5, R5, R3, R4 ;  /* 0x0000000305057227 */ /* 0x000fc800078e0004 */
[----:B------:R-:W-:Y:S02]  /*d680*/  IMAD.MOV.U32 R3, RZ, RZ, R9 ;  /* 0x000000ffff037224 */ /* 0x000fe400078e0009 */
[----:B------:R-:W-:Y:S02]  /*d690*/  IMAD.MOV.U32 R4, RZ, RZ, R0 ;  /* 0x000000ffff047224 */ /* 0x000fe400078e0000 */
[----:B------:R-:W-:-:S04]  /*d6a0*/  IMAD.HI.U32 R0, R5, R3, RZ ;  /* 0x0000000305007227 */ /* 0x000fc800078e00ff */
[----:B------:R-:W-:Y:S02]  /*d6b0*/  IMAD R3, R0, R4, R3 ;  /* 0x0000000400037224 */ /* 0x000fe400078e0203 */
[----:B-1----:R-:W1:Y:S03]  /*d6c0*/  MUFU.RCP R4, R11 ;  /* 0x0000000b00047308 */ /* 0x002e660000001000 */
[----:B------:R-:W-:-:S13]  /*d6d0*/  ISETP.GT.U32.AND P0, PT, R2, R3, PT ;  /* 0x000000030200720c */ /* 0x000fda0003f04070 */
[-C--:B------:R-:W-:Y:S02]  /*d6e0*/  @!P0 IADD3 R3, R3, -R2.reuse, RZ ;  /* 0x8000000203038210 */ /* 0x080fe40007ffe0ff */
[----:B-1----:R-:W-:Y:S02]  /*d6f0*/  IADD3 R4, R4, 0xffffffe, RZ ;  /* 0x0ffffffe04047810 */ /* 0x002fe40007ffe0ff */
[----:B------:R-:W-:Y:S02]  /*d700*/  ISETP.GE.U32.AND P2, PT, R3, R2, PT ;  /* 0x000000020300720c */ /* 0x000fe40003f46070 */
[----:B------:R-:W1:Y:S01]  /*d710*/  F2I.FTZ.U32.TRUNC.NTZ R3, R4 ;  /* 0x0000000400037305 */ /* 0x000e62000021f000 */
[----:B------:R-:W-:Y:S02]  /*d720*/  LOP3.LUT R2, R10, R8, RZ, 0x3c, !PT ;  /* 0x000000080a027212 */ /* 0x000fe400078e3cff */
[----:B------:R-:W-:Y:S02]  /*d730*/  @!P0 IADD3 R0, R0, 0x1, RZ ;  /* 0x0000000100008810 */ /* 0x000fe40007ffe0ff */
[----:B------:R-:W-:-:S02]  /*d740*/  ISETP.GE.AND P1, PT, R2, RZ, PT ;  /* 0x000000ff0200720c */ /* 0x000fc40003f26270 */
[----:B------:R-:W-:-:S04]  /*d750*/  ISETP.NE.AND P0, PT, R8, RZ, PT ;  /* 0x000000ff0800720c */ /* 0x000fc80003f05270 */
[----:B------:R-:W-:Y:S01]  /*d760*/  @P2 IADD3 R0, R0, 0x1, RZ ;  /* 0x0000000100002810 */ /* 0x000fe20007ffe0ff */
[----:B-1----:R-:W-:-:S06]  /*d770*/  IMAD.MOV R2, RZ, RZ, -R3 ;  /* 0x000000ffff027224 */ /* 0x002fcc00078e0a03 */
[----:B------:R-:W-:Y:S02]  /*d780*/  @!P1 IMAD.MOV R0, RZ, RZ, -R0 ;  /* 0x000000ffff009224 */ /* 0x000fe400078e0a00 */
[----:B------:R-:W-:Y:S01]  /*d790*/  IMAD.MOV.U32 R4, RZ, RZ, R2 ;  /* 0x000000ffff047224 */ /* 0x000fe200078e0002 */
[----:B------:R-:W-:Y:S02]  /*d7a0*/  IABS R2, R7 ;  /* 0x0000000700027213 */ /* 0x000fe40000000000 */
[----:B------:R-:W-:Y:S01]  /*d7b0*/  @!P0 LOP3.LUT R0, RZ, R8, RZ, 0x33, !PT ;  /* 0x00000008ff008212 */ /* 0x000fe200078e33ff */
[----:B------:R-:W-:Y:S01]  /*d7c0*/  IMAD R4, R4, R6, RZ ;  /* 0x0000000604047224 */ /* 0x000fe200078e02ff */
[----:B------:R-:W-:Y:S01]  /*d7d0*/  IADD3 R5, RZ, -R2, RZ ;  /* 0x80000002ff057210 */ /* 0x000fe20007ffe0ff */
[----:B------:R-:W-:Y:S01]  /*d7e0*/  IMAD.MOV.U32 R2, RZ, RZ, RZ ;  /* 0x000000ffff027224 */ /* 0x000fe200078e00ff */
[----:B------:R-:W-:-:S03]  /*d7f0*/  IABS R9, R0 ;  /* 0x0000000000097213 */ /* 0x000fc60000000000 */
[----:B------:R-:W-:Y:S01]  /*d800*/  IMAD.HI.U32 R2, R3, R4, R2 ;  /* 0x0000000403027227 */ /* 0x000fe200078e0002 */
[----:B------:R-:W-:-:S03]  /*d810*/  MOV R4, R5 ;  /* 0x0000000500047202 */ /* 0x000fc60000000f00 */
[----:B------:R-:W-:-:S04]  /*d820*/  IMAD.MOV.U32 R3, RZ, RZ, R9 ;  /* 0x000000ffff037224 */ /* 0x000fc800078e0009 */
[----:B------:R-:W-:-:S04]  /*d830*/  IMAD.HI.U32 R2, R2, R3, RZ ;  /* 0x0000000302027227 */ /* 0x000fc800078e00ff */
[----:B------:R-:W-:-:S05]  /*d840*/  IMAD R3, R2, R4, R3 ;  /* 0x0000000402037224 */ /* 0x000fca00078e0203 */
[----:B------:R-:W-:-:S13]  /*d850*/  ISETP.GT.U32.AND P0, PT, R6, R3, PT ;  /* 0x000000030600720c */ /* 0x000fda0003f04070 */
[----:B------:R-:W-:-:S05]  /*d860*/  @!P0 IMAD.IADD R3, R3, 0x1, -R6 ;  /* 0x0000000103038824 */ /* 0x000fca00078e0a06 */
[----:B------:R-:W-:Y:S02]  /*d870*/  ISETP.GE.U32.AND P2, PT, R3, R6, PT ;  /* 0x000000060300720c */ /* 0x000fe40003f46070 */
[----:B------:R-:W-:Y:S02]  /*d880*/  LOP3.LUT R3, R0, R7, RZ, 0x3c, !PT ;  /* 0x0000000700037212 */ /* 0x000fe400078e3cff */
[----:B------:R-:W-:Y:S02]  /*d890*/  @!P0 IADD3 R2, R2, 0x1, RZ ;  /* 0x0000000102028810 */ /* 0x000fe40007ffe0ff */
[----:B------:R-:W-:Y:S02]  /*d8a0*/  ISETP.GE.AND P1, PT, R3, RZ, PT ;  /* 0x000000ff0300720c */ /* 0x000fe40003f26270 */
[----:B------:R-:W-:-:S05]  /*d8b0*/  ISETP.NE.AND P0, PT, R7, RZ, PT ;  /* 0x000000ff0700720c */ /* 0x000fca0003f05270 */
[----:B------:R-:W-:-:S06]  /*d8c0*/  @P2 IADD3 R2, R2, 0x1, RZ ;  /* 0x0000000102022810 */ /* 0x000fcc0007ffe0ff */
[----:B------:R-:W-:Y:S02]  /*d8d0*/  @!P1 IMAD.MOV R2, RZ, RZ, -R2 ;  /* 0x000000ffff029224 */ /* 0x000fe400078e0a02 */
[----:B------:R-:W-:-:S04]  /*d8e0*/  @!P0 LOP3.LUT R2, RZ, R7, RZ, 0x33, !PT ;  /* 0x00000007ff028212 */ /* 0x000fc800078e33ff */
[----:B------:R-:W-:Y:S01]  /*d8f0*/  IADD3 R3, -R2, RZ, RZ ;  /* 0x000000ff02037210 */ /* 0x000fe20007ffe1ff */
[----:B------:R-:W-:Y:S02]  /*d900*/  IMAD R4, R0, R8, RZ ;  /* 0x0000000800047224 */ /* 0x000fe400078e02ff */
[C---:B------:R-:W-:Y:S02]  /*d910*/  IMAD R2, R7.reuse, 0x1000000, R2 ;  /* 0x0100000007027824 */ /* 0x040fe400078e0202 */
[----:B------:R-:W-:Y:S01]  /*d920*/  IMAD R0, R7, R3, R0 ;  /* 0x0000000307007224 */ /* 0x000fe200078e0200 */
[----:B------:R-:W-:-:S03]  /*d930*/  IADD3 R3, R10, -R4, RZ ;  /* 0x800000040a037210 */ /* 0x000fc60007ffe0ff */
[----:B------:R-:W-:-:S05]  /*d940*/  IMAD R0, R0, 0x10000, R2 ;  /* 0x0001000000007824 */ /* 0x000fca00078e0202 */
[----:B------:R1:W-:Y:S01]  /*d950*/  STL [R1+0x18], R0 ;  /* 0x0000180001007387 */ /* 0x0003e20000100800 */
[----:B---3--:R-:W-:-:S05]  /*d960*/  IMAD.IADD R13, R12, 0x1, R13 ;  /* 0x000000010c0d7824 */ /* 0x008fca00078e020d */
[----:B------:R1:W-:Y:S04]  /*d970*/  STL [R1+0x1c], R13 ;  /* 0x00001c0d01007387 */ /* 0x0003e80000100800 */
[----:B------:R1:W-:Y:S01]  /*d980*/  STL [R1+0x14], R3 ;  /* 0x0000140301007387 */ /* 0x0003e20000100800 */
[----:B------:R-:W-:Y:S05]  /*d990*/  BRA `(.L_x_119) ;  /* 0x0000005000007947 */ /* 0x000fea0003800000 */
.L_x_110:
[----:B------:R-:W-:Y:S01]  /*d9a0*/  MOV R0, c[0x0][0x53c] ;  /* 0x00014f0000007a02 */ /* 0x000fe20000000f00 */
[----:B------:R2:W-:Y:S04]  /*d9b0*/  STL [R1+0x10], R9 ;  /* 0x0000100901007387 */ /* 0x0005e80000100800 */
[----:B------:R2:W-:Y:S04]  /*d9c0*/  STL [R1+0x14], RZ ;  /* 0x000014ff01007387 */ /* 0x0005e80000100800 */
[----:B------:R2:W-:Y:S04]  /*d9d0*/  STL [R1+0x18], RZ ;  /* 0x000018ff01007387 */ /* 0x0005e80000100800 */
[----:B------:R2:W-:Y:S02]  /*d9e0*/  STL [R1+0x1c], R0 ;  /* 0x00001c0001007387 */ /* 0x0005e40000100800 */
.L_x_119:
[----:B------:R-:W-:Y:S05]  /*d9f0*/  BSYNC B1 ;  /* 0x0000000000017941 */ /* 0x000fea0003800000 */
.L_x_108:
[----:B-1----:R-:W3:Y:S04]  /*da00*/  LDL R4, [R1+0x10] ;  /* 0x0000100001047983 */ /* 0x002ee80000100800 */
[----:B------:R-:W3:Y:S04]  /*da10*/  LDL R5, [R1+0x14] ;  /* 0x0000140001057983 */ /* 0x000ee80000100800 */
[----:B------:R-:W3:Y:S04]  /*da20*/  LDL R6, [R1+0x18] ;  /* 0x0000180001067983 */ /* 0x000ee80000100800 */
[----:B------:R-:W3:Y:S01]  /*da30*/  LDL R7, [R1+0x1c] ;  /* 0x00001c0001077983 */ /* 0x000ee20000100800 */
[----:B------:R-:W-:Y:S03]  /*da40*/  WARPSYNC 0xffffffff ;  /* 0xffffffff00007948 */ /* 0x000fe60003800000 */
[----:B------:R-:W-:Y:S01]  /*da50*/  BAR.SYNC.DEFER_BLOCKING 0x4, 0x80 ;  /* 0x0102000000007b1d */ /* 0x000fe20000010000 */
[----:B------:R-:W-:-:S13]  /*da60*/  ISETP.NE.AND P0, PT, R14, RZ, PT ;  /* 0x000000ff0e00720c */ /* 0x000fda0003f05270 */
[----:B---3--:R1:W-:Y:S04]  /*da70*/  @!P0 STS.128 [0xc080], R4 ;  /* 0x00c08004ff008388 */ /* 0x0083e80000000c00 */
[----:B------:R-:W-:Y:S06]  /*da80*/  BAR.ARV 0x5, 0x80 ;  /* 0x0142000000007b1d */ /* 0x000fec0000002000 */
.L_x_103:
[----:B--2---:R-:W2:Y:S02]  /*da90*/  LDL R0, [R1+0x1c] ;  /* 0x00001c0001007983 */ /* 0x004ea40000100800 */
[----:B--2---:R-:W-:-:S13]  /*daa0*/  ISETP.GE.AND P0, PT, R0, c[0x0][0x53c], PT ;  /* 0x00014f0000007a0c */ /* 0x004fda0003f06270 */
[----:B-1----:R-:W-:Y:S01]  /*dab0*/  @P0 CALL.REL.NOINC `(.L_x_120) ;  /* 0x0000001000000944 */ /* 0x002fe20003c00000 */
[----:B------:R-:W-:Y:S05]  /*dac0*/  BRA `(.L_x_121) ;  /* 0xffff3d1000007947 */ /* 0x000fea000383ffff */
.L_x_120:
[----:B------:R-:W-:Y:S05]  /*dad0*/  EXIT ;  /* 0x000000000000794d */ /* 0x000fea0003800000 */
.L_x_23:
[----:B------:R-:W-:Y:S01]  /*dae0*/  IMAD.MOV.U32 R0, RZ, RZ, R5 ;  /* 0x000000ffff007224 */ /* 0x000fe200078e0005 */
[----:B------:R-:W-:Y:S02]  /*daf0*/  MOV R2, 0x1 ;  /* 0x0000000100027802 */ /* 0x000fe40000000f00 */
[----:B------:R-:W-:Y:S02]  /*db00*/  MOV R3, 0xdb20 ;  /* 0x0000db2000037802 */ /* 0x000fe40000000f00 */
[----:B------:R-:W-:Y:S05]  /*db10*/  CALL.REL.NOINC `($__internal_2_$__cuda_sm70_shflsync_up_p) ;  /* 0x0000193000007944 */ /* 0x000fea0003c00000 */
[----:B------:R-:W-:Y:S01]  /*db20*/  MOV R0, R4 ;  /* 0x0000000400007202 */ /* 0x000fe20000000f00 */
[----:B------:R-:W-:Y:S05]  /*db30*/  BRA `(.L_x_122) ;  /* 0xffff293000007947 */ /* 0x000fea000383ffff */
.L_x_24:
[----:B------:R-:W-:Y:S01]  /*db40*/  IMAD.MOV.U32 R0, RZ, RZ, R5 ;  /* 0x000000ffff007224 */ /* 0x000fe200078e0005 */
[----:B------:R-:W-:Y:S02]  /*db50*/  MOV R2, 0x2 ;  /* 0x0000000200027802 */ /* 0x000fe40000000f00 */
[----:B------:R-:W-:Y:S02]  /*db60*/  MOV R3, 0xdb80 ;  /* 0x0000db8000037802 */ /* 0x000fe40000000f00 */
[----:B------:R-:W-:Y:S05]  /*db70*/  CALL.REL.NOINC `($__internal_2_$__cuda_sm70_shflsync_up_p) ;  /* 0x000018d000007944 */ /* 0x000fea0003c00000 */
[----:B------:R-:W-:Y:S01]  /*db80*/  SEL R0, R4, RZ, P4 ;  /* 0x000000ff04007207 */ /* 0x000fe20002000000 */
[----:B------:R-:W-:Y:S01]  /*db90*/  IMAD.MOV.U32 R2, RZ, RZ, 0x4 ;  /* 0x00000004ff027424 */ /* 0x000fe200078e00ff */
[----:B------:R-:W-:-:S03]  /*dba0*/  MOV R3, 0xdbd0 ;  /* 0x0000dbd000037802 */ /* 0x000fc60000000f00 */
[----:B------:R-:W-:Y:S02]  /*dbb0*/  IMAD.IADD R0, R5, 0x1, R0 ;  /* 0x0000000105007824 */ /* 0x000fe400078e0200 */
        /* <DEDUP_REMOVED lines=14> */
[----:B------:R-:W-:Y:S01]  /*dca0*/  IMAD.IADD R4, R0, 0x1, R4 ;  /* 0x0000000100047824 */ /* 0x000fe200078e0204 */
[----:B------:R-:W-:-:S03]  /*dcb0*/  MOV R0, 0x1f ;  /* 0x0000001f00007802 */ /* 0x000fc60000000f00 */
[----:B------:R-:W-:Y:S02]  /*dcc0*/  IMAD.MOV.U32 R5, RZ, RZ, R4 ;  /* 0x000000ffff057224 */ /* 0x000fe400078e0004 */
[----:B------:R-:W-:Y:S05]  /*dcd0*/  CALL.REL.NOINC `($__internal_1_$__cuda_sm70_shflsync_idx_p) ;  /* 0x0000172000007944 */ /* 0x000fea0003c00000 */
[----:B------:R-:W-:Y:S05]  /*dce0*/  BRA `(.L_x_123) ;  /* 0xffff288000007947 */ /* 0x000fea000383ffff */
.L_x_26:
[----:B------:R-:W-:Y:S02]  /*dcf0*/  SEL R0, RZ, 0x1, P0 ;  /* 0x00000001ff007807 */ /* 0x000fe40000000000 */
[----:B------:R-:W-:Y:S02]  /*dd00*/  MOV R2, 0xdd20 ;  /* 0x0000dd2000027802 */ /* 0x000fe40000000f00 */
[----:B------:R-:W-:Y:S05]  /*dd10*/  CALL.REL.NOINC `($__internal_3_$__cuda_sm70_votesync_ballot) ;  /* 0x000017a000007944 */ /* 0x000fea0003c00000 */
[----:B------:R-:W-:Y:S01]  /*dd20*/  MOV R6, R0 ;  /* 0x0000000000067202 */ /* 0x000fe20000000f00 */
[----:B------:R-:W-:Y:S05]  /*dd30*/  BRA `(.L_x_124) ;  /* 0xffff28c000007947 */ /* 0x000fea000383ffff */
.L_x_27:
[----:B------:R-:W-:Y:S01]  /*dd40*/  IMAD.MOV.U32 R5, RZ, RZ, R8 ;  /* 0x000000ffff057224 */ /* 0x000fe200078e0008 */
[----:B--2---:R-:W-:Y:S01]  /*dd50*/  MOV R3, R13 ;  /* 0x0000000d00037202 */ /* 0x004fe20000000f00 */
[----:B------:R-:W-:Y:S01]  /*dd60*/  IMAD.MOV.U32 R0, RZ, RZ, 0x1f ;  /* 0x0000001fff007424 */ /* 0x000fe200078e00ff */
[----:B------:R-:W-:Y:S02]  /*dd70*/  MOV R2, 0xdd90 ;  /* 0x0000dd9000027802 */ /* 0x000fe40000000f00 */
[----:B-1----:R-:W-:Y:S05]  /*dd80*/  CALL.REL.NOINC `($__internal_1_$__cuda_sm70_shflsync_idx_p) ;  /* 0x0000167000007944 */ /* 0x002fea0003c00000 */
[----:B------:R-:W-:Y:S01]  /*dd90*/  IMAD.MOV.U32 R11, RZ, RZ, R0 ;  /* 0x000000ffff0b7224 */ /* 0x000fe200078e0000 */
[----:B------:R-:W-:Y:S01]  /*dda0*/  MOV R5, R7 ;  /* 0x0000000700057202 */ /* 0x000fe20000000f00 */
[----:B------:R-:W-:Y:S01]  /*ddb0*/  IMAD.MOV.U32 R7, RZ, RZ, RZ ;  /* 0x000000ffff077224 */ /* 0x000fe200078e00ff */
[----:B------:R-:W-:Y:S01]  /*ddc0*/  MOV R3, R13 ;  /* 0x0000000d00037202 */ /* 0x000fe20000000f00 */
[----:B------:R-:W-:Y:S01]  /*ddd0*/  IMAD.MOV.U32 R0, RZ, RZ, 0x1f ;  /* 0x0000001fff007424 */ /* 0x000fe200078e00ff */
[----:B------:R-:W-:-:S02]  /*dde0*/  MOV R2, 0xde00 ;  /* 0x0000de0000027802 */ /* 0x000fc40000000f00 */
[----:B------:R-:W-:Y:S05]  /*ddf0*/  CALL.REL.NOINC `($__internal_1_$__cuda_sm70_shflsync_idx_p) ;  /* 0x0000160000007944 */ /* 0x000fea0003c00000 */
[----:B------:R-:W-:Y:S01]  /*de00*/  MOV R10, R0 ;  /* 0x00000000000a7202 */ /* 0x000fe20000000f00 */
[----:B------:R-:W-:Y:S05]  /*de10*/  BRA `(.L_x_125) ;  /* 0xffff283000007947 */ /* 0x000fea000383ffff */
.L_x_30:
[----:B------:R-:W-:Y:S01]  /*de20*/  IMAD.MOV.U32 R5, RZ, RZ, R4 ;  /* 0x000000ffff057224 */ /* 0x000fe200078e0004 */
[----:B------:R-:W-:-:S02]  /*de30*/  MOV R0, 0x1f ;  /* 0x0000001f00007802 */ /* 0x000fc40000000f00 */
[----:B------:R-:W-:Y:S02]  /*de40*/  MOV R2, 0xde60 ;  /* 0x0000de6000027802 */ /* 0x000fe40000000f00 */
[----:B-1----:R-:W-:Y:S05]  /*de50*/  CALL.REL.NOINC `($__internal_1_$__cuda_sm70_shflsync_idx_p) ;  /* 0x000015a000007944 */ /* 0x002fea0003c00000 */
[----:B------:R-:W-:Y:S01]  /*de60*/  MOV R7, R0 ;  /* 0x0000000000077202 */ /* 0x000fe20000000f00 */
[----:B------:R-:W-:Y:S05]  /*de70*/  BRA `(.L_x_29) ;  /* 0xffff283000007947 */ /* 0x000fea000383ffff */
.L_x_38:
[----:B------:R-:W-:Y:S01]  /*de80*/  IMAD.MOV.U32 R5, RZ, RZ, R10 ;  /* 0x000000ffff057224 */ /* 0x000fe200078e000a */
[----:B------:R-:W-:Y:S01]  /*de90*/  MOV R3, RZ ;  /* 0x000000ff00037202 */ /* 0x000fe20000000f00 */
[----:B------:R-:W-:Y:S01]  /*dea0*/  IMAD.MOV.U32 R0, RZ, RZ, 0x1c1f ;  /* 0x00001c1fff007424 */ /* 0x000fe200078e00ff */
[----:B------:R-:W-:Y:S02]  /*deb0*/  MOV R2, 0xded0 ;  /* 0x0000ded000027802 */ /* 0x000fe40000000f00 */
[----:B------:R-:W-:Y:S05]  /*dec0*/  CALL.REL.NOINC `($__internal_1_$__cuda_sm70_shflsync_idx_p) ;  /* 0x0000153000007944 */ /* 0x000fea0003c00000 */
[----:B------:R-:W-:Y:S01]  /*ded0*/  MOV R8, R0 ;  /* 0x0000000000087202 */ /* 0x000fe20000000f00 */
[----:B------:R-:W-:Y:S05]  /*dee0*/  BRA `(.L_x_126) ;  /* 0xffff491000007947 */ /* 0x000fea000383ffff */
.L_x_39:
[----:B------:R-:W-:Y:S01]  /*def0*/  IMAD.MOV.U32 R5, RZ, RZ, R12 ;  /* 0x000000ffff057224 */ /* 0x000fe200078e000c */
[----:B------:R-:W-:Y:S01]  /*df00*/  MOV R3, RZ ;  /* 0x000000ff00037202 */ /* 0x000fe20000000f00 */
[----:B------:R-:W-:Y:S01]  /*df10*/  IMAD.MOV.U32 R0, RZ, RZ, 0x1c1f ;  /* 0x00001c1fff007424 */ /* 0x000fe200078e00ff */
[----:B------:R-:W-:Y:S02]  /*df20*/  MOV R2, 0xdf40 ;  /* 0x0000df4000027802 */ /* 0x000fe40000000f00 */
[----:B-12---:R-:W-:Y:S05]  /*df30*/  CALL.REL.NOINC `($__internal_1_$__cuda_sm70_shflsync_idx_p) ;  /* 0x000014c000007944 */ /* 0x006fea0003c00000 */
[----:B------:R-:W-:Y:S05]  /*df40*/  BRA `(.L_x_127) ;  /* 0xffff48d000007947 */ /* 0x000fea000383ffff */
.L_x_42:
[----:B--2---:R-:W-:Y:S01]  /*df50*/  IMAD.MOV.U32 R5, RZ, RZ, R10 ;  /* 0x000000ffff057224 */ /* 0x004fe200078e000a */
[----:B------:R-:W-:Y:S01]  /*df60*/  MOV R3, 0x1 ;  /* 0x0000000100037802 */ /* 0x000fe20000000f00 */
[----:B----4-:R-:W-:Y:S01]  /*df70*/  IMAD.MOV.U32 R0, RZ, RZ, 0x1c1f ;  /* 0x00001c1fff007424 */ /* 0x010fe200078e00ff */
[----:B------:R-:W-:-:S02]  /*df80*/  MOV R2, 0xdfa0 ;  /* 0x0000dfa000027802 */ /* 0x000fc40000000f00 */
[----:B-1-3--:R-:W-:Y:S05]  /*df90*/  CALL.REL.NOINC `($__internal_1_$__cuda_sm70_shflsync_idx_p) ;  /* 0x0000146000007944 */ /* 0x00afea0003c00000 */
[----:B------:R-:W-:Y:S01]  /*dfa0*/  IMAD.MOV.U32 R8, RZ, RZ, R0 ;  /* 0x000000ffff087224 */ /* 0x000fe200078e0000 */
[----:B------:R-:W-:Y:S01]  /*dfb0*/  MOV R3, 0x1 ;  /* 0x0000000100037802 */ /* 0x000fe20000000f00 */
[----:B------:R-:W-:Y:S01]  /*dfc0*/  IMAD.MOV.U32 R5, RZ, RZ, R12 ;  /* 0x000000ffff057224 */ /* 0x000fe200078e000c */
[----:B------:R-:W-:-:S02]  /*dfd0*/  MOV R0, 0x1c1f ;  /* 0x00001c1f00007802 */ /* 0x000fc40000000f00 */
[----:B------:R-:W-:Y:S02]  /*dfe0*/  MOV R2, 0xe000 ;  /* 0x0000e00000027802 */ /* 0x000fe40000000f00 */
[----:B------:R-:W-:Y:S05]  /*dff0*/  CALL.REL.NOINC `($__internal_1_$__cuda_sm70_shflsync_idx_p) ;  /* 0x0000140000007944 */ /* 0x000fea0003c00000 */
[----:B------:R-:W-:Y:S05]  /*e000*/  BRA `(.L_x_128) ;  /* 0xffff49a000007947 */ /* 0x000fea000383ffff */
.L_x_45:
[----:B-1----:R-:W-:Y:S01]  /*e010*/  IMAD.MOV.U32 R5, RZ, RZ, R10 ;  /* 0x000000ffff057224 */ /* 0x002fe200078e000a */
[----:B------:R-:W-:Y:S01]  /*e020*/  MOV R3, 0x2 ;  /* 0x0000000200037802 */ /* 0x000fe20000000f00 */
[----:B----4-:R-:W-:Y:S01]  /*e030*/  IMAD.MOV.U32 R0, RZ, RZ, 0x1c1f ;  /* 0x00001c1fff007424 */ /* 0x010fe200078e00ff */
[----:B------:R-:W-:Y:S02]  /*e040*/  MOV R2, 0xe060 ;  /* 0x0000e06000027802 */ /* 0x000fe40000000f00 */
[----:B--23--:R-:W-:Y:S05]  /*e050*/  CALL.REL.NOINC `($__internal_1_$__cuda_sm70_shflsync_idx_p) ;  /* 0x000013a000007944 */ /* 0x00cfea0003c00000 */
[----:B------:R-:W-:Y:S01]  /*e060*/  MOV R8, R0 ;  /* 0x0000000000087202 */ /* 0x000fe20000000f00 */
[----:B------:R-:W-:Y:S05]  /*e070*/  BRA `(.L_x_129) ;  /* 0xffff4ab000007947 */ /* 0x000fea000383ffff */
.L_x_46:
[----:B------:R-:W-:Y:S01]  /*e080*/  IMAD.MOV.U32 R5, RZ, RZ, R12 ;  /* 0x000000ffff057224 */ /* 0x000fe200078e000c */
[----:B------:R-:W-:Y:S01]  /*e090*/  MOV R3, 0x2 ;  /* 0x0000000200037802 */ /* 0x000fe20000000f00 */
[----:B----4-:R-:W-:Y:S01]  /*e0a0*/  IMAD.MOV.U32 R0, RZ, RZ, 0x1c1f ;  /* 0x00001c1fff007424 */ /* 0x010fe200078e00ff */
[----:B------:R-:W-:Y:S02]  /*e0b0*/  MOV R2, 0xe0d0 ;  /* 0x0000e0d000027802 */ /* 0x000fe40000000f00 */
[----:B-123--:R-:W-:Y:S05]  /*e0c0*/  CALL.REL.NOINC `($__internal_1_$__cuda_sm70_shflsync_idx_p) ;  /* 0x0000133000007944 */ /* 0x00efea0003c00000 */
[----:B------:R-:W-:Y:S05]  /*e0d0*/  BRA `(.L_x_130) ;  /* 0xffff4a7000007947 */ /* 0x000fea000383ffff */
.L_x_49:
[----:B-1----:R-:W-:Y:S01]  /*e0e0*/  IMAD.MOV.U32 R5, RZ, RZ, R10 ;  /* 0x000000ffff057224 */ /* 0x002fe200078e000a */
[----:B------:R-:W-:Y:S01]  /*e0f0*/  MOV R3, 0x3 ;  /* 0x0000000300037802 */ /* 0x000fe20000000f00 */
[----:B------:R-:W-:Y:S01]  /*e100*/  IMAD.MOV.U32 R0, RZ, RZ, 0x1c1f ;  /* 0x00001c1fff007424 */ /* 0x000fe200078e00ff */
[----:B------:R-:W-:-:S02]  /*e110*/  MOV R2, 0xe130 ;  /* 0x0000e13000027802 */ /* 0x000fc40000000f00 */
[----:B--234-:R-:W-:Y:S05]  /*e120*/  CALL.REL.NOINC `($__internal_1_$__cuda_sm70_shflsync_idx_p) ;  /* 0x000012d000007944 */ /* 0x01cfea0003c00000 */
[----:B------:R-:W-:Y:S01]  /*e130*/  IMAD.MOV.U32 R8, RZ, RZ, R0 ;  /* 0x000000ffff087224 */ /* 0x000fe200078e0000 */
[----:B------:R-:W-:Y:S01]  /*e140*/  MOV R3, 0x3 ;  /* 0x0000000300037802 */ /* 0x000fe20000000f00 */
[----:B------:R-:W-:Y:S01]  /*e150*/  IMAD.MOV.U32 R5, RZ, RZ, R12 ;  /* 0x000000ffff057224 */ /* 0x000fe200078e000c */
[----:B------:R-:W-:-:S02]  /*e160*/  MOV R0, 0x1c1f ;  /* 0x00001c1f00007802 */ /* 0x000fc40000000f00 */
[----:B------:R-:W-:Y:S02]  /*e170*/  MOV R2, 0xe190 ;  /* 0x0000e19000027802 */ /* 0x000fe40000000f00 */
[----:B------:R-:W-:Y:S05]  /*e180*/  CALL.REL.NOINC `($__internal_1_$__cuda_sm70_shflsync_idx_p) ;  /* 0x0000127000007944 */ /* 0x000fea0003c00000 */
[----:B------:R-:W-:Y:S05]  /*e190*/  BRA `(.L_x_131) ;  /* 0xffff4b4000007947 */ /* 0x000fea000383ffff */
.L_x_56:
[----:B------:R-:W-:Y:S01]  /*e1a0*/  IMAD.MOV.U32 R0, RZ, RZ, R232 ;  /* 0x000000ffff007224 */ /* 0x000fe200078e00e8 */
[----:B------:R-:W-:Y:S01]  /*e1b0*/  MOV R10, 0x1f ;  /* 0x0000001f000a7802 */ /* 0x000fe20000000f00 */
[----:B------:R-:W-:Y:S01]  /*e1c0*/  IMAD.MOV.U32 R3, RZ, RZ, 0x2 ;  /* 0x00000002ff037424 */ /* 0x000fe200078e00ff */
[----:B------:R-:W-:Y:S02]  /*e1d0*/  MOV R9, 0xffffffff ;  /* 0xffffffff00097802 */ /* 0x000fe40000000f00 */
[----:B------:R-:W-:Y:S02]  /*e1e0*/  MOV R2, 0xe200 ;  /* 0x0000e20000027802 */ /* 0x000fe40000000f00 */
[----:B------:R-:W-:Y:S05]  /*e1f0*/  CALL.REL.NOINC `($__internal_0_$__cuda_sm70_shflsync_bfly_p) ;  /* 0x000011c000007944 */ /* 0x000fea0003c00000 */
[----:B------:R-:W-:Y:S01]  /*e200*/  FADD.FTZ R0, R232, R8 ;  /* 0x00000008e8007221 */ /* 0x000fe20000010000 */
[----:B------:R-:W-:Y:S02]  /*e210*/  MOV R3, 0x1 ;  /* 0x0000000100037802 */ /* 0x000fe40000000f00 */
[----:B------:R-:W-:Y:S02]  /*e220*/  MOV R2, 0xe240 ;  /* 0x0000e24000027802 */ /* 0x000fe40000000f00 */
[----:B------:R-:W-:Y:S05]  /*e230*/  CALL.REL.NOINC `($__internal_0_$__cuda_sm70_shflsync_bfly_p) ;  /* 0x0000118000007944 */ /* 0x000fea0003c00000 */
[----:B------:R-:W-:Y:S01]  /*e240*/  FADD.FTZ R5, R0, R8 ;  /* 0x0000000800057221 */ /* 0x000fe20000010000 */
[----:B------:R-:W-:Y:S02]  /*e250*/  MOV R0, R241 ;  /* 0x000000f100007202 */ /* 0x000fe40000000f00 */
[----:B------:R-:W-:-:S02]  /*e260*/  MOV R3, 0x2 ;  /* 0x0000000200037802 */ /* 0x000fc40000000f00 */
[----:B------:R-:W-:Y:S02]  /*e270*/  MOV R2, 0xe290 ;  /* 0x0000e29000027802 */ /* 0x000fe40000000f00 */
[----:B------:R-:W-:Y:S05]  /*e280*/  CALL.REL.NOINC `($__internal_0_$__cuda_sm70_shflsync_bfly_p) ;  /* 0x0000113000007944 */ /* 0x000fea0003c00000 */
[----:B------:R-:W-:Y:S01]  /*e290*/  FADD.FTZ R4, R241, R8 ;  /* 0x00000008f1047221 */ /* 0x000fe20000010000 */
[----:B------:R-:W-:Y:S02]  /*e2a0*/  MOV R3, 0x1 ;  /* 0x0000000100037802 */ /* 0x000fe40000000f00 */
[----:B------:R-:W-:Y:S02]  /*e2b0*/  MOV R2, 0xe2e0 ;  /* 0x0000e2e000027802 */ /* 0x000fe40000000f00 */
[----:B------:R-:W-:Y:S02]  /*e2c0*/  MOV R0, R4 ;  /* 0x0000000400007202 */ /* 0x000fe40000000f00 */
[----:B------:R-:W-:Y:S05]  /*e2d0*/  CALL.REL.NOINC `($__internal_0_$__cuda_sm70_shflsync_bfly_p) ;  /* 0x000010e000007944 */ /* 0x000fea0003c00000 */
[----:B------:R-:W-:Y:S01]  /*e2e0*/  FADD.FTZ R4, R4, R8 ;  /* 0x0000000804047221 */ /* 0x000fe20000010000 */
[----:B------:R-:W-:Y:S02]  /*e2f0*/  MOV R0, R242 ;  /* 0x000000f200007202 */ /* 0x000fe40000000f00 */
[----:B------:R-:W-:Y:S02]  /*e300*/  MOV R3, 0x2 ;  /* 0x0000000200037802 */ /* 0x000fe40000000f00 */
[----:B------:R-:W-:-:S02]  /*e310*/  MOV R2, 0xe330 ;  /* 0x0000e33000027802 */ /* 0x000fc40000000f00 */
[----:B------:R-:W-:Y:S05]  /*e320*/  CALL.REL.NOINC `($__internal_0_$__cuda_sm70_shflsync_bfly_p) ;  /* 0x0000109000007944 */ /* 0x000fea0003c00000 */
[----:B------:R-:W-:Y:S01]  /*e330*/  FADD.FTZ R7, R242, R8 ;  /* 0x00000008f2077221 */ /* 0x000fe20000010000 */
[----:B------:R-:W-:-:S02]  /*e340*/  MOV R3, 0x1 ;  /* 0x0000000100037802 */ /* 0x000fc40000000f00 */
[----:B------:R-:W-:Y:S02]  /*e350*/  MOV R2, 0xe380 ;  /* 0x0000e38000027802 */ /* 0x000fe40000000f00 */
[----:B------:R-:W-:Y:S02]  /*e360*/  MOV R0, R7 ;  /* 0x0000000700007202 */ /* 0x000fe40000000f00 */
[----:B------:R-:W-:Y:S05]  /*e370*/  CALL.REL.NOINC `($__internal_0_$__cuda_sm70_shflsync_bfly_p) ;  /* 0x0000104000007944 */ /* 0x000fea0003c00000 */
[----:B------:R-:W-:Y:S01]  /*e380*/  FADD.FTZ R7, R7, R8 ;  /* 0x0000000807077221 */ /* 0x000fe20000010000 */
[----:B------:R-:W-:Y:S02]  /*e390*/  MOV R0, R243 ;  /* 0x000000f300007202 */ /* 0x000fe40000000f00 */
[----:B------:R-:W-:Y:S02]  /*e3a0*/  MOV R3, 0x2 ;  /* 0x0000000200037802 */ /* 0x000fe40000000f00 */
[----:B------:R-:W-:Y:S02]  /*e3b0*/  MOV R2, 0xe3d0 ;  /* 0x0000e3d000027802 */ /* 0x000fe40000000f00 */
[----:B------:R-:W-:Y:S05]  /*e3c0*/  CALL.REL.NOINC `($__internal_0_$__cuda_sm70_shflsync_bfly_p) ;  /* 0x00000ff000007944 */ /* 0x000fea0003c00000 */
[----:B------:R-:W-:Y:S01]  /*e3d0*/  FADD.FTZ R6, R243, R8 ;  /* 0x00000008f3067221 */ /* 0x000fe20000010000 */
[----:B------:R-:W-:Y:S02]  /*e3e0*/  MOV R3, 0x1 ;  /* 0x0000000100037802 */ /* 0x000fe40000000f00 */
[----:B------:R-:W-:-:S02]  /*e3f0*/  MOV R2, 0xe420 ;  /* 0x0000e42000027802 */ /* 0x000fc40000000f00 */
[----:B------:R-:W-:Y:S02]  /*e400*/  MOV R0, R6 ;  /* 0x0000000600007202 */ /* 0x000fe40000000f00 */
[----:B------:R-:W-:Y:S05]  /*e410*/  CALL.REL.NOINC `($__internal_0_$__cuda_sm70_shflsync_bfly_p) ;  /* 0x00000fa000007944 */ /* 0x000fea0003c00000 */
[----:B------:R-:W-:Y:S05]  /*e420*/  BRA `(.L_x_132) ;  /* 0xffffa5e000007947 */ /* 0x000fea000383ffff */
.L_x_63:
[----:B-1234-:R-:W-:Y:S01]  /*e430*/  IMAD.MOV.U32 R5, RZ, RZ, R12 ;  /* 0x000000ffff057224 */ /* 0x01efe200078e000c */
[----:B------:R-:W-:Y:S01]  /*e440*/  MOV R3, RZ ;  /* 0x000000ff00037202 */ /* 0x000fe20000000f00 */
[----:B------:R-:W-:Y:S01]  /*e450*/  IMAD.MOV.U32 R0, RZ, RZ, 0x1c1f ;  /* 0x00001c1fff007424 */ /* 0x000fe200078e00ff */
[----:B------:R-:W-:Y:S02]  /*e460*/  MOV R2, 0xe480 ;  /* 0x0000e48000027802 */ /* 0x000fe40000000f00 */
[----:B------:R-:W-:Y:S05]  /*e470*/  CALL.REL.NOINC `($__internal_1_$__cuda_sm70_shflsync_idx_p) ;  /* 0x00000f8000007944 */ /* 0x000fea0003c00000 */
[----:B------:R-:W-:Y:S01]  /*e480*/  MOV R10, R0 ;  /* 0x00000000000a7202 */ /* 0x000fe20000000f00 */
[----:B------:R-:W-:Y:S05]  /*e490*/  BRA `(.L_x_133) ;  /* 0xffffc05000007947 */ /* 0x000fea000383ffff */
.L_x_64:
[----:B------:R-:W-:Y:S01]  /*e4a0*/  IMAD.MOV.U32 R5, RZ, RZ, R13 ;  /* 0x000000ffff057224 */ /* 0x000fe200078e000d */
[----:B------:R-:W-:Y:S01]  /*e4b0*/  MOV R3, RZ ;  /* 0x000000ff00037202 */ /* 0x000fe20000000f00 */
[----:B------:R-:W-:Y:S01]  /*e4c0*/  IMAD.MOV.U32 R0, RZ, RZ, 0x1c1f ;  /* 0x00001c1fff007424 */ /* 0x000fe200078e00ff */
[----:B------:R-:W-:Y:S02]  /*e4d0*/  MOV R2, 0xe4f0 ;  /* 0x0000e4f000027802 */ /* 0x000fe40000000f00 */
[----:B-12---:R-:W-:Y:S05]  /*e4e0*/  CALL.REL.NOINC `($__internal_1_$__cuda_sm70_shflsync_idx_p) ;  /* 0x00000f1000007944 */ /* 0x006fea0003c00000 */
[----:B------:R-:W-:Y:S05]  /*e4f0*/  BRA `(.L_x_134) ;  /* 0xffffc01000007947 */ /* 0x000fea000383ffff */
.L_x_67:
[----:B------:R-:W-:Y:S01]  /*e500*/  IMAD.MOV.U32 R5, RZ, RZ, R12 ;  /* 0x000000ffff057224 */ /* 0x000fe200078e000c */
[----:B--2---:R-:W-:Y:S01]  /*e510*/  MOV R3, 0x1 ;  /* 0x0000000100037802 */ /* 0x004fe20000000f00 */
        /* <DEDUP_REMOVED lines=10> */
.L_x_70:
[----:B------:R-:W-:Y:S01]  /*e5c0*/  IMAD.MOV.U32 R5, RZ, RZ, R12 ;  /* 0x000000ffff057224 */ /* 0x000fe200078e000c */
[----:B-1----:R-:W-:Y:S01]  /*e5d0*/  MOV R3, 0x2 ;  /* 0x0000000200037802 */ /* 0x002fe20000000f00 */
[----:B----4-:R-:W-:Y:S01]  /*e5e0*/  IMAD.MOV.U32 R0, RZ, RZ, 0x1c1f ;  /* 0x00001c1fff007424 */ /* 0x010fe200078e00ff */
[----:B------:R-:W-:Y:S02]  /*e5f0*/  MOV R2, 0xe610 ;  /* 0x0000e61000027802 */ /* 0x000fe40000000f00 */
[----:B--23--:R-:W-:Y:S05]  /*e600*/  CALL.REL.NOINC `($__internal_1_$__cuda_sm70_shflsync_idx_p) ;  /* 0x00000df000007944 */ /* 0x00cfea0003c00000 */
[----:B------:R-:W-:Y:S01]  /*e610*/  MOV R10, R0 ;  /* 0x00000000000a7202 */ /* 0x000fe20000000f00 */
[----:B------:R-:W-:Y:S05]  /*e620*/  BRA `(.L_x_136) ;  /* 0xffffc1a000007947 */ /* 0x000fea000383ffff */
.L_x_71:
[----:B------:R-:W-:Y:S01]  /*e630*/  IMAD.MOV.U32 R5, RZ, RZ, R13 ;  /* 0x000000ffff057224 */ /* 0x000fe200078e000d */
[----:B------:R-:W-:Y:S01]  /*e640*/  MOV R3, 0x2 ;  /* 0x0000000200037802 */ /* 0x000fe20000000f00 */
[----:B----4-:R-:W-:Y:S01]  /*e650*/  IMAD.MOV.U32 R0, RZ, RZ, 0x1c1f ;  /* 0x00001c1fff007424 */ /* 0x010fe200078e00ff */
[----:B------:R-:W-:Y:S02]  /*e660*/  MOV R2, 0xe680 ;  /* 0x0000e68000027802 */ /* 0x000fe40000000f00 */
[----:B-123--:R-:W-:Y:S05]  /*e670*/  CALL.REL.NOINC `($__internal_1_$__cuda_sm70_shflsync_idx_p) ;  /* 0x00000d8000007944 */ /* 0x00efea0003c00000 */
[----:B------:R-:W-:Y:S05]  /*e680*/  BRA `(.L_x_137) ;  /* 0xffffc16000007947 */ /* 0x000fea000383ffff */
.L_x_74:
[----:B------:R-:W-:Y:S01]  /*e690*/  IMAD.MOV.U32 R5, RZ, RZ, R12 ;  /* 0x000000ffff057224 */ /* 0x000fe200078e000c */
[----:B-1----:R-:W-:Y:S01]  /*e6a0*/  MOV R3, 0x3 ;  /* 0x0000000300037802 */ /* 0x002fe20000000f00 */
        /* <DEDUP_REMOVED lines=10> */
.L_x_76:
[----:B------:R-:W-:Y:S01]  /*e750*/  IMAD.MOV.U32 R5, RZ, RZ, R12 ;  /* 0x000000ffff057224 */ /* 0x000fe200078e000c */
[----:B------:R-:W-:Y:S01]  /*e760*/  MOV R3, RZ ;  /* 0x000000ff00037202 */ /* 0x000fe20000000f00 */
[----:B------:R-:W-:Y:S01]  /*e770*/  IMAD.MOV.U32 R0, RZ, RZ, 0x1c1f ;  /* 0x00001c1fff007424 */ /* 0x000fe200078e00ff */
[----:B------:R-:W-:Y:S02]  /*e780*/  MOV R2, 0xe7a0 ;  /* 0x0000e7a000027802 */ /* 0x000fe40000000f00 */
[----:B------:R-:W-:Y:S05]  /*e790*/  CALL.REL.NOINC `($__internal_1_$__cuda_sm70_shflsync_idx_p) ;  /* 0x00000c6000007944 */ /* 0x000fea0003c00000 */
[----:B------:R-:W-:Y:S01]  /*e7a0*/  MOV R4, R0 ;  /* 0x0000000000047202 */ /* 0x000fe20000000f00 */
[----:B------:R-:W-:Y:S05]  /*e7b0*/  BRA `(.L_x_139) ;  /* 0xffffc51000007947 */ /* 0x000fea000383ffff */
.L_x_77:
[----:B------:R-:W-:Y:S01]  /*e7c0*/  IMAD.MOV.U32 R5, RZ, RZ, R13 ;  /* 0x000000ffff057224 */ /* 0x000fe200078e000d */
[----:B------:R-:W-:Y:S01]  /*e7d0*/  MOV R3, RZ ;  /* 0x000000ff00037202 */ /* 0x000fe20000000f00 */
[----:B------:R-:W-:Y:S01]  /*e7e0*/  IMAD.MOV.U32 R0, RZ, RZ, 0x1c1f ;  /* 0x00001c1fff007424 */ /* 0x000fe200078e00ff */
[----:B------:R-:W-:Y:S02]  /*e7f0*/  MOV R2, 0xe810 ;  /* 0x0000e81000027802 */ /* 0x000fe40000000f00 */
[----:B-12---:R-:W-:Y:S05]  /*e800*/  CALL.REL.NOINC `($__internal_1_$__cuda_sm70_shflsync_idx_p) ;  /* 0x00000bf000007944 */ /* 0x006fea0003c00000 */
[----:B------:R-:W-:Y:S05]  /*e810*/  BRA `(.L_x_140) ;  /* 0xffffc4d000007947 */ /* 0x000fea000383ffff */
.L_x_80:
        /* <DEDUP_REMOVED lines=12> */
.L_x_83:
[----:B------:R-:W-:Y:S01]  /*e8e0*/  IMAD.MOV.U32 R5, RZ, RZ, R12 ;  /* 0x000000ffff057224 */ /* 0x000fe200078e000c */
[----:B-1----:R-:W-:Y:S01]  /*e8f0*/  MOV R3, 0x2 ;  /* 0x0000000200037802 */ /* 0x002fe20000000f00 */
[----:B----4-:R-:W-:Y:S01]  /*e900*/  IMAD.MOV.U32 R0, RZ, RZ, 0x1c1f ;  /* 0x00001c1fff007424 */ /* 0x010fe200078e00ff */
[----:B------:R-:W-:Y:S02]  /*e910*/  MOV R2, 0xe930 ;  /* 0x0000e93000027802 */ /* 0x000fe40000000f00 */
[----:B--23--:R-:W-:Y:S05]  /*e920*/  CALL.REL.NOINC `($__internal_1_$__cuda_sm70_shflsync_idx_p) ;  /* 0x00000ad000007944 */ /* 0x00cfea0003c00000 */
[----:B------:R-:W-:Y:S01]  /*e930*/  MOV R4, R0 ;  /* 0x0000000000047202 */ /* 0x000fe20000000f00 */
[----:B------:R-:W-:Y:S05]  /*e940*/  BRA `(.L_x_142) ;  /* 0xffffcd5000007947 */ /* 0x000fea000383ffff */
.L_x_84:
[----:B------:R-:W-:Y:S01]  /*e950*/  IMAD.MOV.U32 R5, RZ, RZ, R13 ;  /* 0x000000ffff057224 */ /* 0x000fe200078e000d */
[----:B------:R-:W-:Y:S01]  /*e960*/  MOV R3, 0x2 ;  /* 0x0000000200037802 */ /* 0x000fe20000000f00 */
[----:B----4-:R-:W-:Y:S01]  /*e970*/  IMAD.MOV.U32 R0, RZ, RZ, 0x1c1f ;  /* 0x00001c1fff007424 */ /* 0x010fe200078e00ff */
[----:B------:R-:W-:Y:S02]  /*e980*/  MOV R2, 0xe9a0 ;  /* 0x0000e9a000027802 */ /* 0x000fe40000000f00 */
[----:B-123--:R-:W-:Y:S05]  /*e990*/  CALL.REL.NOINC `($__internal_1_$__cuda_sm70_shflsync_idx_p) ;  /* 0x00000a6000007944 */ /* 0x00efea0003c00000 */
[----:B------:R-:W-:Y:S05]  /*e9a0*/  BRA `(.L_x_143) ;  /* 0xffffcd1000007947 */ /* 0x000fea000383ffff */
.L_x_87:
[----:B------:R-:W-:Y:S01]  /*e9b0*/  IMAD.MOV.U32 R5, RZ, RZ, R12 ;  /* 0x000000ffff057224 */ /* 0x000fe200078e000c */
[----:B--2---:R-:W-:Y:S01]  /*e9c0*/  MOV R3, 0x3 ;  /* 0x0000000300037802 */ /* 0x004fe20000000f00 */
[----:B-1----:R-:W-:Y:S01]  /*e9d0*/  IMAD.MOV.U32 R0, RZ, RZ, 0x1c1f ;  /* 0x00001c1fff007424 */ /* 0x002fe200078e00ff */
[----:B------:R-:W-:-:S02]  /*e9e0*/  MOV R2, 0xea00 ;  /* 0x0000ea0000027802 */ /* 0x000fc40000000f00 */
[----:B---34-:R-:W-:Y:S05]  /*e9f0*/  CALL.REL.NOINC `($__internal_1_$__cuda_sm70_shflsync_idx_p) ;  /* 0x00000a0000007944 */ /* 0x018fea0003c00000 */
[----:B------:R-:W-:Y:S01]  /*ea00*/  IMAD.MOV.U32 R4, RZ, RZ, R0 ;  /* 0x000000ffff047224 */ /* 0x000fe200078e0000 */
[----:B------:R-:W-:Y:S01]  /*ea10*/  MOV R3, 0x3 ;  /* 0x0000000300037802 */ /* 0x000fe20000000f00 */
[----:B------:R-:W-:Y:S01]  /*ea20*/  IMAD.MOV.U32 R5, RZ, RZ, R13 ;  /* 0x000000ffff057224 */ /* 0x000fe200078e000d */
[----:B------:R-:W-:-:S02]  /*ea30*/  MOV R0, 0x1c1f ;  /* 0x00001c1f00007802 */ /* 0x000fc40000000f00 */
[----:B------:R-:W-:Y:S02]  /*ea40*/  MOV R2, 0xea60 ;  /* 0x0000ea6000027802 */ /* 0x000fe40000000f00 */
[----:B------:R-:W-:Y:S05]  /*ea50*/  CALL.REL.NOINC `($__internal_1_$__cuda_sm70_shflsync_idx_p) ;  /* 0x000009a000007944 */ /* 0x000fea0003c00000 */
[----:B------:R-:W-:Y:S05]  /*ea60*/  BRA `(.L_x_144) ;  /* 0xffffd15000007947 */ /* 0x000fea000383ffff */
.L_x_91:
[----:B------:R-:W-:Y:S01]  /*ea70*/  IMAD.MOV.U32 R5, RZ, RZ, R9 ;  /* 0x000000ffff057224 */ /* 0x000fe200078e0009 */
[----:B------:R-:W-:Y:S01]  /*ea80*/  MOV R3, RZ ;  /* 0x000000ff00037202 */ /* 0x000fe20000000f00 */
[----:B------:R-:W-:Y:S01]  /*ea90*/  IMAD.MOV.U32 R0, RZ, RZ, 0x1c1f ;  /* 0x00001c1fff007424 */ /* 0x000fe200078e00ff */
[----:B------:R-:W-:Y:S02]  /*eaa0*/  MOV R2, 0xeac0 ;  /* 0x0000eac000027802 */ /* 0x000fe40000000f00 */
[----:B------:R-:W-:Y:S05]  /*eab0*/  CALL.REL.NOINC `($__internal_1_$__cuda_sm70_shflsync_idx_p) ;  /* 0x0000094000007944 */ /* 0x000fea0003c00000 */
[----:B------:R-:W-:Y:S01]  /*eac0*/  MOV R8, R0 ;  /* 0x0000000000087202 */ /* 0x000fe20000000f00 */
[----:B------:R-:W-:Y:S05]  /*ead0*/  BRA `(.L_x_145) ;  /* 0xffffdde000007947 */ /* 0x000fea000383ffff */
.L_x_92:
[----:B------:R-:W-:Y:S01]  /*eae0*/  IMAD.MOV.U32 R5, RZ, RZ, R12 ;  /* 0x000000ffff057224 */ /* 0x000fe200078e000c */
[----:B------:R-:W-:Y:S01]  /*eaf0*/  MOV R3, RZ ;  /* 0x000000ff00037202 */ /* 0x000fe20000000f00 */
[----:B------:R-:W-:Y:S01]  /*eb00*/  IMAD.MOV.U32 R0, RZ, RZ, 0x1c1f ;  /* 0x00001c1fff007424 */ /* 0x000fe200078e00ff */
[----:B------:R-:W-:Y:S02]  /*eb10*/  MOV R2, 0xeb30 ;  /* 0x0000eb3000027802 */ /* 0x000fe40000000f00 */
[----:B-12---:R-:W-:Y:S05]  /*eb20*/  CALL.REL.NOINC `($__internal_1_$__cuda_sm70_shflsync_idx_p) ;  /* 0x000008d000007944 */ /* 0x006fea0003c00000 */
[----:B------:R-:W-:Y:S05]  /*eb30*/  BRA `(.L_x_146) ;  /* 0xffffdda000007947 */ /* 0x000fea000383ffff */
.L_x_95:
        /* <DEDUP_REMOVED lines=12> */
.L_x_98:
[----:B-1----:R-:W-:Y:S01]  /*ec00*/  IMAD.MOV.U32 R5, RZ, RZ, R9 ;  /* 0x000000ffff057224 */ /* 0x002fe200078e0009 */
[----:B------:R-:W-:Y:S01]  /*ec10*/  MOV R3, 0x2 ;  /* 0x0000000200037802 */ /* 0x000fe20000000f00 */
[----:B----4-:R-:W-:Y:S01]  /*ec20*/  IMAD.MOV.U32 R0, RZ, RZ, 0x1c1f ;  /* 0x00001c1fff007424 */ /* 0x010fe200078e00ff */
[----:B------:R-:W-:Y:S02]  /*ec30*/  MOV R2, 0xec50 ;  /* 0x0000ec5000027802 */ /* 0x000fe40000000f00 */
[----:B--23--:R-:W-:Y:S05]  /*ec40*/  CALL.REL.NOINC `($__internal_1_$__cuda_sm70_shflsync_idx_p) ;  /* 0x000007b000007944 */ /* 0x00cfea0003c00000 */
[----:B------:R-:W-:Y:S01]  /*ec50*/  MOV R8, R0 ;  /* 0x0000000000087202 */ /* 0x000fe20000000f00 */
[----:B------:R-:W-:Y:S05]  /*ec60*/  BRA `(.L_x_148) ;  /* 0xffffdf4000007947 */ /* 0x000fea000383ffff */
.L_x_99:
[----:B------:R-:W-:Y:S01]  /*ec70*/  IMAD.MOV.U32 R5, RZ, RZ, R12 ;  /* 0x000000ffff057224 */ /* 0x000fe200078e000c */
[----:B------:R-:W-:Y:S01]  /*ec80*/  MOV R3, 0x2 ;  /* 0x0000000200037802 */ /* 0x000fe20000000f00 */
[----:B----4-:R-:W-:Y:S01]  /*ec90*/  IMAD.MOV.U32 R0, RZ, RZ, 0x1c1f ;  /* 0x00001c1fff007424 */ /* 0x010fe200078e00ff */
[----:B------:R-:W-:Y:S02]  /*eca0*/  MOV R2, 0xecc0 ;  /* 0x0000ecc000027802 */ /* 0x000fe40000000f00 */
[----:B-123--:R-:W-:Y:S05]  /*ecb0*/  CALL.REL.NOINC `($__internal_1_$__cuda_sm70_shflsync_idx_p) ;  /* 0x0000074000007944 */ /* 0x00efea0003c00000 */
[----:B------:R-:W-:Y:S05]  /*ecc0*/  BRA `(.L_x_149) ;  /* 0xffffdf0000007947 */ /* 0x000fea000383ffff */
.L_x_102:
        /* <DEDUP_REMOVED lines=12> */
.L_x_104:
[----:B------:R-:W-:Y:S01]  /*ed90*/  IMAD.MOV.U32 R5, RZ, RZ, R74 ;  /* 0x000000ffff057224 */ /* 0x000fe200078e004a */
[----:B------:R-:W-:Y:S01]  /*eda0*/  MOV R3, RZ ;  /* 0x000000ff00037202 */ /* 0x000fe20000000f00 */
[----:B------:R-:W-:Y:S01]  /*edb0*/  IMAD.MOV.U32 R0, RZ, RZ, 0x1f ;  /* 0x0000001fff007424 */ /* 0x000fe200078e00ff */
[----:B------:R-:W-:Y:S02]  /*edc0*/  MOV R2, 0xede0 ;  /* 0x0000ede000027802 */ /* 0x000fe40000000f00 */
[----:B--2---:R-:W-:Y:S05]  /*edd0*/  CALL.REL.NOINC `($__internal_1_$__cuda_sm70_shflsync_idx_p) ;  /* 0x0000062000007944 */ /* 0x004fea0003c00000 */
[----:B------:R-:W-:Y:S01]  /*ede0*/  MOV R9, R0 ;  /* 0x0000000000097202 */ /* 0x000fe20000000f00 */
[----:B------:R-:W-:Y:S05]  /*edf0*/  BRA `(.L_x_151) ;  /* 0xffffe16000007947 */ /* 0x000fea000383ffff */
.L_x_105:
[----:B------:R-:W-:Y:S01]  /*ee00*/  IMAD.MOV.U32 R5, RZ, RZ, R74 ;  /* 0x000000ffff057224 */ /* 0x000fe200078e004a */
[----:B------:R-:W-:Y:S01]  /*ee10*/  MOV R3, 0x1 ;  /* 0x0000000100037802 */ /* 0x000fe20000000f00 */
[----:B------:R-:W-:Y:S01]  /*ee20*/  IMAD.MOV.U32 R0, RZ, RZ, 0x1f ;  /* 0x0000001fff007424 */ /* 0x000fe200078e00ff */
[----:B------:R-:W-:Y:S02]  /*ee30*/  MOV R2, 0xee50 ;  /* 0x0000ee5000027802 */ /* 0x000fe40000000f00 */
[----:B-12---:R-:W-:Y:S05]  /*ee40*/  CALL.REL.NOINC `($__internal_1_$__cuda_sm70_shflsync_idx_p) ;  /* 0x000005b000007944 */ /* 0x006fea0003c00000 */
[----:B------:R-:W-:Y:S01]  /*ee50*/  MOV R8, R0 ;  /* 0x0000000000087202 */ /* 0x000fe20000000f00 */
[----:B------:R-:W-:Y:S05]  /*ee60*/  BRA `(.L_x_152) ;  /* 0xffffe11000007947 */ /* 0x000fea000383ffff */
.L_x_106:
[----:B------:R-:W-:Y:S02]  /*ee70*/  MOV R2, 0x1 ;  /* 0x0000000100027802 */ /* 0x000fe40000000f00 */
[----:B------:R-:W-:-:S02]  /*ee80*/  MOV R3, 0xeea0 ;  /* 0x0000eea000037802 */ /* 0x000fc40000000f00 */
[----:B-1234-:R-:W-:Y:S05]  /*ee90*/  CALL.REL.NOINC `($__internal_2_$__cuda_sm70_shflsync_up_p) ;  /* 0x000005b000007944 */ /* 0x01efea0003c00000 */
[----:B------:R-:W-:Y:S05]  /*eea0*/  BRA `(.L_x_153) ;  /* 0xffffe20000007947 */ /* 0x000fea000383ffff */
.L_x_107:
[----:B------:R-:W-:Y:S02]  /*eeb0*/  MOV R2, 0x2 ;  /* 0x0000000200027802 */ /* 0x000fe40000000f00 */
[----:B------:R-:W-:-:S02]  /*eec0*/  MOV R3, 0xeee0 ;  /* 0x0000eee000037802 */ /* 0x000fc40000000f00 */
[----:B--2-4-:R-:W-:Y:S05]  /*eed0*/  CALL.REL.NOINC `($__internal_2_$__cuda_sm70_shflsync_up_p) ;  /* 0x0000057000007944 */ /* 0x014fea0003c00000 */
        /* <DEDUP_REMOVED lines=23> */
.L_x_111:
[----:B------:R-:W-:Y:S02]  /*f050*/  MOV R2, 0x1 ;  /* 0x0000000100027802 */ /* 0x000fe40000000f00 */
[----:B------:R-:W-:Y:S02]  /*f060*/  MOV R3, 0xf080 ;  /* 0x0000f08000037802 */ /* 0x000fe40000000f00 */
[----:B------:R-:W-:Y:S05]  /*f070*/  CALL.REL.NOINC `($__internal_2_$__cuda_sm70_shflsync_up_p) ;  /* 0x000003d000007944 */ /* 0x000fea0003c00000 */
[----:B------:R-:W-:Y:S01]  /*f080*/  MOV R2, R4 ;  /* 0x0000000400027202 */ /* 0x000fe20000000f00 */
[----:B------:R-:W-:Y:S05]  /*f090*/  BRA `(.L_x_155) ;  /* 0xffffe27000007947 */ /* 0x000fea000383ffff */
.L_x_112:
        /* <DEDUP_REMOVED lines=26> */
.L_x_114:
[----:B------:R-:W-:Y:S02]  /*f240*/  SEL R0, RZ, 0x1, P0 ;  /* 0x00000001ff007807 */ /* 0x000fe40000000000 */
[----:B------:R-:W-:Y:S02]  /*f250*/  MOV R2, 0xf270 ;  /* 0x0000f27000027802 */ /* 0x000fe40000000f00 */
[----:B-1----:R-:W-:Y:S05]  /*f260*/  CALL.REL.NOINC `($__internal_3_$__cuda_sm70_votesync_ballot) ;  /* 0x0000025000007944 */ /* 0x002fea0003c00000 */
[----:B------:R-:W-:Y:S01]  /*f270*/  MOV R10, R0 ;  /* 0x00000000000a7202 */ /* 0x000fe20000000f00 */
[----:B------:R-:W-:Y:S05]  /*f280*/  BRA `(.L_x_157) ;  /* 0xffffe21000007947 */ /* 0x000fea000383ffff */
.L_x_115:
[----:B------:R-:W-:Y:S01]  /*f290*/  IMAD.MOV.U32 R5, RZ, RZ, R6 ;  /* 0x000000ffff057224 */ /* 0x000fe200078e0006 */
[----:B---3--:R-:W-:Y:S01]  /*f2a0*/  MOV R3, R12 ;  /* 0x0000000c00037202 */ /* 0x008fe20000000f00 */
[----:B------:R-:W-:Y:S01]  /*f2b0*/  IMAD.MOV.U32 R0, RZ, RZ, 0x1f ;  /* 0x0000001fff007424 */ /* 0x000fe200078e00ff */
[----:B------:R-:W-:Y:S02]  /*f2c0*/  MOV R2, 0xf2e0 ;  /* 0x0000f2e000027802 */ /* 0x000fe40000000f00 */
[----:B-12---:R-:W-:Y:S05]  /*f2d0*/  CALL.REL.NOINC `($__internal_1_$__cuda_sm70_shflsync_idx_p) ;  /* 0x0000012000007944 */ /* 0x006fea0003c00000 */
[----:B------:R-:W-:Y:S01]  /*f2e0*/  IMAD.MOV.U32 R8, RZ, RZ, R0 ;  /* 0x000000ffff087224 */ /* 0x000fe200078e0000 */
[----:B------:R-:W-:Y:S01]  /*f2f0*/  MOV R3, R12 ;  /* 0x0000000c00037202 */ /* 0x000fe20000000f00 */
[----:B------:R-:W-:Y:S01]  /*f300*/  IMAD.MOV.U32 R5, RZ, RZ, R7 ;  /* 0x000000ffff057224 */ /* 0x000fe200078e0007 */
[----:B------:R-:W-:Y:S02]  /*f310*/  MOV R0, 0x1f ;  /* 0x0000001f00007802 */ /* 0x000fe40000000f00 */
[----:B------:R-:W-:-:S02]  /*f320*/  MOV R2, 0xf340 ;  /* 0x0000f34000027802 */ /* 0x000fc40000000f00 */
[----:B------:R-:W-:Y:S05]  /*f330*/  CALL.REL.NOINC `($__internal_1_$__cuda_sm70_shflsync_idx_p) ;  /* 0x000000c000007944 */ /* 0x000fea0003c00000 */
[----:B------:R-:W-:Y:S01]  /*f340*/  MOV R7, R0 ;  /* 0x0000000000077202 */ /* 0x000fe20000000f00 */
[----:B------:R-:W-:Y:S05]  /*f350*/  BRA `(.L_x_158) ;  /* 0xffffe18000007947 */ /* 0x000fea000383ffff */
.L_x_118:
[----:B------:R-:W-:Y:S01]  /*f360*/  IMAD.MOV.U32 R5, RZ, RZ, R4 ;  /* 0x000000ffff057224 */ /* 0x000fe200078e0004 */
[----:B------:R-:W-:-:S02]  /*f370*/  MOV R0, 0x1f ;  /* 0x0000001f00007802 */ /* 0x000fc40000000f00 */
[----:B------:R-:W-:Y:S02]  /*f380*/  MOV R2, 0xf3a0 ;  /* 0x0000f3a000027802 */ /* 0x000fe40000000f00 */
[----:B-1234-:R-:W-:Y:S05]  /*f390*/  CALL.REL.NOINC `($__internal_1_$__cuda_sm70_shflsync_idx_p) ;  /* 0x0000006000007944 */ /* 0x01efea0003c00000 */
[----:B------:R-:W-:Y:S01]  /*f3a0*/  MOV R13, R0 ;  /* 0x00000000000d7202 */ /* 0x000fe20000000f00 */
[----:B------:R-:W-:Y:S05]  /*f3b0*/  BRA `(.L_x_117) ;  /* 0xffffe18000007947 */ /* 0x000fea000383ffff */
        .weak           $__internal_0_$__cuda_sm70_shflsync_bfly_p
        .type           $__internal_0_$__cuda_sm70_shflsync_bfly_p,@function
        .size           $__internal_0_$__cuda_sm70_shflsync_bfly_p,($__internal_1_$__cuda_sm70_shflsync_idx_p - $__internal_0_$__cuda_sm70_shflsync_bfly_p)
$__internal_0_$__cuda_sm70_shflsync_bfly_p:
[----:B------:R-:W-:Y:S04]  /*f3c0*/  WARPSYNC R9 ;  /* 0x0000000900007348 */ /* 0x000fe80003800000 */
[----:B------:R1:W2:Y:S02]  /*f3d0*/  SHFL.BFLY PT, R8, R0, R3, R10 ;  /* 0x0c00000300087389 */ /* 0x0002a400000e000a */
[----:B-1----:R-:W-:-:S04]  /*f3e0*/  MOV R3, 0x0 ;  /* 0x0000000000037802 */ /* 0x002fc80000000f00 */
[----:B--2---:R-:W-:Y:S05]  /*f3f0*/  RET.REL.NODEC R2 `(_ZN7cutlass13device_kernelIN5flash19enable_sm80_to_sm89INS1_16FlashAttnFwdSm80INS1_25CollectiveMainloopFwdSm80ILi4ELi1ELb0EN4cute5tupleIJNS5_1CILi128EEENS7_ILi48EEENS7_ILi96EEEEEELi96ENS_6half_tEfNS_4arch4Sm80ELb0ELb0ELb1ELb1ELb0ELb0ELb1ELb1EEENS1_21CollectiveEpilogueFwdINS6_IJS8_SA_S9_EEENS6_IJNS7_ILi1EEESI_SI_EEESC_SE_Li128ELb1ELb1ELb1ELb0EEENS1_36VarlenDynamicPersistentTileSchedulerILi128ELi48ELi128ELi128ELb1ELb1ELb0ELb0ELb1ELb1EEEEEEEEEvNT_6ParamsE) ;  /* 0xffff0c0002007950 */ /* 0x004fea0003c3ffff */
        .weak           $__internal_1_$__cuda_sm70_shflsync_idx_p
        .type           $__internal_1_$__cuda_sm70_shflsync_idx_p,@function
        .size           $__internal_1_$__cuda_sm70_shflsync_idx_p,($__internal_2_$__cuda_sm70_shflsync_up_p - $__internal_1_$__cuda_sm70_shflsync_idx_p)
$__internal_1_$__cuda_sm70_shflsync_idx_p:
[----:B------:R-:W-:-:S04]  /*f400*/  MOV R15, 0xffffffff ;  /* 0xffffffff000f7802 */ /* 0x000fc80000000f00 */
[----:B------:R-:W-:Y:S04]  /*f410*/  WARPSYNC R15 ;  /* 0x0000000f00007348 */ /* 0x000fe80003800000 */
[----:B------:R1:W2:Y:S02]  /*f420*/  SHFL.IDX PT, R0, R5, R3, R0 ;  /* 0x0000000305007389 */ /* 0x0002a400000e0000 */
[----:B-1----:R-:W-:-:S04]  /*f430*/  MOV R3, 0x0 ;  /* 0x0000000000037802 */ /* 0x002fc80000000f00 */
[----:B--2---:R-:W-:Y:S05]  /*f440*/  RET.REL.NODEC R2 `(_ZN7cutlass13device_kernelIN5flash19enable_sm80_to_sm89INS1_16FlashAttnFwdSm80INS1_25CollectiveMainloopFwdSm80ILi4ELi1ELb0EN4cute5tupleIJNS5_1CILi128EEENS7_ILi48EEENS7_ILi96EEEEEELi96ENS_6half_tEfNS_4arch4Sm80ELb0ELb0ELb1ELb1ELb0ELb0ELb1ELb1EEENS1_21CollectiveEpilogueFwdINS6_IJS8_SA_S9_EEENS6_IJNS7_ILi1EEESI_SI_EEESC_SE_Li128ELb1ELb1ELb1ELb0EEENS1_36VarlenDynamicPersistentTileSchedulerILi128ELi48ELi128ELi128ELb1ELb1ELb0ELb0ELb1ELb1EEEEEEEEEvNT_6ParamsE) ;  /* 0xffff0bb002007950 */ /* 0x004fea0003c3ffff */
        .weak           $__internal_2_$__cuda_sm70_shflsync_up_p
        .type           $__internal_2_$__cuda_sm70_shflsync_up_p,@function
        .size           $__internal_2_$__cuda_sm70_shflsync_up_p,($__internal_3_$__cuda_sm70_votesync_ballot - $__internal_2_$__cuda_sm70_shflsync_up_p)
$__internal_2_$__cuda_sm70_shflsync_up_p:
[----:B------:R-:W-:Y:S02]  /*f450*/  IMAD.MOV.U32 R4, RZ, RZ, RZ ;  /* 0x000000ffff047224 */ /* 0x000fe400078e00ff */
[----:B------:R-:W-:-:S04]  /*f460*/  IMAD.MOV.U32 R10, RZ, RZ, -0x1 ;  /* 0xffffffffff0a7424 */ /* 0x000fc800078e00ff */
[----:B------:R-:W-:Y:S04]  /*f470*/  WARPSYNC R10 ;  /* 0x0000000a00007348 */ /* 0x000fe80003800000 */
[----:B------:R1:W2:Y:S02]  /*f480*/  SHFL.UP PT, R4, R0, R2, R4 ;  /* 0x0400000200047389 */ /* 0x0002a400000e0004 */
[----:B-1----:R-:W-:Y:S02]  /*f490*/  MOV R2, R3 ;  /* 0x0000000300027202 */ /* 0x002fe40000000f00 */
[----:B------:R-:W-:-:S04]  /*f4a0*/  MOV R3, 0x0 ;  /* 0x0000000000037802 */ /* 0x000fc80000000f00 */
[----:B--2---:R-:W-:Y:S05]  /*f4b0*/  RET.REL.NODEC R2 `(_ZN7cutlass13device_kernelIN5flash19enable_sm80_to_sm89INS1_16FlashAttnFwdSm80INS1_25CollectiveMainloopFwdSm80ILi4ELi1ELb0EN4cute5tupleIJNS5_1CILi128EEENS7_ILi48EEENS7_ILi96EEEEEELi96ENS_6half_tEfNS_4arch4Sm80ELb0ELb0ELb1ELb1ELb0ELb0ELb1ELb1EEENS1_21CollectiveEpilogueFwdINS6_IJS8_SA_S9_EEENS6_IJNS7_ILi1EEESI_SI_EEESC_SE_Li128ELb1ELb1ELb1ELb0EEENS1_36VarlenDynamicPersistentTileSchedulerILi128ELi48ELi128ELi128ELb1ELb1ELb0ELb0ELb1ELb1EEEEEEEEEvNT_6ParamsE) ;  /* 0xffff0b4002007950 */ /* 0x004fea0003c3ffff */
        .weak           $__internal_3_$__cuda_sm70_votesync_ballot
        .type           $__internal_3_$__cuda_sm70_votesync_ballot,@function
        .size           $__internal_3_$__cuda_sm70_votesync_ballot,(.L_x_2849 - $__internal_3_$__cuda_sm70_votesync_ballot)
$__internal_3_$__cuda_sm70_votesync_ballot:
[----:B------:R-:W-:Y:S01]  /*f4c0*/  ISETP.NE.U32.AND P0, PT, R0, 0x1, PT ;  /* 0x000000010000780c */ /* 0x000fe20003f05070 */
[----:B------:R-:W-:-:S04]  /*f4d0*/  IMAD.MOV.U32 R3, RZ, RZ, -0x1 ;  /* 0xffffffffff037424 */ /* 0x000fc800078e00ff */
[----:B------:R-:W-:Y:S08]  /*f4e0*/  WARPSYNC R3 ;  /* 0x0000000300007348 */ /* 0x000ff00003800000 */
[----:B------:R-:W-:-:S04]  /*f4f0*/  VOTE.ANY R0, PT, !P0 ;  /* 0x0000000000007806 */ /* 0x000fc800040e0100 */
[----:B------:R-:W-:Y:S01]  /*f500*/  LOP3.LUT R0, R0, R3, RZ, 0xc0, !PT ;  /* 0x0000000300007212 */ /* 0x000fe200078ec0ff */
[----:B------:R-:W-:-:S04]  /*f510*/  IMAD.MOV.U32 R3, RZ, RZ, 0x0 ;  /* 0x00000000ff037424 */ /* 0x000fc800078e00ff */
[----:B------:R-:W-:Y:S05]  /*f520*/  RET.REL.NODEC R2 `(_ZN7cutlass13device_kernelIN5flash19enable_sm80_to_sm89INS1_16FlashAttnFwdSm80INS1_25CollectiveMainloopFwdSm80ILi4ELi1ELb0EN4cute5tupleIJNS5_1CILi128EEENS7_ILi48EEENS7_ILi96EEEEEELi96ENS_6half_tEfNS_4arch4Sm80ELb0ELb0ELb1ELb1ELb0ELb0ELb1ELb1EEENS1_21CollectiveEpilogueFwdINS6_IJS8_SA_S9_EEENS6_IJNS7_ILi1EEESI_SI_EEESC_SE_Li128ELb1ELb1ELb1ELb0EEENS1_36VarlenDynamicPersistentTileSchedulerILi128ELi48ELi128ELi128ELb1ELb1ELb0ELb0ELb1ELb1EEEEEEEEEvNT_6ParamsE) ;  /* 0xffff0ad002007950 */ /* 0x000fea0003c3ffff */
.L_x_159:
        /* <DEDUP_REMOVED lines=13> */
.L_x_2849:


//--------------------- .text._ZN7cutlass13device_kernelIN5flash19enable_sm80_to_sm89INS1_16FlashAttnFwdSm80INS1_25CollectiveMainloopFwdSm80ILi4ELi1ELb0EN4cute5tupleIJNS5_1CILi128EEENS7_ILi48EEENS7_ILi96EEEEEELi96ENS_6half_tEfNS_4arch4Sm80ELb0ELb0ELb1ELb1ELb0ELb1ELb1ELb1EEENS1_21CollectiveEpilogueFwdINS6_IJS8_SA_S9_EEENS6_IJNS7_ILi1EEESI_SI_EEESC_SE_Li128ELb1ELb1ELb1ELb0EEENS1_36VarlenDynamicPersistentTileSchedulerILi128ELi48ELi128ELi128ELb1ELb1ELb0ELb0ELb1ELb1EEEEEEEEEvNT_6ParamsE --------------------------
	.section	.text._ZN7cutlass13device_kernelIN5flash19enable_sm80_to_sm89INS1_16FlashAttnFwdSm80INS1_25CollectiveMainloopFwdSm80ILi4ELi1ELb0EN4cute5tupleIJNS5_1CILi128EEENS7_ILi48EEENS7_ILi96EEEEEELi96ENS_6half_tEfNS_4arch4Sm80ELb0ELb0ELb1ELb1ELb0ELb1ELb1ELb1EEENS1_21CollectiveEpilogueFwdINS6_IJS8_SA_S9_EEENS6_IJNS7_ILi1EEESI_SI_EEESC_SE_Li128ELb1ELb1ELb1ELb0EEENS1_36VarlenDynamicPersistentTileSchedulerILi128ELi48ELi128ELi128ELb1ELb1ELb0ELb0ELb1ELb1EEEEEEEEEvNT_6ParamsE,"ax",@progbits
	.sectioninfo	@"SHI_REGISTERS=255"
	.align	128
.text._ZN7cutlass13device_kernelIN5flash19enable_sm80_to_sm89INS1_16FlashAttnFwdSm80INS1_25CollectiveMainloopFwdSm80ILi4ELi1ELb0EN4cute5tupleIJNS5_1CILi128EEENS7_ILi48EEENS7_ILi96EEEEEELi96ENS_6half_tEfNS_4arch4Sm80ELb0ELb0ELb1ELb1ELb0ELb1ELb1ELb1EEENS1_21CollectiveEpilogueFwdINS6_IJS8_SA_S9_EEENS6_IJNS7_ILi1EEESI_SI_EEESC_SE_Li128ELb1ELb1ELb1ELb0EEENS1_36VarlenDynamicPersistentTileSchedulerILi128ELi48ELi128ELi128ELb1ELb1ELb0ELb0ELb1ELb1EEEEEEEEEvNT_6ParamsE:
        .type           _ZN7cutlass13device_kernelIN5flash19enable_sm80_to_sm89INS1_16FlashAttnFwdSm80INS1_25CollectiveMainloopFwdSm80ILi4ELi1ELb0EN4cute5tupleIJNS5_1CILi128EEENS7_ILi48EEENS7_ILi96EEEEEELi96ENS_6half_tEfNS_4arch4Sm80ELb0ELb0ELb1ELb1ELb0ELb1ELb1ELb1EEENS1_21CollectiveEpilogueFwdINS6_IJS8_SA_S9_EEENS6_IJNS7_ILi1EEESI_SI_EEESC_SE_Li128ELb1ELb1ELb1ELb0EEENS1_36VarlenDynamicPersistentTileSchedulerILi128ELi48ELi128ELi128ELb1ELb1ELb0ELb0ELb1ELb1EEEEEEEEEvNT_6ParamsE,@function
        .size           _ZN7cutlass13device_kernelIN5flash19enable_sm80_to_sm89INS1_16FlashAttnFwdSm80INS1_25CollectiveMainloopFwdSm80ILi4ELi1ELb0EN4cute5tupleIJNS5_1CILi128EEENS7_ILi48EEENS7_ILi96EEEEEELi96ENS_6half_tEfNS_4arch4Sm80ELb0ELb0ELb1ELb1ELb0ELb1ELb1ELb1EEENS1_21CollectiveEpilogueFwdINS6_IJS8_SA_S9_EEENS6_IJNS7_ILi1EEESI_SI_EEESC_SE_Li128ELb1ELb1ELb1ELb0EEENS1_36VarlenDynamicPersistentTileSchedulerILi128ELi48ELi128ELi128ELb1ELb1ELb0ELb0ELb1ELb1EEEEEEEEEvNT_6ParamsE,(.L_x_2854 - _ZN7cutlass13device_kernelIN5flash19enable_sm80_to_sm89INS1_16FlashAttnFwdSm80INS1_25CollectiveMainloopFwdSm80ILi4ELi1ELb0EN4cute5tupleIJNS5_1CILi128EEENS7_ILi48EEENS7_ILi96EEEEEELi96ENS_6half_tEfNS_4arch4Sm80ELb0ELb0ELb1ELb1ELb0ELb1ELb1ELb1EEENS1_21CollectiveEpilogueFwdINS6_IJS8_SA_S9_EEENS6_IJNS7_ILi1EEESI_SI_EEESC_SE_Li128ELb1ELb1ELb1ELb0EEENS1_36VarlenDynamicPersistentTileSchedulerILi128ELi48ELi128ELi128ELb1ELb1ELb0ELb0ELb1ELb1EEEEEEEEEvNT_6ParamsE)
        .other          _ZN7cutlass13device_kernelIN5flash19enable_sm80_to_sm89INS1_16FlashAttnFwdSm80INS1_25CollectiveMainloopFwdSm80ILi4ELi1ELb0EN4cute5tupleIJNS5_1CILi128EEENS7_ILi48EEENS7_ILi96EEEEEELi96ENS_6half_tEfNS_4arch4Sm80ELb0ELb0ELb1ELb1ELb0ELb1ELb1ELb1EEENS1_21CollectiveEpilogueFwdINS6_IJS8_SA_S9_EEENS6_IJNS7_ILi1EEESI_SI_EEESC_SE_Li128ELb1ELb1ELb1ELb0EEENS1_36VarlenDynamicPersistentTileSchedulerILi128ELi48ELi128ELi128ELb1ELb1ELb0ELb0ELb1ELb1EEEEEEEEEvNT_6ParamsE,@"STO_CUDA_ENTRY STV_DEFAULT"
_ZN7cutlass13device_kernelIN5flash19enable_sm80_to_sm89INS1_16FlashAttnFwdSm80INS1_25CollectiveMainloopFwdSm80ILi4ELi1ELb0EN4cute5tupleIJNS5_1CILi128EEENS7_ILi48EEENS7_ILi96EEEEEELi96ENS_6half_tEfNS_4arch4Sm80ELb0ELb0ELb1ELb1ELb0ELb1ELb1ELb1EEENS1_21CollectiveEpilogueFwdINS6_IJS8_SA_S9_EEENS6_IJNS7_ILi1EEESI_SI_EEESC_SE_Li128ELb1ELb1ELb1ELb0EEENS1_36VarlenDynamicPersistentTileSchedulerILi128ELi48ELi128ELi128ELb1ELb1ELb0ELb0ELb1ELb1EEEEEEEEEvNT_6ParamsE:
        /* <DEDUP_REMOVED lines=54> */
.L_x_165:
        /* <DEDUP_REMOVED lines=17> */
.L_x_332:
        /* <DEDUP_REMOVED lines=16> */
.L_x_333:
[----:B--2---:R-:W-:-:S05]  /*0570*/  IMAD R0, R0, c[0x0][0x538], RZ ;  /* 0x00014e0000007a24 */ /* 0x004fca00078e02ff */
[----:B------:R-:W-:-:S04]  /*0580*/  IADD3 R6, R0, R6, RZ ;  /* 0x0000000600067210 */ /* 0x000fc80007ffe0ff */
[----:B------:R-:W-:-:S13]  /*0590*/  ISETP.GT.AND P0, PT, R6, UR4, PT ;  /* 0x0000000406007c0c */ /* 0x000fda000bf04270 */
[----:B-1----:R-:W-:Y:S05]  /*05a0*/  @!P0 BRA `(.L_x_165) ;  /* 0xfffffdb000008947 */ /* 0x002fea000383ffff */
.L_x_161:
[----:B------:R-:W-:-:S05]  /*05b0*/  IADD3 R12, -R0, R6, RZ ;  /* 0x00000006000c7210 */ /* 0x000fca0007ffe1ff */
[----:B------:R-:W-:-:S05]  /*05c0*/  IMAD R0, R4, c[0x0][0x538], R12 ;  /* 0x00014e0004007a24 */ /* 0x000fca00078e020c */
[----:B------:R-:W-:Y:S01]  /*05d0*/  ISETP.GT.AND P0, PT, R0, UR4, PT ;  /* 0x0000000400007c0c */ /* 0x000fe2000bf04270 */
[----:B------:R-:W-:-:S12]  /*05e0*/  BRA.DIV ~URZ, `(.L_x_166) ;  /* 0x000183627f007947 */ /* 0x000fd8000b800000 */
[----:B------:R-:W-:-:S04]  /*05f0*/  VOTE.ANY R6, PT, !P0 ;  /* 0x0000000000067806 */ /* 0x000fc800040e0100 */
.L_x_334:
[----:B------:R1:W2:Y:S01]  /*0600*/  POPC R13, R6 ;  /* 0x00000006000d7309 */ /* 0x0002a20000000000 */
[----:B------:R-:W-:Y:S05]  /*0610*/  BRA.DIV ~URZ, `(.L_x_167) ;  /* 0x000183827f007947 */ /* 0x000fea000b800000 */
[----:B--2---:R-:W2:Y:S04]  /*0620*/  SHFL.IDX PT, R11, R8, R13, 0x1f ;  /* 0x00001f0d080b7589 */ /* 0x004ea800000e0000 */
[----:B------:R3:W4:Y:S02]  /*0630*/  SHFL.IDX PT, R10, R7, R13, 0x1f ;  /* 0x00001f0d070a7589 */ /* 0x00072400000e0000 */
[----:B---3--:R-:W-:Y:S02]  /*0640*/  MOV R7, RZ ;  /* 0x000000ff00077202 */ /* 0x008fe40000000f00 */
.L_x_335:
[----:B--2-4-:R-:W-:Y:S01]  /*0650*/  ISETP.NE.AND P0, PT, R6, RZ, PT ;  /* 0x000000ff0600720c */ /* 0x014fe20003f05270 */
[----:B------:R-:W-:-:S12]  /*0660*/  BSSY B0, `(.L_x_168) ;  /* 0x0000005000007945 */ /* 0x000fd80003800000 */
[----:B------:R-:W-:Y:S05]  /*0670*/  @!P0 BRA `(.L_x_169) ;  /* 0x0000003000008947 */ /* 0x000fea0003800000 */
[----:B------:R-:W-:Y:S01]  /*0680*/  IADD3 R3, R13, -0x1, RZ ;  /* 0xffffffff0d037810 */ /* 0x000fe20007ffe0ff */
[----:B------:R-:W-:Y:S05]  /*0690*/  BRA.DIV ~URZ, `(.L_x_170) ;  /* 0x000183e27f007947 */ /* 0x000fea000b800000 */
[----:B------:R2:W3:Y:S02]  /*06a0*/  SHFL.IDX PT, R7, R4, R3, 0x1f ;  /* 0x00001f0304077589 */ /* 0x0004e400000e0000 */
.L_x_169:
[----:B------:R-:W-:Y:S05]  /*06b0*/  BSYNC B0 ;  /* 0x0000000000007941 */ /* 0x000fea0003800000 */
.L_x_168:
        /* <DEDUP_REMOVED lines=23> */
[----:B------:R-:W-:Y:S02]  /*0830*/  ISETP.GT.U32.AND P0, PT, R5, R0, PT ;  /* 0x000000000500720c */ /* 0x000fe40003f04070 */
[----:B-1----:R-:W-:-:S11]  /*0840*/  IADD3 R3, R3, 0xffffffe, RZ ;  /* 0x0ffffffe03037810 */ /* 0x002fd60007ffe0ff */
[----:B------:R-:W-:Y:S01]  /*0850*/  @!P0 IMAD.IADD R0, R0, 0x1, -R5 ;  /* 0x0000000100008824 */ /* 0x000fe200078e0a05 */
[----:B------:R-:W-:Y:S02]  /*0860*/  @!P0 IADD3 R2, R2, 0x1, RZ ;  /* 0x0000000102028810 */ /* 0x000fe40007ffe0ff */
[----:B------:R-:W-:Y:S01]  /*0870*/  ISETP.NE.AND P0, PT, R11, RZ, PT ;  /* 0x000000ff0b00720c */ /* 0x000fe20003f05270 */
[----:B------:R-:W1:Y:S01]  /*0880*/  F2I.FTZ.U32.TRUNC.NTZ R3, R3 ;  /* 0x0000000300037305 */ /* 0x000e62000021f000 */
[----:B------:R-:W-:Y:S02]  /*0890*/  ISETP.GE.U32.AND P2, PT, R0, R5, PT ;  /* 0x000000050000720c */ /* 0x000fe40003f46070 */
[----:B------:R-:W-:-:S04]  /*08a0*/  LOP3.LUT R0, R12, R11, RZ, 0x3c, !PT ;  /* 0x0000000b0c007212 */ /* 0x000fc800078e3cff */
[----:B------:R-:W-:-:S07]  /*08b0*/  ISETP.GE.AND P1, PT, R0, RZ, PT ;  /* 0x000000ff0000720c */ /* 0x000fce0003f26270 */
[----:B------:R-:W-:Y:S02]  /*08c0*/  @P2 IADD3 R2, R2, 0x1, RZ ;  /* 0x0000000102022810 */ /* 0x000fe40007ffe0ff */
[----:B-1----:R-:W-:-:S03]  /*08d0*/  IADD3 R0, RZ, -R3, RZ ;  /* 0x80000003ff007210 */ /* 0x002fc60007ffe0ff */
[----:B------:R-:W-:Y:S02]  /*08e0*/  IMAD.MOV.U32 R4, RZ, RZ, R2 ;  /* 0x000000ffff047224 */ /* 0x000fe400078e0002 */
[----:B------:R-:W-:Y:S01]  /*08f0*/  IMAD.MOV.U32 R2, RZ, RZ, R0 ;  /* 0x000000ffff027224 */ /* 0x000fe200078e0000 */
[----:B------:R-:W-:Y:S01]  /*0900*/  IABS R0, R10 ;  /* 0x0000000a00007213 */ /* 0x000fe20000000000 */
[----:B------:R-:W-:Y:S01]  /*0910*/  @!P1 IMAD.MOV R4, RZ, RZ, -R4 ;  /* 0x000000ffff049224 */ /* 0x000fe200078e0a04 */
[----:B------:R-:W-:Y:S01]  /*0920*/  @!P0 LOP3.LUT R4, RZ, R11, RZ, 0x33, !PT ;  /* 0x0000000bff048212 */ /* 0x000fe200078e33ff */
[----:B------:R-:W-:Y:S01]  /*0930*/  IMAD R5, R2, R7, RZ ;  /* 0x0000000702057224 */ /* 0x000fe200078e02ff */
[----:B------:R-:W-:Y:S01]  /*0940*/  MOV R2, RZ ;  /* 0x000000ff00027202 */ /* 0x000fe20000000f00 */
[----:B------:R-:W-:Y:S01]  /*0950*/  IMAD.MOV R6, RZ, RZ, -R0 ;  /* 0x000000ffff067224 */ /* 0x000fe200078e0a00 */
[----:B------:R-:W-:-:S03]  /*0960*/  IABS R8, R4 ;  /* 0x0000000400087213 */ /* 0x000fc60000000000 */
        /* <DEDUP_REMOVED lines=26> */
.L_x_162:
[----:B------:R-:W-:Y:S01]  /*0b10*/  MOV R0, UR4 ;  /* 0x0000000400007c02 */ /* 0x000fe20008000f00 */
[----:B------:R-:W-:Y:S04]  /*0b20*/  STL [R1+0x14], RZ ;  /* 0x000014ff01007387 */ /* 0x000fe80000100800 */
[----:B------:R-:W-:Y:S04]  /*0b30*/  STL [R1+0x18], RZ ;  /* 0x000018ff01007387 */ /* 0x000fe80000100800 */
[----:B------:R1:W-:Y:S02]  /*0b40*/  STL [R1+0x10], R0 ;  /* 0x0000100001007387 */ /* 0x0003e40000100800 */
[----:B-1----:R-:W-:-:S05]  /*0b50*/  MOV R0, c[0x0][0x53c] ;  /* 0x00014f0000007a02 */ /* 0x002fca0000000f00 */
[----:B------:R1:W-:Y:S02]  /*0b60*/  STL [R1+0x1c], R0 ;  /* 0x00001c0001007387 */ /* 0x0003e40000100800 */
.L_x_171:
        /* <DEDUP_REMOVED lines=8> */
.L_x_160:
[----:B------:R-:W2:Y:S02]  /*0bf0*/  LDL R0, [R1+0x1c] ;  /* 0x00001c0001007983 */ /* 0x000ea40000100800 */
[----:B--2---:R-:W-:-:S13]  /*0c00*/  ISETP.GE.AND P0, PT, R0, c[0x0][0x53c], PT ;  /* 0x00014f0000007a0c */ /* 0x004fda0003f06270 */
[----:B------:R-:W-:Y:S05]  /*0c10*/  @P0 EXIT ;  /* 0x000000000000094d */ /* 0x000fea0003800000 */
[----:B------:R-:W2:Y:S02]  /*0c20*/  S2R R12, SR_TID.X ;  /* 0x00000000000c7919 */ /* 0x000ea40000002100 */
[----:B--2---:R-:W-:Y:S02]  /*0c30*/  SHF.R.S32.HI R14, RZ, 0x1f, R12 ;  /* 0x0000001fff0e7819 */ /* 0x004fe4000001140c */
[-C--:B------:R-:W-:Y:S02]  /*0c40*/  LEA.HI R10, R12, R12.reuse, RZ, 0x1 ;  /* 0x0000000c0c0a7211 */ /* 0x080fe400078f08ff */
[----:B------:R-:W-:Y:S02]  /*0c50*/  LEA.HI R23, R14, R12, RZ, 0x3 ;  /* 0x0000000c0e177211 */ /* 0x000fe400078f18ff */
[----:B------:R-:W-:Y:S02]  /*0c60*/  SHF.R.S32.HI R242, RZ, 0x1, R10 ;  /* 0x00000001fff27819 */ /* 0x000fe4000001140a */
[----:B------:R-:W-:-:S02]  /*0c70*/  LOP3.LUT R0, R23, 0xfffffff8, RZ, 0xc0, !PT ;  /* 0xfffffff817007812 */ /* 0x000fc400078ec0ff */
[----:B-1----:R-:W-:Y:S02]  /*0c80*/  LEA.HI R5, R14, R12, RZ, 0x4 ;  /* 0x0000000c0e057211 */ /* 0x002fe400078f20ff */
[----:B------:R-:W-:Y:S01]  /*0c90*/  LEA.HI R3, R10, R242, RZ, 0x1 ;  /* 0x000000f20a037211 */ /* 0x000fe200078f08ff */
[----:B------:R-:W-:Y:S01]  /*0ca0*/  IMAD.IADD R2, R12, 0x1, -R0 ;  /* 0x000000010c027824 */ /* 0x000fe200078e0a00 */
[----:B------:R-:W-:Y:S02]  /*0cb0*/  SHF.R.S32.HI R6, RZ, 0x4, R5 ;  /* 0x00000004ff067819 */ /* 0x000fe40000011405 */
[----:B------:R-:W-:Y:S02]  /*0cc0*/  LOP3.LUT R0, R3, 0x7fffffe, RZ, 0xc0, !PT ;  /* 0x07fffffe03007812 */ /* 0x000fe400078ec0ff */
[----:B------:R-:W-:Y:S02]  /*0cd0*/  LEA.HI R11, R2, R2, RZ, 0x1 ;  /* 0x00000002020b7211 */ /* 0x000fe400078f08ff */
[----:B------:R-:W-:Y:S01]  /*0ce0*/  LEA.HI R4, R5, R6, RZ, 0x1 ;  /* 0x0000000605047211 */ /* 0x000fe200078f08ff */
[----:B------:R-:W-:Y:S01]  /*0cf0*/  IMAD.IADD R0, R242, 0x1, -R0 ;  /* 0x00000001f2007824 */ /* 0x000fe200078e0a00 */
[----:B------:R-:W-:-:S02]  /*0d00*/  LOP3.LUT R3, R11, 0x3fffffe, RZ, 0xc0, !PT ;  /* 0x03fffffe0b037812 */ /* 0x000fc400078ec0ff */
[----:B------:R-:W-:Y:S01]  /*0d10*/  LOP3.LUT R4, R4, 0xfffffffe, RZ, 0xc0, !PT ;  /* 0xfffffffe04047812 */ /* 0x000fe200078ec0ff */
[----:B------:R-:W-:Y:S01]  /*0d20*/  IMAD R22, R6, 0x8, R0 ;  /* 0x0000000806167824 */ /* 0x000fe200078e0200 */
[-C--:B------:R-:W-:Y:S01]  /*0d30*/  LEA.HI R7, R14, R12.reuse, RZ, 0x5 ;  /* 0x0000000c0e077211 */ /* 0x080fe200078f28ff */
[----:B------:R-:W-:Y:S01]  /*0d40*/  IMAD.IADD R21, R2, 0x1, -R3 ;  /* 0x0000000102157824 */ /* 0x000fe200078e0a03 */
[----:B------:R-:W-:Y:S01]  /*0d50*/  LEA.HI R14, R14, R12, RZ, 0x2 ;  /* 0x0000000c0e0e7211 */ /* 0x000fe200078f10ff */
[----:B------:R-:W-:Y:S01]  /*0d60*/  IMAD.IADD R19, R6, 0x1, -R4 ;  /* 0x0000000106137824 */ /* 0x000fe200078e0a04 */
[----:B------:R-:W-:Y:S01]  /*0d70*/  LOP3.LUT R0, R5, 0xfffffff0, RZ, 0xc0, !PT ;  /* 0xfffffff005007812 */ /* 0x000fe200078ec0ff */
[----:B------:R-:W-:Y:S01]  /*0d80*/  IMAD.SHL.U32 R22, R22, 0x20, RZ ;  /* 0x0000002016167824 */ /* 0x000fe200078e00ff */
[----:B------:R-:W-:Y:S02]  /*0d90*/  SHF.R.S32.HI R2, RZ, 0x3, R23 ;  /* 0x00000003ff027819 */ /* 0x000fe40000011417 */
[----:B------:R-:W-:Y:S01]  /*0da0*/  LOP3.LUT R4, R14, 0xfffffffc, RZ, 0xc0, !PT ;  /* 0xfffffffc0e047812 */ /* 0x000fe200078ec0ff */
[----:B------:R-:W-:Y:S01]  /*0db0*/  IMAD.IADD R0, R12, 0x1, -R0 ;  /* 0x000000010c007824 */ /* 0x000fe200078e0a00 */
[----:B------:R-:W-:Y:S01]  /*0dc0*/  SHF.R.S32.HI R243, RZ, 0x2, R14 ;  /* 0x00000002fff37819 */ /* 0x000fe2000001140e */
[----:B------:R-:W-:Y:S01]  /*0dd0*/  IMAD.SHL.U32 R2, R2, 0x40, RZ ;  /* 0x0000004002027824 */ /* 0x000fe200078e00ff */
[----:B------:R-:W-:Y:S01]  /*0de0*/  SHF.R.S32.HI R9, RZ, 0x5, R7 ;  /* 0x00000005ff097819 */ /* 0x000fe20000011407 */
[----:B------:R-:W-:Y:S01]  /*0df0*/  IMAD.IADD R26, R12, 0x1, -R4 ;  /* 0x000000010c1a7824 */ /* 0x000fe200078e0a04 */
[----:B------:R-:W-:-:S02]  /*0e00*/  LEA.HI R3, R14, R243, RZ, 0x1 ;  /* 0x000000f30e037211 */ /* 0x000fc400078f08ff */
[----:B------:R-:W-:Y:S01]  /*0e10*/  LOP3.LUT R2, R2, 0xc0, RZ, 0xc0, !PT ;  /* 0x000000c002027812 */ /* 0x000fe200078ec0ff */
[----:B------:R-:W-:Y:S01]  /*0e20*/  IMAD.SHL.U32 R250, R26, 0x8, RZ ;  /* 0x000000081afa7824 */ /* 0x000fe200078e00ff */
[----:B------:R-:W-:Y:S02]  /*0e30*/  LEA.HI R8, R0, R0, RZ, 0x1 ;  /* 0x0000000000087211 */ /* 0x000fe400078f08ff */
[----:B------:R-:W-:Y:S02]  /*0e40*/  LOP3.LUT R4, R3, 0x7fffffe, RZ, 0xc0, !PT ;  /* 0x07fffffe03047812 */ /* 0x000fe400078ec0ff */
[----:B------:R-:W-:Y:S02]  /*0e50*/  SHF.R.S32.HI R6, RZ, 0x1f, R0 ;  /* 0x0000001fff067819 */ /* 0x000fe40000011400 */
[----:B------:R-:W-:Y:S02]  /*0e60*/  LOP3.LUT R3, R8, 0x7fffffe, RZ, 0xc0, !PT ;  /* 0x07fffffe08037812 */ /* 0x000fe400078ec0ff */
[----:B------:R-:W-:-:S02]  /*0e70*/  SHF.R.U32.HI R5, RZ, 0x3, R2 ;  /* 0x00000003ff057819 */ /* 0x000fc40000011602 */
[----:B------:R-:W-:Y:S01]  /*0e80*/  LOP3.LUT R2, R2, 0x18, R250, 0xf8, !PT ;  /* 0x0000001802027812 */ /* 0x000fe200078ef8fa */
[----:B------:R-:W-:Y:S01]  /*0e90*/  IMAD.IADD R13, R0, 0x1, -R3 ;  /* 0x00000001000d7824 */ /* 0x000fe200078e0a03 */
[----:B------:R-:W-:Y:S01]  /*0ea0*/  LEA.HI R17, R6, R0, RZ, 0x3 ;  /* 0x0000000006117211 */ /* 0x000fe200078f18ff */
[----:B------:R-:W-:Y:S01]  /*0eb0*/  IMAD.IADD R6, R243, 0x1, -R4 ;  /* 0x00000001f3067824 */ /* 0x000fe200078e0a04 */
[----:B------:R-:W-:Y:S02]  /*0ec0*/  LOP3.LUT R5, R2, R5, RZ, 0x3c, !PT ;  /* 0x0000000502057212 */ /* 0x000fe400078e3cff */
[----:B------:R-:W-:Y:S01]  /*0ed0*/  SHF.R.S32.HI R3, RZ, 0x1f, R7 ;  /* 0x0000001fff037819 */ /* 0x000fe20000011407 */
[----:B------:R-:W-:Y:S01]  /*0ee0*/  IMAD R0, R9, 0x8, R6 ;  /* 0x0000000809007824 */ /* 0x000fe200078e0206 */
[----:B------:R-:W-:Y:S01]  /*0ef0*/  LOP3.LUT R4, R10, 0xfffffffe, RZ, 0xc0, !PT ;  /* 0xfffffffe0a047812 */ /* 0x000fe200078ec0ff */
[----:B------:R-:W-:Y:S01]  /*0f00*/  IMAD.SHL.U32 R10, R17, 0x20, RZ ;  /* 0x00000020110a7824 */ /* 0x000fe200078e00ff */
[----:B------:R-:W-:Y:S01]  /*0f10*/  LOP3.LUT R2, R7, 0xffffffe0, RZ, 0xc0, !PT ;  /* 0xffffffe007027812 */ /* 0x000fe200078ec0ff */
[----:B------:R-:W-:Y:S01]  /*0f20*/  IMAD.U32 R241, R0, 0x20, R5 ;  /* 0x0000002000f17824 */ /* 0x000fe200078e0005 */
[----:B------:R-:W-:Y:S01]  /*0f30*/  LEA.HI R3, R3, R9, RZ, 0x2 ;  /* 0x0000000903037211 */ /* 0x000fe200078f10ff */
[----:B------:R-:W-:Y:S01]  /*0f40*/  IMAD.IADD R32, R12, 0x1, -R4 ;  /* 0x000000010c207824 */ /* 0x000fe200078e0a04 */
[----:B------:R-:W-:Y:S01]  /*0f50*/  LEA.HI R0, R26, R26, RZ, 0x1 ;  /* 0x0000001a1a007211 */ /* 0x000fe200078f08ff */
[----:B------:R-:W-:Y:S01]  /*0f60*/  IMAD.IADD R31, R12, 0x1, -R2 ;  /* 0x000000010c1f7824 */ /* 0x000fe200078e0a02 */
[----:B------:R-:W-:Y:S01]  /*0f70*/  LOP3.LUT R3, R3, 0xffffffc, RZ, 0xc0, !PT ;  /* 0x0ffffffc03037812 */ /* 0x000fe200078ec0ff */
[----:B------:R-:W-:Y:S01]  /*0f80*/  IMAD.SHL.U32 R106, R32, 0x4, RZ ;  /* 0x00000004206a7824 */ /* 0x000fe200078e00ff */
[C---:B------:R-:W-:Y:S01]  /*0f90*/  LOP3.LUT R2, R0.reuse, 0x1ffffffe, RZ, 0xc0, !PT ;  /* 0x1ffffffe00027812 */ /* 0x040fe200078ec0ff */
[----:B------:R-:W-:Y:S01]  /*0fa0*/  IMAD.SHL.U32 R0, R0, 0x20, RZ ;  /* 0x0000002000007824 */ /* 0x000fe200078e00ff */
[----:B------:R-:W-:Y:S01]  /*0fb0*/  SHF.R.S32.HI R4, RZ, 0x1f, R31 ;  /* 0x0000001fff047819 */ /* 0x000fe2000001141f */
[----:B------:R-:W-:Y:S01]  /*0fc0*/  IMAD.IADD R5, R9, 0x1, -R3 ;  /* 0x0000000109057824 */ /* 0x000fe200078e0a03 */
[----:B------:R-:W-:Y:S01]  /*0fd0*/  IADD3 R153, R106, 0x10, RZ ;  /* 0x000000106a997810 */ /* 0x000fe20007ffe0ff */
[----:B------:R-:W-:Y:S01]  /*0fe0*/  IMAD.IADD R3, R26, 0x1, -R2 ;  /* 0x000000011a037824 */ /* 0x000fe200078e0a02 */
[----:B------:R-:W-:Y:S01]  /*0ff0*/  LOP3.LUT R2, R0, 0xffffffc0, RZ, 0xc0, !PT ;  /* 0xffffffc000027812 */ /* 0x000fe200078ec0ff */
[----:B------:R-:W-:Y:S01]  /*1000*/  IMAD.SHL.U32 R100, R32, 0x8, RZ ;  /* 0x0000000820647824 */ /* 0x000fe200078e00ff */
[----:B------:R-:W-:Y:S01]  /*1010*/  IADD3 R6, R242, 0x40, RZ ;  /* 0x00000040f2067810 */ /* 0x000fe20007ffe0ff */
[----:B------:R-:W-:Y:S01]  /*1020*/  IMAD.IADD R0, R106, 0x1, R153 ;  /* 0x000000016a007824 */ /* 0x000fe200078e0299 */
[----:B------:R-:W-:Y:S01]  /*1030*/  LEA.HI R20, R4, R31, RZ, 0x2 ;  /* 0x0000001f04147211 */ /* 0x000fe200078f10ff */
[----:B------:R-:W-:Y:S01]  /*1040*/  IMAD R24, R3, 0x8, R2 ;  /* 0x0000000803187824 */ /* 0x000fe200078e0202 */
[----:B------:R-:W-:-:S02]  /*1050*/  SHF.R.S32.HI R3, RZ, 0x1f, R6 ;  /* 0x0000001fff037819 */ /* 0x000fc40000011406 */
[----:B------:R-:W-:Y:S02]  /*1060*/  SHF.R.S32.HI R4, RZ, 0x2, R20 ;  /* 0x00000002ff047819 */ /* 0x000fe40000011414 */
[-C--:B------:R-:W-:Y:S02]  /*1070*/  LEA.HI R3, R3, R6.reuse, RZ, 0x3 ;  /* 0x0000000603037211 */ /* 0x080fe400078f18ff */
[----:B------:R-:W-:Y:S01]  /*1080*/  SHF.R.S32.HI R2, RZ, 0x1f, R0 ;  /* 0x0000001fff027819 */ /* 0x000fe20000011400 */
[----:B------:R-:W-:Y:S01]  /*1090*/  IMAD R29, R5, 0x10, R4 ;  /* 0x00000010051d7824 */ /* 0x000fe200078e0204 */
[----:B------:R-:W-:Y:S01]  /*10a0*/  IADD3 R152, R106, 0x20, RZ ;  /* 0x000000206a987810 */ /* 0x000fe20007ffe0ff */
[----:B------:R-:W-:Y:S01]  /*10b0*/  IMAD.SHL.U32 R3, R3, 0x20, RZ ;  /* 0x0000002003037824 */ /* 0x000fe200078e00ff */
[----:B------:R-:W-:Y:S02]  /*10c0*/  LEA.HI R12, R6, R6, RZ, 0x1 ;  /* 0x00000006060c7211 */ /* 0x000fe400078f08ff */
[CC--:B------:R-:W-:Y:S01]  /*10d0*/  LEA.HI R15, R2.reuse, R0.reuse, RZ, 0x3 ;  /* 0x00000000020f7211 */ /* 0x0c0fe200078f18ff */
[----:B------:R-:W-:Y:S01]  /*10e0*/  STL [R1+0x98], R29 ;  /* 0x0000981d01007387 */ /* 0x000fe20000100800 */
[----:B------:R-:W-:Y:S01]  /*10f0*/  LEA.HI R16, R2, R0, RZ, 0x5 ;  /* 0x0000000002107211 */ /* 0x000fe200078f28ff */
[----:B------:R-:W-:Y:S01]  /*1100*/  IMAD.IADD R0, R106, 0x1, R152 ;  /* 0x000000016a007824 */ /* 0x000fe200078e0298 */
[----:B------:R-:W-:-:S02]  /*1110*/  LOP3.LUT R4, R12, 0x7fffffe, RZ, 0xc0, !PT ;  /* 0x07fffffe0c047812 */ /* 0x000fc400078ec0ff */
[----:B------:R-:W-:Y:S02]  /*1120*/  SHF.R.S32.HI R7, RZ, 0x1f, R14 ;  /* 0x0000001fff077819 */ /* 0x000fe4000001140e */
[----:B------:R-:W-:Y:S01]  /*1130*/  LOP3.LUT R3, R3, 0xffffff00, RZ, 0xc0, !PT ;  /* 0xffffff0003037812 */ /* 0x000fe200078ec0ff */
[----:B------:R-:W-:Y:S01]  /*1140*/  IMAD.IADD R4, R6, 0x1, -R4 ;  /* 0x0000000106047824 */ /* 0x000fe200078e0a04 */
[----:B------:R-:W-:Y:S02]  /*1150*/  SHF.R.S32.HI R2, RZ, 0x1f, R0 ;  /* 0x0000001fff027819 */ /* 0x000fe40000011400 */
[----:B------:R-:W-:Y:S01]  /*1160*/  LEA.HI R5, R7, R243, RZ, 0x3 ;  /* 0x000000f307057211 */ /* 0x000fe200078f18ff */
[----:B------:R-:W-:Y:S01]  /*1170*/  IMAD R25, R4, 0x20, R3 ;  /* 0x0000002004197824 */ /* 0x000fe200078e0203 */
[CC--:B------:R-:W-:Y:S01]  /*1180*/  LEA.HI R14, R2.reuse, R0.reuse, RZ, 0x3 ;  /* 0x00000000020e7211 */ /* 0x0c0fe200078f18ff */
[----:B------:R-:W-:Y:S01]  /*1190*/  IMAD.SHL.U32 R4, R9, 0x200, RZ ;  /* 0x0000020009047824 */ /* 0x000fe200078e00ff */
[----:B------:R-:W-:-:S02]  /*11a0*/  LEA.HI R18, R2, R0, RZ, 0x5 ;  /* 0x0000000002127211 */ /* 0x000fc400078f28ff */
[----:B------:R-:W-:Y:S01]  /*11b0*/  LOP3.LUT R3, R5, 0xfffffff8, RZ, 0xc0, !PT ;  /* 0xfffffff805037812 */ /* 0x000fe200078ec0ff */
[----:B------:R-:W-:Y:S01]  /*11c0*/  STL [R1+0x5c], R25 ;  /* 0x00005c1901007387 */ /* 0x000fe20000100800 */
[----:B------:R-:W-:Y:S02]  /*11d0*/  SHF.R.S32.HI R0, RZ, 0x1, R11 ;  /* 0x00000001ff007819 */ /* 0x000fe4000001140b */
[--C-:B------:R-:W-:Y:S01]  /*11e0*/  SHF.R.S32.HI R5, RZ, 0x1, R8.reuse ;  /* 0x00000001ff057819 */ /* 0x100fe20000011408 */
[----:B------:R-:W-:Y:S01]  /*11f0*/  IMAD.IADD R3, R243, 0x1, -R3 ;  /* 0x00000001f3037824 */ /* 0x000fe200078e0a03 */
[C---:B------:R-:W-:Y:S01]  /*1200*/  LOP3.LUT P3, RZ, R0.reuse, 0x2, RZ, 0xc0, !PT ;  /* 0x0000000200ff7812 */ /* 0x040fe2000786c0ff */
[----:B------:R-:W-:Y:S01]  /*1210*/  IMAD.SHL.U32 R0, R0, 0x40, RZ ;  /* 0x0000004000007824 */ /* 0x000fe200078e00ff */
[----:B------:R-:W-:Y:S02]  /*1220*/  SHF.R.S32.HI R2, RZ, 0x1f, R8 ;  /* 0x0000001fff027819 */ /* 0x000fe40000011408 */
[----:B------:R-:W-:-:S02]  /*1230*/  IADD3 R156, R106, 0x8, RZ ;  /* 0x000000086a9c7810 */ /* 0x000fc40007ffe0ff */
[----:B------:R-:W-:Y:S02]  /*1240*/  LEA.HI R6, R2, R5, RZ, 0x2 ;  /* 0x0000000502067211 */ /* 0x000fe400078f10ff */
[----:B------:R-:W-:Y:S02]  /*1250*/  LEA.HI R2, R3, R3, RZ, 0x1 ;  /* 0x0000000303027211 */ /* 0x000fe400078f08ff */
[----:B------:R-:W-:Y:S02]  /*1260*/  LOP3.LUT R0, R0, 0xc0, RZ, 0xc0, !PT ;  /* 0x000000c000007812 */ /* 0x000fe400078ec0ff */
[----:B------:R-:W-:Y:S02]  /*1270*/  LOP3.LUT R11, R6, 0xfffffffc, RZ, 0xc0, !PT ;  /* 0xfffffffc060b7812 */ /* 0x000fe400078ec0ff */
[----:B------:R-:W-:Y:S02]  /*1280*/  LOP3.LUT R8, R2, 0x3fffffe, RZ, 0xc0, !PT ;  /* 0x03fffffe02087812 */ /* 0x000fe400078ec0ff */
[----:B------:R-:W-:Y:S01]  /*1290*/  LOP3.LUT R9, R0, 0x8, R23, 0xf8, !PT ;  /* 0x0000000800097812 */ /* 0x000fe200078ef817 */
[----:B------:R-:W-:Y:S01]  /*12a0*/  IMAD.IADD R11, R5, 0x1, -R11 ;  /* 0x00000001050b7824 */ /* 0x000fe200078e0a0b */
[----:B------:R-:W-:Y:S01]  /*12b0*/  SHF.R.U32.HI R6, RZ, 0x3, R0 ;  /* 0x00000003ff067819 */ /* 0x000fe20000011600 */
[----:B------:R-:W-:Y:S01]  /*12c0*/  IMAD.IADD R8, R3, 0x1, -R8 ;  /* 0x0000000103087824 */ /* 0x000fe200078e0a08 */
[----:B------:R-:W-:-:S02]  /*12d0*/  LOP3.LUT R0, R10, 0xffffff00, RZ, 0xc0, !PT ;  /* 0xffffff000a007812 */ /* 0x000fc400078ec0ff */
[----:B------:R-:W-:Y:S02]  /*12e0*/  LEA.HI R5, R7, R243, RZ, 0x2 ;  /* 0x000000f307057211 */ /* 0x000fe400078f10ff */
[----:B------:R-:W-:Y:S01]  /*12f0*/  LOP3.LUT R6, R9, R6, RZ, 0x3c, !PT ;  /* 0x0000000609067212 */ /* 0x000fe200078e3cff */
[----:B------:R-:W-:Y:S01]  /*1300*/  IMAD.IADD R3, R0, 0x1, R4 ;  /* 0x0000000100037824 */ /* 0x000fe200078e0204 */
[----:B------:R-:W-:Y:S01]  /*1310*/  SHF.R.S32.HI R2, RZ, 0x1, R2 ;  /* 0x00000001ff027819 */ /* 0x000fe20000011402 */
[----:B------:R-:W-:Y:S01]  /*1320*/  IMAD R9, R13, 0x20, R0 ;  /* 0x000000200d097824 */ /* 0x000fe200078e0200 */
[----:B------:R-:W-:Y:S01]  /*1330*/  LOP3.LUT R0, R5, 0xfffffffc, RZ, 0xc0, !PT ;  /* 0xfffffffc05007812 */ /* 0x000fe200078ec0ff */
[----:B------:R-:W-:Y:S01]  /*1340*/  IMAD R13, R13, 0x20, R3 ;  /* 0x000000200d0d7824 */ /* 0x000fe200078e0203 */
[----:B------:R-:W-:Y:S01]  /*1350*/  LOP3.LUT R5, R2, 0x1, RZ, 0xc0, !PT ;  /* 0x0000000102057812 */ /* 0x000fe200078ec0ff */
[----:B------:R-:W-:Y:S01]  /*1360*/  IMAD R3, R26, 0x2, R4 ;  /* 0x000000021a037824 */ /* 0x000fe200078e0204 */
[----:B------:R-:W-:Y:S01]  /*1370*/  SHF.R.S32.HI R4, RZ, 0x1, R12 ;  /* 0x00000001ff047819 */ /* 0x000fe2000001140c */
[----:B------:R-:W-:Y:S01]  /*1380*/  IMAD.IADD R0, R243, 0x1, -R0 ;  /* 0x00000001f3007824 */ /* 0x000fe200078e0a00 */
[----:B------:R-:W-:Y:S01]  /*1390*/  ISETP.NE.U32.AND P2, PT, R5, 0x1, PT ;  /* 0x000000010500780c */ /* 0x000fe20003f45070 */
[----:B------:R-:W-:Y:S01]  /*13a0*/  IMAD R8, R8, 0x20, R3 ;  /* 0x0000002008087824 */ /* 0x000fe200078e0203 */
[----:B------:R-:W-:Y:S01]  /*13b0*/  LOP3.LUT P1, RZ, R2, 0x2, RZ, 0xc0, !PT ;  /* 0x0000000202ff7812 */ /* 0x000fe2000782c0ff */
[----:B------:R-:W-:Y:S01]  /*13c0*/  IMAD.SHL.U32 R4, R4, 0x40, RZ ;  /* 0x0000004004047824 */ /* 0x000fe200078e00ff */
[C---:B------:R-:W-:Y:S01]  /*13d0*/  LOP3.LUT P0, RZ, R0.reuse, 0x2, RZ, 0xc0, !PT ;  /* 0x0000000200ff7812 */ /* 0x040fe2000780c0ff */
[----:B------:R-:W-:Y:S01]  /*13e0*/  IMAD R3, R19, 0x8, R21 ;  /* 0x0000000813037824 */ /* 0x000fe200078e0215 */
[----:B------:R-:W-:Y:S01]  /*13f0*/  LOP3.LUT P4, RZ, R11, 0x2, RZ, 0xc0, !PT ;  /* 0x000000020bff7812 */ /* 0x000fe2000788c0ff */
[----:B------:R-:W-:Y:S01]  /*1400*/  IMAD.SHL.U32 R5, R0, 0x40, RZ ;  /* 0x0000004000057824 */ /* 0x000fe200078e00ff */
[----:B------:R-:W-:Y:S01]  /*1410*/  LOP3.LUT R30, R4, 0xc0, RZ, 0xc0, !PT ;  /* 0x000000c0041e7812 */ /* 0x000fe200078ec0ff */
[----:B------:R-:W-:Y:S01]  /*1420*/  IMAD.U32 R0, R3, 0x20, R6 ;  /* 0x0000002003007824 */ /* 0x000fe200078e0006 */
[----:B------:R-:W-:Y:S01]  /*1430*/  IADD3 R155, R106, 0x18, RZ ;  /* 0x000000186a9b7810 */ /* 0x000fe20007ffe0ff */
[----:B------:R-:W-:Y:S01]  /*1440*/  IMAD.SHL.U32 R3, R2, 0x40, RZ ;  /* 0x0000004002037824 */ /* 0x000fe200078e00ff */
[----:B------:R-:W-:Y:S01]  /*1450*/  LOP3.LUT R28, R5, 0xc0, RZ, 0xc0, !PT ;  /* 0x000000c0051c7812 */ /* 0x000fe200078ec0ff */
[----:B------:R-:W-:Y:S01]  /*1460*/  IMAD.SHL.U32 R2, R16, 0x80, RZ ;  /* 0x0000008010027824 */ /* 0x000fe200078e00ff */
[----:B------:R-:W-:Y:S01]  /*1470*/  SHF.R.U32.HI R27, RZ, 0x3, R30 ;  /* 0x00000003ff1b7819 */ /* 0x000fe2000001161e */
[----:B------:R-:W-:Y:S01]  /*1480*/  STL [R1+0x54], R30 ;  /* 0x0000541e01007387 */ /* 0x000fe20000100800 */
[----:B------:R-:W-:-:S02]  /*1490*/  LOP3.LUT R5, R30, 0x18, R15, 0xf8, !PT ;  /* 0x000000181e057812 */ /* 0x000fc400078ef80f */
[----:B------:R-:W-:Y:S01]  /*14a0*/  LOP3.LUT R6, R3, 0xc0, RZ, 0xc0, !PT ;  /* 0x000000c003067812 */ /* 0x000fe200078ec0ff */
[----:B------:R-:W-:Y:S01]  /*14b0*/  STL [R1+0x4c], R22 ;  /* 0x00004c1601007387 */ /* 0x000fe20000100800 */
[----:B------:R-:W-:Y:S02]  /*14c0*/  SHF.R.U32.HI R26, RZ, 0x3, R28 ;  /* 0x00000003ff1a7819 */ /* 0x000fe4000001161c */
[----:B------:R-:W-:Y:S01]  /*14d0*/  LOP3.LUT R4, R28, 0x18, R15, 0xf8, !PT ;  /* 0x000000181c047812 */ /* 0x000fe200078ef80f */
[----:B------:R-:W-:Y:S01]  /*14e0*/  STL [R1+0x44], R28 ;  /* 0x0000441c01007387 */ /* 0x000fe20000100800 */
[----:B------:R-:W-:Y:S02]  /*14f0*/  LOP3.LUT R3, R5, R27, RZ, 0x3c, !PT ;  /* 0x0000001b05037212 */ /* 0x000fe400078e3cff */
[----:B------:R-:W-:Y:S01]  /*1500*/  LOP3.LUT R2, R2, 0xfffff000, RZ, 0xc0, !PT ;  /* 0xfffff00002027812 */ /* 0x000fe200078ec0ff */
[----:B------:R-:W-:Y:S01]  /*1510*/  STL [R1+0x58], R27 ;  /* 0x0000581b01007387 */ /* 0x000fe20000100800 */
[----:B------:R-:W-:Y:S01]  /*1520*/  LEA.HI R5, R6, R6, RZ, 0x1d ;  /* 0x0000000606057211 */ /* 0x000fe200078fe8ff */
[----:B------:R-:W-:Y:S01]  /*1530*/  IMAD.SHL.U32 R6, R11, 0x40, RZ ;  /* 0x000000400b067824 */ /* 0x000fe200078e00ff */
[----:B------:R-:W-:Y:S01]  /*1540*/  LOP3.LUT R4, R4, R26, RZ, 0x3c, !PT ;  /* 0x0000001a04047212 */ /* 0x000fe200078e3cff */
[----:B------:R-:W-:Y:S01]  /*1550*/  STL [R1+0x48], R26 ;  /* 0x0000481a01007387 */ /* 0x000fe20000100800 */
[----:B------:R-:W-:Y:S01]  /*1560*/  IADD3 R12, R3, R25, R2 ;  /* 0x00000019030c7210 */ /* 0x000fe20007ffe002 */
[----:B------:R-:W-:Y:S01]  /*1570*/  IMAD.SHL.U32 R3, R19, 0x8, RZ ;  /* 0x0000000813037824 */ /* 0x000fe200078e00ff */
[----:B------:R-:W-:Y:S01]  /*1580*/  IADD3 R16, R4, R2, R22 ;  /* 0x0000000204107210 */ /* 0x000fe20007ffe016 */
[----:B------:R-:W-:Y:S01]  /*1590*/  IMAD.IADD R8, R5, 0x1, R8 ;  /* 0x0000000105087824 */ /* 0x000fe200078e0208 */
[----:B------:R-:W-:Y:S01]  /*15a0*/  LOP3.LUT R2, R6, 0xc0, RZ, 0xc0, !PT ;  /* 0x000000c006027812 */ /* 0x000fe200078ec0ff */
[----:B------:R-:W-:Y:S01]  /*15b0*/  IMAD.SHL.U32 R4, R18, 0x80, RZ ;  /* 0x0000008012047824 */ /* 0x000fe200078e00ff */
[----:B------:R-:W-:Y:S01]  /*15c0*/  LOP3.LUT R5, R28, 0x18, R14, 0xf8, !PT ;  /* 0x000000181c057812 */ /* 0x000fe200078ef80e */
[----:B------:R-:W-:Y:S01]  /*15d0*/  IMAD.SHL.U32 R23, R8, 0x2, RZ ;  /* 0x0000000208177824 */ /* 0x000fe200078e00ff */
[----:B------:R-:W-:-:S02]  /*15e0*/  LOP3.LUT R6, R2, 0x8, R3, 0xf8, !PT ;  /* 0x0000000802067812 */ /* 0x000fc400078ef803 */
[----:B------:R-:W-:Y:S02]  /*15f0*/  SHF.R.U32.HI R3, RZ, 0x3, R2 ;  /* 0x00000003ff037819 */ /* 0x000fe40000011602 */
[----:B------:R-:W-:Y:S01]  /*1600*/  LOP3.LUT R2, R4, 0xfffff000, RZ, 0xc0, !PT ;  /* 0xfffff00004027812 */ /* 0x000fe200078ec0ff */
[----:B------:R-:W-:Y:S01]  /*1610*/  STL [R1+0x28], R23 ;  /* 0x0000281701007387 */ /* 0x000fe20000100800 */
[----:B------:R-:W-:Y:S02]  /*1620*/  LOP3.LUT R5, R5, R26, RZ, 0x3c, !PT ;  /* 0x0000001a05057212 */ /* 0x000fe400078e3cff */
[----:B------:R-:W-:Y:S02]  /*1630*/  LOP3.LUT R7, R30, 0x18, R14, 0xf8, !PT ;  /* 0x000000181e077812 */ /* 0x000fe400078ef80e */
[----:B------:R-:W-:Y:S02]  /*1640*/  IADD3 R11, R5, R2, R22 ;  /* 0x00000002050b7210 */ /* 0x000fe40007ffe016 */
[----:B------:R-:W-:-:S02]  /*1650*/  IADD3 R5, R23, 0x80, RZ ;  /* 0x0000008017057810 */ /* 0x000fc40007ffe0ff */
[----:B------:R-:W-:Y:S02]  /*1660*/  LOP3.LUT R4, R7, R27, RZ, 0x3c, !PT ;  /* 0x0000001b07047212 */ /* 0x000fe400078e3cff */
[----:B------:R-:W-:Y:S02]  /*1670*/  SHF.R.S32.HI R8, RZ, 0x1f, R156 ;  /* 0x0000001fff087819 */ /* 0x000fe4000001149c */
[----:B------:R-:W-:Y:S02]  /*1680*/  LOP3.LUT R3, R6, R3, RZ, 0x3c, !PT ;  /* 0x0000000306037212 */ /* 0x000fe400078e3cff */
[----:B------:R-:W-:Y:S02]  /*1690*/  IADD3 R17, R23, 0x70, RZ ;  /* 0x0000007017117810 */ /* 0x000fe40007ffe0ff */
[----:B------:R-:W-:Y:S02]  /*16a0*/  SHF.R.S32.HI R7, RZ, 0x1f, R153 ;  /* 0x0000001fff077819 */ /* 0x000fe40000011499 */
[----:B------:R-:W-:-:S02]  /*16b0*/  @P2 IADD3 R17, R5, 0x10, RZ ;  /* 0x0000001005112810 */ /* 0x000fc40007ffe0ff */
[----:B------:R-:W-:Y:S02]  /*16c0*/  SHF.R.S32.HI R6, RZ, 0x1f, R155 ;  /* 0x0000001fff067819 */ /* 0x000fe4000001149b */
[----:B------:R-:W-:Y:S01]  /*16d0*/  SHF.R.S32.HI R5, RZ, 0x1f, R152 ;  /* 0x0000001fff057819 */ /* 0x000fe20000011498 */
[----:B------:R-:W-:Y:S01]  /*16e0*/  STL [R1+0x2c], R17 ;  /* 0x00002c1101007387 */ /* 0x000fe20000100800 */
[----:B------:R-:W-:Y:S02]  /*16f0*/  IADD3 R18, R250, 0x40, RZ ;  /* 0x00000040fa127810 */ /* 0x000fe40007ffe0ff */
[----:B------:R-:W-:Y:S02]  /*1700*/  IADD3 R154, R106, 0x28, RZ ;  /* 0x000000286a9a7810 */ /* 0x000fe40007ffe0ff */
[----:B------:R-:W-:Y:S01]  /*1710*/  SHF.L.U64.HI R19, R156, 0x1, R8 ;  /* 0x000000019c137819 */ /* 0x000fe20000010208 */
[----:B------:R-:W-:Y:S01]  /*1720*/  STL [R1], R18 ;  /* 0x0000001201007387 */ /* 0x000fe20000100800 */
[----:B------:R-:W-:-:S02]  /*1730*/  SHF.L.U64.HI R8, R153, 0x1, R7 ;  /* 0x0000000199087819 */ /* 0x000fc40000010207 */
[----:B------:R-:W-:Y:S01]  /*1740*/  SHF.L.U64.HI R7, R155, 0x1, R6 ;  /* 0x000000019b077819 */ /* 0x000fe20000010206 */
[----:B------:R-:W-:Y:S01]  /*1750*/  STL [R1+0x90], R19 ;  /* 0x0000901301007387 */ /* 0x000fe20000100800 */
[----:B------:R-:W-:Y:S01]  /*1760*/  IADD3 R10, R4, R25, R2 ;  /* 0x00000019040a7210 */ /* 0x000fe20007ffe002 */
[C---:B------:R-:W-:Y:S01]  /*1770*/  IMAD.IADD R2, R3.reuse, 0x1, R13 ;  /* 0x0000000103027824 */ /* 0x040fe200078e020d */
[----:B------:R-:W-:Y:S01]  /*1780*/  SHF.L.U64.HI R6, R152, 0x1, R5 ;  /* 0x0000000198067819 */ /* 0x000fe20000010205 */
[----:B------:R-:W-:Y:S01]  /*1790*/  IMAD.IADD R3, R3, 0x1, R9 ;  /* 0x0000000103037824 */ /* 0x000fe200078e0209 */
[----:B------:R-:W-:Y:S01]  /*17a0*/  SHF.R.S32.HI R4, RZ, 0x1f, R154 ;  /* 0x0000001fff047819 */ /* 0x000fe2000001149a */
[----:B------:R-:W-:Y:S01]  /*17b0*/  STL [R1+0x8c], R8 ;  /* 0x00008c0801007387 */ /* 0x000fe20000100800 */
[----:B------:R-:W-:Y:S01]  /*17c0*/  IADD3 R252, R250, 0x20, RZ ;  /* 0x00000020fafc7810 */ /* 0x000fe20007ffe0ff */
[----:B------:R-:W-:Y:S01]  /*17d0*/  IMAD.MOV.U32 R13, RZ, RZ, 0x20 ;  /* 0x00000020ff0d7424 */ /* 0x000fe200078e00ff */
[----:B------:R-:W-:Y:S01]  /*17e0*/  LOP3.LUT R9, R20, 0x7ffffffc, RZ, 0xc0, !PT ;  /* 0x7ffffffc14097812 */ /* 0x000fe200078ec0ff */
[----:B------:R1:W-:Y:S01]  /*17f0*/  STL [R1+0x88], R7 ;  /* 0x0000880701007387 */ /* 0x0003e20000100800 */
[----:B------:R-:W-:-:S02]  /*1800*/  SHF.L.U64.HI R4, R154, 0x1, R4 ;  /* 0x000000019a047819 */ /* 0x000fc40000010204 */
[----:B------:R-:W-:Y:S01]  /*1810*/  LEA R157, R0, 0x3c80, 0x1 ;  /* 0x00003c80009d7811 */ /* 0x000fe200078e08ff */
[----:B------:R2:W-:Y:S01]  /*1820*/  STL [R1+0x84], R6 ;  /* 0x0000840601007387 */ /* 0x0005e20000100800 */
[----:B------:R-:W-:Y:S01]  /*1830*/  IMAD.IADD R5, R31, 0x1, -R9 ;  /* 0x000000011f057824 */ /* 0x000fe200078e0a09 */
[----:B------:R-:W-:Y:S02]  /*1840*/  LEA R0, R16, 0x6080, 0x1 ;  /* 0x0000608010007811 */ /* 0x000fe400078e08ff */
[----:B------:R3:W-:Y:S01]  /*1850*/  STL [R1+0x80], R4 ;  /* 0x0000800401007387 */ /* 0x0007e20000100800 */
[----:B------:R-:W-:Y:S02]  /*1860*/  IADD3 R190, R157, 0x20, RZ ;  /* 0x000000209dbe7810 */ /* 0x000fe40007ffe0ff */
[----:B------:R-:W-:Y:S02]  /*1870*/  LEA R188, R2, 0x6080, 0x1 ;  /* 0x0000608002bc7811 */ /* 0x000fe400078e08ff */
[----:B------:R-:W-:-:S02]  /*1880*/  LEA R158, R3, 0x1880, 0x1 ;  /* 0x00001880039e7811 */ /* 0x000fc400078e08ff */
[----:B------:R-:W-:Y:S02]  /*1890*/  @P3 IADD3 R190, R157, -0x20, RZ ;  /* 0xffffffe09dbe3810 */ /* 0x000fe40007ffe0ff */
[----:B------:R-:W-:Y:S02]  /*18a0*/  SHF.R.S32.HI R251, RZ, 0x1f, R250 ;  /* 0x0000001ffffb7819 */ /* 0x000fe400000114fa */
[C---:B------:R-:W-:Y:S02]  /*18b0*/  IADD3 R198, R190.reuse, 0x400, RZ ;  /* 0x00000400bec67810 */ /* 0x040fe40007ffe0ff */
[C---:B------:R-:W-:Y:S02]  /*18c0*/  IADD3 R197, R190.reuse, 0x800, RZ ;  /* 0x00000800bec57810 */ /* 0x040fe40007ffe0ff */
[----:B------:R-:W-:Y:S02]  /*18d0*/  IADD3 R196, R190, 0xc00, RZ ;  /* 0x00000c00bec47810 */ /* 0x000fe40007ffe0ff */
[----:B-1----:R-:W-:-:S02]  /*18e0*/  SHF.R.S32.HI R7, RZ, 0x1f, R18 ;  /* 0x0000001fff077819 */ /* 0x002fc40000011412 */
[C---:B------:R-:W-:Y:S02]  /*18f0*/  IADD3 R195, R190.reuse, 0x1000, RZ ;  /* 0x00001000bec37810 */ /* 0x040fe40007ffe0ff */
[----:B--2---:R-:W-:Y:S02]  /*1900*/  SHF.R.S32.HI R6, RZ, 0x1f, R252 ;  /* 0x0000001fff067819 */ /* 0x004fe400000114fc */
[----:B------:R-:W-:Y:S02]  /*1910*/  IADD3 R194, R190, 0x1400, RZ ;  /* 0x00001400bec27810 */ /* 0x000fe40007ffe0ff */
[----:B---3--:R-:W-:Y:S01]  /*1920*/  LOP3.LUT R4, R30, 0x18, R100, 0xf8, !PT ;  /* 0x000000181e047812 */ /* 0x008fe200078ef864 */
[----:B------:R1:W-:Y:S01]  /*1930*/  STL [R1+0x3c], R6 ;  /* 0x00003c0601007387 */ /* 0x0003e20000100800 */
[----:B------:R-:W-:Y:S02]  /*1940*/  IADD3 R193, R190, 0x1800, RZ ;  /* 0x00001800bec17810 */ /* 0x000fe40007ffe0ff */
[----:B------:R-:W-:Y:S01]  /*1950*/  LOP3.LUT R4, R4, R27, RZ, 0x3c, !PT ;  /* 0x0000001b04047212 */ /* 0x000fe200078e3cff */
[----:B------:R2:W-:Y:S01]  /*1960*/  STL [R1+0x38], R7 ;  /* 0x0000380701007387 */ /* 0x0005e20000100800 */
[----:B------:R-:W-:-:S02]  /*1970*/  IADD3 R192, R190, 0x1c00, RZ ;  /* 0x00001c00bec07810 */ /* 0x000fc40007ffe0ff */
[----:B------:R-:W-:Y:S01]  /*1980*/  IADD3 R191, R190, 0x2000, RZ ;  /* 0x00002000bebf7810 */ /* 0x000fe20007ffe0ff */
[----:B-1----:R-:W-:Y:S02]  /*1990*/  IMAD.SHL.U32 R6, R5, 0x2, RZ ;  /* 0x0000000205067824 */ /* 0x002fe400078e00ff */
[----:B------:R-:W-:Y:S01]  /*19a0*/  IMAD.IADD R5, R29, 0x1, R24 ;  /* 0x000000011d057824 */ /* 0x000fe200078e0218 */
[----:B--2---:R-:W-:Y:S02]  /*19b0*/  SHF.R.S32.HI R7, RZ, 0x3, R15 ;  /* 0x00000003ff077819 */ /* 0x004fe4000001140f */
[----:B------:R1:W-:Y:S04]  /*19c0*/  STL [R1+0x20], R6 ;  /* 0x0000200601007387 */ /* 0x0003e80000100800 */
[----:B------:R2:W-:Y:S04]  /*19d0*/  STL [R1+0x9c], R5 ;  /* 0x00009c0501007387 */ /* 0x0005e80000100800 */
[----:B------:R3:W-:Y:S01]  /*19e0*/  STL [R1+0x64], R7 ;  /* 0x0000640701007387 */ /* 0x0007e20000100800 */
[----:B-1----:R-:W-:-:S02]  /*19f0*/  LOP3.LUT R6, R28, 0x8, R100, 0xf8, !PT ;  /* 0x000000081c067812 */ /* 0x002fc400078ef864 */
[----:B--2---:R-:W-:Y:S02]  /*1a00*/  LOP3.LUT R5, R28, 0x18, R100, 0xf8, !PT ;  /* 0x000000181c057812 */ /* 0x004fe400078ef864 */
[-C--:B------:R-:W-:Y:S02]  /*1a10*/  LOP3.LUT R6, R6, R26.reuse, RZ, 0x3c, !PT ;  /* 0x0000001a06067212 */ /* 0x080fe400078e3cff */
[----:B------:R-:W-:Y:S01]  /*1a20*/  LOP3.LUT R8, R5, R26, RZ, 0x3c, !PT ;  /* 0x0000001a05087212 */ /* 0x000fe200078e3cff */
[----:B------:R-:W-:Y:S01]  /*1a30*/  IMAD.IADD R5, R25, 0x1, R4 ;  /* 0x0000000119057824 */ /* 0x000fe200078e0204 */
[----:B---3--:R-:W-:Y:S01]  /*1a40*/  SHF.R.S32.HI R7, RZ, 0x3, R14 ;  /* 0x00000003ff077819 */ /* 0x008fe2000001140e */
[C---:B------:R-:W-:Y:S01]  /*1a50*/  IMAD.IADD R6, R22.reuse, 0x1, R6 ;  /* 0x0000000116067824 */ /* 0x040fe200078e0206 */
[----:B------:R-:W-:Y:S01]  /*1a60*/  SEL R4, R13, 0xffffffe0, !P4 ;  /* 0xffffffe00d047807 */ /* 0x000fe20006000000 */
[----:B------:R-:W-:Y:S01]  /*1a70*/  IMAD.IADD R8, R22, 0x1, R8 ;  /* 0x0000000116087824 */ /* 0x000fe200078e0208 */
[----:B------:R-:W-:Y:S01]  /*1a80*/  LEA R5, R5, 0x6080, 0x1 ;  /* 0x0000608005057811 */ /* 0x000fe200078e08ff */
[----:B------:R1:W-:Y:S01]  /*1a90*/  STL [R1+0x60], R7 ;  /* 0x0000600701007387 */ /* 0x0003e20000100800 */
[----:B------:R-:W-:Y:S01]  /*1aa0*/  LEA R234, R6, 0x1880, 0x1 ;  /* 0x0000188006ea7811 */ /* 0x000fe200078e08ff */
[----:B------:R-:W-:-:S02]  /*1ab0*/  IMAD.IADD R189, R188, 0x1, R4 ;  /* 0x00000001bcbd7824 */ /* 0x000fc400078e0204 */
[----:B------:R2:W-:Y:S01]  /*1ac0*/  STL [R1+0x7c], R5 ;  /* 0x00007c0501007387 */ /* 0x0005e20000100800 */
[----:B------:R-:W-:Y:S01]  /*1ad0*/  IADD3 R235, R234, 0x20, RZ ;  /* 0x00000020eaeb7810 */ /* 0x000fe20007ffe0ff */
[----:B------:R-:W-:Y:S01]  /*1ae0*/  IMAD.IADD R159, R4, 0x1, R158 ;  /* 0x00000001049f7824 */ /* 0x000fe200078e029e */
[----:B------:R-:W-:Y:S01]  /*1af0*/  @P0 IADD3 R235, R234, -0x20, RZ ;  /* 0xffffffe0eaeb0810 */ /* 0x000fe20007ffe0ff */
[----:B------:R3:W-:Y:S01]  /*1b00*/  STL [R1+0x78], R0 ;  /* 0x0000780001007387 */ /* 0x0007e20000100800 */
[----:B-1----:R-:W-:Y:S02]  /*1b10*/  SEL R7, R13, 0xffffffe0, !P1 ;  /* 0xffffffe00d077807 */ /* 0x002fe40004800000 */
[----:B--2---:R-:W-:Y:S02]  /*1b20*/  LEA R5, R12, 0x6080, 0x1 ;  /* 0x000060800c057811 */ /* 0x004fe400078e08ff */
[----:B---3--:R-:W-:-:S03]  /*1b30*/  LEA R0, R11, 0x6080, 0x1 ;  /* 0x000060800b007811 */ /* 0x008fc600078e08ff */
[----:B------:R1:W-:Y:S04]  /*1b40*/  STL [R1+0x74], R5 ;  /* 0x0000740501007387 */ /* 0x0003e80000100800 */
[----:B------:R2:W-:Y:S01]  /*1b50*/  STL [R1+0x70], R0 ;  /* 0x0000700001007387 */ /* 0x0005e20000100800 */
[----:B-1----:R-:W-:Y:S02]  /*1b60*/  LEA R5, R10, 0x6080, 0x1 ;  /* 0x000060800a057811 */ /* 0x002fe400078e08ff */
[----:B--2---:R-:W-:-:S03]  /*1b70*/  LEA R0, R8, 0x6080, 0x1 ;  /* 0x0000608008007811 */ /* 0x004fc600078e08ff */
[----:B------:R-:W-:Y:S04]  /*1b80*/  STL [R1+0x6c], R5 ;  /* 0x00006c0501007387 */ /* 0x000fe80000100800 */
[----:B------:R1:W-:Y:S02]  /*1b90*/  STL [R1+0x68], R0 ;  /* 0x0000680001007387 */ /* 0x0003e40000100800 */
[----:B-1----:R-:W-:-:S05]  /*1ba0*/  IMAD.IADD R0, R23, 0x1, R7 ;  /* 0x0000000117007824 */ /* 0x002fca00078e0207 */
[----:B------:R1:W-:Y:S02]  /*1bb0*/  STL [R1+0x34], R0 ;  /* 0x0000340001007387 */ /* 0x0003e40000100800 */
[----:B-1----:R-:W-:-:S05]  /*1bc0*/  IMAD.IADD R0, R7, 0x1, R17 ;  /* 0x0000000107007824 */ /* 0x002fca00078e0211 */
[----:B------:R1:W-:Y:S02]  /*1bd0*/  STL [R1+0x30], R0 ;  /* 0x0000300001007387 */ /* 0x0003e40000100800 */
.L_x_331:
[----:B-1----:R-:W2:Y:S01]  /*1be0*/  LDL R0, [R1+0x1c] ;  /* 0x00001c0001007983 */ /* 0x002ea20000100800 */
[----:B------:R-:W-:Y:S01]  /*1bf0*/  IMAD.MOV.U32 R13, RZ, RZ, 0x4 ;  /* 0x00000004ff0d7424 */ /* 0x000fe200078e00ff */
[----:B------:R-:W-:Y:S02]  /*1c00*/  ISETP.NE.U32.AND P4, PT, RZ, c[0x0][0x360], PT ;  /* 0x0000d800ff007a0c */ /* 0x000fe40003f85070 */
[----:B------:R-:W-:Y:S01]  /*1c10*/  ISETP.NE.U32.AND P0, PT, RZ, c[0x0][0x370], PT ;  /* 0x0000dc00ff007a0c */ /* 0x000fe20003f05070 */
[----:B------:R-:W3:Y:S01]  /*1c20*/  LDL R9, [R1+0x18] ;  /* 0x0000180001097983 */ /* 0x000ee20000100800 */
[----:B------:R-:W-:Y:S01]  /*1c30*/  ISETP.NE.AND.EX P4, PT, RZ, c[0x0][0x364], PT, P4 ;  /* 0x0000d900ff007a0c */ /* 0x000fe20003f85340 */
[----:B--2---:R-:W-:-:S05]  /*1c40*/  IMAD.WIDE R2, R0, R13, c[0x0][0x588] ;  /* 0x0001620000027625 */ /* 0x004fca00078e020d */
[----:B------:R-:W2:Y:S01]  /*1c50*/  LDG.E R17, [R2.64] ;  /* 0x0000000602117981 */ /* 0x000ea2000c1e1900 */
[----:B------:R-:W-:Y:S01]  /*1c60*/  ISETP.NE.AND.EX P2, PT, RZ, c[0x0][0x374], PT, P0 ;  /* 0x0000dd00ff007a0c */ /* 0x000fe20003f45300 */
[----:B------:R-:W-:Y:S01]  /*1c70*/  IMAD.MOV.U32 R148, RZ, RZ, RZ ;  /* 0x000000ffff947224 */ /* 0x000fe200078e00ff */
[----:B------:R-:W-:Y:S02]  /*1c80*/  ISETP.NE.U32.AND P3, PT, RZ, c[0x0][0x348], PT ;  /* 0x0000d200ff007a0c */ /* 0x000fe40003f65070 */
[----:B------:R-:W-:Y:S02]  /*1c90*/  ISETP.NE.U32.AND P5, PT, RZ, c[0x0][0x358], PT ;  /* 0x0000d600ff007a0c */ /* 0x000fe40003fa5070 */
[----:B------:R-:W-:Y:S02]  /*1ca0*/  ISETP.NE.AND.EX P3, PT, RZ, c[0x0][0x34c], PT, P3 ;  /* 0x0000d300ff007a0c */ /* 0x000fe40003f65330 */
[----:B------:R-:W-:Y:S01]  /*1cb0*/  ISETP.NE.AND.EX P5, PT, RZ, c[0x0][0x35c], PT, P5 ;  /* 0x0000d700ff007a0c */ /* 0x000fe20003fa5350 */
[----:B------:R-:W-:Y:S01]  /*1cc0*/  CS2R R146, SRZ ;  /* 0x0000000000927805 */ /* 0x000fe2000001ff00 */
[----:B------:R-:W-:Y:S01]  /*1cd0*/  IMAD.MOV.U32 R12, RZ, RZ, RZ ;  /* 0x000000ffff0c7224 */ /* 0x000fe200078e00ff */
[----:B--2---:R-:W-:-:S02]  /*1ce0*/  SHF.R.S32.HI R18, RZ, 0x1f, R17 ;  /* 0x0000001fff127819 */ /* 0x004fc40000011411 */
[C---:B------:R-:W-:Y:S02]  /*1cf0*/  @P4 LEA R2, P0, R17.reuse, c[0x0][0x360], 0x2 ;  /* 0x0000d80011024a11 */ /* 0x040fe400078010ff */
[C---:B------:R-:W-:Y:S02]  /*1d00*/  @P2 LEA R4, P1, R17.reuse, c[0x0][0x370], 0x2 ;  /* 0x0000dc0011042a11 */ /* 0x040fe400078210ff */
[C-C-:B------:R-:W-:Y:S02]  /*1d10*/  @P4 LEA.HI.X R3, R17.reuse, c[0x0][0x364], R18.reuse, 0x2, P0 ;  /* 0x0000d90011034a11 */ /* 0x140fe400000f1412 */
[----:B------:R-:W-:Y:S02]  /*1d20*/  ISETP.NE.U32.AND P0, PT, RZ, c[0x0][0x350], PT ;  /* 0x0000d400ff007a0c */ /* 0x000fe40003f05070 */
[----:B------:R-:W-:Y:S01]  /*1d30*/  @P2 LEA.HI.X R5, R17, c[0x0][0x374], R18, 0x2, P1 ;  /* 0x0000dd0011052a11 */ /* 0x000fe200008f1412 */
[----:B------:R1:W5:Y:S01]  /*1d40*/  @P4 LDG.E R149, [R2.64] ;  /* 0x0000000602954981 */ /* 0x000362000c1e1900 */
[----:B------:R-:W-:-:S03]  /*1d50*/  ISETP.NE.AND.EX P6, PT, RZ, c[0x0][0x354], PT, P0 ;  /* 0x0000d500ff007a0c */ /* 0x000fc60003fc5300 */
[----:B------:R2:W5:Y:S01]  /*1d60*/  @P2 LDG.E R148, [R4.64] ;  /* 0x0000000604942981 */ /* 0x000562000c1e1900 */
[----:B------:R-:W-:-:S04]  /*1d70*/  LEA R6, P2, R17, c[0x0][0x348], 0x2 ;  /* 0x0000d20011067a11 */ /* 0x000fc800078410ff */
[----:B------:R-:W-:-:S05]  /*1d80*/  LEA.HI.X R7, R17, c[0x0][0x34c], R18, 0x2, P2 ;  /* 0x0000d30011077a11 */ /* 0x000fca00010f1412 */
[----:B------:R4:W5:Y:S01]  /*1d90*/  @P3 LDG.E R146, [R6.64] ;  /* 0x0000000606923981 */ /* 0x000962000c1e1900 */
[C---:B-1----:R-:W-:Y:S02]  /*1da0*/  LEA R2, P0, R17.reuse, c[0x0][0x358], 0x2 ;  /* 0x0000d60011027a11 */ /* 0x042fe400078010ff */
[C---:B--2---:R-:W-:Y:S02]  /*1db0*/  LEA R4, P1, R17.reuse, c[0x0][0x350], 0x2 ;  /* 0x0000d40011047a11 */ /* 0x044fe400078210ff */
[C-C-:B------:R-:W-:Y:S02]  /*1dc0*/  LEA.HI.X R3, R17.reuse, c[0x0][0x35c], R18.reuse, 0x2, P0 ;  /* 0x0000d70011037a11 */ /* 0x140fe400000f1412 */
[----:B------:R-:W-:-:S03]  /*1dd0*/  LEA.HI.X R5, R17, c[0x0][0x354], R18, 0x2, P1 ;  /* 0x0000d50011057a11 */ /* 0x000fc600008f1412 */
[----:B------:R4:W5:Y:S04]  /*1de0*/  @P5 LDG.E R12, [R2.64] ;  /* 0x00000006020c5981 */ /* 0x000968000c1e1900 */
[----:B------:R4:W5:Y:S01]  /*1df0*/  @P6 LDG.E R147, [R4.64] ;  /* 0x0000000604936981 */ /* 0x000962000c1e1900 */
[----:B---3--:R-:W-:-:S03]  /*1e00*/  LOP3.LUT R16, R9, 0xffff, RZ, 0xc0, !PT ;  /* 0x0000ffff09107812 */ /* 0x008fc600078ec0ff */
[----:B------:R4:W-:Y:S04]  /*1e10*/  STL [R1+0x4], R17 ;  /* 0x0000041101007387 */ /* 0x0009e80000100800 */
[----:B------:R4:W-:Y:S04]  /*1e20*/  STL [R1+0x24], R18 ;  /* 0x0000241201007387 */ /* 0x0009e80000100800 */
[----:B------:R4:W-:Y:S01]  /*1e30*/  STL [R1+0xc], R16 ;  /* 0x00000c1001007387 */ /* 0x0009e20000100800 */
[----:B------:R-:W-:Y:S01]  /*1e40*/  YIELD ;  /* 0x0000000000007946 */ /* 0x000fe20003800000 */
[----:B------:R-:W-:Y:S01]  /*1e50*/  P2R R15, PR, RZ, 0x40 ;  /* 0x00000040ff0f7803 */ /* 0x000fe20000000000 */
[----:B------:R-:W-:Y:S05]  /*1e60*/  @P4 BRA `(.L_x_172) ;  /* 0x0000005000004947 */ /* 0x000fea0003800000 */
[----:B-----5:R-:W-:Y:S01]  /*1e70*/  MOV R149, c[0x0][0x168] ;  /* 0x00005a0000957a02 */ /* 0x020fe20000000f00 */
[----:B------:R-:W-:Y:S05]  /*1e80*/  @!P3 BRA `(.L_x_172) ;  /* 0x000000300000b947 */ /* 0x000fea0003800000 */
[----:B------:R-:W2:Y:S04]  /*1e90*/  LDG.E R8, [R6.64] ;  /* 0x0000000606087981 */ /* 0x000ea8000c1e1900 */
[----:B------:R-:W2:Y:S02]  /*1ea0*/  LDG.E R0, [R6.64+0x4] ;  /* 0x0000040606007981 */ /* 0x000ea4000c1e1900 */
[----:B--2---:R-:W-:-:S02]  /*1eb0*/  IADD3 R149, -R8, R0, RZ ;  /* 0x0000000008957210 */ /* 0x004fc40007ffe1ff */
.L_x_172:
[----:B------:R-:W-:-:S04]  /*1ec0*/  ISETP.NE.U32.AND P0, PT, RZ, c[0x0][0x368], PT ;  /* 0x0000da00ff007a0c */ /* 0x000fc80003f05070 */
[----:B------:R-:W-:-:S13]  /*1ed0*/  ISETP.NE.AND.EX P0, PT, RZ, c[0x0][0x36c], PT, P0 ;  /* 0x0000db00ff007a0c */ /* 0x000fda0003f05300 */
[----:B------:R-:W-:Y:S05]  /*1ee0*/  @!P0 BRA `(.L_x_173) ;  /* 0x0000004000008947 */ /* 0x000fea0003800000 */
[----:B----4-:R-:W-:-:S04]  /*1ef0*/  LEA R4, P0, R17, c[0x0][0x368], 0x2 ;  /* 0x0000da0011047a11 */ /* 0x010fc800078010ff */
[----:B------:R-:W-:-:S05]  /*1f00*/  LEA.HI.X R5, R17, c[0x0][0x36c], R18, 0x2, P0 ;  /* 0x0000db0011057a11 */ /* 0x000fca00000f1412 */
[----:B------:R1:W5:Y:S01]  /*1f10*/  LDG.E R7, [R4.64] ;  /* 0x0000000604077981 */ /* 0x000362000c1e1900 */
[----:B------:R-:W-:Y:S05]  /*1f20*/  BRA `(.L_x_174) ;  /* 0x0000005000007947 */ /* 0x000fea0003800000 */
.L_x_173:
[----:B----4-:R-:W-:Y:S01]  /*1f30*/  MOV R7, c[0x0][0x1d0] ;  /* 0x0000740000077a02 */ /* 0x010fe20000000f00 */
[----:B------:R-:W-:Y:S05]  /*1f40*/  @!P6 BRA `(.L_x_174) ;  /* 0x000000300000e947 */ /* 0x000fea0003800000 */
[----:B------:R-:W2:Y:S04]  /*1f50*/  LDG.E R7, [R4.64] ;  /* 0x0000000604077981 */ /* 0x000ea8000c1e1900 */
[----:B------:R-:W2:Y:S02]  /*1f60*/  LDG.E R0, [R4.64+0x4] ;  /* 0x0000040604007981 */ /* 0x000ea4000c1e1900 */
[----:B--2---:R-:W-:Y:S02]  /*1f70*/  IADD3 R7, -R7, R0, RZ ;  /* 0x0000000007077210 */ /* 0x004fe40007ffe1ff */
.L_x_174:
[----:B-1----:R1:W2:Y:S04]  /*1f80*/  @P5 LDG.E R5, [R2.64] ;  /* 0x0000000602055981 */ /* 0x0022a8000c1e1900 */
[----:B------:R1:W2:Y:S01]  /*1f90*/  @P5 LDG.E R4, [R2.64+0x4] ;  /* 0x0000040602045981 */ /* 0x0002a2000c1e1900 */
[----:B------:R-:W-:Y:S01]  /*1fa0*/  ISETP.NE.U32.AND P0, PT, RZ, c[0x0][0x378], PT ;  /* 0x0000de00ff007a0c */ /* 0x000fe20003f05070 */
[----:B-----5:R-:W-:-:S03]  /*1fb0*/  IMAD.MOV.U32 R136, RZ, RZ, R7 ;  /* 0x000000ffff887224 */ /* 0x020fc600078e0007 */
[----:B------:R-:W-:Y:S01]  /*1fc0*/  ISETP.NE.AND.EX P1, PT, RZ, c[0x0][0x37c], PT, P0 ;  /* 0x0000df00ff007a0c */ /* 0x000fe20003f25300 */
[----:B------:R-:W-:-:S12]  /*1fd0*/  IMAD.MOV.U32 R0, RZ, RZ, c[0x0][0x228] ;  /* 0x00008a00ff007624 */ /* 0x000fd800078e00ff */
[----:B-1----:R-:W-:-:S04]  /*1fe0*/  @P1 LEA R2, P0, R17, c[0x0][0x378], 0x2 ;  /* 0x0000de0011021a11 */ /* 0x002fc800078010ff */
[----:B------:R-:W-:-:S05]  /*1ff0*/  @P1 LEA.HI.X R3, R17, c[0x0][0x37c], R18, 0x2, P0 ;  /* 0x0000df0011031a11 */ /* 0x000fca00000f1412 */
[----:B------:R1:W5:Y:S01]  /*2000*/  @P1 LDG.E R136, [R2.64] ;  /* 0x0000000602881981 */ /* 0x000362000c1e1900 */
[----:B------:R-:W-:Y:S01]  /*2010*/  IMAD.IADD R6, R7, 0x1, -R148 ;  /* 0x0000000107067824 */ /* 0x000fe200078e0a94 */
[----:B------:R-:W-:Y:S01]  /*2020*/  BSSY B0, `(.L_x_175) ;  /* 0x0000030000007945 */ /* 0x000fe20003800000 */
[C---:B-1----:R-:W-:Y:S02]  /*2030*/  LOP3.LUT R2, R9.reuse, 0xff000000, RZ, 0xc0, !PT ;  /* 0xff00000009027812 */ /* 0x042fe400078ec0ff */
[----:B------:R-:W-:Y:S01]  /*2040*/  LOP3.LUT R3, R9, 0xff0000, RZ, 0xc0, !PT ;  /* 0x00ff000009037812 */ /* 0x000fe200078ec0ff */
[----:B--2---:R-:W-:Y:S01]  /*2050*/  @P5 IMAD.IADD R0, R4, 0x1, -R5 ;  /* 0x0000000104005824 */ /* 0x004fe200078e0a05 */
[----:B------:R-:W-:-:S03]  /*2060*/  SHF.R.U32.HI R4, RZ, 0x8, R2 ;  /* 0x00000008ff047819 */ /* 0x000fc60000011602 */
[----:B------:R-:W-:Y:S01]  /*2070*/  IMAD.IADD R163, R6, 0x1, R0 ;  /* 0x0000000106a37824 */ /* 0x000fe200078e0200 */
[----:B------:R-:W-:-:S04]  /*2080*/  LEA.HI R4, R3, R4, RZ, 0x10 ;  /* 0x0000000403047211 */ /* 0x000fc800078f80ff */
[----:B------:R-:W-:Y:S02]  /*2090*/  SHF.R.U32.HI R5, RZ, 0x10, R4 ;  /* 0x00000010ff057819 */ /* 0x000fe40000011604 */
[----:B------:R-:W-:Y:S02]  /*20a0*/  LOP3.LUT R14, R4, 0xff, RZ, 0xc0, !PT ;  /* 0x000000ff040e7812 */ /* 0x000fe400078ec0ff */
[C---:B------:R-:W-:Y:S01]  /*20b0*/  IADD3 R2, R163.reuse, 0x2f, RZ ;  /* 0x0000002fa3027810 */ /* 0x040fe20007ffe0ff */
[----:B------:R1:W-:Y:S01]  /*20c0*/  STL [R1+0x18], R5 ;  /* 0x0000180501007387 */ /* 0x0003e20000100800 */
[----:B------:R-:W-:Y:S02]  /*20d0*/  ISETP.GE.AND P0, PT, R163, 0x1, PT ;  /* 0x00000001a300780c */ /* 0x000fe40003f06270 */
[----:B------:R-:W-:Y:S01]  /*20e0*/  ISETP.NE.AND P1, PT, R5, RZ, PT ;  /* 0x000000ff0500720c */ /* 0x000fe20003f25270 */
[----:B------:R1:W-:Y:S01]  /*20f0*/  STL [R1+0x50], R14 ;  /* 0x0000500e01007387 */ /* 0x0003e20000100800 */
[----:B------:R-:W-:-:S02]  /*2100*/  IMAD.HI R2, R2, 0x2aaaaaab, RZ ;  /* 0x2aaaaaab02027827 */ /* 0x000fc400078e02ff */
[----:B------:R-:W-:-:S03]  /*2110*/  SEL R135, R5, c[0x0][0x338], P1 ;  /* 0x0000ce0005877a07 */ /* 0x000fc60000800000 */
[----:B------:R-:W-:-:S04]  /*2120*/  SHF.R.U32.HI R3, RZ, 0x1f, R2 ;  /* 0x0000001fff037819 */ /* 0x000fc80000011602 */
[----:B------:R-:W-:Y:S01]  /*2130*/  LEA.HI.SX32 R137, R2, R3, 0x1d ;  /* 0x0000000302897211 */ /* 0x000fe200078feaff */
[----:B------:R-:W-:Y:S01]  /*2140*/  IMAD.MOV.U32 R2, RZ, RZ, RZ ;  /* 0x000000ffff027224 */ /* 0x000fe200078e00ff */
[----:B------:R-:W-:Y:S05]  /*2150*/  @!P0 BRA `(.L_x_176) ;  /* 0x000001c000008947 */ /* 0x000fea0003800000 */
        /* <DEDUP_REMOVED lines=11> */
[----:B------:R-:W-:Y:S02]  /*2210*/  IMAD.MOV.U32 R4, RZ, RZ, RZ ;  /* 0x000000ffff047224 */ /* 0x000fe400078e00ff */
        /* <DEDUP_REMOVED lines=16> */
.L_x_176:
[----:B------:R-:W-:Y:S05]  /*2320*/  BSYNC B0 ;  /* 0x0000000000007941 */ /* 0x000fea0003800000 */
.L_x_175:
[----:B------:R-:W-:Y:S01]  /*2330*/  IMAD R3, R14, R2, RZ ;  /* 0x000000020e037224 */ /* 0x000fe200078e02ff */
[----:B------:R-:W-:-:S03]  /*2340*/  SHF.R.S32.HI R101, RZ, 0x1f, R100 ;  /* 0x0000001fff657819 */ /* 0x000fc60000011464 */
[C---:B------:R-:W-:Y:S02]  /*2350*/  IMAD.IADD R2, R3.reuse, 0x1, R2 ;  /* 0x0000000103027824 */ /* 0x040fe400078e0202 */
[----:B------:R-:W-:-:S03]  /*2360*/  IMAD R3, R3, 0x30, -R6 ;  /* 0x0000003003037824 */ /* 0x000fc600078e0a06 */
[----:B------:R-:W-:Y:S02]  /*2370*/  IMNMX R2, R137, R2, PT ;  /* 0x0000000289027217 */ /* 0x000fe40003800200 */
[----:B------:R-:W-:-:S03]  /*2380*/  IMNMX R3, RZ, R3, !PT ;  /* 0x00000003ff037217 */ /* 0x000fc60007800200 */
[----:B------:R-:W-:Y:S02]  /*2390*/  IMAD R2, R2, 0x30, -R6 ;  /* 0x0000003002027824 */ /* 0x000fe400078e0a06 */
[----:B-1----:R-:W-:-:S03]  /*23a0*/  IMAD.WIDE.U32 R4, R3, -0x55555555, RZ ;  /* 0xaaaaaaab03047825 */ /* 0x002fc600078e00ff */
[----:B------:R-:W-:Y:S02]  /*23b0*/  IMNMX R2, R2, R0, PT ;  /* 0x0000000002027217 */ /* 0x000fe40003800200 */
[----:B------:R-:W-:Y:S02]  /*23c0*/  SHF.R.U32.HI R130, RZ, 0x5, R5 ;  /* 0x00000005ff827819 */ /* 0x000fe40000011605 */
[----:B------:R-:W-:-:S13]  /*23d0*/  ISETP.GT.AND P0, PT, R2, R3, PT ;  /* 0x000000030200720c */ /* 0x000fda0003f04270 */
[----:B------:R-:W-:Y:S01]  /*23e0*/  @P0 IADD3 R3, R2, 0x2f, RZ ;  /* 0x0000002f02030810 */ /* 0x000fe20007ffe0ff */
[----:B------:R-:W-:-:S04]  /*23f0*/  IMAD.MOV.U32 R2, RZ, RZ, R130 ;  /* 0x000000ffff027224 */ /* 0x000fc800078e0082 */
[----:B------:R-:W-:-:S05]  /*2400*/  @P0 IMAD.HI R3, R3, 0x2aaaaaab, RZ ;  /* 0x2aaaaaab03030827 */ /* 0x000fca00078e02ff */
[----:B------:R-:W-:-:S04]  /*2410*/  @P0 SHF.R.U32.HI R4, RZ, 0x1f, R3 ;  /* 0x0000001fff040819 */ /* 0x000fc80000011603 */
[----:B------:R-:W-:-:S04]  /*2420*/  @P0 LEA.HI.SX32 R2, R3, R4, 0x1d ;  /* 0x0000000403020211 */ /* 0x000fc800078feaff */
[----:B------:R-:W-:-:S13]  /*2430*/  ISETP.GT.AND P0, PT, R2, R130, PT ;  /* 0x000000820200720c */ /* 0x000fda0003f04270 */
[----:B------:R-:W-:Y:S05]  /*2440*/  @!P0 BRA `(.L_x_177) ;  /* 0x0000501000008947 */ /* 0x000fea0003800000 */
[----:B------:R-:W2:Y:S01]  /*2450*/  LDL R8, [R1] ;  /* 0x0000000001087983 */ /* 0x000ea20000100800 */
[----:B------:R-:W-:-:S04]  /*2460*/  ISETP.NE.U32.AND P0, PT, RZ, c[0x0][0x340], PT ;  /* 0x0000d000ff007a0c */ /* 0x000fc80003f05070 */
[----:B------:R-:W-:-:S13]  /*2470*/  ISETP.NE.AND.EX P3, PT, RZ, c[0x0][0x344], PT, P0 ;  /* 0x0000d100ff007a0c */ /* 0x000fda0003f65300 */
[----:B------:R-:W-:-:S05]  /*2480*/  @P3 IMAD.WIDE R4, R17, R13, c[0x0][0x340] ;  /* 0x0000d00011043625 */ /* 0x000fca00078e020d */
[----:B------:R1:W3:Y:S01]  /*2490*/  @P3 LDG.E R11, [R4.64] ;  /* 0x00000006040b3981 */ /* 0x0002e2000c1e1900 */
[----:B------:R-:W-:Y:S01]  /*24a0*/  SHF.R.S32.HI R3, RZ, 0x1f, R12 ;  /* 0x0000001fff037819 */ /* 0x000fe2000001140c */
[----:B------:R-:W-:Y:S01]  /*24b0*/  IMAD.MOV.U32 R138, RZ, RZ, 0x30 ;  /* 0x00000030ff8a7424 */ /* 0x000fe200078e00ff */
[----:B------:R-:W-:Y:S01]  /*24c0*/  IADD3 R129, P0, R243, R12, RZ ;  /* 0x0000000cf3817210 */ /* 0x000fe20007f1e0ff */
[----:B------:R-:W-:Y:S01]  /*24d0*/  IMAD.IADD R10, R7, 0x1, R147 ;  /* 0x00000001070a7824 */ /* 0x000fe200078e0293 */
[----:B------:R-:W-:Y:S01]  /*24e0*/  IADD3 R32, R2, -0x1, RZ ;  /* 0xffffffff02207810 */ /* 0x000fe20007ffe0ff */
[C---:B------:R-:W-:Y:S01]  /*24f0*/  IMAD R162, R138.reuse, c[0x0][0x23c], RZ ;  /* 0x00008f008aa27a24 */ /* 0x040fe200078e02ff */
[----:B------:R-:W-:Y:S01]  /*2500*/  LEA.HI.X.SX32 R132, R243, R3, 0x1, P0 ;  /* 0x00000003f3847211 */ /* 0x000fe200000f0eff */
[----:B------:R-:W-:Y:S01]  /*2510*/  IMAD.WIDE.U32 R144, R138, c[0x0][0x238], RZ ;  /* 0x00008e008a907a25 */ /* 0x000fe200078e00ff */
[----:B------:R-:W-:Y:S02]  /*2520*/  SEL R13, R18, RZ, !P5 ;  /* 0x000000ff120d7207 */ /* 0x000fe40006800000 */
[----:B------:R-:W-:Y:S01]  /*2530*/  SEL R14, R17, RZ, !P5 ;  /* 0x000000ff110e7207 */ /* 0x000fe20006800000 */
[----:B------:R-:W-:Y:S01]  /*2540*/  IMAD R3, R132, c[0x0][0x238], RZ ;  /* 0x00008e0084037a24 */ /* 0x000fe200078e02ff */
[----:B------:R-:W-:Y:S01]  /*2550*/  ISETP.GE.AND P6, PT, R250, c[0x0][0x1d4], PT ;  /* 0x00007500fa007a0c */ /* 0x000fe20003fc6270 */
[----:B------:R-:W-:Y:S01]  /*2560*/  IMAD.IADD R162, R145, 0x1, R162 ;  /* 0x0000000191a27824 */ /* 0x000fe200078e02a2 */
[----:B------:R-:W-:Y:S01]  /*2570*/  ISETP.GE.AND P5, PT, R252, c[0x0][0x1d4], PT ;  /* 0x00007500fc007a0c */ /* 0x000fe20003fa6270 */
[----:B------:R-:W-:Y:S01]  /*2580*/  IMAD R3, R129, c[0x0][0x23c], R3 ;  /* 0x00008f0081037a24 */ /* 0x000fe200078e0203 */
[----:B------:R-:W-:Y:S01]  /*2590*/  SHF.R.S32.HI R12, RZ, 0x1f, R10 ;  /* 0x0000001fff0c7819 */ /* 0x000fe2000001140a */
[----:B------:R-:W-:Y:S01]  /*25a0*/  IMAD.MOV.U32 R166, RZ, RZ, c[0x0][0x238] ;  /* 0x00008e00ffa67624 */ /* 0x000fe200078e00ff */
[C---:B------:R-:W-:Y:S01]  /*25b0*/  IADD3 R27, R100.reuse, 0x20, RZ ;  /* 0x00000020641b7810 */ /* 0x040fe20007ffe0ff */
[----:B------:R-:W-:Y:S01]  /*25c0*/  IMAD.MOV.U32 R161, RZ, RZ, 0x5 ;  /* 0x00000005ffa17424 */ /* 0x000fe200078e00ff */
[----:B------:R-:W-:Y:S01]  /*25d0*/  IADD3 R26, R100, 0x10, RZ ;  /* 0x00000010641a7810 */ /* 0x000fe20007ffe0ff */
[----:B------:R-:W-:Y:S01]  /*25e0*/  IMAD.MOV.U32 R167, RZ, RZ, c[0x0][0x27c] ;  /* 0x00009f00ffa77624 */ /* 0x000fe200078e00ff */
[----:B------:R-:W-:Y:S01]  /*25f0*/  SHF.R.S32.HI R107, RZ, 0x1f, R106 ;  /* 0x0000001fff6b7819 */ /* 0x000fe2000001146a */
[----:B------:R-:W-:Y:S01]  /*2600*/  IMAD.WIDE.U32 R164, R242, c[0x0][0x1e0], RZ ;  /* 0x00007800f2a47a25 */ /* 0x000fe200078e00ff */
[----:B------:R-:W-:-:S02]  /*2610*/  SHF.L.U64.HI R161, R166, R161, c[0x0][0x23c] ;  /* 0x00008f00a6a17619 */ /* 0x000fc400000102a1 */
[----:B-----5:R-:W-:Y:S01]  /*2620*/  SHF.R.S32.HI R31, RZ, 0x1f, R136 ;  /* 0x0000001fff1f7819 */ /* 0x020fe20000011488 */
[----:B-1----:R-:W-:-:S04]  /*2630*/  IMAD.WIDE.U32 R4, R129, c[0x0][0x238], R250 ;  /* 0x00008e0081047a25 */ /* 0x002fc800078e00fa */
[----:B------:R-:W-:Y:S01]  /*2640*/  IMAD.IADD R3, R5, 0x1, R3 ;  /* 0x0000000105037824 */ /* 0x000fe200078e0203 */
[----:B------:R-:W-:Y:S01]  /*2650*/  MOV R2, R4 ;  /* 0x0000000400027202 */ /* 0x000fe20000000f00 */
[----:B------:R-:W-:Y:S02]  /*2660*/  IMAD R5, R32, -0x30, R0 ;  /* 0xffffffd020057824 */ /* 0x000fe400078e0200 */
[----:B------:R-:W-:Y:S02]  /*2670*/  IMAD R4, R13, c[0x0][0x248], RZ ;  /* 0x000092000d047a24 */ /* 0x000fe400078e02ff */
[----:B------:R-:W-:Y:S01]  /*2680*/  IMAD.WIDE.U32 R2, R16, c[0x0][0x240], R2 ;  /* 0x0000900010027a25 */ /* 0x000fe200078e0002 */
[----:B------:R-:W-:-:S03]  /*2690*/  IMNMX R5, R5, 0x30, PT ;  /* 0x0000003005057817 */ /* 0x000fc60003800200 */
[----:B------:R-:W-:Y:S02]  /*26a0*/  IMAD R3, R16, c[0x0][0x244], R3 ;  /* 0x0000910010037a24 */ /* 0x000fe400078e0203 */
[----:B------:R-:W-:Y:S02]  /*26b0*/  IMAD.IADD R6, R5, 0x1, -R243 ;  /* 0x0000000105067824 */ /* 0x000fe400078e0af3 */
[C---:B------:R-:W-:Y:S02]  /*26c0*/  IMAD R4, R14.reuse, c[0x0][0x24c], R4 ;  /* 0x000093000e047a24 */ /* 0x040fe400078e0204 */
[----:B------:R-:W-:Y:S01]  /*26d0*/  IMAD.WIDE.U32 R98, R14, c[0x0][0x248], R2 ;  /* 0x000092000e627a25 */ /* 0x000fe200078e0002 */
[----:B------:R-:W-:Y:S02]  /*26e0*/  ISETP.GE.AND P1, PT, R6, 0x1, PT ;  /* 0x000000010600780c */ /* 0x000fe40003f26270 */
[----:B------:R-:W-:Y:S01]  /*26f0*/  SHF.R.S32.HI R3, RZ, 0x1f, R32 ;  /* 0x0000001fff037819 */ /* 0x000fe20000011420 */
[----:B------:R-:W-:Y:S01]  /*2700*/  IMAD R2, R162, R32, RZ ;  /* 0x00000020a2027224 */ /* 0x000fe200078e02ff */
[----:B------:R-:W-:Y:S01]  /*2710*/  IADD3 R89, R99, R4, RZ ;  /* 0x0000000463597210 */ /* 0x000fe20007ffe0ff */
[----:B------:R-:W-:Y:S01]  /*2720*/  IMAD.MOV.U32 R88, RZ, RZ, R98 ;  /* 0x000000ffff587224 */ /* 0x000fe200078e0062 */
[----:B------:R-:W-:Y:S01]  /*2730*/  ISETP.GT.AND P0, PT, R6, 0x20, PT ;  /* 0x000000200600780c */ /* 0x000fe20003f04270 */
[----:B------:R-:W-:-:S02]  /*2740*/  IMAD R2, R3, R144, R2 ;  /* 0x0000009003027224 */ /* 0x000fc400078e0202 */
[----:B------:R-:W-:-:S04]  /*2750*/  IMAD.WIDE.U32 R4, R32, R144, R88 ;  /* 0x0000009020047225 */ /* 0x000fc800078e0058 */
[----:B------:R-:W-:Y:S01]  /*2760*/  @P1 SHF.L.U32 R6, R241, 0x1, RZ ;  /* 0x00000001f1061819 */ /* 0x000fe200000006ff */
[----:B------:R-:W-:Y:S01]  /*2770*/  IMAD.SHL.U32 R166, R166, 0x20, RZ ;  /* 0x00000020a6a67824 */ /* 0x000fe200078e00ff */
[----:B------:R-:W-:Y:S01]  /*2780*/  IADD3 R7, R5, R2, RZ ;  /* 0x0000000205077210 */ /* 0x000fe20007ffe0ff */
[----:B------:R-:W-:Y:S01]  /*2790*/  IMAD R5, R12, c[0x0][0x1e0], RZ ;  /* 0x000078000c057a24 */ /* 0x000fe200078e02ff */
[----:B------:R-:W-:-:S03]  /*27a0*/  @P1 LEA R2, P2, R4, c[0x0][0x220], 0x1 ;  /* 0x0000880004021a11 */ /* 0x000fc600078408ff */
[----:B------:R-:W-:Y:S01]  /*27b0*/  IMAD R5, R10, c[0x0][0x1e4], R5 ;  /* 0x000079000a057a24 */ /* 0x000fe200078e0205 */
[----:B------:R-:W-:Y:S02]  /*27c0*/  @P1 LEA.HI.X R3, R4, c[0x0][0x224], R7, 0x1, P2 ;  /* 0x0000890004031a11 */ /* 0x000fe400010f0c07 */
[----:B------:R-:W-:-:S03]  /*27d0*/  ISETP.NE.AND P2, PT, R15, RZ, PT ;  /* 0x000000ff0f00720c */ /* 0x000fc60003f45270 */
[----:B------:R-:W-:Y:S01]  /*27e0*/  @!PT LDS RZ, [RZ] ;  /* 0x00000000fffff984 */ /* 0x000fe20000000800 */
[----:B------:R-:W-:Y:S01]  /*27f0*/  @!PT LDS RZ, [RZ] ;  /* 0x00000000fffff984 */ /* 0x000fe20000000800 */
[----:B------:R-:W-:Y:S01]  /*2800*/  @!PT LDS RZ, [RZ] ;  /* 0x00000000fffff984 */ /* 0x000fe20000000800 */
[----:B------:R1:W-:Y:S04]  /*2810*/  @P1 LDGSTS.E.BYPASS.LTC128B.128 [R6+0x3c80], [R2.64], !P6 ;  /* 0x03c8000002061fae */ /* 0x0003e8000f101d46 */
[----:B------:R1:W-:Y:S01]  /*2820*/  @P1 LDGSTS.E.BYPASS.LTC128B.128 [R6+0x4880], [R2.64+0x40], !P5 ;  /* 0x0488004002061fae */ /* 0x0003e2000e901d46 */
[----:B--2---:R-:W-:Y:S01]  /*2830*/  ISETP.GE.AND P4, PT, R8, c[0x0][0x1d4], PT ;  /* 0x0000750008007a0c */ /* 0x004fe20003f86270 */
[----:B------:R-:W-:-:S04]  /*2840*/  IMAD.WIDE.U32 R8, R10, c[0x0][0x1e0], RZ ;  /* 0x000078000a087a25 */ /* 0x000fc800078e00ff */
[----:B------:R-:W-:-:S08]  /*2850*/  IMAD.IADD R5, R9, 0x1, R5 ;  /* 0x0000000109057824 */ /* 0x000fd000078e0205 */
[----:B------:R1:W-:Y:S02]  /*2860*/  @P1 LDGSTS.E.BYPASS.LTC128B.128 [R6+0x5480], [R2.64+0x80], !P4 ;  /* 0x0548008002061fae */ /* 0x0003e4000e101d46 */
[----:B-1----:R-:W-:Y:S02]  /*2870*/  @P0 IADD3 R3, P1, R166, R4, RZ ;  /* 0x00000004a6030210 */ /* 0x002fe40007f3e0ff */
[----:B------:R-:W-:Y:S02]  /*2880*/  @P0 SHF.L.U32 R6, R241, 0x1, RZ ;  /* 0x00000001f1060819 */ /* 0x000fe400000006ff */
[----:B------:R-:W-:Y:S01]  /*2890*/  MOV R4, R8 ;  /* 0x0000000800047202 */ /* 0x000fe20000000f00 */
[----:B------:R-:W-:Y:S01]  /*28a0*/  @P0 IMAD.X R7, R7, 0x1, R161, P1 ;  /* 0x0000000107070824 */ /* 0x000fe200008e06a1 */
[----:B------:R-:W-:-:S03]  /*28b0*/  @P0 LEA R2, P1, R3, c[0x0][0x220], 0x1 ;  /* 0x0000880003020a11 */ /* 0x000fc600078208ff */
[C---:B------:R-:W-:Y:S01]  /*28c0*/  IMAD.WIDE.U32 R4, R16.reuse, c[0x0][0x1e8], R4 ;  /* 0x00007a0010047a25 */ /* 0x040fe200078e0004 */
[----:B------:R-:W-:Y:S02]  /*28d0*/  @P0 LEA.HI.X R3, R3, c[0x0][0x224], R7, 0x1, P1 ;  /* 0x0000890003030a11 */ /* 0x000fe400008f0c07 */
[----:B---3--:R-:W-:Y:S01]  /*28e0*/  @P3 SHF.R.S32.HI R7, RZ, 0x1f, R11 ;  /* 0x0000001fff073819 */ /* 0x008fe2000001140b */
[----:B------:R-:W-:Y:S01]  /*28f0*/  @!P3 IMAD.MOV.U32 R11, RZ, RZ, R17 ;  /* 0x000000ffff0bb224 */ /* 0x000fe200078e0011 */
[----:B------:R-:W-:Y:S01]  /*2900*/  @!P3 MOV R7, R18 ;  /* 0x000000120007b202 */ /* 0x000fe20000000f00 */
[----:B------:R1:W-:Y:S01]  /*2910*/  @P0 LDGSTS.E.BYPASS.LTC128B.128 [R6+0x4480], [R2.64], !P6 ;  /* 0x0448000002060fae */ /* 0x0003e2000f101d46 */
[----:B------:R-:W-:Y:S01]  /*2920*/  IMAD R5, R16, c[0x0][0x1ec], R5 ;  /* 0x00007b0010057a24 */ /* 0x000fe200078e0205 */
[----:B------:R-:W-:Y:S02]  /*2930*/  ISETP.GE.AND P1, PT, R26, c[0x0][0x27c], PT ;  /* 0x00009f001a007a0c */ /* 0x000fe40003f26270 */
[----:B------:R1:W-:Y:S01]  /*2940*/  @P0 LDGSTS.E.BYPASS.LTC128B.128 [R6+0x5080], [R2.64+0x40], !P5 ;  /* 0x0508004002060fae */ /* 0x0003e2000e901d46 */
[----:B------:R-:W-:-:S02]  /*2950*/  SEL R25, R7, RZ, !P2 ;  /* 0x000000ff07197207 */ /* 0x000fc40005000000 */
[----:B------:R-:W-:Y:S01]  /*2960*/  SEL R18, R11, RZ, !P2 ;  /* 0x000000ff0b127207 */ /* 0x000fe20005000000 */
[----:B------:R1:W-:Y:S01]  /*2970*/  @P0 LDGSTS.E.BYPASS.LTC128B.128 [R6+0x5c80], [R2.64+0x80], !P4 ;  /* 0x05c8008002060fae */ /* 0x0003e2000e101d46 */
[----:B------:R-:W-:Y:S02]  /*2980*/  ISETP.GE.AND P0, PT, R100, c[0x0][0x27c], PT ;  /* 0x00009f0064007a0c */ /* 0x000fe40003f06270 */
[----:B------:R-:W-:Y:S01]  /*2990*/  ISETP.GE.AND P2, PT, R27, c[0x0][0x27c], PT ;  /* 0x00009f001b007a0c */ /* 0x000fe20003f46270 */
[----:B------:R-:W-:Y:S01]  /*29a0*/  IMAD.WIDE.U32 R78, R18, c[0x0][0x1f0], R4 ;  /* 0x00007c00124e7a25 */ /* 0x000fe200078e0004 */
[----:B------:R-:W0:Y:S01]  /*29b0*/  LDGDEPBAR ;  /* 0x00000000000079af */ /* 0x000e220000000000 */
[----:B------:R-:W-:Y:S01]  /*29c0*/  WARPSYNC 0xffffffff ;  /* 0xffffffff00007948 */ /* 0x000fe20003800000 */
[----:B------:R-:W-:Y:S02]  /*29d0*/  SHF.L.U32 R7, R167, 0x1, RZ ;  /* 0x00000001a7077819 */ /* 0x000fe400000006ff */
[----:B-1----:R-:W-:Y:S01]  /*29e0*/  SHF.R.S32.HI R6, RZ, 0x1f, R242 ;  /* 0x0000001fff067819 */ /* 0x002fe200000114f2 */
[----:B------:R-:W-:-:S04]  /*29f0*/  IMAD R3, R25, c[0x0][0x1f0], RZ ;  /* 0x00007c0019037a24 */ /* 0x000fc800078e02ff */
[----:B------:R-:W-:Y:S02]  /*2a00*/  IMAD R2, R6, c[0x0][0x1e0], RZ ;  /* 0x0000780006027a24 */ /* 0x000fe400078e02ff */
[----:B------:R-:W-:Y:S02]  /*2a10*/  IMAD R3, R18, c[0x0][0x1f4], R3 ;  /* 0x00007d0012037a24 */ /* 0x000fe400078e0203 */
[----:B------:R-:W-:-:S03]  /*2a20*/  IMAD R2, R242, c[0x0][0x1e4], R2 ;  /* 0x00007900f2027a24 */ /* 0x000fc600078e0202 */
[----:B------:R-:W-:Y:S01]  /*2a30*/  IADD3 R80, R79, R3, RZ ;  /* 0x000000034f507210 */ /* 0x000fe20007ffe0ff */
[----:B------:R-:W-:Y:S02]  /*2a40*/  IMAD.IADD R131, R165, 0x1, R2 ;  /* 0x00000001a5837824 */ /* 0x000fe400078e0202 */
[----:B------:R-:W2:Y:S01]  /*2a50*/  LDL R37, [R1+0x44] ;  /* 0x0000440001257983 */ /* 0x000ea20000100800 */
[----:B------:R-:W-:Y:S01]  /*2a60*/  IMAD.WIDE.U32 R2, R16, c[0x0][0x260], R250 ;  /* 0x0000980010027a25 */ /* 0x000fe200078e00fa */
[----:B------:R-:W-:Y:S02]  /*2a70*/  IADD3 R134, P3, R242, R10, RZ ;  /* 0x0000000af2867210 */ /* 0x000fe40007f7e0ff */
[----:B------:R-:W3:Y:S01]  /*2a80*/  LDL R36, [R1+0x4c] ;  /* 0x00004c0001247983 */ /* 0x000ee20000100800 */
[----:B------:R-:W-:Y:S01]  /*2a90*/  IMAD R3, R16, c[0x0][0x264], R3 ;  /* 0x0000990010037a24 */ /* 0x000fe200078e0203 */
[C---:B------:R-:W-:Y:S01]  /*2aa0*/  IADD3 R21, -R7.reuse, c[0x0][0x1d4], RZ ;  /* 0x0000750007157a10 */ /* 0x040fe20007ffe1ff */
[----:B------:R-:W-:Y:S01]  /*2ab0*/  IMAD R9, R6, c[0x0][0x290], RZ ;  /* 0x0000a40006097a24 */ /* 0x000fe200078e02ff */
[----:B------:R-:W4:Y:S01]  /*2ac0*/  LDL R35, [R1+0x48] ;  /* 0x0000480001237983 */ /* 0x000f220000100800 */
[----:B------:R-:W-:Y:S01]  /*2ad0*/  IMAD.WIDE.U32 R82, R14, c[0x0][0x268], R2 ;  /* 0x00009a000e527a25 */ /* 0x000fe200078e0002 */
[----:B------:R-:W-:-:S02]  /*2ae0*/  SEL R19, R7, R21, !P0 ;  /* 0x0000001507137207 */ /* 0x000fc40004000000 */
[CC--:B------:R-:W-:Y:S01]  /*2af0*/  SEL R20, R7.reuse, R21.reuse, !P1 ;  /* 0x0000001507147207 */ /* 0x0c0fe20004800000 */
[----:B------:R-:W-:Y:S01]  /*2b00*/  IMAD R2, R6, c[0x0][0x280], RZ ;  /* 0x0000a00006027a24 */ /* 0x000fe200078e02ff */
[----:B------:R-:W-:Y:S01]  /*2b10*/  SEL R21, R7, R21, !P2 ;  /* 0x0000001507157207 */ /* 0x000fe20005000000 */
[----:B------:R-:W-:Y:S01]  /*2b20*/  IMAD R4, R13, c[0x0][0x268], RZ ;  /* 0x00009a000d047a24 */ /* 0x000fe200078e02ff */
[----:B------:R-:W-:Y:S01]  /*2b30*/  SEL R13, RZ, c[0x0][0x27c], !P0 ;  /* 0x00009f00ff0d7a07 */ /* 0x000fe20004000000 */
[----:B------:R-:W-:Y:S02]  /*2b40*/  IMAD R8, R242, c[0x0][0x284], R2 ;  /* 0x0000a100f2087a24 */ /* 0x000fe400078e0202 */
[----:B------:R-:W-:-:S04]  /*2b50*/  IMAD.WIDE.U32 R2, R16, c[0x0][0x210], R100 ;  /* 0x0000840010027a25 */ /* 0x000fc800078e0064 */
[----:B------:R-:W-:Y:S01]  /*2b60*/  IMAD.X R133, R12, 0x1, R6, P3 ;  /* 0x000000010c857824 */ /* 0x000fe200018e0606 */
[----:B------:R-:W-:Y:S01]  /*2b70*/  ULDC.U8 UR4, c[0x0][0x298] ;  /* 0x0000a60000047ab9 */ /* 0x000fe20000000000 */
[----:B------:R-:W-:Y:S01]  /*2b80*/  IMAD R11, R16, c[0x0][0x214], R3 ;  /* 0x00008500100b7a24 */ /* 0x000fe200078e0203 */
[----:B------:R-:W-:Y:S01]  /*2b90*/  ISETP.GE.AND P3, PT, R167, 0x1, PT ;  /* 0x00000001a700780c */ /* 0x000fe20003f66270 */
[----:B------:R-:W-:-:S04]  /*2ba0*/  IMAD.WIDE.U32 R6, R242, c[0x0][0x290], R106 ;  /* 0x0000a400f2067a25 */ /* 0x000fc800078e006a */
[C---:B------:R-:W-:Y:S02]  /*2bb0*/  IMAD R12, R242.reuse, c[0x0][0x294], R9 ;  /* 0x0000a500f20c7a24 */ /* 0x040fe400078e0209 */
[----:B------:R-:W-:-:S04]  /*2bc0*/  IMAD.WIDE.U32 R16, R242, c[0x0][0x290], R100 ;  /* 0x0000a400f2107a25 */ /* 0x000fc800078e0064 */
[----:B------:R-:W-:Y:S02]  /*2bd0*/  IMAD R34, R14, c[0x0][0x26c], R4 ;  /* 0x00009b000e227a24 */ /* 0x000fe400078e0204 */
[----:B------:R-:W-:-:S04]  /*2be0*/  IMAD.WIDE.U32 R4, R242, c[0x0][0x280], R106 ;  /* 0x0000a000f2047a25 */ /* 0x000fc800078e006a */
[----:B------:R-:W-:-:S04]  /*2bf0*/  IMAD.WIDE.U32 R14, R242, c[0x0][0x280], R100 ;  /* 0x0000a000f20e7a25 */ /* 0x000fc800078e0064 */
[----:B------:R-:W-:Y:S02]  /*2c00*/  IMAD.IADD R7, R7, 0x1, R12 ;  /* 0x0000000107077824 */ /* 0x000fe400078e020c */
[----:B------:R-:W-:Y:S01]  /*2c10*/  IMAD.IADD R3, R12, 0x1, R17 ;  /* 0x000000010c037824 */ /* 0x000fe200078e0211 */
[----:B------:R-:W-:Y:S01]  /*2c20*/  IADD3 R12, R100, R13, RZ ;  /* 0x0000000d640c7210 */ /* 0x000fe20007ffe0ff */
[----:B------:R-:W-:Y:S01]  /*2c30*/  IMAD.IADD R9, R5, 0x1, R8 ;  /* 0x0000000105097824 */ /* 0x000fe200078e0208 */
[----:B------:R-:W-:Y:S01]  /*2c40*/  SEL R13, RZ, c[0x0][0x27c], !P1 ;  /* 0x00009f00ff0d7a07 */ /* 0x000fe20004800000 */
[----:B------:R-:W-:Y:S02]  /*2c50*/  IMAD.IADD R5, R8, 0x1, R15 ;  /* 0x0000000108057824 */ /* 0x000fe400078e020f */
[----:B------:R-:W-:Y:S02]  /*2c60*/  IMAD.MOV.U32 R10, RZ, RZ, R2 ;  /* 0x000000ffff0a7224 */ /* 0x000fe400078e0002 */
[----:B------:R-:W-:-:S02]  /*2c70*/  IMAD.MOV.U32 R8, RZ, RZ, R4 ;  /* 0x000000ffff087224 */ /* 0x000fc400078e0004 */
[----:B------:R-:W-:Y:S01]  /*2c80*/  IMAD.MOV.U32 R4, RZ, RZ, R14 ;  /* 0x000000ffff047224 */ /* 0x000fe200078e000e */
[----:B------:R-:W-:Y:S01]  /*2c90*/  SHF.R.S32.HI R14, RZ, 0x1f, R12 ;  /* 0x0000001fff0e7819 */ /* 0x000fe2000001140c */
[----:B------:R-:W-:Y:S01]  /*2ca0*/  IMAD.MOV.U32 R2, RZ, RZ, R16 ;  /* 0x000000ffff027224 */ /* 0x000fe200078e0010 */
[----:B------:R-:W-:Y:S01]  /*2cb0*/  SEL R16, RZ, c[0x0][0x27c], !P2 ;  /* 0x00009f00ff107a07 */ /* 0x000fe20005000000 */
[----:B------:R-:W-:Y:S01]  /*2cc0*/  IMAD.IADD R13, R26, 0x1, R13 ;  /* 0x000000011a0d7824 */ /* 0x000fe200078e020d */
[CC--:B------:R-:W-:Y:S02]  /*2cd0*/  LEA.HI R15, R14.reuse, R12.reuse, RZ, 0x3 ;  /* 0x0000000c0e0f7211 */ /* 0x0c0fe400078f18ff */
[----:B------:R-:W-:Y:S01]  /*2ce0*/  LEA.HI R23, R14, R12, RZ, 0x5 ;  /* 0x0000000c0e177211 */ /* 0x000fe200078f28ff */
[----:B------:R-:W-:Y:S01]  /*2cf0*/  IMAD.IADD R12, R27, 0x1, R16 ;  /* 0x000000011b0c7824 */ /* 0x000fe200078e0210 */
[----:B------:R-:W-:Y:S02]  /*2d00*/  SHF.R.S32.HI R16, RZ, 0x1f, R13 ;  /* 0x0000001fff107819 */ /* 0x000fe4000001140d */
[----:B------:R-:W-:-:S02]  /*2d10*/  SHF.R.S32.HI R17, RZ, 0x1f, R19 ;  /* 0x0000001fff117819 */ /* 0x000fc40000011413 */
[CC--:B------:R-:W-:Y:S02]  /*2d20*/  LEA.HI R14, R16.reuse, R13.reuse, RZ, 0x3 ;  /* 0x0000000d100e7211 */ /* 0x0c0fe400078f18ff */
[----:B------:R-:W-:Y:S02]  /*2d30*/  LEA.HI R22, R16, R13, RZ, 0x5 ;  /* 0x0000000d10167211 */ /* 0x000fe400078f28ff */
[----:B------:R-:W-:Y:S02]  /*2d40*/  LEA.HI R30, R17, R19, RZ, 0x4 ;  /* 0x00000013111e7211 */ /* 0x000fe400078f20ff */
[----:B------:R-:W-:Y:S02]  /*2d50*/  SHF.R.S32.HI R16, RZ, 0x1f, R21 ;  /* 0x0000001fff107819 */ /* 0x000fe40000011415 */
[----:B------:R-:W-:Y:S02]  /*2d60*/  SHF.R.S32.HI R17, RZ, 0x1f, R12 ;  /* 0x0000001fff117819 */ /* 0x000fe4000001140c */
[----:B------:R-:W-:-:S02]  /*2d70*/  SHF.R.S32.HI R19, RZ, 0x1f, R20 ;  /* 0x0000001fff137819 */ /* 0x000fc40000011414 */
[----:B------:R-:W-:Y:S02]  /*2d80*/  LEA.HI R24, R16, R21, RZ, 0x4 ;  /* 0x0000001510187211 */ /* 0x000fe400078f20ff */
[CC--:B------:R-:W-:Y:S02]  /*2d90*/  LEA.HI R13, R17.reuse, R12.reuse, RZ, 0x3 ;  /* 0x0000000c110d7211 */ /* 0x0c0fe400078f18ff */
[----:B------:R-:W-:Y:S02]  /*2da0*/  LEA.HI R28, R17, R12, RZ, 0x5 ;  /* 0x0000000c111c7211 */ /* 0x000fe400078f28ff */
[----:B------:R-:W-:Y:S02]  /*2db0*/  SHF.R.S32.HI R16, RZ, 0x5, R23 ;  /* 0x00000005ff107819 */ /* 0x000fe40000011417 */
[----:B------:R-:W-:Y:S02]  /*2dc0*/  SHF.R.S32.HI R12, RZ, 0x5, R22 ;  /* 0x00000005ff0c7819 */ /* 0x000fe40000011416 */
[----:B------:R-:W-:Y:S01]  /*2dd0*/  LEA.HI R29, R19, R20, RZ, 0x4 ;  /* 0x00000014131d7211 */ /* 0x000fe200078f20ff */
[----:B------:R-:W-:-:S02]  /*2de0*/  IMAD R21, R25, c[0x0][0x218], RZ ;  /* 0x0000860019157a24 */ /* 0x000fc400078e02ff */
[C---:B------:R-:W-:Y:S01]  /*2df0*/  IMAD.WIDE.U32 R102, R18.reuse, c[0x0][0x218], R10 ;  /* 0x0000860012667a25 */ /* 0x040fe200078e000a */
[----:B------:R-:W-:Y:S02]  /*2e00*/  SHF.R.S32.HI R10, RZ, 0x4, R30 ;  /* 0x00000004ff0a7819 */ /* 0x000fe4000001141e */
[----:B------:R-:W-:Y:S01]  /*2e10*/  SHF.R.S32.HI R11, RZ, 0x4, R29 ;  /* 0x00000004ff0b7819 */ /* 0x000fe2000001141d */
[----:B------:R-:W-:Y:S01]  /*2e20*/  IMAD R23, R18, c[0x0][0x21c], R21 ;  /* 0x0000870012177a24 */ /* 0x000fe200078e0215 */
[----:B------:R-:W-:Y:S02]  /*2e30*/  SHF.R.S32.HI R18, RZ, 0x5, R28 ;  /* 0x00000005ff127819 */ /* 0x000fe4000001141c */
[----:B------:R-:W-:-:S05]  /*2e40*/  LEA.HI.SX32 R11, R14, R11, 0x1d ;  /* 0x0000000b0e0b7211 */ /* 0x000fca00078feaff */
[----:B------:R-:W-:Y:S01]  /*2e50*/  IMAD.SHL.U32 R84, R11, 0x8, RZ ;  /* 0x000000080b547824 */ /* 0x000fe200078e00ff */
[----:B------:R-:W-:Y:S01]  /*2e60*/  IADD3 R128, P1, P0, R78, R164, R100 ;  /* 0x000000a44e807210 */ /* 0x000fe2000783e064 */
[C---:B------:R-:W-:Y:S01]  /*2e70*/  IMAD R150, R138.reuse, c[0x0][0x1e4], RZ ;  /* 0x000079008a967a24 */ /* 0x040fe200078e02ff */
[----:B------:R-:W-:Y:S01]  /*2e80*/  ISETP.NE.AND P2, PT, RZ, UR4, PT ;  /* 0x00000004ff007c0c */ /* 0x000fe2000bf45270 */
[C---:B------:R-:W-:Y:S01]  /*2e90*/  IMAD R151, R138.reuse, c[0x0][0x284], RZ ;  /* 0x0000a1008a977a24 */ /* 0x040fe200078e02ff */
[----:B------:R-:W-:Y:S01]  /*2ea0*/  LOP3.LUT R108, R15, 0xfffffff8, RZ, 0xc0, !PT ;  /* 0xfffffff80f6c7812 */ /* 0x000fe200078ec0ff */
[----:B------:R-:W-:Y:S01]  /*2eb0*/  IMAD R160, R138, c[0x0][0x294], RZ ;  /* 0x0000a5008aa07a24 */ /* 0x000fe200078e02ff */
[----:B------:R-:W-:Y:S01]  /*2ec0*/  LOP3.LUT R105, R14, 0xfffffff8, RZ, 0xc0, !PT ;  /* 0xfffffff80e697812 */ /* 0x000fe200078ec0ff */
[----:B------:R-:W-:Y:S01]  /*2ed0*/  IMAD.WIDE.U32 R142, R138, c[0x0][0x1e0], RZ ;  /* 0x000078008a8e7a25 */ /* 0x000fe200078e00ff */
[----:B------:R-:W-:-:S03]  /*2ee0*/  LOP3.LUT R104, R13, 0xfffffff8, RZ, 0xc0, !PT ;  /* 0xfffffff80d687812 */ /* 0x000fc600078ec0ff */
[----:B------:R-:W-:-:S04]  /*2ef0*/  IMAD.WIDE.U32 R140, R138, c[0x0][0x280], RZ ;  /* 0x0000a0008a8c7a25 */ /* 0x000fc800078e00ff */
[----:B------:R-:W-:-:S04]  /*2f00*/  IMAD.WIDE.U32 R138, R138, c[0x0][0x290], RZ ;  /* 0x0000a4008a8a7a25 */ /* 0x000fc800078e00ff */
[----:B------:R-:W-:-:S04]  /*2f10*/  IMAD.WIDE.U32 R96, R136, c[0x0][0x280], R8 ;  /* 0x0000a00088607a25 */ /* 0x000fc800078e0008 */
[----:B------:R-:W-:-:S04]  /*2f20*/  IMAD.WIDE.U32 R94, R136, c[0x0][0x290], R6 ;  /* 0x0000a400885e7a25 */ /* 0x000fc800078e0006 */
[----:B------:R-:W-:-:S04]  /*2f30*/  IMAD.WIDE.U32 R92, R136, c[0x0][0x280], R4 ;  /* 0x0000a000885c7a25 */ /* 0x000fc800078e0004 */
[----:B------:R-:W-:Y:S01]  /*2f40*/  IMAD.WIDE.U32 R90, R136, c[0x0][0x290], R2 ;  /* 0x0000a400885a7a25 */ /* 0x000fe200078e0002 */
[----:B------:R-:W-:Y:S02]  /*2f50*/  P2R R127, PR, RZ, 0x4 ;  /* 0x00000004ff7f7803 */ /* 0x000fe40000000000 */
[----:B------:R-:W-:Y:S01]  /*2f60*/  IADD3.X R126, R80, R131, R101, P1, P0 ;  /* 0x00000083507e7210 */ /* 0x000fe20000fe0465 */
[----:B------:R-:W-:Y:S01]  /*2f70*/  IMAD.IADD R150, R143, 0x1, R150 ;  /* 0x000000018f967824 */ /* 0x000fe200078e0296 */
[----:B------:R-:W-:Y:S01]  /*2f80*/  IADD3 R125, R103, R23, RZ ;  /* 0x00000017677d7210 */ /* 0x000fe20007ffe0ff */
[----:B------:R-:W-:Y:S01]  /*2f90*/  IMAD.IADD R151, R141, 0x1, R151 ;  /* 0x000000018d977824 */ /* 0x000fe200078e0297 */
[----:B------:R-:W-:Y:S01]  /*2fa0*/  SHF.R.S32.HI R119, RZ, 0x1f, R108 ;  /* 0x0000001fff777819 */ /* 0x000fe2000001146c */
[----:B------:R-:W-:Y:S01]  /*2fb0*/  IMAD.IADD R160, R139, 0x1, R160 ;  /* 0x000000018ba07824 */ /* 0x000fe200078e02a0 */
[----:B------:R-:W-:Y:S01]  /*2fc0*/  SHF.R.S32.HI R118, RZ, 0x1f, R105 ;  /* 0x0000001fff767819 */ /* 0x000fe20000011469 */
[----:B------:R-:W-:Y:S01]  /*2fd0*/  IMAD.IADD R87, R83, 0x1, R34 ;  /* 0x0000000153577824 */ /* 0x000fe200078e0222 */
[----:B------:R-:W-:-:S02]  /*2fe0*/  SHF.R.S32.HI R117, RZ, 0x1f, R104 ;  /* 0x0000001fff757819 */ /* 0x000fc40000011468 */
[----:B------:R-:W-:Y:S02]  /*2ff0*/  SHF.R.S32.HI R113, RZ, 0x1f, R84 ;  /* 0x0000001fff717819 */ /* 0x000fe40000011454 */
[C---:B--2---:R-:W-:Y:S01]  /*3000*/  LOP3.LUT R19, R37.reuse, 0x18, R14, 0xf8, !PT ;  /* 0x0000001825137812 */ /* 0x044fe200078ef80e */
[--C-:B---3--:R-:W-:Y:S02]  /*3010*/  IMAD R20, R16, 0x600, R36.reuse ;  /* 0x0000060010147824 */ /* 0x108fe400078e0224 */
[----:B------:R-:W-:Y:S01]  /*3020*/  IMAD R16, R12, 0x600, R36 ;  /* 0x000006000c107824 */ /* 0x000fe200078e0224 */
[----:B------:R-:W-:Y:S02]  /*3030*/  LOP3.LUT R17, R37, 0x18, R15, 0xf8, !PT ;  /* 0x0000001825117812 */ /* 0x000fe400078ef80f */
[-C--:B----4-:R-:W-:Y:S02]  /*3040*/  LOP3.LUT R12, R19, R35.reuse, RZ, 0x3c, !PT ;  /* 0x00000023130c7212 */ /* 0x090fe400078e3cff */
[----:B------:R-:W-:-:S02]  /*3050*/  LOP3.LUT R17, R17, R35, RZ, 0x3c, !PT ;  /* 0x0000002311117212 */ /* 0x000fc400078e3cff */
[----:B------:R-:W-:Y:S02]  /*3060*/  IADD3 R25, R16, R12, RZ ;  /* 0x0000000c10197210 */ /* 0x000fe40007ffe0ff */
[----:B------:R-:W-:Y:S02]  /*3070*/  SHF.R.S32.HI R16, RZ, 0x4, R24 ;  /* 0x00000004ff107819 */ /* 0x000fe40000011418 */
[----:B------:R-:W-:Y:S01]  /*3080*/  LEA.HI.SX32 R12, R15, R10, 0x1d ;  /* 0x0000000a0f0c7211 */ /* 0x000fe200078feaff */
[----:B------:R-:W-:Y:S01]  /*3090*/  IMAD.IADD R33, R20, 0x1, R17 ;  /* 0x0000000114217824 */ /* 0x000fe200078e0211 */
[----:B------:R-:W-:Y:S01]  /*30a0*/  LEA.HI.SX32 R10, R13, R16, 0x1d ;  /* 0x000000100d0a7211 */ /* 0x000fe200078feaff */
[----:B------:R-:W-:Y:S01]  /*30b0*/  IMAD R22, R18, 0x600, R36 ;  /* 0x0000060012167824 */ /* 0x000fe200078e0224 */
[----:B------:R-:W-:Y:S02]  /*30c0*/  SHF.R.S32.HI R17, RZ, 0x1f, R12 ;  /* 0x0000001fff117819 */ /* 0x000fe4000001140c */
[----:B------:R-:W-:-:S02]  /*30d0*/  SHF.R.S32.HI R16, RZ, 0x1f, R11 ;  /* 0x0000001fff107819 */ /* 0x000fc4000001140b */
[----:B------:R-:W-:Y:S01]  /*30e0*/  SHF.R.S32.HI R18, RZ, 0x1f, R10 ;  /* 0x0000001fff127819 */ /* 0x000fe2000001140a */
[----:B------:R-:W-:Y:S01]  /*30f0*/  IMAD.SHL.U32 R85, R12, 0x8, RZ ;  /* 0x000000080c557824 */ /* 0x000fe200078e00ff */
[----:B------:R-:W-:Y:S02]  /*3100*/  LEA.HI R19, R17, R12, RZ, 0x2 ;  /* 0x0000000c11137211 */ /* 0x000fe400078f10ff */
[----:B------:R-:W-:Y:S01]  /*3110*/  LEA.HI R17, R16, R11, RZ, 0x2 ;  /* 0x0000000b10117211 */ /* 0x000fe200078f10ff */
[----:B------:R-:W-:Y:S01]  /*3120*/  IMAD.SHL.U32 R86, R10, 0x8, RZ ;  /* 0x000000080a567824 */ /* 0x000fe200078e00ff */
[----:B------:R-:W-:Y:S02]  /*3130*/  LEA.HI R11, R18, R10, RZ, 0x2 ;  /* 0x0000000a120b7211 */ /* 0x000fe400078f10ff */
[C---:B------:R-:W-:Y:S02]  /*3140*/  LOP3.LUT R20, R37.reuse, 0x18, R13, 0xf8, !PT ;  /* 0x0000001825147812 */ /* 0x040fe400078ef80d */
[----:B------:R-:W-:-:S02]  /*3150*/  LOP3.LUT R16, R37, 0x18, R85, 0xf8, !PT ;  /* 0x0000001825107812 */ /* 0x000fc400078ef855 */
[----:B------:R-:W-:Y:S02]  /*3160*/  SHF.R.S32.HI R17, RZ, 0x2, R17 ;  /* 0x00000002ff117819 */ /* 0x000fe40000011411 */
[----:B------:R-:W-:Y:S02]  /*3170*/  SHF.R.S32.HI R10, RZ, 0x2, R11 ;  /* 0x00000002ff0a7819 */ /* 0x000fe4000001140b */
[-C--:B------:R-:W-:Y:S02]  /*3180*/  LOP3.LUT R21, R20, R35.reuse, RZ, 0x3c, !PT ;  /* 0x0000002314157212 */ /* 0x080fe400078e3cff */
[C---:B------:R-:W-:Y:S02]  /*3190*/  LOP3.LUT R12, R37.reuse, 0x18, R84, 0xf8, !PT ;  /* 0x00000018250c7812 */ /* 0x040fe400078ef854 */
[----:B------:R-:W-:Y:S02]  /*31a0*/  LOP3.LUT R20, R37, 0x18, R86, 0xf8, !PT ;  /* 0x0000001825147812 */ /* 0x000fe400078ef856 */
[----:B------:R-:W-:Y:S01]  /*31b0*/  SHF.R.S32.HI R18, RZ, 0x2, R19 ;  /* 0x00000002ff127819 */ /* 0x000fe20000011413 */
[--C-:B------:R-:W-:Y:S01]  /*31c0*/  IMAD R11, R10, 0x600, R36.reuse ;  /* 0x000006000a0b7824 */ /* 0x100fe200078e0224 */
[-C--:B------:R-:W-:Y:S01]  /*31d0*/  LOP3.LUT R19, R16, R35.reuse, RZ, 0x3c, !PT ;  /* 0x0000002310137212 */ /* 0x080fe200078e3cff */
[----:B------:R-:W-:Y:S01]  /*31e0*/  IMAD R16, R17, 0x600, R36 ;  /* 0x0000060011107824 */ /* 0x000fe200078e0224 */
[----:B------:R-:W-:-:S02]  /*31f0*/  LOP3.LUT R12, R12, R35, RZ, 0x3c, !PT ;  /* 0x000000230c0c7212 */ /* 0x000fc400078e3cff */
[----:B------:R-:W-:Y:S02]  /*3200*/  LOP3.LUT R10, R20, R35, RZ, 0x3c, !PT ;  /* 0x00000023140a7212 */ /* 0x000fe400078e3cff */
[----:B------:R-:W-:Y:S01]  /*3210*/  IADD3 R16, R16, R12, RZ ;  /* 0x0000000c10107210 */ /* 0x000fe20007ffe0ff */
[----:B------:R-:W-:Y:S02]  /*3220*/  IMAD R18, R18, 0x600, R36 ;  /* 0x0000060012127824 */ /* 0x000fe400078e0224 */
[----:B------:R-:W-:Y:S02]  /*3230*/  IMAD.IADD R12, R11, 0x1, R10 ;  /* 0x000000010b0c7824 */ /* 0x000fe400078e020a */
[C---:B------:R-:W-:Y:S02]  /*3240*/  IMAD R11, R31.reuse, c[0x0][0x280], RZ ;  /* 0x0000a0001f0b7a24 */ /* 0x040fe400078e02ff */
[----:B------:R-:W-:Y:S02]  /*3250*/  IMAD R10, R31, c[0x0][0x290], RZ ;  /* 0x0000a4001f0a7a24 */ /* 0x000fe400078e02ff */
[----:B------:R-:W-:-:S02]  /*3260*/  IMAD.IADD R17, R22, 0x1, R21 ;  /* 0x0000000116117824 */ /* 0x000fc400078e0215 */
[----:B------:R-:W-:Y:S02]  /*3270*/  IMAD.IADD R18, R18, 0x1, R19 ;  /* 0x0000000112127824 */ /* 0x000fe400078e0213 */
[C---:B------:R-:W-:Y:S02]  /*3280*/  IMAD R11, R136.reuse, c[0x0][0x284], R11 ;  /* 0x0000a100880b7a24 */ /* 0x040fe400078e020b */
[----:B------:R-:W-:Y:S01]  /*3290*/  IMAD R10, R136, c[0x0][0x294], R10 ;  /* 0x0000a500880a7a24 */ /* 0x000fe200078e020a */
[----:B------:R-:W-:Y:S01]  /*32a0*/  SHF.L.U32 R120, R25, 0x1, RZ ;  /* 0x0000000119787819 */ /* 0x000fe200000006ff */
[----:B------:R-:W-:Y:S01]  /*32b0*/  IMAD.IADD R124, R97, 0x1, R11 ;  /* 0x00000001617c7824 */ /* 0x000fe200078e020b */
[----:B------:R-:W-:Y:S01]  /*32c0*/  SHF.R.S32.HI R114, RZ, 0x1f, R85 ;  /* 0x0000001fff727819 */ /* 0x000fe20000011455 */
[----:B------:R-:W-:Y:S01]  /*32d0*/  IMAD.IADD R122, R11, 0x1, R93 ;  /* 0x000000010b7a7824 */ /* 0x000fe200078e025d */
[----:B------:R-:W-:Y:S01]  /*32e0*/  SHF.R.S32.HI R112, RZ, 0x1f, R86 ;  /* 0x0000001fff707819 */ /* 0x000fe20000011456 */
[----:B------:R-:W-:-:S02]  /*32f0*/  IMAD.IADD R123, R95, 0x1, R10 ;  /* 0x000000015f7b7824 */ /* 0x000fc400078e020a */
[----:B------:R-:W-:Y:S02]  /*3300*/  IMAD.IADD R116, R10, 0x1, R91 ;  /* 0x000000010a747824 */ /* 0x000fe400078e025b */
[----:B------:R-:W-:Y:S02]  /*3310*/  IMAD.SHL.U32 R121, R33, 0x2, RZ ;  /* 0x0000000221797824 */ /* 0x000fe400078e00ff */
[----:B------:R-:W-:Y:S02]  /*3320*/  IMAD.SHL.U32 R115, R17, 0x2, RZ ;  /* 0x0000000211737824 */ /* 0x000fe400078e00ff */
[----:B------:R-:W-:Y:S02]  /*3330*/  IMAD.SHL.U32 R111, R18, 0x2, RZ ;  /* 0x00000002126f7824 */ /* 0x000fe400078e00ff */
[----:B------:R-:W-:Y:S02]  /*3340*/  IMAD.SHL.U32 R110, R16, 0x2, RZ ;  /* 0x00000002106e7824 */ /* 0x000fe400078e00ff */
[----:B------:R-:W-:Y:S01]  /*3350*/  IMAD.SHL.U32 R109, R12, 0x2, RZ ;  /* 0x000000020c6d7824 */ /* 0x000fe200078e00ff */
[----:B------:R-:W-:Y:S06]  /*3360*/  BAR.SYNC.DEFER_BLOCKING 0x0 ;  /* 0x0000000000007b1d */ /* 0x000fec0000010000 */
.L_x_204:
[-C--:B-1----:R-:W-:Y:S01]  /*3370*/  IMAD R2, R150, R32.reuse, RZ ;  /* 0x0000002096027224 */ /* 0x082fe200078e02ff */
[----:B------:R-:W-:Y:S01]  /*3380*/  SHF.R.S32.HI R81, RZ, 0x1f, R32 ;  /* 0x0000001fff517819 */ /* 0x000fe20000011420 */
[----:B------:R-:W-:Y:S01]  /*3390*/  IMAD.WIDE.U32 R10, R142, R32, RZ ;  /* 0x000000208e0a7225 */ /* 0x000fe200078e00ff */
[----:B------:R-:W-:Y:S04]  /*33a0*/  DEPBAR.LE SB0, 0x0 ;  /* 0x000080000000791a */ /* 0x000fe80000000000 */
[----:B------:R-:W-:Y:S01]  /*33b0*/  WARPSYNC 0xffffffff ;  /* 0xffffffff00007948 */ /* 0x000fe20003800000 */
[----:B------:R-:W-:Y:S01]  /*33c0*/  BAR.SYNC.DEFER_BLOCKING 0x0 ;  /* 0x0000000000007b1d */ /* 0x000fe20000010000 */
[----:B------:R-:W-:Y:S01]  /*33d0*/  ISETP.GE.AND P2, PT, R167, 0x1, PT ;  /* 0x00000001a700780c */ /* 0x000fe20003f46270 */
[----:B------:R-:W-:Y:S01]  /*33e0*/  IMAD R3, R81, R142, R2 ;  /* 0x0000008e51037224 */ /* 0x000fe200078e0202 */
[----:B------:R-:W-:Y:S03]  /*33f0*/  IADD3 R2, P1, R128, R10, RZ ;  /* 0x0000000a80027210 */ /* 0x000fe60007f3e0ff */
[----:B------:R-:W-:Y:S01]  /*3400*/  IMAD.IADD R16, R11, 0x1, R3 ;  /* 0x000000010b107824 */ /* 0x000fe200078e0203 */
[----:B------:R-:W-:Y:S03]  /*3410*/  LEA R54, P0, R2, c[0x0][0x1c8], 0x1 ;  /* 0x0000720002367a11 */ /* 0x000fe600078008ff */
[----:B------:R-:W-:Y:S05]  /*3420*/  IMAD.X R3, R16, 0x1, R126, P1 ;  /* 0x0000000110037824 */ /* 0x000fea00008e067e */
[----:B------:R-:W-:Y:S01]  /*3430*/  LEA.HI.X R55, R2, c[0x0][0x1cc], R3, 0x1, P0 ;  /* 0x0000730002377a11 */ /* 0x000fe200000f0c03 */
[----:B------:R-:W-:Y:S01]  /*3440*/  BSSY B1, `(.L_x_178) ;  /* 0x000038a000017945 */ /* 0x000fe20003800000 */
[----:B------:R-:W-:-:S05]  /*3450*/  @!P2 BRA `(.L_x_179) ;  /* 0x000036e00000a947 */ /* 0x000fca0003800000 */
[-C--:B------:R-:W-:Y:S01]  /*3460*/  IMAD R4, R151, R32.reuse, RZ ;  /* 0x0000002097047224 */ /* 0x080fe200078e02ff */
[----:B------:R-:W-:Y:S01]  /*3470*/  ISETP.NE.AND P2, PT, R127, RZ, PT ;  /* 0x000000ff7f00720c */ /* 0x000fe20003f45270 */
[-C--:B------:R-:W-:Y:S02]  /*3480*/  IMAD R3, R160, R32.reuse, RZ ;  /* 0x00000020a0037224 */ /* 0x080fe400078e02ff */
[----:B------:R-:W-:Y:S02]  /*3490*/  IMAD R2, R32, -0x30, R0 ;  /* 0xffffffd020027824 */ /* 0x000fe400078e0200 */
[-C--:B------:R-:W-:Y:S03]  /*34a0*/  IMAD.WIDE.U32 R8, R140, R32.reuse, RZ ;  /* 0x000000208c087225 */ /* 0x080fe600078e00ff */
[----:B------:R-:W-:Y:S01]  /*34b0*/  IMNMX R77, R2, 0x30, PT ;  /* 0x00000030024d7817 */ /* 0x000fe20003800200 */
[----:B------:R-:W-:Y:S04]  /*34c0*/  IMAD.WIDE.U32 R18, R138, R32, RZ ;  /* 0x000000208a127225 */ /* 0x000fe800078e00ff */
[C---:B------:R-:W-:Y:S02]  /*34d0*/  IMAD R4, R81.reuse, R140, R4 ;  /* 0x0000008c51047224 */ /* 0x040fe400078e0204 */
[----:B------:R-:W-:Y:S03]  /*34e0*/  IMAD R3, R81, R138, R3 ;  /* 0x0000008a51037224 */ /* 0x000fe600078e0203 */
[----:B------:R-:W-:Y:S02]  /*34f0*/  IADD3 R24, R9, R4, RZ ;  /* 0x0000000409187210 */ /* 0x000fe40007ffe0ff */
[----:B------:R-:W-:Y:S01]  /*3500*/  IADD3 R25, R19, R3, RZ ;  /* 0x0000000313197210 */ /* 0x000fe20007ffe0ff */
[----:B------:R-:W-:-:S05]  /*3510*/  @!P2 BRA `(.L_x_180) ;  /* 0x00001b500000a947 */ /* 0x000fca0003800000 */
[----:B------:R-:W-:Y:S01]  /*3520*/  ISETP.GE.AND P1, PT, R242, R77, PT ;  /* 0x0000004df200720c */ /* 0x000fe20003f26270 */
[----:B------:R-:W-:Y:S01]  /*3530*/  BSSY B0, `(.L_x_181) ;  /* 0x000003a000007945 */ /* 0x000fe20003800000 */
        /* <DEDUP_REMOVED lines=12> */
[----:B------:R-:W-:-:S05]  /*3600*/  @P1 BRA `(.L_x_182) ;  /* 0x000002c000001947 */ /* 0x000fca0003800000 */
[----:B------:R-:W-:Y:S01]  /*3610*/  IADD3 R2, P0, R96, R8, RZ ;  /* 0x0000000860027210 */ /* 0x000fe20007f1e0ff */
[----:B------:R-:W-:Y:S01]  /*3620*/  CS2R R34, SRZ ;  /* 0x0000000000227805 */ /* 0x000fe2000001ff00 */
[----:B------:R-:W-:Y:S01]  /*3630*/  CS2R R38, SRZ ;  /* 0x0000000000267805 */ /* 0x000fe2000001ff00 */
[----:B------:R-:W-:Y:S01]  /*3640*/  CS2R R6, SRZ ;  /* 0x0000000000067805 */ /* 0x000fe2000001ff00 */
[----:B------:R-:W-:Y:S01]  /*3650*/  CS2R R40, SRZ ;  /* 0x0000000000287805 */ /* 0x000fe2000001ff00 */
[----:B------:R-:W-:Y:S01]  /*3660*/  IMAD.X R4, R24, 0x1, R124, P0 ;  /* 0x0000000118047824 */ /* 0x000fe200000e067c */
[----:B------:R-:W-:Y:S01]  /*3670*/  IADD3 R3, P0, R94, R18, RZ ;  /* 0x000000125e037210 */ /* 0x000fe20007f1e0ff */
[----:B------:R-:W-:Y:S01]  /*3680*/  CS2R R14, SRZ ;  /* 0x00000000000e7805 */ /* 0x000fe2000001ff00 */
[----:B------:R-:W-:Y:S01]  /*3690*/  CS2R R42, SRZ ;  /* 0x00000000002a7805 */ /* 0x000fe2000001ff00 */
[----:B------:R-:W-:Y:S01]  /*36a0*/  CS2R R16, SRZ ;  /* 0x0000000000107805 */ /* 0x000fe2000001ff00 */
[----:B------:R-:W-:Y:S01]  /*36b0*/  CS2R R44, SRZ ;  /* 0x00000000002c7805 */ /* 0x000fe2000001ff00 */
[----:B------:R-:W-:Y:S01]  /*36c0*/  IMAD.X R5, R25, 0x1, R123, P0 ;  /* 0x0000000119057824 */ /* 0x000fe200000e067b */
[C---:B------:R-:W-:Y:S01]  /*36d0*/  LEA R8, P0, R2.reuse, c[0x0][0x270], 0x1 ;  /* 0x00009c0002087a11 */ /* 0x040fe200078008ff */
[----:B------:R-:W-:Y:S01]  /*36e0*/  CS2R R20, SRZ ;  /* 0x0000000000147805 */ /* 0x000fe2000001ff00 */
[----:B------:R-:W-:Y:S01]  /*36f0*/  CS2R R46, SRZ ;  /* 0x00000000002e7805 */ /* 0x000fe2000001ff00 */
[----:B------:R-:W-:Y:S01]  /*3700*/  CS2R R22, SRZ ;  /* 0x0000000000167805 */ /* 0x000fe2000001ff00 */
[----:B------:R-:W-:Y:S02]  /*3710*/  LEA.HI.X R9, R2, c[0x0][0x274], R4, 0x1, P0 ;  /* 0x00009d0002097a11 */ /* 0x000fe400000f0c04 */
[C---:B------:R-:W-:Y:S04]  /*3720*/  LEA R4, P0, R3.reuse, c[0x0][0x288], 0x1 ;  /* 0x0000a20003047a11 */ /* 0x040fe800078008ff */
[----:B------:R-:W-:Y:S02]  /*3730*/  LEA.HI.X R5, R3, c[0x0][0x28c], R5, 0x1, P0 ;  /* 0x0000a30003057a11 */ /* 0x000fe400000f0c05 */
[----:B------:R-:W-:Y:S01]  /*3740*/  ISETP.GE.AND P0, PT, R106, c[0x0][0x27c], PT ;  /* 0x00009f006a007a0c */ /* 0x000fe20003f06270 */
[----:B------:R-:W-:Y:S11]  /*3750*/  CS2R R2, SRZ ;  /* 0x0000000000027805 */ /* 0x000ff6000001ff00 */
[----:B------:R-:W-:Y:S01]  /*3760*/  @!UPT UIADD3 URZ, URZ, URZ, URZ ;  /* 0x0000003f3f3ff290 */ /* 0x000fe2000fffe03f */
[----:B------:R1:W5:Y:S04]  /*3770*/  @!P0 LDG.E.64 R34, [R8.64] ;  /* 0x0000000608228981 */ /* 0x000368000c1e1b00 */
[----:B------:R1:W5:Y:S01]  /*3780*/  @!P0 LDG.E.64 R2, [R4.64] ;  /* 0x0000000604028981 */ /* 0x000362000c1e1b00 */
[----:B------:R-:W-:Y:S11]  /*3790*/  ISETP.GE.AND P0, PT, R156, c[0x0][0x27c], PT ;  /* 0x00009f009c007a0c */ /* 0x000ff60003f06270 */
[----:B------:R-:W-:Y:S02]  /*37a0*/  @!UPT UIADD3 URZ, URZ, URZ, URZ ;  /* 0x0000003f3f3ff290 */ /* 0x000fe4000fffe03f */
[----:B------:R1:W5:Y:S04]  /*37b0*/  @!P0 LDG.E.64 R38, [R8.64+0x10] ;  /* 0x0000100608268981 */ /* 0x000368000c1e1b00 */
[----:B------:R1:W5:Y:S01]  /*37c0*/  @!P0 LDG.E.64 R6, [R4.64+0x10] ;  /* 0x0000100604068981 */ /* 0x000362000c1e1b00 */
        /* <DEDUP_REMOVED lines=15> */
[----:B------:R1:W5:Y:S02]  /*38c0*/  @!P0 LDG.E.64 R22, [R4.64+0x50] ;  /* 0x0000500604168981 */ /* 0x000364000c1e1b00 */
.L_x_182:
[----:B------:R-:W-:Y:S05]  /*38d0*/  BSYNC B0 ;  /* 0x0000000000007941 */ /* 0x000fea0003800000 */
.L_x_181:
[----:B------:R-:W-:-:S05]  /*38e0*/  @P1 BRA `(.L_x_183) ;  /* 0x000033f000001947 */ /* 0x000fca0003800000 */
[----:B-1---5:R-:W-:Y:S01]  /*38f0*/  MOV R4, R45 ;  /* 0x0000002d00047202 */ /* 0x022fe20000000f00 */
[----:B------:R-:W-:Y:S01]  /*3900*/  IMAD.MOV.U32 R9, RZ, RZ, R46 ;  /* 0x000000ffff097224 */ /* 0x000fe200078e002e */
[----:B------:R-:W-:Y:S01]  /*3910*/  ISETP.GE.AND P0, PT, R100, c[0x0][0x1d4], PT ;  /* 0x0000750064007a0c */ /* 0x000fe20003f06270 */
[----:B------:R-:W-:Y:S01]  /*3920*/  IMAD.MOV.U32 R8, RZ, RZ, R47 ;  /* 0x000000ffff087224 */ /* 0x000fe200078e002f */
[----:B------:R-:W-:Y:S01]  /*3930*/  BSSY B0, `(.L_x_184) ;  /* 0x0000054000007945 */ /* 0x000fe20003800000 */
[----:B------:R-:W-:Y:S03]  /*3940*/  IMAD.MOV.U32 R5, RZ, RZ, R44 ;  /* 0x000000ffff057224 */ /* 0x000fe600078e002c */
[----:B------:R-:W-:Y:S01]  /*3950*/  PRMT R53, R9, 0x5410, R8 ;  /* 0x0000541009357816 */ /* 0x000fe20000000008 */
[----:B------:R-:W-:Y:S01]  /*3960*/  IMAD.MOV.U32 R9, RZ, RZ, R42 ;  /* 0x000000ffff097224 */ /* 0x000fe200078e002a */
[----:B------:R-:W-:Y:S01]  /*3970*/  PRMT R52, R5, 0x5410, R4 ;  /* 0x0000541005347816 */ /* 0x000fe20000000004 */
[----:B------:R-:W-:Y:S01]  /*3980*/  IMAD.MOV.U32 R8, RZ, RZ, R43 ;  /* 0x000000ffff087224 */ /* 0x000fe200078e002b */
[----:B------:R-:W-:Y:S01]  /*3990*/  MOV R5, R40 ;  /* 0x0000002800057202 */ /* 0x000fe20000000f00 */
        /* <DEDUP_REMOVED lines=11> */
[----:B------:R-:W-:Y:S02]  /*3a50*/  MOV R9, R20 ;  /* 0x0000001400097202 */ /* 0x000fe40000000f00 */
[----:B------:R-:W-:Y:S02]  /*3a60*/  MOV R4, R17 ;  /* 0x0000001100047202 */ /* 0x000fe40000000f00 */
[----:B------:R-:W-:Y:S01]  /*3a70*/  PRMT R29, R9, 0x5410, R8 ;  /* 0x00005410091d7816 */ /* 0x000fe20000000008 */
[----:B------:R-:W-:Y:S01]  /*3a80*/  IMAD.MOV.U32 R9, RZ, RZ, R14 ;  /* 0x000000ffff097224 */ /* 0x000fe200078e000e */
[----:B------:R-:W-:Y:S01]  /*3a90*/  PRMT R28, R5, 0x5410, R4 ;  /* 0x00005410051c7816 */ /* 0x000fe20000000004 */
[----:B------:R-:W-:Y:S01]  /*3aa0*/  IMAD.MOV.U32 R8, RZ, RZ, R15 ;  /* 0x000000ffff087224 */ /* 0x000fe200078e000f */
[----:B------:R-:W-:Y:S01]  /*3ab0*/  MOV R5, R6 ;  /* 0x0000000600057202 */ /* 0x000fe20000000f00 */
[----:B------:R-:W-:Y:S03]  /*3ac0*/  IMAD.MOV.U32 R4, RZ, RZ, R7 ;  /* 0x000000ffff047224 */ /* 0x000fe600078e0007 */
[----:B------:R-:W-:Y:S02]  /*3ad0*/  PRMT R25, R9, 0x5410, R8 ;  /* 0x0000541009197816 */ /* 0x000fe40000000008 */
[----:B------:R-:W-:Y:S01]  /*3ae0*/  PRMT R24, R5, 0x5410, R4 ;  /* 0x0000541005187816 */ /* 0x000fe20000000004 */
[----:B------:R-:W-:-:S05]  /*3af0*/  @P0 BRA `(.L_x_185) ;  /* 0x0000037000000947 */ /* 0x000fca0003800000 */
[----:B------:R-:W-:Y:S01]  /*3b00*/  ISETP.GE.AND P0, PT, R106, c[0x0][0x27c], PT ;  /* 0x00009f006a007a0c */ /* 0x000fe20003f06270 */
[----:B------:R-:W1:Y:S01]  /*3b10*/  LDS.128 R8, [R234+0x2400] ;  /* 0x00240000ea087984 */ /* 0x000e620000000c00 */
[----:B------:R-:W-:Y:S02]  /*3b20*/  MOV R4, R2 ;  /* 0x0000000200047202 */ /* 0x000fe40000000f00 */
[----:B------:R-:W-:Y:S02]  /*3b30*/  MOV R13, R34 ;  /* 0x00000022000d7202 */ /* 0x000fe40000000f00 */
[----:B------:R-:W-:Y:S02]  /*3b40*/  MOV R19, R3 ;  /* 0x0000000300137202 */ /* 0x000fe40000000f00 */
[----:B------:R-:W-:Y:S05]  /*3b50*/  MOV R37, R35 ;  /* 0x0000002300257202 */ /* 0x000fea0000000f00 */
[--C-:B------:R-:W-:Y:S01]  /*3b60*/  @!P0 SHF.R.U64 R5, R2, 0x10, R3.reuse ;  /* 0x0000001002058819 */ /* 0x100fe20000001203 */
[----:B------:R-:W-:Y:S01]  /*3b70*/  @!P0 HADD2.F32 R12, -RZ, R4.H0_H0 ;  /* 0x20000004ff0c8230 */ /* 0x000fe20000004100 */
[----:B------:R-:W-:Y:S01]  /*3b80*/  @!P0 SHF.R.U32.HI R18, RZ, 0x10, R3 ;  /* 0x00000010ff128819 */ /* 0x000fe20000011603 */
[----:B------:R-:W-:Y:S01]  /*3b90*/  @!P0 HADD2.F32 R33, -RZ, R13.H0_H0 ;  /* 0x2000000dff218230 */ /* 0x000fe20000004100 */
[--C-:B------:R-:W-:Y:S01]  /*3ba0*/  @!P0 SHF.R.U64 R36, R34, 0x10, R35.reuse ;  /* 0x0000001022248819 */ /* 0x100fe20000001223 */
[----:B------:R-:W-:Y:S01]  /*3bb0*/  @!P0 HADD2.F32 R13, -RZ, R5.H0_H0 ;  /* 0x20000005ff0d8230 */ /* 0x000fe20000004100 */
[----:B------:R-:W-:Y:S01]  /*3bc0*/  @!P0 SHF.R.U32.HI R48, RZ, 0x10, R35 ;  /* 0x00000010ff308819 */ /* 0x000fe20000011623 */
[----:B------:R-:W-:Y:S01]  /*3bd0*/  @!P0 HADD2.F32 R18, -RZ, R18.H0_H0 ;  /* 0x20000012ff128230 */ /* 0x000fe20000004100 */
[----:B-1----:R-:W-:Y:S01]  /*3be0*/  @!P0 IMAD.MOV.U32 R4, RZ, RZ, R9 ;  /* 0x000000ffff048224 */ /* 0x002fe200078e0009 */
[----:B------:R-:W-:Y:S02]  /*3bf0*/  @!P0 MOV R2, R8 ;  /* 0x0000000800028202 */ /* 0x000fe40000000f00 */
[----:B------:R-:W-:Y:S02]  /*3c00*/  @!P0 MOV R5, R10 ;  /* 0x0000000a00058202 */ /* 0x000fe40000000f00 */
[----:B------:R-:W-:Y:S02]  /*3c10*/  @!P0 HADD2.F32 R34, -RZ, R4.H1_H1 ;  /* 0x30000004ff228230 */ /* 0x000fe40000004100 */
[--C-:B------:R-:W-:Y:S02]  /*3c20*/  @!P0 HADD2.F32 R31, -RZ, R2.reuse.H1_H1 ;  /* 0x30000002ff1f8230 */ /* 0x100fe40000004100 */
[----:B------:R-:W-:Y:S02]  /*3c30*/  @!P0 HADD2.F32 R3, -RZ, R2.H0_H0 ;  /* 0x20000002ff038230 */ /* 0x000fe40000004100 */
[----:B------:R-:W-:Y:S01]  /*3c40*/  @!P0 HADD2.F32 R4, -RZ, R4.H0_H0 ;  /* 0x20000004ff048230 */ /* 0x000fe20000004100 */
[-C--:B------:R-:W-:Y:S02]  /*3c50*/  @!P0 FMUL.FTZ R35, R31, R12.reuse ;  /* 0x0000000c1f238220 */ /* 0x080fe40000410000 */
[C---:B------:R-:W-:Y:S02]  /*3c60*/  @!P0 FMUL.FTZ R2, R3.reuse, R12 ;  /* 0x0000000c03028220 */ /* 0x040fe40000410000 */
[----:B------:R-:W-:Y:S01]  /*3c70*/  @!P0 FFMA.FTZ R58, R3, R33, -R35 ;  /* 0x00000021033a8223 */ /* 0x000fe20000010823 */
[----:B------:R-:W-:Y:S01]  /*3c80*/  @!P0 HADD2.F32 R35, -RZ, R36.H0_H0 ;  /* 0x20000024ff238230 */ /* 0x000fe20000004100 */
[-C--:B------:R-:W-:Y:S01]  /*3c90*/  @!P0 FMUL.FTZ R12, R34, R13.reuse ;  /* 0x0000000d220c8220 */ /* 0x080fe20000410000 */
[----:B------:R-:W-:Y:S01]  /*3ca0*/  @!P0 HADD2.F32 R36, -RZ, R48.H0_H0 ;  /* 0x20000030ff248230 */ /* 0x000fe20000004100 */
[C---:B------:R-:W-:Y:S01]  /*3cb0*/  @!P0 FMUL.FTZ R3, R4.reuse, R13 ;  /* 0x0000000d04038220 */ /* 0x040fe20000410000 */
[----:B------:R-:W-:Y:S01]  /*3cc0*/  @!P0 HADD2.F32 R13, -RZ, R19.H0_H0 ;  /* 0x20000013ff0d8230 */ /* 0x000fe20000004100 */
[----:B------:R-:W-:Y:S01]  /*3cd0*/  @!P0 FFMA.FTZ R57, R4, R35, -R12 ;  /* 0x0000002304398223 */ /* 0x000fe2000001080c */
[----:B------:R-:W-:Y:S01]  /*3ce0*/  @!P0 MOV R4, R11 ;  /* 0x0000000b00048202 */ /* 0x000fe20000000f00 */
[----:B------:R-:W-:Y:S01]  /*3cf0*/  @!P0 FFMA.FTZ R2, R31, R33, R2 ;  /* 0x000000211f028223 */ /* 0x000fe20000010002 */
[--C-:B------:R-:W-:Y:S01]  /*3d00*/  @!P0 HADD2.F32 R19, -RZ, R5.reuse.H1_H1 ;  /* 0x30000005ff138230 */ /* 0x100fe20000004100 */
[----:B------:R-:W-:Y:S01]  /*3d10*/  @!P0 FFMA.FTZ R3, R34, R35, R3 ;  /* 0x0000002322038223 */ /* 0x000fe20000010003 */
[----:B------:R-:W-:Y:S02]  /*3d20*/  @!P0 HADD2.F32 R5, -RZ, R5.H0_H0 ;  /* 0x20000005ff058230 */ /* 0x000fe40000004100 */
[--C-:B------:R-:W-:Y:S01]  /*3d30*/  @!P0 HADD2.F32 R12, -RZ, R4.reuse.H0_H0 ;  /* 0x20000004ff0c8230 */ /* 0x100fe20000004100 */
[-C--:B------:R-:W-:Y:S01]  /*3d40*/  @!P0 FMUL.FTZ R56, R19, R13.reuse ;  /* 0x0000000d13388220 */ /* 0x080fe20000410000 */
[----:B------:R-:W-:Y:S02]  /*3d50*/  @!P0 HADD2.F32 R31, -RZ, R37.H0_H0 ;  /* 0x20000025ff1f8230 */ /* 0x000fe40000004100 */
[----:B------:R-:W-:Y:S01]  /*3d60*/  @!P0 HADD2.F32 R33, -RZ, R4.H1_H1 ;  /* 0x30000004ff218230 */ /* 0x000fe20000004100 */
[C---:B------:R-:W-:Y:S01]  /*3d70*/  @!P0 FMUL.FTZ R4, R5.reuse, R13 ;  /* 0x0000000d05048220 */ /* 0x040fe20000410000 */
[----:B------:R-:W-:Y:S01]  /*3d80*/  @!P0 F2FP.PACK_AB R13, R2, R58 ;  /* 0x0000003a020d823e */ /* 0x000fe200000000ff */
[-C--:B------:R-:W-:Y:S02]  /*3d90*/  @!P0 FFMA.FTZ R56, R5, R31.reuse, -R56 ;  /* 0x0000001f05388223 */ /* 0x080fe40000010838 */
[CC--:B------:R-:W-:Y:S02]  /*3da0*/  @!P0 FMUL.FTZ R5, R12.reuse, R18.reuse ;  /* 0x000000120c058220 */ /* 0x0c0fe40000410000 */
[----:B------:R-:W-:Y:S02]  /*3db0*/  @!P0 FMUL.FTZ R37, R33, R18 ;  /* 0x0000001221258220 */ /* 0x000fe40000410000 */
[----:B------:R-:W-:Y:S02]  /*3dc0*/  @!P0 FFMA.FTZ R4, R19, R31, R4 ;  /* 0x0000001f13048223 */ /* 0x000fe40000010004 */
[-C--:B------:R-:W-:Y:S01]  /*3dd0*/  @!P0 FFMA.FTZ R37, R12, R36.reuse, -R37 ;  /* 0x000000240c258223 */ /* 0x080fe20000010825 */
[----:B------:R-:W-:Y:S01]  /*3de0*/  @!P0 F2FP.PACK_AB R12, R3, R57 ;  /* 0x00000039030c823e */ /* 0x000fe200000000ff */
[----:B------:R-:W-:Y:S01]  /*3df0*/  @!P0 FFMA.FTZ R5, R33, R36, R5 ;  /* 0x0000002421058223 */ /* 0x000fe20000010005 */
[----:B------:R-:W-:Y:S01]  /*3e00*/  @!P0 F2FP.PACK_AB R3, R4, R56 ;  /* 0x000000380403823e */ /* 0x000fe200000000ff */
[----:B------:R-:W-:Y:S01]  /*3e10*/  @!P0 IMAD.MOV.U32 R8, RZ, RZ, R13 ;  /* 0x000000ffff088224 */ /* 0x000fe200078e000d */
[----:B------:R-:W-:Y:S02]  /*3e20*/  @!P0 MOV R9, R12 ;  /* 0x0000000c00098202 */ /* 0x000fe40000000f00 */
[----:B------:R-:W-:Y:S02]  /*3e30*/  @!P0 F2FP.PACK_AB R2, R5, R37 ;  /* 0x000000250502823e */ /* 0x000fe400000000ff */
[----:B------:R-:W-:Y:S02]  /*3e40*/  @!P0 MOV R10, R3 ;  /* 0x00000003000a8202 */ /* 0x000fe40000000f00 */
[----:B------:R-:W-:Y:S05]  /*3e50*/  @!P0 MOV R11, R2 ;  /* 0x00000002000b8202 */ /* 0x000fea0000000f00 */
[----:B------:R1:W-:Y:S02]  /*3e60*/  STG.E.128 [R54.64], R8 ;  /* 0x0000000836007986 */ /* 0x0003e4000c101d06 */
.L_x_185:
[----:B------:R-:W-:Y:S05]  /*3e70*/  BSYNC B0 ;  /* 0x0000000000007941 */ /* 0x000fea0003800000 */
.L_x_184:
[----:B------:R-:W-:Y:S01]  /*3e80*/  ISETP.GE.AND P0, PT, R26, c[0x0][0x1d4], PT ;  /* 0x000075001a007a0c */ /* 0x000fe20003f06270 */
[----:B------:R-:W-:Y:S01]  /*3e90*/  @!UPT UIADD3 URZ, URZ, URZ, URZ ;  /* 0x0000003f3f3ff290 */ /* 0x000fe2000fffe03f */
[----:B------:R-:W-:Y:S11]  /*3ea0*/  BSSY B0, `(.L_x_186) ;  /* 0x0000036000007945 */ /* 0x000ff60003800000 */
[----:B------:R-:W-:-:S05]  /*3eb0*/  @P0 BRA `(.L_x_187) ;  /* 0x0000034000000947 */ /* 0x000fca0003800000 */
[----:B------:R-:W-:Y:S01]  /*3ec0*/  ISETP.GE.AND P0, PT, R156, c[0x0][0x27c], PT ;  /* 0x00009f009c007a0c */ /* 0x000fe20003f06270 */
[----:B-1----:R-:W1:Y:S11]  /*3ed0*/  LDS.128 R8, [R235+0x2400] ;  /* 0x00240000eb087984 */ /* 0x002e760000000c00 */
[----:B------:R-:W-:Y:S01]  /*3ee0*/  @!UPT UIADD3 URZ, URZ, URZ, URZ ;  /* 0x0000003f3f3ff290 */ /* 0x000fe2000fffe03f */
[----:B------:R-:W-:Y:S01]  /*3ef0*/  @!P0 HADD2.F32 R2, -RZ, R24.H0_H0 ;  /* 0x20000018ff028230 */ /* 0x000fe20000004100 */
[----:B------:R-:W-:Y:S01]  /*3f00*/  @!P0 SHF.R.U64 R5, R6, 0x10, R7 ;  /* 0x0000001006058819 */ /* 0x000fe20000001207 */
[----:B------:R-:W-:Y:S01]  /*3f10*/  @!P0 HADD2.F32 R12, -RZ, R49.H0_H0 ;  /* 0x20000031ff0c8230 */ /* 0x000fe20000004100 */
[----:B------:R-:W-:Y:S02]  /*3f20*/  @!P0 SHF.R.U64 R18, R38, 0x10, R39 ;  /* 0x0000001026128819 */ /* 0x000fe40000001227 */
[----:B------:R-:W-:Y:S01]  /*3f30*/  @!P0 SHF.R.U32.HI R7, RZ, 0x10, R7 ;  /* 0x00000010ff078819 */ /* 0x000fe20000011607 */
[----:B------:R-:W-:Y:S01]  /*3f40*/  @!P0 HADD2.F32 R5, -RZ, R5.H0_H0 ;  /* 0x20000005ff058230 */ /* 0x000fe20000004100 */
[----:B------:R-:W-:Y:S01]  /*3f50*/  @!P0 SHF.R.U32.HI R33, RZ, 0x10, R39 ;  /* 0x00000010ff218819 */ /* 0x000fe20000011627 */
[----:B------:R-:W-:Y:S04]  /*3f60*/  @!P0 HADD2.F32 R18, -RZ, R18.H0_H0 ;  /* 0x20000012ff128230 */ /* 0x000fe80000004100 */
[----:B------:R-:W-:Y:S01]  /*3f70*/  @!P0 HADD2.F32 R33, -RZ, R33.H0_H0 ;  /* 0x20000021ff218230 */ /* 0x000fe20000004100 */
[----:B-1----:R-:W-:Y:S02]  /*3f80*/  @!P0 MOV R3, R8 ;  /* 0x0000000800038202 */ /* 0x002fe40000000f00 */
[----:B------:R-:W-:Y:S03]  /*3f90*/  @!P0 MOV R4, R9 ;  /* 0x0000000900048202 */ /* 0x000fe60000000f00 */
[--C-:B------:R-:W-:Y:S02]  /*3fa0*/  @!P0 HADD2.F32 R6, -RZ, R3.reuse.H1_H1 ;  /* 0x30000003ff068230 */ /* 0x100fe40000004100 */
[----:B------:R-:W-:Y:S02]  /*3fb0*/  @!P0 HADD2.F32 R3, -RZ, R3.H0_H0 ;  /* 0x20000003ff038230 */ /* 0x000fe40000004100 */
[--C-:B------:R-:W-:Y:S01]  /*3fc0*/  @!P0 HADD2.F32 R13, -RZ, R4.reuse.H1_H1 ;  /* 0x30000004ff0d8230 */ /* 0x100fe20000004100 */
[CC--:B------:R-:W-:Y:S01]  /*3fd0*/  @!P0 FMUL.FTZ R19, R6.reuse, R2.reuse ;  /* 0x0000000206138220 */ /* 0x0c0fe20000410000 */
[----:B------:R-:W-:Y:S01]  /*3fe0*/  @!P0 HADD2.F32 R4, -RZ, R4.H0_H0 ;  /* 0x20000004ff048230 */ /* 0x000fe20000004100 */
[C---:B------:R-:W-:Y:S02]  /*3ff0*/  @!P0 FMUL.FTZ R2, R3.reuse, R2 ;  /* 0x0000000203028220 */ /* 0x040fe40000410000 */
[-C--:B------:R-:W-:Y:S02]  /*4000*/  @!P0 FFMA.FTZ R37, R3, R12.reuse, -R19 ;  /* 0x0000000c03258223 */ /* 0x080fe40000010813 */
[----:B------:R-:W-:Y:S01]  /*4010*/  @!P0 FFMA.FTZ R2, R6, R12, R2 ;  /* 0x0000000c06028223 */ /* 0x000fe20000010002 */
[----:B------:R-:W-:Y:S01]  /*4020*/  @!P0 MOV R6, R10 ;  /* 0x0000000a00068202 */ /* 0x000fe20000000f00 */
[CC--:B------:R-:W-:Y:S01]  /*4030*/  @!P0 FMUL.FTZ R19, R13.reuse, R5.reuse ;  /* 0x000000050d138220 */ /* 0x0c0fe20000410000 */
[----:B------:R-:W-:Y:S01]  /*4040*/  @!P0 HADD2.F32 R12, -RZ, R7.H0_H0 ;  /* 0x20000007ff0c8230 */ /* 0x000fe20000004100 */
[C---:B------:R-:W-:Y:S01]  /*4050*/  @!P0 FMUL.FTZ R3, R4.reuse, R5 ;  /* 0x0000000504038220 */ /* 0x040fe20000410000 */
[----:B------:R-:W-:Y:S01]  /*4060*/  @!P0 MOV R5, R11 ;  /* 0x0000000b00058202 */ /* 0x000fe20000000f00 */
[-C--:B------:R-:W-:Y:S01]  /*4070*/  @!P0 FFMA.FTZ R36, R4, R18.reuse, -R19 ;  /* 0x0000001204248223 */ /* 0x080fe20000010813 */
[----:B------:R-:W-:Y:S01]  /*4080*/  @!P0 HADD2.F32 R4, -RZ, R24.H1_H1 ;  /* 0x30000018ff048230 */ /* 0x000fe20000004100 */
[----:B------:R-:W-:Y:S01]  /*4090*/  @!P0 FFMA.FTZ R3, R13, R18, R3 ;  /* 0x000000120d038223 */ /* 0x000fe20000010003 */
[--C-:B------:R-:W-:Y:S02]  /*40a0*/  @!P0 HADD2.F32 R19, -RZ, R6.reuse.H1_H1 ;  /* 0x30000006ff138230 */ /* 0x100fe40000004100 */
[----:B------:R-:W-:Y:S02]  /*40b0*/  @!P0 HADD2.F32 R7, -RZ, R6.H0_H0 ;  /* 0x20000006ff078230 */ /* 0x000fe40000004100 */
[----:B------:R-:W-:Y:S02]  /*40c0*/  @!P0 HADD2.F32 R6, -RZ, R5.H0_H0 ;  /* 0x20000005ff068230 */ /* 0x000fe40000004100 */
[----:B------:R-:W-:Y:S02]  /*40d0*/  @!P0 HADD2.F32 R24, -RZ, R49.H1_H1 ;  /* 0x30000031ff188230 */ /* 0x000fe40000004100 */
[----:B------:R-:W-:Y:S01]  /*40e0*/  @!P0 HADD2.F32 R31, -RZ, R5.H1_H1 ;  /* 0x30000005ff1f8230 */ /* 0x000fe20000004100 */
[-C--:B------:R-:W-:Y:S02]  /*40f0*/  @!P0 FMUL.FTZ R5, R19, R4.reuse ;  /* 0x0000000413058220 */ /* 0x080fe40000410000 */
[C---:B------:R-:W-:Y:S02]  /*4100*/  @!P0 FMUL.FTZ R4, R7.reuse, R4 ;  /* 0x0000000407048220 */ /* 0x040fe40000410000 */
[----:B------:R-:W-:Y:S01]  /*4110*/  @!P0 FFMA.FTZ R35, R7, R24, -R5 ;  /* 0x0000001807238223 */ /* 0x000fe20000010805 */
[----:B------:R-:W-:Y:S01]  /*4120*/  @!P0 F2FP.PACK_AB R7, R2, R37 ;  /* 0x000000250207823e */ /* 0x000fe200000000ff */
[CC--:B------:R-:W-:Y:S02]  /*4130*/  @!P0 FMUL.FTZ R5, R6.reuse, R12.reuse ;  /* 0x0000000c06058220 */ /* 0x0c0fe40000410000 */
[----:B------:R-:W-:Y:S01]  /*4140*/  @!P0 FMUL.FTZ R34, R31, R12 ;  /* 0x0000000c1f228220 */ /* 0x000fe20000410000 */
[----:B------:R-:W-:Y:S01]  /*4150*/  @!P0 MOV R8, R7 ;  /* 0x0000000700088202 */ /* 0x000fe20000000f00 */
[----:B------:R-:W-:Y:S02]  /*4160*/  @!P0 FFMA.FTZ R4, R19, R24, R4 ;  /* 0x0000001813048223 */ /* 0x000fe40000010004 */
[-C--:B------:R-:W-:Y:S01]  /*4170*/  @!P0 FFMA.FTZ R34, R6, R33.reuse, -R34 ;  /* 0x0000002106228223 */ /* 0x080fe20000010822 */
[----:B------:R-:W-:Y:S01]  /*4180*/  @!P0 F2FP.PACK_AB R6, R3, R36 ;  /* 0x000000240306823e */ /* 0x000fe200000000ff */
[----:B------:R-:W-:Y:S01]  /*4190*/  @!P0 FFMA.FTZ R5, R31, R33, R5 ;  /* 0x000000211f058223 */ /* 0x000fe20000010005 */
[----:B------:R-:W-:Y:S02]  /*41a0*/  @!P0 F2FP.PACK_AB R3, R4, R35 ;  /* 0x000000230403823e */ /* 0x000fe400000000ff */
[----:B------:R-:W-:Y:S02]  /*41b0*/  @!P0 MOV R9, R6 ;  /* 0x0000000600098202 */ /* 0x000fe40000000f00 */
[----:B------:R-:W-:Y:S02]  /*41c0*/  @!P0 F2FP.PACK_AB R2, R5, R34 ;  /* 0x000000220502823e */ /* 0x000fe400000000ff */
[----:B------:R-:W-:Y:S02]  /*41d0*/  @!P0 MOV R10, R3 ;  /* 0x00000003000a8202 */ /* 0x000fe40000000f00 */
[----:B------:R-:W-:Y:S05]  /*41e0*/  @!P0 MOV R11, R2 ;  /* 0x00000002000b8202 */ /* 0x000fea0000000f00 */
[----:B------:R1:W-:Y:S02]  /*41f0*/  STG.E.128 [R54.64+0x20], R8 ;  /* 0x0000200836007986 */ /* 0x0003e4000c101d06 */
.L_x_187:
[----:B------:R-:W-:Y:S05]  /*4200*/  BSYNC B0 ;  /* 0x0000000000007941 */ /* 0x000fea0003800000 */
.L_x_186:
        /* <DEDUP_REMOVED lines=9> */
[--C-:B------:R-:W-:Y:S01]  /*42a0*/  @!P0 HADD2.F32 R12, -RZ, R50.reuse.H0_H0 ;  /* 0x20000032ff0c8230 */ /* 0x100fe20000004100 */
[----:B------:R-:W-:Y:S01]  /*42b0*/  @!P0 SHF.R.U64 R14, R40, 0x10, R41 ;  /* 0x00000010280e8819 */ /* 0x000fe20000001229 */
[----:B------:R-:W-:Y:S01]  /*42c0*/  @!P0 HADD2.F32 R18, -RZ, R50.H1_H1 ;  /* 0x30000032ff128230 */ /* 0x000fe20000004100 */
        /* <DEDUP_REMOVED lines=25> */
[--C-:B------:R-:W-:Y:S02]  /*4460*/  @!P0 HADD2.F32 R6, -RZ, R5.reuse.H0_H0 ;  /* 0x20000005ff068230 */ /* 0x100fe40000004100 */
        /* <DEDUP_REMOVED lines=18> */
.L_x_189:
[----:B------:R-:W-:Y:S05]  /*4590*/  BSYNC B0 ;  /* 0x0000000000007941 */ /* 0x000fea0003800000 */
.L_x_188:
[----:B------:R-:W-:Y:S01]  /*45a0*/  IADD3 R2, R100, 0x30, RZ ;  /* 0x0000003064027810 */ /* 0x000fe20007ffe0ff */
[----:B------:R-:W-:Y:S03]  /*45b0*/  BSSY B0, `(.L_x_190) ;  /* 0x0000038000007945 */ /* 0x000fe60003800000 */
[----:B------:R-:W-:Y:S11]  /*45c0*/  ISETP.GE.AND P0, PT, R2, c[0x0][0x1d4], PT ;  /* 0x0000750002007a0c */ /* 0x000ff60003f06270 */
[----:B------:R-:W-:Y:S02]  /*45d0*/  @!UPT UIADD3 URZ, URZ, URZ, URZ ;  /* 0x0000003f3f3ff290 */ /* 0x000fe4000fffe03f */
        /* <DEDUP_REMOVED lines=53> */
.L_x_191:
[----:B------:R-:W-:Y:S05]  /*4930*/  BSYNC B0 ;  /* 0x0000000000007941 */ /* 0x000fea0003800000 */
.L_x_190:
        /* <DEDUP_REMOVED lines=57> */
.L_x_193:
[----:B------:R-:W-:Y:S05]  /*4cd0*/  BSYNC B0 ;  /* 0x0000000000007941 */ /* 0x000fea0003800000 */
.L_x_192:
[----:B------:R-:W-:Y:S04]  /*4ce0*/  IADD3 R2, R100, 0x50, RZ ;  /* 0x0000005064027810 */ /* 0x000fe80007ffe0ff */
        /* <DEDUP_REMOVED lines=54> */
[----:B------:R1:W-:Y:S01]  /*5050*/  STG.E.128 [R54.64+0xa0], R8 ;  /* 0x0000a00836007986 */ /* 0x0003e2000c101d06 */
[----:B------:R-:W-:-:S05]  /*5060*/  BRA `(.L_x_183) ;  /* 0x00001c7000007947 */ /* 0x000fca0003800000 */
.L_x_180:
        /* <DEDUP_REMOVED lines=37> */
[----:B------:R1:W5:Y:S04]  /*52c0*/  @!P0 LDG.E.128 R36, [R8.64] ;  /* 0x0000000608248981 */ /* 0x000368000c1e1d00 */
[----:B------:R1:W5:Y:S01]  /*52d0*/  @!P0 LDG.E.128 R4, [R2.64] ;  /* 0x0000000602048981 */ /* 0x000362000c1e1d00 */
[----:B------:R-:W-:Y:S11]  /*52e0*/  ISETP.GE.AND P0, PT, R26, c[0x0][0x27c], PT ;  /* 0x00009f001a007a0c */ /* 0x000ff60003f06270 */
[----:B------:R-:W-:Y:S02]  /*52f0*/  @!UPT UIADD3 URZ, URZ, URZ, URZ ;  /* 0x0000003f3f3ff290 */ /* 0x000fe4000fffe03f */
[----:B------:R1:W5:Y:S04]  /*5300*/  @!P0 LDG.E.128 R48, [R8.64+0x20] ;  /* 0x0000200608308981 */ /* 0x000368000c1e1d00 */
[----:B------:R1:W5:Y:S01]  /*5310*/  @!P0 LDG.E.128 R12, [R2.64+0x20] ;  /* 0x00002006020c8981 */ /* 0x000362000c1e1d00 */
[----:B------:R-:W-:Y:S11]  /*5320*/  ISETP.GE.AND P0, PT, R27, c[0x0][0x27c], PT ;  /* 0x00009f001b007a0c */ /* 0x000ff60003f06270 */
[----:B------:R-:W-:Y:S02]  /*5330*/  @!UPT UIADD3 URZ, URZ, URZ, URZ ;  /* 0x0000003f3f3ff290 */ /* 0x000fe4000fffe03f */
[----:B------:R1:W5:Y:S04]  /*5340*/  @!P0 LDG.E.128 R56, [R8.64+0x40] ;  /* 0x0000400608388981 */ /* 0x000368000c1e1d00 */
[----:B------:R1:W5:Y:S02]  /*5350*/  @!P0 LDG.E.128 R20, [R2.64+0x40] ;  /* 0x0000400602148981 */ /* 0x000364000c1e1d00 */
.L_x_195:
[----:B------:R-:W-:Y:S05]  /*5360*/  BSYNC B0 ;  /* 0x0000000000007941 */ /* 0x000fea0003800000 */
.L_x_194:
[----:B------:R-:W-:Y:S04]  /*5370*/  IADD3 R70, P0, R164, R10, RZ ;  /* 0x0000000aa4467210 */ /* 0x000fe80007f1e0ff */
[----:B------:R-:W-:Y:S01]  /*5380*/  IADD3.X R65, R16, R131, RZ, P0, !PT ;  /* 0x0000008310417210 */ /* 0x000fe200007fe4ff */
        /* <DEDUP_REMOVED lines=25> */
[----:B------:R-:W-:Y:S02]  /*5520*/  PRMT R29, R8, 0x5410, R9 ;  /* 0x00005410081d7816 */ /* 0x000fe40000000009 */
[----:B------:R-:W-:Y:S01]  /*5530*/  PRMT R28, R3, 0x5410, R2 ;  /* 0x00005410031c7816 */ /* 0x000fe20000000002 */
[----:B------:R-:W-:-:S05]  /*5540*/  @P0 BRA `(.L_x_197) ;  /* 0x0000077000000947 */ /* 0x000fca0003800000 */
[----:B------:R-:W-:Y:S01]  /*5550*/  IMAD.MOV.U32 R40, RZ, RZ, R37 ;  /* 0x000000ffff287224 */ /* 0x000fe200078e0025 */
[----:B------:R-:W-:Y:S01]  /*5560*/  ISETP.GE.AND P2, PT, R85, c[0x0][0x1d4], PT ;  /* 0x0000750055007a0c */ /* 0x000fe20003f46270 */
[----:B------:R-:W1:Y:S01]  /*5570*/  LDS.128 R52, [R111+0x3c80] ;  /* 0x003c80006f347984 */ /* 0x000e620000000c00 */
[----:B------:R-:W-:Y:S01]  /*5580*/  IADD3 R2, P1, P0, R78, R70, R108 ;  /* 0x000000464e027210 */ /* 0x000fe2000783e06c */
[----:B------:R-:W-:Y:S01]  /*5590*/  IMAD.MOV.U32 R24, RZ, RZ, R7 ;  /* 0x000000ffff187224 */ /* 0x000fe200078e0007 */
[----:B------:R-:W-:Y:S01]  /*55a0*/  MOV R10, R6 ;  /* 0x00000006000a7202 */ /* 0x000fe20000000f00 */
[----:B------:R-:W-:Y:S01]  /*55b0*/  IMAD.MOV.U32 R46, RZ, RZ, R39 ;  /* 0x000000ffff2e7224 */ /* 0x000fe200078e0027 */
[-C--:B------:R-:W-:Y:S02]  /*55c0*/  IADD3.X R8, R80, R65.reuse, R119, P1, P0 ;  /* 0x0000004150087210 */ /* 0x080fe40000fe0477 */
[----:B------:R-:W-:Y:S01]  /*55d0*/  MOV R43, R38 ;  /* 0x00000026002b7202 */ /* 0x000fe20000000f00 */
[----:B------:R-:W2:Y:S04]  /*55e0*/  LDS.128 R16, [R121+0x3c80] ;  /* 0x003c800079107984 */ /* 0x000ea80000000c00 */
[----:B------:R-:W-:Y:S04]  /*55f0*/  @!P2 IADD3 R3, P1, P0, R78, R70, R85 ;  /* 0x000000464e03a210 */ /* 0x000fe8000783e055 */
[----:B------:R-:W-:Y:S02]  /*5600*/  @!P2 IADD3.X R9, R80, R65, R114, P1, P0 ;  /* 0x000000415009a210 */ /* 0x000fe40000fe0472 */
[C---:B------:R-:W-:Y:S04]  /*5610*/  LEA R68, P0, R2.reuse, c[0x0][0x1c8], 0x1 ;  /* 0x0000720002447a11 */ /* 0x040fe800078008ff */
[----:B------:R-:W-:Y:S02]  /*5620*/  LEA.HI.X R69, R2, c[0x0][0x1cc], R8, 0x1, P0 ;  /* 0x0000730002457a11 */ /* 0x000fe400000f0c08 */
[C---:B------:R-:W-:Y:S02]  /*5630*/  @!P2 LEA R66, P0, R3.reuse, c[0x0][0x1c8], 0x1 ;  /* 0x000072000342aa11 */ /* 0x040fe400078008ff */
[----:B------:R-:W-:Y:S02]  /*5640*/  MOV R2, R4 ;  /* 0x0000000400027202 */ /* 0x000fe40000000f00 */
[----:B------:R-:W-:Y:S01]  /*5650*/  @!P2 LEA.HI.X R67, R3, c[0x0][0x1cc], R9, 0x1, P0 ;  /* 0x000073000343aa11 */ /* 0x000fe200000f0c09 */
[----:B------:R-:W-:Y:S01]  /*5660*/  IMAD.MOV.U32 R3, RZ, RZ, R5 ;  /* 0x000000ffff037224 */ /* 0x000fe200078e0005 */
[----:B------:R-:W-:Y:S11]  /*5670*/  ISETP.GE.AND P0, PT, R100, c[0x0][0x27c], PT ;  /* 0x00009f0064007a0c */ /* 0x000ff60003f06270 */
[----:B------:R-:W-:Y:S02]  /*5680*/  @!UPT UIADD3 URZ, URZ, URZ, URZ ;  /* 0x0000003f3f3ff290 */ /* 0x000fe4000fffe03f */
[--C-:B------:R-:W-:Y:S01]  /*5690*/  @!P0 SHF.R.U32.HI R41, RZ, 0x10, R37.reuse ;  /* 0x00000010ff298819 */ /* 0x100fe20000011625 */
[----:B------:R-:W-:Y:S01]  /*56a0*/  @!P0 HADD2.F32 R2, -RZ, R2.H0_H0 ;  /* 0x20000002ff028230 */ /* 0x000fe20000004100 */
[----:B------:R-:W-:Y:S01]  /*56b0*/  @!P0 SHF.R.U64 R42, R36, 0x10, R37 ;  /* 0x00000010242a8819 */ /* 0x000fe20000001225 */
[----:B------:R-:W-:Y:S01]  /*56c0*/  @!P0 HADD2.F32 R10, -RZ, R10.H0_H0 ;  /* 0x2000000aff0a8230 */ /* 0x000fe20000004100 */
[--C-:B------:R-:W-:Y:S02]  /*56d0*/  @!P0 SHF.R.U64 R11, R6, 0x10, R7.reuse ;  /* 0x00000010060b8819 */ /* 0x100fe40000001207 */
[----:B-1----:R-:W-:Y:S02]  /*56e0*/  @!P0 MOV R37, R53 ;  /* 0x0000003500258202 */ /* 0x002fe40000000f00 */
[----:B--2---:R-:W-:Y:S02]  /*56f0*/  @!P0 MOV R6, R17 ;  /* 0x0000001100068202 */ /* 0x004fe40000000f00 */
[----:B------:R-:W-:Y:S01]  /*5700*/  @!P0 SHF.R.U32.HI R25, RZ, 0x10, R7 ;  /* 0x00000010ff198819 */ /* 0x000fe20000011607 */
[----:B------:R-:W-:Y:S01]  /*5710*/  @!P0 IMAD.MOV.U32 R7, RZ, RZ, R16 ;  /* 0x000000ffff078224 */ /* 0x000fe200078e0010 */
[--C-:B------:R-:W-:Y:S01]  /*5720*/  @!P0 SHF.R.U64 R44, R38, 0x10, R39.reuse ;  /* 0x00000010262c8819 */ /* 0x100fe20000001227 */
[--C-:B------:R-:W-:Y:S01]  /*5730*/  @!P0 HADD2.F32 R35, -RZ, R37.reuse.H0_H0 ;  /* 0x20000025ff238230 */ /* 0x100fe20000004100 */
[----:B------:R-:W-:Y:S01]  /*5740*/  @!P0 SHF.R.U32.HI R47, RZ, 0x10, R39 ;  /* 0x00000010ff2f8819 */ /* 0x000fe20000011627 */
[----:B------:R-:W-:Y:S01]  /*5750*/  @!P0 HADD2.F32 R37, -RZ, R37.H1_H1 ;  /* 0x30000025ff258230 */ /* 0x000fe20000004100 */
[----:B------:R-:W-:Y:S02]  /*5760*/  @!P0 MOV R39, R52 ;  /* 0x0000003400278202 */ /* 0x000fe40000000f00 */
[--C-:B------:R-:W-:Y:S02]  /*5770*/  @!P0 SHF.R.U32.HI R9, RZ, 0x10, R5.reuse ;  /* 0x00000010ff098819 */ /* 0x100fe40000011605 */
[----:B------:R-:W-:Y:S01]  /*5780*/  @!P0 SHF.R.U64 R8, R4, 0x10, R5 ;  /* 0x0000001004088819 */ /* 0x000fe20000001205 */
[----:B------:R-:W-:Y:S01]  /*5790*/  @!P0 HADD2.F32 R4, -RZ, R3.H0_H0 ;  /* 0x20000003ff048230 */ /* 0x000fe20000004100 */
[----:B------:R-:W-:Y:S01]  /*57a0*/  MOV R5, R36 ;  /* 0x0000002400057202 */ /* 0x000fe20000000f00 */
[----:B------:R-:W-:Y:S02]  /*57b0*/  @!P0 HADD2.F32 R33, -RZ, R39.H0_H0 ;  /* 0x20000027ff218230 */ /* 0x000fe40000004100 */
[----:B------:R-:W-:Y:S01]  /*57c0*/  @!P0 HADD2.F32 R3, -RZ, R7.H0_H0 ;  /* 0x20000007ff038230 */ /* 0x000fe20000004100 */
[----:B------:R-:W-:Y:S01]  /*57d0*/  @!P0 FMUL.FTZ R38, R35, R4 ;  /* 0x0000000423268220 */ /* 0x000fe20000410000 */
[----:B------:R-:W-:Y:S01]  /*57e0*/  @!P0 HADD2.F32 R34, -RZ, R5.H0_H0 ;  /* 0x20000005ff228230 */ /* 0x000fe20000004100 */
[-C--:B------:R-:W-:Y:S01]  /*57f0*/  @!P0 FMUL.FTZ R45, R33, R2.reuse ;  /* 0x00000002212d8220 */ /* 0x080fe20000410000 */
[----:B------:R-:W-:Y:S01]  /*5800*/  @!P0 HADD2.F32 R5, -RZ, R6.H0_H0 ;  /* 0x20000006ff058230 */ /* 0x000fe20000004100 */
[C---:B------:R-:W-:Y:S01]  /*5810*/  @!P0 FMUL.FTZ R2, R3.reuse, R2 ;  /* 0x0000000203028220 */ /* 0x040fe20000410000 */
[----:B------:R-:W-:Y:S01]  /*5820*/  @!P0 HADD2.F32 R36, -RZ, R40.H0_H0 ;  /* 0x20000028ff248230 */ /* 0x000fe20000004100 */
[----:B------:R-:W-:Y:S01]  /*5830*/  @!P0 FFMA.FTZ R76, R3, R34, -R45 ;  /* 0x00000022034c8223 */ /* 0x000fe2000001082d */
[----:B------:R-:W-:Y:S01]  /*5840*/  @!P0 MOV R45, R55 ;  /* 0x00000037002d8202 */ /* 0x000fe20000000f00 */
[C---:B------:R-:W-:Y:S01]  /*5850*/  @!P0 FMUL.FTZ R4, R5.reuse, R4 ;  /* 0x0000000405048220 */ /* 0x040fe20000410000 */
[----:B------:R-:W-:Y:S01]  /*5860*/  @!P0 HADD2.F32 R8, -RZ, R8.H0_H0 ;  /* 0x20000008ff088230 */ /* 0x000fe20000004100 */
[----:B------:R-:W-:Y:S01]  /*5870*/  @!P0 FFMA.FTZ R75, R5, R36, -R38 ;  /* 0x00000024054b8223 */ /* 0x000fe20000010826 */
[----:B------:R-:W-:Y:S01]  /*5880*/  @!P0 HADD2.F32 R5, -RZ, R9.H0_H0 ;  /* 0x20000009ff058230 */ /* 0x000fe20000004100 */
[----:B------:R-:W-:Y:S01]  /*5890*/  @!P0 FFMA.FTZ R2, R33, R34, R2 ;  /* 0x0000002221028223 */ /* 0x000fe20000010002 */
[----:B------:R-:W-:Y:S02]  /*58a0*/  @!P0 HADD2.F32 R33, -RZ, R39.H1_H1 ;  /* 0x30000027ff218230 */ /* 0x000fe40000004100 */
[----:B------:R-:W-:Y:S01]  /*58b0*/  @!P0 HADD2.F32 R38, -RZ, R41.H0_H0 ;  /* 0x20000029ff268230 */ /* 0x000fe20000004100 */
[-C--:B------:R-:W-:Y:S01]  /*58c0*/  @!P0 FMUL.FTZ R9, R37, R5.reuse ;  /* 0x0000000525098220 */ /* 0x080fe20000410000 */
[----:B------:R-:W-:Y:S02]  /*58d0*/  @!P0 HADD2.F32 R3, -RZ, R6.H1_H1 ;  /* 0x30000006ff038230 */ /* 0x000fe40000004100 */
[----:B------:R-:W-:Y:S01]  /*58e0*/  @!P0 HADD2.F32 R6, -RZ, R7.H1_H1 ;  /* 0x30000007ff068230 */ /* 0x000fe20000004100 */
[----:B------:R-:W-:Y:S01]  /*58f0*/  @!P0 FMUL.FTZ R7, R33, R8 ;  /* 0x0000000821078220 */ /* 0x000fe20000410000 */
[----:B------:R-:W-:Y:S01]  /*5900*/  @!P0 HADD2.F32 R34, -RZ, R42.H0_H0 ;  /* 0x2000002aff228230 */ /* 0x000fe20000004100 */
[C---:B------:R-:W-:Y:S01]  /*5910*/  @!P0 FFMA.FTZ R74, R3.reuse, R38, -R9 ;  /* 0x00000026034a8223 */ /* 0x040fe20000010809 */
[----:B------:R-:W-:Y:S01]  /*5920*/  @!P0 HADD2.F32 R42, -RZ, R44.H0_H0 ;  /* 0x2000002cff2a8230 */ /* 0x000fe20000004100 */
[----:B------:R-:W-:Y:S01]  /*5930*/  @!P0 IMAD.MOV.U32 R9, RZ, RZ, R54 ;  /* 0x000000ffff098224 */ /* 0x000fe200078e0036 */
[----:B------:R-:W-:Y:S01]  /*5940*/  @!P0 HADD2.F32 R40, -RZ, R43.H0_H0 ;  /* 0x2000002bff288230 */ /* 0x000fe20000004100 */
[----:B------:R-:W-:Y:S01]  /*5950*/  @!P0 FMUL.FTZ R5, R3, R5 ;  /* 0x0000000503058220 */ /* 0x000fe20000410000 */
[----:B------:R-:W-:Y:S01]  /*5960*/  @!P0 HADD2.F32 R44, -RZ, R46.H0_H0 ;  /* 0x2000002eff2c8230 */ /* 0x000fe20000004100 */
[C---:B------:R-:W-:Y:S01]  /*5970*/  @!P0 FMUL.FTZ R3, R6.reuse, R8 ;  /* 0x0000000806038220 */ /* 0x040fe20000410000 */
[----:B------:R-:W-:Y:S01]  /*5980*/  @!P0 HADD2.F32 R41, -RZ, R9.H1_H1 ;  /* 0x30000009ff298230 */ /* 0x000fe20000004100 */
[----:B------:R-:W-:Y:S01]  /*5990*/  @!P0 FFMA.FTZ R73, R6, R34, -R7 ;  /* 0x0000002206498223 */ /* 0x000fe20000010807 */
[----:B------:R-:W-:Y:S01]  /*59a0*/  @!P0 MOV R6, R18 ;  /* 0x0000001200068202 */ /* 0x000fe20000000f00 */
[----:B------:R-:W-:Y:S01]  /*59b0*/  @!P0 FFMA.FTZ R3, R33, R34, R3 ;  /* 0x0000002221038223 */ /* 0x000fe20000010003 */
[----:B------:R-:W-:Y:S01]  /*59c0*/  @!P0 HADD2.F32 R7, -RZ, R11.H0_H0 ;  /* 0x2000000bff078230 */ /* 0x000fe20000004100 */
[----:B------:R-:W-:Y:S01]  /*59d0*/  @!P0 FFMA.FTZ R4, R35, R36, R4 ;  /* 0x0000002423048223 */ /* 0x000fe20000010004 */
[----:B------:R-:W-:Y:S01]  /*59e0*/  @!P0 HADD2.F32 R39, -RZ, R9.H0_H0 ;  /* 0x20000009ff278230 */ /* 0x000fe20000004100 */
[----:B------:R-:W-:Y:S01]  /*59f0*/  @!P0 FFMA.FTZ R5, R37, R38, R5 ;  /* 0x0000002625058223 */ /* 0x000fe20000010005 */
[--C-:B------:R-:W-:Y:S01]  /*5a00*/  @!P0 HADD2.F32 R8, -RZ, R6.reuse.H1_H1 ;  /* 0x30000006ff088230 */ /* 0x100fe20000004100 */
[-C--:B------:R-:W-:Y:S01]  /*5a10*/  @!P0 FMUL.FTZ R11, R41, R7.reuse ;  /* 0x00000007290b8220 */ /* 0x080fe20000410000 */
[----:B------:R-:W-:Y:S01]  /*5a20*/  @!P0 HADD2.F32 R9, -RZ, R6.H0_H0 ;  /* 0x20000006ff098230 */ /* 0x000fe20000004100 */
[----:B------:R-:W-:Y:S01]  /*5a30*/  @!P0 FMUL.FTZ R43, R39, R10 ;  /* 0x0000000a272b8220 */ /* 0x000fe20000410000 */
[----:B------:R-:W-:Y:S01]  /*5a40*/  @!P0 F2FP.PACK_AB R4, R5, R4 ;  /* 0x000000040504823e */ /* 0x000fe200000000ff */
[C---:B------:R-:W-:Y:S02]  /*5a50*/  @!P0 FMUL.FTZ R7, R8.reuse, R7 ;  /* 0x0000000708078220 */ /* 0x040fe40000410000 */
[----:B------:R-:W-:Y:S01]  /*5a60*/  @!P0 FFMA.FTZ R72, R8, R42, -R11 ;  /* 0x0000002a08488223 */ /* 0x000fe2000001080b */
[----:B------:R-:W-:Y:S01]  /*5a70*/  @!P0 HADD2.F32 R11, -RZ, R24.H0_H0 ;  /* 0x20000018ff0b8230 */ /* 0x000fe20000004100 */
[----:B------:R-:W-:Y:S01]  /*5a80*/  @!P0 IMAD.MOV.U32 R8, RZ, RZ, R19 ;  /* 0x000000ffff088224 */ /* 0x000fe200078e0013 */
[----:B------:R-:W-:Y:S01]  /*5a90*/  @!P0 HADD2.F32 R24, -RZ, R25.H0_H0 ;  /* 0x20000019ff188230 */ /* 0x000fe20000004100 */
[C---:B------:R-:W-:Y:S01]  /*5aa0*/  @!P0 FFMA.FTZ R71, R9.reuse, R40, -R43 ;  /* 0x0000002809478223 */ /* 0x040fe2000001082b */
[--C-:B------:R-:W-:Y:S01]  /*5ab0*/  @!P0 HADD2.F32 R43, -RZ, R45.reuse.H0_H0 ;  /* 0x2000002dff2b8230 */ /* 0x100fe20000004100 */
[----:B------:R-:W-:Y:S01]  /*5ac0*/  @!P0 FMUL.FTZ R6, R9, R10 ;  /* 0x0000000a09068220 */ /* 0x000fe20000410000 */
[----:B------:R-:W-:Y:S01]  /*5ad0*/  @!P0 HADD2.F32 R25, -RZ, R45.H1_H1 ;  /* 0x3000002dff198230 */ /* 0x000fe20000004100 */
[----:B------:R-:W-:Y:S01]  /*5ae0*/  @!P0 IMAD.MOV.U32 R53, RZ, RZ, R4 ;  /* 0x000000ffff358224 */ /* 0x000fe200078e0004 */
[--C-:B------:R-:W-:Y:S01]  /*5af0*/  @!P0 HADD2.F32 R10, -RZ, R8.reuse.H1_H1 ;  /* 0x30000008ff0a8230 */ /* 0x100fe20000004100 */
[----:B------:R-:W-:Y:S01]  /*5b00*/  @!P0 FMUL.FTZ R64, R43, R11 ;  /* 0x0000000b2b408220 */ /* 0x000fe20000410000 */
[----:B------:R-:W-:Y:S01]  /*5b10*/  @!P0 HADD2.F32 R9, -RZ, R8.H0_H0 ;  /* 0x20000008ff098230 */ /* 0x000fe20000004100 */
[----:B------:R-:W-:Y:S01]  /*5b20*/  @!P0 FMUL.FTZ R46, R25, R24 ;  /* 0x00000018192e8220 */ /* 0x000fe20000410000 */
[----:B------:R-:W-:Y:S01]  /*5b30*/  @!P0 HADD2.F32 R45, -RZ, R47.H0_H0 ;  /* 0x2000002fff2d8230 */ /* 0x000fe20000004100 */
[----:B------:R-:W-:Y:S02]  /*5b40*/  @!P0 FFMA.FTZ R6, R39, R40, R6 ;  /* 0x0000002827068223 */ /* 0x000fe40000010006 */
[C---:B------:R-:W-:Y:S02]  /*5b50*/  @!P0 FFMA.FTZ R64, R9.reuse, R44, -R64 ;  /* 0x0000002c09408223 */ /* 0x040fe40000010840 */
[----:B------:R-:W-:Y:S02]  /*5b60*/  @!P0 FFMA.FTZ R46, R10, R45, -R46 ;  /* 0x0000002d0a2e8223 */ /* 0x000fe4000001082e */
[----:B------:R-:W-:Y:S01]  /*5b70*/  @!P0 FMUL.FTZ R8, R9, R11 ;  /* 0x0000000b09088220 */ /* 0x000fe20000410000 */
[----:B------:R-:W-:Y:S01]  /*5b80*/  @!P0 F2FP.PACK_AB R11, R74, R75 ;  /* 0x0000004b4a0b823e */ /* 0x000fe200000000ff */
[----:B------:R-:W-:Y:S01]  /*5b90*/  @!P0 FMUL.FTZ R9, R10, R24 ;  /* 0x000000180a098220 */ /* 0x000fe20000410000 */
[----:B------:R-:W-:Y:S01]  /*5ba0*/  @!P0 F2FP.PACK_AB R24, R72, R71 ;  /* 0x000000474818823e */ /* 0x000fe200000000ff */
[----:B------:R-:W-:Y:S01]  /*5bb0*/  @!P0 FFMA.FTZ R7, R41, R42, R7 ;  /* 0x0000002a29078223 */ /* 0x000fe20000010007 */
[----:B------:R-:W-:Y:S01]  /*5bc0*/  @!P0 F2FP.PACK_AB R10, R73, R76 ;  /* 0x0000004c490a823e */ /* 0x000fe200000000ff */
[----:B------:R-:W-:Y:S01]  /*5bd0*/  @!P0 FFMA.FTZ R8, R43, R44, R8 ;  /* 0x0000002c2b088223 */ /* 0x000fe20000010008 */
[----:B------:R-:W-:Y:S01]  /*5be0*/  @!P0 F2FP.PACK_AB R33, R46, R64 ;  /* 0x000000402e21823e */ /* 0x000fe200000000ff */
[----:B------:R-:W-:Y:S01]  /*5bf0*/  @!P0 FFMA.FTZ R9, R25, R45, R9 ;  /* 0x0000002d19098223 */ /* 0x000fe20000010009 */
[----:B------:R-:W-:Y:S01]  /*5c00*/  @!P0 MOV R16, R10 ;  /* 0x0000000a00108202 */ /* 0x000fe20000000f00 */
[----:B------:R-:W-:Y:S01]  /*5c10*/  @!P0 IMAD.MOV.U32 R18, RZ, RZ, R24 ;  /* 0x000000ffff128224 */ /* 0x000fe200078e0018 */
[----:B------:R-:W-:Y:S02]  /*5c20*/  @!P0 MOV R17, R11 ;  /* 0x0000000b00118202 */ /* 0x000fe40000000f00 */
[----:B------:R-:W-:Y:S02]  /*5c30*/  @!P0 MOV R19, R33 ;  /* 0x0000002100138202 */ /* 0x000fe40000000f00 */
[----:B------:R-:W-:Y:S02]  /*5c40*/  @!P0 F2FP.PACK_AB R10, R3, R2 ;  /* 0x00000002030a823e */ /* 0x000fe400000000ff */
[----:B------:R-:W-:Y:S01]  /*5c50*/  @!P0 F2FP.PACK_AB R3, R7, R6 ;  /* 0x000000060703823e */ /* 0x000fe200000000ff */
[----:B------:R1:W-:Y:S01]  /*5c60*/  STG.E.128 [R68.64], R16 ;  /* 0x0000001044007986 */ /* 0x0003e2000c101d06 */
[----:B------:R-:W-:Y:S02]  /*5c70*/  @!P0 F2FP.PACK_AB R2, R9, R8 ;  /* 0x000000080902823e */ /* 0x000fe400000000ff */
[----:B------:R-:W-:Y:S02]  /*5c80*/  @!P0 MOV R52, R10 ;  /* 0x0000000a00348202 */ /* 0x000fe40000000f00 */
[----:B------:R-:W-:Y:S02]  /*5c90*/  @!P0 MOV R54, R3 ;  /* 0x0000000300368202 */ /* 0x000fe40000000f00 */
[----:B------:R-:W-:Y:S05]  /*5ca0*/  @!P0 MOV R55, R2 ;  /* 0x0000000200378202 */ /* 0x000fea0000000f00 */
[----:B------:R1:W-:Y:S02]  /*5cb0*/  @!P2 STG.E.128 [R66.64], R52 ;  /* 0x000000344200a986 */ /* 0x0003e4000c101d06 */
.L_x_197:
[----:B------:R-:W-:Y:S05]  /*5cc0*/  BSYNC B0 ;  /* 0x0000000000007941 */ /* 0x000fea0003800000 */
.L_x_196:
[----:B------:R-:W-:Y:S01]  /*5cd0*/  ISETP.GE.AND P0, PT, R26, c[0x0][0x1d4], PT ;  /* 0x000075001a007a0c */ /* 0x000fe20003f06270 */
[----:B------:R-:W-:Y:S01]  /*5ce0*/  @!UPT UIADD3 URZ, URZ, URZ, URZ ;  /* 0x0000003f3f3ff290 */ /* 0x000fe2000fffe03f */
[----:B------:R-:W-:Y:S11]  /*5cf0*/  BSSY B0, `(.L_x_198) ;  /* 0x0000071000007945 */ /* 0x000ff60003800000 */
[----:B------:R-:W-:-:S05]  /*5d00*/  @P0 BRA `(.L_x_199) ;  /* 0x000006f000000947 */ /* 0x000fca0003800000 */
[----:B------:R-:W2:Y:S01]  /*5d10*/  LDS.128 R40, [R110+0x3c80] ;  /* 0x003c80006e287984 */ /* 0x000ea20000000c00 */
[----:B------:R-:W-:Y:S02]  /*5d20*/  ISETP.GE.AND P2, PT, R84, c[0x0][0x1d4], PT ;  /* 0x0000750054007a0c */ /* 0x000fe40003f46270 */
[-C--:B------:R-:W-:Y:S04]  /*5d30*/  IADD3 R2, P1, P0, R78, R70.reuse, R105 ;  /* 0x000000464e027210 */ /* 0x080fe8000783e069 */
[-C--:B------:R-:W-:Y:S01]  /*5d40*/  IADD3.X R4, R80, R65.reuse, R118, P1, P0 ;  /* 0x0000004150047210 */ /* 0x080fe20000fe0476 */
[----:B-1----:R-:W1:Y:S06]  /*5d50*/  LDS.128 R16, [R120+0x3c80] ;  /* 0x003c800078107984 */ /* 0x002e6c0000000c00 */
[----:B------:R-:W-:Y:S04]  /*5d60*/  @!P2 IADD3 R3, P1, P0, R78, R70, R84 ;  /* 0x000000464e03a210 */ /* 0x000fe8000783e054 */
[----:B------:R-:W-:Y:S02]  /*5d70*/  @!P2 IADD3.X R5, R80, R65, R113, P1, P0 ;  /* 0x000000415005a210 */ /* 0x000fe40000fe0471 */
[C---:B------:R-:W-:Y:S04]  /*5d80*/  LEA R52, P0, R2.reuse, c[0x0][0x1c8], 0x1 ;  /* 0x0000720002347a11 */ /* 0x040fe800078008ff */
[----:B------:R-:W-:Y:S02]  /*5d90*/  LEA.HI.X R53, R2, c[0x0][0x1cc], R4, 0x1, P0 ;  /* 0x0000730002357a11 */ /* 0x000fe400000f0c04 */
[C---:B------:R-:W-:Y:S04]  /*5da0*/  @!P2 LEA R46, P0, R3.reuse, c[0x0][0x1c8], 0x1 ;  /* 0x00007200032eaa11 */ /* 0x040fe800078008ff */
[----:B------:R-:W-:Y:S02]  /*5db0*/  @!P2 LEA.HI.X R47, R3, c[0x0][0x1cc], R5, 0x1, P0 ;  /* 0x00007300032faa11 */ /* 0x000fe400000f0c05 */
[----:B------:R-:W-:Y:S11]  /*5dc0*/  ISETP.GE.AND P0, PT, R26, c[0x0][0x27c], PT ;  /* 0x00009f001a007a0c */ /* 0x000ff60003f06270 */
[----:B------:R-:W-:Y:S02]  /*5dd0*/  @!UPT UIADD3 URZ, URZ, URZ, URZ ;  /* 0x0000003f3f3ff290 */ /* 0x000fe4000fffe03f */
[----:B------:R-:W-:Y:S01]  /*5de0*/  @!P0 SHF.R.U64 R5, R12, 0x10, R13 ;  /* 0x000000100c058819 */ /* 0x000fe2000000120d */
[----:B------:R-:W-:Y:S01]  /*5df0*/  @!P0 HADD2.F32 R2, -RZ, R28.H0_H0 ;  /* 0x2000001cff028230 */ /* 0x000fe20000004100 */
[----:B------:R-:W-:Y:S01]  /*5e00*/  @!P0 SHF.R.U64 R12, R48, 0x10, R49 ;  /* 0x00000010300c8819 */ /* 0x000fe20000001231 */
[--C-:B------:R-:W-:Y:S01]  /*5e10*/  @!P0 HADD2.F32 R8, -RZ, R60.reuse.H0_H0 ;  /* 0x2000003cff088230 */ /* 0x100fe20000004100 */
[----:B--2---:R-:W-:Y:S01]  /*5e20*/  @!P0 MOV R9, R40 ;  /* 0x0000002800098202 */ /* 0x004fe20000000f00 */
[----:B------:R-:W-:Y:S01]  /*5e30*/  @!P0 HADD2.F32 R5, -RZ, R5.H0_H0 ;  /* 0x20000005ff058230 */ /* 0x000fe20000004100 */
[----:B-1----:R-:W-:Y:S01]  /*5e40*/  @!P0 MOV R4, R16 ;  /* 0x0000001000048202 */ /* 0x002fe20000000f00 */
[----:B------:R-:W-:Y:S01]  /*5e50*/  @!P0 HADD2.F32 R24, -RZ, R60.H1_H1 ;  /* 0x3000003cff188230 */ /* 0x000fe20000004100 */
[----:B------:R-:W-:Y:S01]  /*5e60*/  @!P0 SHF.R.U32.HI R6, RZ, 0x10, R13 ;  /* 0x00000010ff068819 */ /* 0x000fe2000001160d */
[--C-:B------:R-:W-:Y:S01]  /*5e70*/  @!P0 HADD2.F32 R7, -RZ, R9.reuse.H0_H0 ;  /* 0x20000009ff078230 */ /* 0x100fe20000004100 */
[----:B------:R-:W-:Y:S01]  /*5e80*/  @!P0 SHF.R.U64 R11, R14, 0x10, R15 ;  /* 0x000000100e0b8819 */ /* 0x000fe2000000120f */
[--C-:B------:R-:W-:Y:S01]  /*5e90*/  @!P0 HADD2.F32 R3, -RZ, R4.reuse.H0_H0 ;  /* 0x20000004ff038230 */ /* 0x100fe20000004100 */
[----:B------:R-:W-:Y:S01]  /*5ea0*/  @!P0 SHF.R.U32.HI R34, RZ, 0x10, R51 ;  /* 0x00000010ff228819 */ /* 0x000fe20000011633 */
[----:B------:R-:W-:Y:S01]  /*5eb0*/  @!P0 HADD2.F32 R13, -RZ, R9.H1_H1 ;  /* 0x30000009ff0d8230 */ /* 0x000fe20000004100 */
[----:B------:R-:W-:Y:S01]  /*5ec0*/  @!P0 FMUL.FTZ R14, R7, R2 ;  /* 0x00000002070e8220 */ /* 0x000fe20000410000 */
[----:B------:R-:W-:Y:S01]  /*5ed0*/  @!P0 HADD2.F32 R4, -RZ, R4.H1_H1 ;  /* 0x30000004ff048230 */ /* 0x000fe20000004100 */
[----:B------:R-:W-:Y:S01]  /*5ee0*/  @!P0 IMAD.MOV.U32 R9, RZ, RZ, R41 ;  /* 0x000000ffff098224 */ /* 0x000fe200078e0029 */
[----:B------:R-:W-:Y:S01]  /*5ef0*/  @!P0 HADD2.F32 R39, -RZ, R34.H0_H0 ;  /* 0x20000022ff278230 */ /* 0x000fe20000004100 */
[----:B------:R-:W-:Y:S01]  /*5f00*/  @!P0 FFMA.FTZ R55, R3, R8, -R14 ;  /* 0x0000000803378223 */ /* 0x000fe2000001080e */
[----:B------:R-:W-:Y:S01]  /*5f10*/  @!P0 HADD2.F32 R14, -RZ, R12.H0_H0 ;  /* 0x2000000cff0e8230 */ /* 0x000fe20000004100 */
[-C--:B------:R-:W-:Y:S01]  /*5f20*/  @!P0 FMUL.FTZ R12, R13, R5.reuse ;  /* 0x000000050d0c8220 */ /* 0x080fe20000410000 */
[----:B------:R-:W-:Y:S01]  /*5f30*/  @!P0 MOV R34, R42 ;  /* 0x0000002a00228202 */ /* 0x000fe20000000f00 */
[----:B------:R-:W-:Y:S01]  /*5f40*/  @!P0 FMUL.FTZ R2, R3, R2 ;  /* 0x0000000203028220 */ /* 0x000fe20000410000 */
[----:B------:R-:W-:Y:S01]  /*5f50*/  @!P0 SHF.R.U32.HI R33, RZ, 0x10, R49 ;  /* 0x00000010ff218819 */ /* 0x000fe20000011631 */
[C---:B------:R-:W-:Y:S01]  /*5f60*/  @!P0 FMUL.FTZ R3, R4.reuse, R5 ;  /* 0x0000000504038220 */ /* 0x040fe20000410000 */
[----:B------:R-:W-:Y:S01]  /*5f70*/  @!P0 MOV R5, R17 ;  /* 0x0000001100058202 */ /* 0x000fe20000000f00 */
[----:B------:R-:W-:Y:S01]  /*5f80*/  @!P0 FFMA.FTZ R54, R4, R14, -R12 ;  /* 0x0000000e04368223 */ /* 0x000fe2000001080c */
[----:B------:R-:W-:Y:S01]  /*5f90*/  @!P0 HADD2.F32 R4, -RZ, R28.H1_H1 ;  /* 0x3000001cff048230 */ /* 0x000fe20000004100 */
[----:B------:R-:W-:Y:S01]  /*5fa0*/  @!P0 FFMA.FTZ R2, R7, R8, R2 ;  /* 0x0000000807028223 */ /* 0x000fe20000010002 */
[----:B------:R-:W-:Y:S01]  /*5fb0*/  @!P0 SHF.R.U32.HI R10, RZ, 0x10, R15 ;  /* 0x00000010ff0a8819 */ /* 0x000fe2000001160f */
[----:B------:R-:W-:Y:S01]  /*5fc0*/  @!P0 FFMA.FTZ R3, R13, R14, R3 ;  /* 0x0000000e0d038223 */ /* 0x000fe20000010003 */
[----:B------:R-:W-:Y:S01]  /*5fd0*/  @!P0 HADD2.F32 R15, -RZ, R9.H0_H0 ;  /* 0x20000009ff0f8230 */ /* 0x000fe20000004100 */
[----:B------:R-:W-:Y:S01]  /*5fe0*/  @!P0 SHF.R.U64 R35, R50, 0x10, R51 ;  /* 0x0000001032238819 */ /* 0x000fe20000001233 */
[----:B------:R-:W-:Y:S02]  /*5ff0*/  @!P0 HADD2.F32 R7, -RZ, R5.H0_H0 ;  /* 0x20000005ff078230 */ /* 0x000fe40000004100 */
[----:B------:R-:W-:Y:S01]  /*6000*/  @!P0 HADD2.F32 R25, -RZ, R9.H1_H1 ;  /* 0x30000009ff198230 */ /* 0x000fe20000004100 */
[-C--:B------:R-:W-:Y:S01]  /*6010*/  @!P0 FMUL.FTZ R12, R15, R4.reuse ;  /* 0x000000040f0c8220 */ /* 0x080fe20000410000 */
[----:B------:R-:W-:Y:S01]  /*6020*/  @!P0 HADD2.F32 R8, -RZ, R6.H0_H0 ;  /* 0x20000006ff088230 */ /* 0x000fe20000004100 */
[C---:B------:R-:W-:Y:S01]  /*6030*/  @!P0 FMUL.FTZ R4, R7.reuse, R4 ;  /* 0x0000000407048220 */ /* 0x040fe20000410000 */
[----:B------:R-:W-:Y:S01]  /*6040*/  @!P0 HADD2.F32 R28, -RZ, R33.H0_H0 ;  /* 0x20000021ff1c8230 */ /* 0x000fe20000004100 */
[----:B------:R-:W-:Y:S01]  /*6050*/  @!P0 FFMA.FTZ R51, R7, R24, -R12 ;  /* 0x0000001807338223 */ /* 0x000fe2000001080c */
[----:B------:R-:W-:Y:S01]  /*6060*/  @!P0 MOV R7, R19 ;  /* 0x0000001300078202 */ /* 0x000fe20000000f00 */
[----:B------:R-:W-:Y:S01]  /*6070*/  @!P0 IMAD.MOV.U32 R12, RZ, RZ, R43 ;  /* 0x000000ffff0c8224 */ /* 0x000fe200078e002b */
[----:B------:R-:W-:Y:S01]  /*6080*/  @!P0 HADD2.F32 R6, -RZ, R5.H1_H1 ;  /* 0x30000005ff068230 */ /* 0x000fe20000004100 */
[----:B------:R-:W-:Y:S01]  /*6090*/  @!P0 FMUL.FTZ R9, R25, R8 ;  /* 0x0000000819098220 */ /* 0x000fe20000410000 */
[----:B------:R-:W-:Y:S01]  /*60a0*/  @!P0 HADD2.F32 R10, -RZ, R10.H0_H0 ;  /* 0x2000000aff0a8230 */ /* 0x000fe20000004100 */
[----:B------:R-:W-:Y:S01]  /*60b0*/  @!P0 FFMA.FTZ R4, R15, R24, R4 ;  /* 0x000000180f048223 */ /* 0x000fe20000010004 */
[--C-:B------:R-:W-:Y:S01]  /*60c0*/  @!P0 HADD2.F32 R36, -RZ, R12.reuse.H0_H0 ;  /* 0x2000000cff248230 */ /* 0x100fe20000004100 */
[C---:B------:R-:W-:Y:S01]  /*60d0*/  @!P0 FMUL.FTZ R5, R6.reuse, R8 ;  /* 0x0000000806058220 */ /* 0x040fe20000410000 */
[----:B------:R-:W-:Y:S01]  /*60e0*/  @!P0 HADD2.F32 R38, -RZ, R12.H1_H1 ;  /* 0x3000000cff268230 */ /* 0x000fe20000004100 */
[-C--:B------:R-:W-:Y:S01]  /*60f0*/  @!P0 FFMA.FTZ R50, R6, R28.reuse, -R9 ;  /* 0x0000001c06328223 */ /* 0x080fe20000010809 */
[----:B------:R-:W-:Y:S01]  /*6100*/  @!P0 HADD2.F32 R9, -RZ, R7.H0_H0 ;  /* 0x20000007ff098230 */ /* 0x000fe20000004100 */
[----:B------:R-:W-:Y:S01]  /*6110*/  @!P0 FFMA.FTZ R5, R25, R28, R5 ;  /* 0x0000001c19058223 */ /* 0x000fe20000010005 */
[----:B------:R-:W-:Y:S02]  /*6120*/  @!P0 HADD2.F32 R6, -RZ, R29.H0_H0 ;  /* 0x2000001dff068230 */ /* 0x000fe40000004100 */
[----:B------:R-:W-:Y:S02]  /*6130*/  @!P0 HADD2.F32 R7, -RZ, R7.H1_H1 ;  /* 0x30000007ff078230 */ /* 0x000fe40000004100 */
[--C-:B------:R-:W-:Y:S01]  /*6140*/  @!P0 HADD2.F32 R37, -RZ, R61.reuse.H0_H0 ;  /* 0x2000003dff258230 */ /* 0x100fe20000004100 */
[----:B------:R-:W-:Y:S01]  /*6150*/  @!P0 FMUL.FTZ R12, R36, R6 ;  /* 0x00000006240c8220 */ /* 0x000fe20000410000 */
[----:B------:R-:W-:Y:S01]  /*6160*/  @!P0 F2FP.PACK_AB R4, R5, R4 ;  /* 0x000000040504823e */ /* 0x000fe200000000ff */
[C---:B------:R-:W-:Y:S01]  /*6170*/  @!P0 FMUL.FTZ R8, R9.reuse, R6 ;  /* 0x0000000609088220 */ /* 0x040fe20000410000 */
[----:B------:R-:W-:Y:S01]  /*6180*/  @!P0 HADD2.F32 R33, -RZ, R61.H1_H1 ;  /* 0x3000003dff218230 */ /* 0x000fe20000004100 */
[-C--:B------:R-:W-:Y:S01]  /*6190*/  @!P0 FMUL.FTZ R6, R38, R10.reuse ;  /* 0x0000000a26068220 */ /* 0x080fe20000410000 */
[----:B------:R-:W-:Y:S01]  /*61a0*/  @!P0 HADD2.F32 R35, -RZ, R35.H0_H0 ;  /* 0x20000023ff238230 */ /* 0x000fe20000004100 */
[----:B------:R-:W-:Y:S01]  /*61b0*/  @!P0 FFMA.FTZ R49, R9, R37, -R12 ;  /* 0x0000002509318223 */ /* 0x000fe2000001080c */
[----:B------:R-:W-:Y:S01]  /*61c0*/  @!P0 HADD2.F32 R12, -RZ, R11.H0_H0 ;  /* 0x2000000bff0c8230 */ /* 0x000fe20000004100 */
[C---:B------:R-:W-:Y:S02]  /*61d0*/  @!P0 FMUL.FTZ R9, R7.reuse, R10 ;  /* 0x0000000a07098220 */ /* 0x040fe40000410000 */
[----:B------:R-:W-:Y:S01]  /*61e0*/  @!P0 FFMA.FTZ R48, R7, R39, -R6 ;  /* 0x0000002707308223 */ /* 0x000fe20000010806 */
[----:B------:R-:W-:Y:S01]  /*61f0*/  @!P0 HADD2.F32 R6, -RZ, R29.H1_H1 ;  /* 0x3000001dff068230 */ /* 0x000fe20000004100 */
[----:B------:R-:W-:Y:S01]  /*6200*/  @!P0 IMAD.MOV.U32 R7, RZ, RZ, R18 ;  /* 0x000000ffff078224 */ /* 0x000fe200078e0012 */
[--C-:B------:R-:W-:Y:S01]  /*6210*/  @!P0 HADD2.F32 R29, -RZ, R34.reuse.H0_H0 ;  /* 0x20000022ff1d8230 */ /* 0x100fe20000004100 */
[----:B------:R-:W-:Y:S01]  /*6220*/  @!P0 IMAD.MOV.U32 R41, RZ, RZ, R4 ;  /* 0x000000ffff298224 */ /* 0x000fe200078e0004 */
[----:B------:R-:W-:Y:S01]  /*6230*/  @!P0 F2FP.PACK_AB R13, R48, R49 ;  /* 0x00000031300d823e */ /* 0x000fe200000000ff */
[----:B------:R-:W-:Y:S02]  /*6240*/  @!P0 HADD2.F32 R34, -RZ, R34.H1_H1 ;  /* 0x30000022ff228230 */ /* 0x000fe40000004100 */
[--C-:B------:R-:W-:Y:S01]  /*6250*/  @!P0 HADD2.F32 R11, -RZ, R7.reuse.H0_H0 ;  /* 0x20000007ff0b8230 */ /* 0x100fe20000004100 */
[----:B------:R-:W-:Y:S01]  /*6260*/  @!P0 MOV R19, R13 ;  /* 0x0000000d00138202 */ /* 0x000fe20000000f00 */
[----:B------:R-:W-:Y:S01]  /*6270*/  @!P0 HADD2.F32 R10, -RZ, R7.H1_H1 ;  /* 0x30000007ff0a8230 */ /* 0x000fe20000004100 */
[----:B------:R-:W-:Y:S02]  /*6280*/  @!P0 FMUL.FTZ R7, R29, R6 ;  /* 0x000000061d078220 */ /* 0x000fe40000410000 */
[----:B------:R-:W-:Y:S02]  /*6290*/  @!P0 FMUL.FTZ R44, R34, R12 ;  /* 0x0000000c222c8220 */ /* 0x000fe40000410000 */
[C---:B------:R-:W-:Y:S02]  /*62a0*/  @!P0 FMUL.FTZ R6, R11.reuse, R6 ;  /* 0x000000060b068220 */ /* 0x040fe40000410000 */
[----:B------:R-:W-:Y:S01]  /*62b0*/  @!P0 FFMA.FTZ R45, R11, R33, -R7 ;  /* 0x000000210b2d8223 */ /* 0x000fe20000010807 */
[----:B------:R-:W-:Y:S01]  /*62c0*/  @!P0 F2FP.PACK_AB R11, R50, R51 ;  /* 0x00000033320b823e */ /* 0x000fe200000000ff */
[C---:B------:R-:W-:Y:S02]  /*62d0*/  @!P0 FMUL.FTZ R7, R10.reuse, R12 ;  /* 0x0000000c0a078220 */ /* 0x040fe40000410000 */
[----:B------:R-:W-:Y:S01]  /*62e0*/  @!P0 FFMA.FTZ R12, R10, R35, -R44 ;  /* 0x000000230a0c8223 */ /* 0x000fe2000001082c */
[----:B------:R-:W-:Y:S01]  /*62f0*/  @!P0 F2FP.PACK_AB R10, R54, R55 ;  /* 0x00000037360a823e */ /* 0x000fe200000000ff */
[----:B------:R-:W-:Y:S01]  /*6300*/  @!P0 FFMA.FTZ R6, R29, R33, R6 ;  /* 0x000000211d068223 */ /* 0x000fe20000010006 */
[----:B------:R-:W-:Y:S01]  /*6310*/  @!P0 MOV R17, R11 ;  /* 0x0000000b00118202 */ /* 0x000fe20000000f00 */
[----:B------:R-:W-:Y:S01]  /*6320*/  @!P0 FFMA.FTZ R7, R34, R35, R7 ;  /* 0x0000002322078223 */ /* 0x000fe20000010007 */
[----:B------:R-:W-:Y:S01]  /*6330*/  @!P0 F2FP.PACK_AB R12, R12, R45 ;  /* 0x0000002d0c0c823e */ /* 0x000fe200000000ff */
[----:B------:R-:W-:Y:S01]  /*6340*/  @!P0 FFMA.FTZ R8, R36, R37, R8 ;  /* 0x0000002524088223 */ /* 0x000fe20000010008 */
[----:B------:R-:W-:Y:S01]  /*6350*/  @!P0 MOV R16, R10 ;  /* 0x0000000a00108202 */ /* 0x000fe20000000f00 */
[----:B------:R-:W-:Y:S01]  /*6360*/  @!P0 FFMA.FTZ R9, R38, R39, R9 ;  /* 0x0000002726098223 */ /* 0x000fe20000010009 */
[----:B------:R-:W-:Y:S01]  /*6370*/  @!P0 F2FP.PACK_AB R10, R3, R2 ;  /* 0x00000002030a823e */ /* 0x000fe200000000ff */
[----:B------:R-:W-:Y:S01]  /*6380*/  @!P0 IMAD.MOV.U32 R18, RZ, RZ, R12 ;  /* 0x000000ffff128224 */ /* 0x000fe200078e000c */
[----:B------:R-:W-:Y:S02]  /*6390*/  @!P0 F2FP.PACK_AB R3, R7, R6 ;  /* 0x000000060703823e */ /* 0x000fe400000000ff */
[----:B------:R-:W-:Y:S02]  /*63a0*/  @!P0 F2FP.PACK_AB R2, R9, R8 ;  /* 0x000000080902823e */ /* 0x000fe400000000ff */
[----:B------:R1:W-:Y:S01]  /*63b0*/  STG.E.128 [R52.64], R16 ;  /* 0x0000001034007986 */ /* 0x0003e2000c101d06 */
[----:B------:R-:W-:Y:S02]  /*63c0*/  @!P0 MOV R40, R10 ;  /* 0x0000000a00288202 */ /* 0x000fe40000000f00 */
[----:B------:R-:W-:Y:S02]  /*63d0*/  @!P0 MOV R42, R3 ;  /* 0x00000003002a8202 */ /* 0x000fe40000000f00 */
[----:B------:R-:W-:Y:S05]  /*63e0*/  @!P0 MOV R43, R2 ;  /* 0x00000002002b8202 */ /* 0x000fea0000000f00 */
[----:B------:R1:W-:Y:S02]  /*63f0*/  @!P2 STG.E.128 [R46.64], R40 ;  /* 0x000000282e00a986 */ /* 0x0003e4000c101d06 */
.L_x_199:
[----:B------:R-:W-:Y:S05]  /*6400*/  BSYNC B0 ;  /* 0x0000000000007941 */ /* 0x000fea0003800000 */
.L_x_198:
[----:B------:R-:W-:Y:S11]  /*6410*/  ISETP.GE.AND P0, PT, R27, c[0x0][0x1d4], PT ;  /* 0x000075001b007a0c */ /* 0x000ff60003f06270 */
[----:B------:R-:W-:Y:S02]  /*6420*/  @!UPT UIADD3 URZ, URZ, URZ, URZ ;  /* 0x0000003f3f3ff290 */ /* 0x000fe4000fffe03f */
[----:B------:R-:W-:-:S05]  /*6430*/  @P0 BRA `(.L_x_183) ;  /* 0x000008a000000947 */ /* 0x000fca0003800000 */
[----:B-1----:R-:W-:Y:S01]  /*6440*/  LDS.128 R40, [R109+0x3c80] ;  /* 0x003c80006d287984 */ /* 0x002fe20000000c00 */
[----:B------:R-:W-:Y:S04]  /*6450*/  IADD3 R4, P1, P0, R78, R70, R104 ;  /* 0x000000464e047210 */ /* 0x000fe8000783e068 */
[----:B------:R-:W-:Y:S02]  /*6460*/  IADD3.X R6, R80, R65, R117, P1, P0 ;  /* 0x0000004150067210 */ /* 0x000fe40000fe0475 */
[----:B------:R-:W-:Y:S01]  /*6470*/  ISETP.GE.AND P0, PT, R27, c[0x0][0x27c], PT ;  /* 0x00009f001b007a0c */ /* 0x000fe20003f06270 */
[----:B------:R-:W1:Y:S01]  /*6480*/  LDS.128 R12, [R115+0x3c80] ;  /* 0x003c8000730c7984 */ /* 0x000e620000000c00 */
[C---:B------:R-:W-:Y:S04]  /*6490*/  LEA R48, P1, R4.reuse, c[0x0][0x1c8], 0x1 ;  /* 0x0000720004307a11 */ /* 0x040fe800078208ff */
[----:B------:R-:W-:Y:S02]  /*64a0*/  LEA.HI.X R49, R4, c[0x0][0x1cc], R6, 0x1, P1 ;  /* 0x0000730004317a11 */ /* 0x000fe400008f0c06 */
[----:B------:R-:W-:Y:S05]  /*64b0*/  ISETP.GE.AND P1, PT, R86, c[0x0][0x1d4], PT ;  /* 0x0000750056007a0c */ /* 0x000fea0003f26270 */
[----:B------:R-:W-:Y:S01]  /*64c0*/  @!P0 HADD2.F32 R2, -RZ, R30.H0_H0 ;  /* 0x2000001eff028230 */ /* 0x000fe20000004100 */
[----:B------:R-:W-:Y:S01]  /*64d0*/  @!P0 SHF.R.U64 R5, R20, 0x10, R21 ;  /* 0x0000001014058819 */ /* 0x000fe20000001215 */
[--C-:B------:R-:W-:Y:S01]  /*64e0*/  @!P0 HADD2.F32 R28, -RZ, R62.reuse.H0_H0 ;  /* 0x2000003eff1c8230 */ /* 0x100fe20000004100 */
[----:B------:R-:W-:Y:S01]  /*64f0*/  @!P0 SHF.R.U64 R9, R22, 0x10, R23 ;  /* 0x0000001016098819 */ /* 0x000fe20000001217 */
[----:B------:R-:W-:Y:S01]  /*6500*/  @!P0 HADD2.F32 R22, -RZ, R62.H1_H1 ;  /* 0x3000003eff168230 */ /* 0x000fe20000004100 */
[----:B------:R-:W-:Y:S01]  /*6510*/  @!P0 SHF.R.U32.HI R11, RZ, 0x10, R21 ;  /* 0x00000010ff0b8819 */ /* 0x000fe20000011615 */
[----:B------:R-:W-:Y:S01]  /*6520*/  @!P0 HADD2.F32 R37, -RZ, R63.H0_H0 ;  /* 0x2000003fff258230 */ /* 0x000fe20000004100 */
[----:B------:R-:W-:Y:S01]  /*6530*/  @!P0 SHF.R.U64 R10, R56, 0x10, R57 ;  /* 0x00000010380a8819 */ /* 0x000fe20000001239 */
[----:B------:R-:W-:Y:S01]  /*6540*/  @!P0 HADD2.F32 R18, -RZ, R9.H0_H0 ;  /* 0x20000009ff128230 */ /* 0x000fe20000004100 */
[----:B------:R-:W-:Y:S01]  /*6550*/  @!P0 SHF.R.U32.HI R16, RZ, 0x10, R23 ;  /* 0x00000010ff108819 */ /* 0x000fe20000011617 */
[----:B------:R-:W-:Y:S01]  /*6560*/  @!P0 HADD2.F32 R19, -RZ, R11.H0_H0 ;  /* 0x2000000bff138230 */ /* 0x000fe20000004100 */
[----:B------:R-:W-:Y:S01]  /*6570*/  @!P0 SHF.R.U32.HI R36, RZ, 0x10, R57 ;  /* 0x00000010ff248819 */ /* 0x000fe20000011639 */
[----:B------:R-:W-:Y:S01]  /*6580*/  @!P0 HADD2.F32 R24, -RZ, R10.H0_H0 ;  /* 0x2000000aff188230 */ /* 0x000fe20000004100 */
[--C-:B------:R-:W-:Y:S01]  /*6590*/  @!P0 SHF.R.U32.HI R39, RZ, 0x10, R59.reuse ;  /* 0x00000010ff278819 */ /* 0x100fe2000001163b */
[----:B------:R-:W-:Y:S01]  /*65a0*/  @!P0 HADD2.F32 R33, -RZ, R63.H1_H1 ;  /* 0x3000003fff218230 */ /* 0x000fe20000004100 */
[----:B------:R-:W-:Y:S01]  /*65b0*/  @!P0 SHF.R.U64 R35, R58, 0x10, R59 ;  /* 0x000000103a238819 */ /* 0x000fe2000000123b */
[----:B------:R-:W-:Y:S02]  /*65c0*/  @!P0 HADD2.F32 R17, -RZ, R31.H0_H0 ;  /* 0x2000001fff118230 */ /* 0x000fe40000004100 */
[----:B------:R-:W-:Y:S02]  /*65d0*/  @!P0 HADD2.F32 R39, -RZ, R39.H0_H0 ;  /* 0x20000027ff278230 */ /* 0x000fe40000004100 */
[----:B------:R-:W-:Y:S02]  /*65e0*/  @!P0 HADD2.F32 R35, -RZ, R35.H0_H0 ;  /* 0x20000023ff238230 */ /* 0x000fe40000004100 */
[----:B------:R-:W-:Y:S01]  /*65f0*/  @!P0 HADD2.F32 R20, -RZ, R16.H0_H0 ;  /* 0x20000010ff148230 */ /* 0x000fe20000004100 */
[----:B-1----:R-:W-:Y:S02]  /*6600*/  @!P0 MOV R7, R13 ;  /* 0x0000000d00078202 */ /* 0x002fe40000000f00 */
[----:B------:R-:W-:Y:S02]  /*6610*/  @!P0 MOV R29, R41 ;  /* 0x00000029001d8202 */ /* 0x000fe40000000f00 */
[----:B------:R-:W-:Y:S01]  /*6620*/  @!P0 MOV R6, R40 ;  /* 0x0000002800068202 */ /* 0x000fe20000000f00 */
[----:B------:R-:W-:Y:S01]  /*6630*/  @!P0 HADD2.F32 R3, -RZ, R7.H0_H0 ;  /* 0x20000007ff038230 */ /* 0x000fe20000004100 */
[----:B------:R-:W-:Y:S01]  /*6640*/  @!P0 MOV R34, R42 ;  /* 0x0000002a00228202 */ /* 0x000fe20000000f00 */
[----:B------:R-:W-:Y:S02]  /*6650*/  @!P0 HADD2.F32 R25, -RZ, R29.H0_H0 ;  /* 0x2000001dff198230 */ /* 0x000fe40000004100 */
[----:B------:R-:W-:Y:S01]  /*6660*/  @!P0 HADD2.F32 R9, -RZ, R7.H1_H1 ;  /* 0x30000007ff098230 */ /* 0x000fe20000004100 */
[-C--:B------:R-:W-:Y:S01]  /*6670*/  @!P0 FMUL.FTZ R4, R3, R2.reuse ;  /* 0x0000000203048220 */ /* 0x080fe20000410000 */
[----:B------:R-:W-:Y:S01]  /*6680*/  @!P0 HADD2.F32 R23, -RZ, R6.H1_H1 ;  /* 0x30000006ff178230 */ /* 0x000fe20000004100 */
[----:B------:R-:W-:Y:S01]  /*6690*/  @!P0 FMUL.FTZ R8, R25, R2 ;  /* 0x0000000219088220 */ /* 0x000fe20000410000 */
[----:B------:R-:W-:Y:S02]  /*66a0*/  @!P0 HADD2.F32 R2, -RZ, R30.H1_H1 ;  /* 0x3000001eff028230 */ /* 0x000fe40000004100 */
[----:B------:R-:W-:Y:S01]  /*66b0*/  @!P0 HADD2.F32 R21, -RZ, R6.H0_H0 ;  /* 0x20000006ff158230 */ /* 0x000fe20000004100 */
[----:B------:R-:W-:Y:S01]  /*66c0*/  @!P0 FFMA.FTZ R54, R3, R28, -R8 ;  /* 0x0000001c03368223 */ /* 0x000fe20000010808 */
[----:B------:R-:W-:Y:S01]  /*66d0*/  @!P0 MOV R3, R12 ;  /* 0x0000000c00038202 */ /* 0x000fe20000000f00 */
[----:B------:R-:W-:Y:S02]  /*66e0*/  @!P0 HADD2.F32 R8, -RZ, R5.H0_H0 ;  /* 0x20000005ff088230 */ /* 0x000fe40000004100 */
[----:B------:R-:W-:Y:S02]  /*66f0*/  @!P0 HADD2.F32 R30, -RZ, R36.H0_H0 ;  /* 0x20000024ff1e8230 */ /* 0x000fe40000004100 */
[--C-:B------:R-:W-:Y:S01]  /*6700*/  @!P0 HADD2.F32 R5, -RZ, R3.reuse.H1_H1 ;  /* 0x30000003ff058230 */ /* 0x100fe20000004100 */
[----:B------:R-:W-:Y:S01]  /*6710*/  @!P0 FMUL.FTZ R10, R23, R8 ;  /* 0x00000008170a8220 */ /* 0x000fe20000410000 */
[----:B------:R-:W-:Y:S01]  /*6720*/  @!P0 HADD2.F32 R6, -RZ, R3.H0_H0 ;  /* 0x20000003ff068230 */ /* 0x000fe20000004100 */
[----:B------:R-:W-:Y:S01]  /*6730*/  @!P0 FMUL.FTZ R3, R21, R2 ;  /* 0x0000000215038220 */ /* 0x000fe20000410000 */
[----:B------:R-:W-:Y:S01]  /*6740*/  @!P0 HADD2.F32 R29, -RZ, R29.H1_H1 ;  /* 0x3000001dff1d8230 */ /* 0x000fe20000004100 */
[C---:B------:R-:W-:Y:S01]  /*6750*/  @!P0 FFMA.FTZ R52, R5.reuse, R24, -R10 ;  /* 0x0000001805348223 */ /* 0x040fe2000001080a */
[----:B------:R-:W-:Y:S01]  /*6760*/  @!P0 HADD2.F32 R10, -RZ, R31.H1_H1 ;  /* 0x3000001fff0a8230 */ /* 0x000fe20000004100 */
[C---:B------:R-:W-:Y:S01]  /*6770*/  @!P0 FMUL.FTZ R2, R6.reuse, R2 ;  /* 0x0000000206028220 */ /* 0x040fe20000410000 */
[----:B------:R-:W-:Y:S01]  /*6780*/  @!P0 MOV R31, R43 ;  /* 0x0000002b001f8202 */ /* 0x000fe20000000f00 */
[----:B------:R-:W-:Y:S01]  /*6790*/  @!P0 FFMA.FTZ R53, R6, R22, -R3 ;  /* 0x0000001606358223 */ /* 0x000fe20000010803 */
[----:B------:R-:W-:Y:S01]  /*67a0*/  @!P0 MOV R6, R14 ;  /* 0x0000000e00068202 */ /* 0x000fe20000000f00 */
[----:B------:R-:W-:Y:S02]  /*67b0*/  @!P0 FMUL.FTZ R3, R5, R8 ;  /* 0x0000000805038220 */ /* 0x000fe40000410000 */
[----:B------:R-:W-:Y:S01]  /*67c0*/  @!P0 IMAD.MOV.U32 R5, RZ, RZ, R15 ;  /* 0x000000ffff058224 */ /* 0x000fe200078e000f */
[--C-:B------:R-:W-:Y:S01]  /*67d0*/  @!P0 HADD2.F32 R36, -RZ, R31.reuse.H0_H0 ;  /* 0x2000001fff248230 */ /* 0x100fe20000004100 */
[----:B------:R-:W-:Y:S01]  /*67e0*/  @!P0 FMUL.FTZ R46, R29, R19 ;  /* 0x000000131d2e8220 */ /* 0x000fe20000410000 */
[----:B------:R-:W-:Y:S01]  /*67f0*/  @!P0 HADD2.F32 R8, -RZ, R6.H0_H0 ;  /* 0x20000006ff088230 */ /* 0x000fe20000004100 */
[----:B------:R-:W-:Y:S01]  /*6800*/  @!P0 FFMA.FTZ R2, R21, R22, R2 ;  /* 0x0000001615028223 */ /* 0x000fe20000010002 */
[----:B------:R-:W-:Y:S01]  /*6810*/  @!P0 HADD2.F32 R38, -RZ, R31.H1_H1 ;  /* 0x3000001fff268230 */ /* 0x000fe20000004100 */
[----:B------:R-:W-:Y:S01]  /*6820*/  @!P0 FFMA.FTZ R51, R9, R30, -R46 ;  /* 0x0000001e09338223 */ /* 0x000fe2000001082e */
[--C-:B------:R-:W-:Y:S01]  /*6830*/  @!P0 HADD2.F32 R31, -RZ, R34.reuse.H0_H0 ;  /* 0x20000022ff1f8230 */ /* 0x100fe20000004100 */
[----:B------:R-:W-:Y:S01]  /*6840*/  @!P0 FFMA.FTZ R3, R23, R24, R3 ;  /* 0x0000001817038223 */ /* 0x000fe20000010003 */
[----:B------:R-:W-:Y:S01]  /*6850*/  @!P0 HADD2.F32 R34, -RZ, R34.H1_H1 ;  /* 0x30000022ff228230 */ /* 0x000fe20000004100 */
[----:B------:R-:W-:Y:S01]  /*6860*/  @!P0 FFMA.FTZ R4, R25, R28, R4 ;  /* 0x0000001c19048223 */ /* 0x000fe20000010004 */
[--C-:B------:R-:W-:Y:S01]  /*6870*/  @!P0 HADD2.F32 R16, -RZ, R5.reuse.H0_H0 ;  /* 0x20000005ff108230 */ /* 0x100fe20000004100 */
[----:B------:R-:W-:Y:S01]  /*6880*/  @!P0 FMUL.FTZ R45, R31, R10 ;  /* 0x0000000a1f2d8220 */ /* 0x000fe20000410000 */
[----:B------:R-:W-:Y:S01]  /*6890*/  @!P0 HADD2.F32 R11, -RZ, R5.H1_H1 ;  /* 0x30000005ff0b8230 */ /* 0x000fe20000004100 */
[----:B------:R-:W-:Y:S01]  /*68a0*/  @!P0 FMUL.FTZ R5, R38, R20 ;  /* 0x0000001426058220 */ /* 0x000fe20000410000 */
[----:B------:R-:W-:Y:S01]  /*68b0*/  @!P0 HADD2.F32 R7, -RZ, R6.H1_H1 ;  /* 0x30000006ff078230 */ /* 0x000fe20000004100 */
[----:B------:R-:W-:Y:S02]  /*68c0*/  @!P0 FMUL.FTZ R6, R36, R17 ;  /* 0x0000001124068220 */ /* 0x000fe40000410000 */
[----:B------:R-:W-:Y:S02]  /*68d0*/  @!P0 FMUL.FTZ R44, R34, R18 ;  /* 0x00000012222c8220 */ /* 0x000fe40000410000 */
[----:B------:R-:W-:Y:S02]  /*68e0*/  @!P0 FFMA.FTZ R6, R16, R37, -R6 ;  /* 0x0000002510068223 */ /* 0x000fe40000010806 */
[----:B------:R-:W-:Y:S02]  /*68f0*/  @!P0 FFMA.FTZ R47, R11, R39, -R5 ;  /* 0x000000270b2f8223 */ /* 0x000fe40000010805 */
[----:B------:R-:W-:Y:S01]  /*6900*/  @!P0 FFMA.FTZ R50, R8, R33, -R45 ;  /* 0x0000002108328223 */ /* 0x000fe2000001082d */
[----:B------:R-:W-:Y:S01]  /*6910*/  @!P0 F2FP.PACK_AB R45, R51, R54 ;  /* 0x00000036332d823e */ /* 0x000fe200000000ff */
[----:B------:R-:W-:Y:S01]  /*6920*/  @!P0 FFMA.FTZ R46, R7, R35, -R44 ;  /* 0x00000023072e8223 */ /* 0x000fe2000001082c */
[----:B------:R-:W-:Y:S01]  /*6930*/  @!P0 F2FP.PACK_AB R44, R52, R53 ;  /* 0x00000035342c823e */ /* 0x000fe200000000ff */
[----:B------:R-:W-:Y:S01]  /*6940*/  @!P0 FMUL.FTZ R5, R9, R19 ;  /* 0x0000001309058220 */ /* 0x000fe20000410000 */
[----:B------:R-:W-:Y:S01]  /*6950*/  @!P0 F2FP.PACK_AB R19, R47, R6 ;  /* 0x000000062f13823e */ /* 0x000fe200000000ff */
[----:B------:R-:W-:Y:S01]  /*6960*/  @!P0 FMUL.FTZ R6, R8, R10 ;  /* 0x0000000a08068220 */ /* 0x000fe20000410000 */
[----:B------:R-:W-:Y:S01]  /*6970*/  @!P0 F2FP.PACK_AB R9, R46, R50 ;  /* 0x000000322e09823e */ /* 0x000fe200000000ff */
[----:B------:R-:W-:Y:S01]  /*6980*/  @!P0 IMAD.MOV.U32 R12, RZ, RZ, R44 ;  /* 0x000000ffff0c8224 */ /* 0x000fe200078e002c */
[----:B------:R-:W-:Y:S01]  /*6990*/  @!P0 MOV R13, R45 ;  /* 0x0000002d000d8202 */ /* 0x000fe20000000f00 */
[----:B------:R-:W-:Y:S01]  /*69a0*/  @!P0 FMUL.FTZ R7, R7, R18 ;  /* 0x0000001207078220 */ /* 0x000fe20000410000 */
[----:B------:R-:W-:Y:S01]  /*69b0*/  @!P0 MOV R14, R9 ;  /* 0x00000009000e8202 */ /* 0x000fe20000000f00 */
[----:B------:R-:W-:Y:S01]  /*69c0*/  @!P0 FFMA.FTZ R5, R29, R30, R5 ;  /* 0x0000001e1d058223 */ /* 0x000fe20000010005 */
[----:B------:R-:W-:Y:S01]  /*69d0*/  @!P0 MOV R15, R19 ;  /* 0x00000013000f8202 */ /* 0x000fe20000000f00 */
[----:B------:R-:W-:Y:S01]  /*69e0*/  @!P0 FMUL.FTZ R8, R16, R17 ;  /* 0x0000001110088220 */ /* 0x000fe20000410000 */
[----:B------:R-:W-:Y:S01]  /*69f0*/  @!P0 F2FP.PACK_AB R10, R3, R2 ;  /* 0x00000002030a823e */ /* 0x000fe200000000ff */
[----:B------:R-:W-:Y:S01]  /*6a00*/  @!P0 FFMA.FTZ R6, R31, R33, R6 ;  /* 0x000000211f068223 */ /* 0x000fe20000010006 */
[----:B------:R-:W-:Y:S01]  /*6a10*/  @!P0 F2FP.PACK_AB R4, R5, R4 ;  /* 0x000000040504823e */ /* 0x000fe200000000ff */
[----:B------:R1:W-:Y:S01]  /*6a20*/  STG.E.128 [R48.64], R12 ;  /* 0x0000000c30007986 */ /* 0x0003e2000c101d06 */
[----:B------:R-:W-:Y:S02]  /*6a30*/  @!P0 FMUL.FTZ R9, R11, R20 ;  /* 0x000000140b098220 */ /* 0x000fe40000410000 */
[----:B------:R-:W-:Y:S01]  /*6a40*/  @!P0 MOV R41, R4 ;  /* 0x0000000400298202 */ /* 0x000fe20000000f00 */
[----:B------:R-:W-:Y:S02]  /*6a50*/  @!P0 FFMA.FTZ R7, R34, R35, R7 ;  /* 0x0000002322078223 */ /* 0x000fe40000010007 */
[----:B------:R-:W-:Y:S02]  /*6a60*/  @!P0 FFMA.FTZ R8, R36, R37, R8 ;  /* 0x0000002524088223 */ /* 0x000fe40000010008 */
[----:B------:R-:W-:Y:S01]  /*6a70*/  @!P0 FFMA.FTZ R9, R38, R39, R9 ;  /* 0x0000002726098223 */ /* 0x000fe20000010009 */
[----:B------:R-:W-:Y:S01]  /*6a80*/  @!P0 F2FP.PACK_AB R3, R7, R6 ;  /* 0x000000060703823e */ /* 0x000fe200000000ff */
[----:B------:R-:W-:Y:S03]  /*6a90*/  @!P0 IMAD.MOV.U32 R40, RZ, RZ, R10 ;  /* 0x000000ffff288224 */ /* 0x000fe600078e000a */
[----:B------:R-:W-:Y:S02]  /*6aa0*/  @!P0 F2FP.PACK_AB R2, R9, R8 ;  /* 0x000000080902823e */ /* 0x000fe400000000ff */
[----:B------:R-:W-:Y:S02]  /*6ab0*/  @!P0 MOV R42, R3 ;  /* 0x00000003002a8202 */ /* 0x000fe40000000f00 */
[----:B------:R-:W-:Y:S01]  /*6ac0*/  @!P0 MOV R43, R2 ;  /* 0x00000002002b8202 */ /* 0x000fe20000000f00 */
[----:B------:R-:W-:-:S05]  /*6ad0*/  @P1 BRA `(.L_x_183) ;  /* 0x0000020000001947 */ /* 0x000fca0003800000 */
[----:B------:R-:W-:Y:S04]  /*6ae0*/  IADD3 R3, P1, P0, R78, R70, R86 ;  /* 0x000000464e037210 */ /* 0x000fe8000783e056 */
[----:B------:R-:W-:Y:S02]  /*6af0*/  IADD3.X R4, R80, R65, R112, P1, P0 ;  /* 0x0000004150047210 */ /* 0x000fe40000fe0470 */
[C---:B------:R-:W-:Y:S04]  /*6b00*/  LEA R2, P0, R3.reuse, c[0x0][0x1c8], 0x1 ;  /* 0x0000720003027a11 */ /* 0x040fe800078008ff */
[----:B------:R-:W-:Y:S05]  /*6b10*/  LEA.HI.X R3, R3, c[0x0][0x1cc], R4, 0x1, P0 ;  /* 0x0000730003037a11 */ /* 0x000fea00000f0c04 */
[----:B------:R2:W-:Y:S01]  /*6b20*/  STG.E.128 [R2.64], R40 ;  /* 0x0000002802007986 */ /* 0x0005e2000c101d06 */
[----:B------:R-:W-:-:S05]  /*6b30*/  BRA `(.L_x_183) ;  /* 0x000001a000007947 */ /* 0x000fca0003800000 */
.L_x_179:
[----:B------:R-:W-:Y:S05]  /*6b40*/  IMAD R2, R32, -0x30, R0 ;  /* 0xffffffd020027824 */ /* 0x000fea00078e0200 */
[----:B------:R-:W-:Y:S04]  /*6b50*/  IMNMX R77, R2, 0x30, PT ;  /* 0x00000030024d7817 */ /* 0x000fe80003800200 */
[----:B------:R-:W-:Y:S11]  /*6b60*/  ISETP.GE.AND P0, PT, R242, R77, PT ;  /* 0x0000004df200720c */ /* 0x000ff60003f06270 */
[----:B------:R-:W-:Y:S02]  /*6b70*/  @!UPT UIADD3 URZ, URZ, URZ, URZ ;  /* 0x0000003f3f3ff290 */ /* 0x000fe4000fffe03f */
[----:B------:R-:W-:-:S05]  /*6b80*/  @P0 BRA `(.L_x_183) ;  /* 0x0000015000000947 */ /* 0x000fca0003800000 */
[----:B------:R-:W-:Y:S02]  /*6b90*/  ISETP.GE.AND P0, PT, R100, c[0x0][0x1d4], PT ;  /* 0x0000750064007a0c */ /* 0x000fe40003f06270 */
[----:B------:R-:W-:Y:S02]  /*6ba0*/  ISETP.GE.AND P1, PT, R26, c[0x0][0x1d4], PT ;  /* 0x000075001a007a0c */ /* 0x000fe40003f26270 */
[C---:B------:R-:W-:Y:S02]  /*6bb0*/  IADD3 R2, R100.reuse, 0x30, RZ ;  /* 0x0000003064027810 */ /* 0x040fe40007ffe0ff */
[----:B------:R-:W-:Y:S02]  /*6bc0*/  IADD3 R3, R100, 0x40, RZ ;  /* 0x0000004064037810 */ /* 0x000fe40007ffe0ff */
[----:B------:R-:W-:Y:S02]  /*6bd0*/  ISETP.GE.AND P2, PT, R2, c[0x0][0x1d4], PT ;  /* 0x0000750002007a0c */ /* 0x000fe40003f46270 */
[----:B------:R-:W-:Y:S03]  /*6be0*/  IADD3 R2, R100, 0x50, RZ ;  /* 0x0000005064027810 */ /* 0x000fe60007ffe0ff */
[----:B------:R-:W1:Y:S04]  /*6bf0*/  @!P0 LDS.128 R8, [R234+0x2400] ;  /* 0x00240000ea088984 */ /* 0x000e680000000c00 */
[----:B------:R-:W2:Y:S04]  /*6c00*/  @!P1 LDS.128 R4, [R235+0x2400] ;  /* 0x00240000eb049984 */ /* 0x000ea80000000c00 */
[----:B-1----:R-:W-:Y:S01]  /*6c10*/  @!P0 STG.E.128 [R54.64], R8 ;  /* 0x0000000836008986 */ /* 0x002fe2000c101d06 */
[----:B------:R-:W-:Y:S03]  /*6c20*/  ISETP.GE.AND P0, PT, R27, c[0x0][0x1d4], PT ;  /* 0x000075001b007a0c */ /* 0x000fe60003f06270 */
[----:B--2---:R-:W-:Y:S01]  /*6c30*/  @!P1 STG.E.128 [R54.64+0x20], R4 ;  /* 0x0000200436009986 */ /* 0x004fe2000c101d06 */
[----:B------:R-:W-:Y:S03]  /*6c40*/  ISETP.GE.AND P1, PT, R3, c[0x0][0x1d4], PT ;  /* 0x0000750003007a0c */ /* 0x000fe60003f26270 */
[----:B------:R-:W1:Y:S06]  /*6c50*/  @!P2 LDS.128 R4, [R235+0x3000] ;  /* 0x00300000eb04a984 */ /* 0x000e6c0000000c00 */
[----:B------:R-:W2:Y:S04]  /*6c60*/  @!P0 LDS.128 R8, [R234+0x3000] ;  /* 0x00300000ea088984 */ /* 0x000ea80000000c00 */
[----:B-1----:R-:W-:Y:S04]  /*6c70*/  @!P2 STG.E.128 [R54.64+0x60], R4 ;  /* 0x000060043600a986 */ /* 0x002fe8000c101d06 */
[----:B--2---:R-:W-:Y:S01]  /*6c80*/  @!P0 STG.E.128 [R54.64+0x40], R8 ;  /* 0x0000400836008986 */ /* 0x004fe2000c101d06 */
[----:B------:R-:W-:Y:S03]  /*6c90*/  ISETP.GE.AND P0, PT, R2, c[0x0][0x1d4], PT ;  /* 0x0000750002007a0c */ /* 0x000fe60003f06270 */
[----:B------:R-:W1:Y:S10]  /*6ca0*/  @!P1 LDS.128 R8, [R234+0x3c00] ;  /* 0x003c0000ea089984 */ /* 0x000e740000000c00 */
[----:B------:R-:W2:Y:S04]  /*6cb0*/  @!P0 LDS.128 R4, [R235+0x3c00] ;  /* 0x003c0000eb048984 */ /* 0x000ea80000000c00 */
[----:B-1----:R1:W-:Y:S04]  /*6cc0*/  @!P1 STG.E.128 [R54.64+0x80], R8 ;  /* 0x0000800836009986 */ /* 0x0023e8000c101d06 */
[----:B--2---:R1:W-:Y:S02]  /*6cd0*/  @!P0 STG.E.128 [R54.64+0xa0], R4 ;  /* 0x0000a00436008986 */ /* 0x0043e4000c101d06 */
.L_x_183:
[----:B------:R-:W-:Y:S05]  /*6ce0*/  BSYNC B1 ;  /* 0x0000000000017941 */ /* 0x000fea0003800000 */
.L_x_178:
[----:B-12--5:R-:W-:Y:S01]  /*6cf0*/  IMAD.IADD R3, R77, 0x1, -R243 ;  /* 0x000000014d037824 */ /* 0x026fe200078e0af3 */
[----:B------:R-:W-:Y:S01]  /*6d00*/  BSSY B0, `(.L_x_200) ;  /* 0x000004e000007945 */ /* 0x000fe20003800000 */
[----:B------:R-:W-:Y:S02]  /*6d10*/  IMAD R2, R81, 0x30, RZ ;  /* 0x0000003051027824 */ /* 0x000fe400078e02ff */
[----:B------:R-:W-:Y:S01]  /*6d20*/  IMAD.WIDE.U32 R10, R32, 0x30, RZ ;  /* 0x00000030200a7825 */ /* 0x000fe200078e00ff */
[----:B------:R-:W-:Y:S03]  /*6d30*/  ISETP.GE.AND P0, PT, R3, 0x21, PT ;  /* 0x000000210300780c */ /* 0x000fe60003f06270 */
[----:B------:R-:W-:Y:S01]  /*6d40*/  IMAD.IADD R9, R11, 0x1, R2 ;  /* 0x000000010b097824 */ /* 0x000fe200078e0202 */
[----:B------:R-:W-:Y:S04]  /*6d50*/  IADD3 R4, P1, R129, R10, RZ ;  /* 0x0000000a81047210 */ /* 0x000fe80007f3e0ff */
[----:B------:R-:W-:Y:S05]  /*6d60*/  IADD3.X R2, R9, R132, RZ, P1, !PT ;  /* 0x0000008409027210 */ /* 0x000fea0000ffe4ff */
[----:B------:R-:W-:Y:S02]  /*6d70*/  @P0 IADD3 R8, P1, R4, 0x20, RZ ;  /* 0x0000002004080810 */ /* 0x000fe40007f3e0ff */
[----:B------:R-:W-:Y:S03]  /*6d80*/  @P0 MOV R7, R87 ;  /* 0x0000005700070202 */ /* 0x000fe60000000f00 */
[----:B------:R-:W-:Y:S01]  /*6d90*/  @P0 IMAD.X R6, RZ, RZ, R2, P1 ;  /* 0x000000ffff060224 */ /* 0x000fe200008e0602 */
[----:B------:R-:W-:Y:S11]  /*6da0*/  ISETP.GE.AND P1, PT, R3, 0x1, PT ;  /* 0x000000010300780c */ /* 0x000ff60003f26270 */
[----:B------:R-:W-:Y:S02]  /*6db0*/  @!UPT UIADD3 URZ, URZ, URZ, URZ ;  /* 0x0000003f3f3ff290 */ /* 0x000fe4000fffe03f */
[----:B------:R-:W-:Y:S01]  /*6dc0*/  @P1 IMAD R5, R2, c[0x0][0x258], RZ ;  /* 0x0000960002051a24 */ /* 0x000fe200078e02ff */
[----:B------:R-:W-:Y:S01]  /*6dd0*/  @P1 MOV R2, R82 ;  /* 0x0000005200021202 */ /* 0x000fe20000000f00 */
[----:B------:R-:W-:Y:S04]  /*6de0*/  @P1 IMAD.MOV.U32 R3, RZ, RZ, R87 ;  /* 0x000000ffff031224 */ /* 0x000fe800078e0057 */
[C---:B------:R-:W-:Y:S04]  /*6df0*/  @P1 IMAD.WIDE.U32 R2, R4.reuse, c[0x0][0x258], R2 ;  /* 0x0000960004021a25 */ /* 0x040fe800078e0002 */
[----:B------:R-:W-:Y:S05]  /*6e00*/  @P1 IMAD R4, R4, c[0x0][0x25c], R5 ;  /* 0x0000970004041a24 */ /* 0x000fea00078e0205 */
[----:B------:R-:W-:Y:S02]  /*6e10*/  @P1 IADD3 R3, R3, R4, RZ ;  /* 0x0000000403031210 */ /* 0x000fe40007ffe0ff */
[C---:B------:R-:W-:Y:S04]  /*6e20*/  @P1 LEA R4, P2, R2.reuse, c[0x0][0x250], 0x1 ;  /* 0x0000940002041a11 */ /* 0x040fe800078408ff */
[----:B------:R-:W-:Y:S01]  /*6e30*/  @P1 LEA.HI.X R5, R2, c[0x0][0x254], R3, 0x1, P2 ;  /* 0x0000950002051a11 */ /* 0x000fe200010f0c03 */
[----:B------:R-:W-:Y:S02]  /*6e40*/  @P0 IMAD R2, R6, c[0x0][0x258], RZ ;  /* 0x0000960006020a24 */ /* 0x000fe400078e02ff */
[----:B------:R-:W-:Y:S02]  /*6e50*/  @P0 IMAD.MOV.U32 R6, RZ, RZ, R82 ;  /* 0x000000ffff060224 */ /* 0x000fe400078e0052 */
[C---:B------:R-:W-:Y:S02]  /*6e60*/  @P0 IMAD R2, R8.reuse, c[0x0][0x25c], R2 ;  /* 0x0000970008020a24 */ /* 0x040fe400078e0202 */
[----:B------:R-:W-:Y:S04]  /*6e70*/  @P0 IMAD.WIDE.U32 R6, R8, c[0x0][0x258], R6 ;  /* 0x0000960008060a25 */ /* 0x000fe800078e0006 */
[----:B------:R-:W-:Y:S01]  /*6e80*/  @P0 IMAD.IADD R3, R7, 0x1, R2 ;  /* 0x0000000107030824 */ /* 0x000fe200078e0202 */
[C---:B------:R-:W-:Y:S02]  /*6e90*/  @P1 SHF.L.U32 R7, R241.reuse, 0x1, RZ ;  /* 0x00000001f1071819 */ /* 0x040fe400000006ff */
[C---:B------:R-:W-:Y:S03]  /*6ea0*/  @P0 LEA R2, P2, R6.reuse, c[0x0][0x250], 0x1 ;  /* 0x0000940006020a11 */ /* 0x040fe600078408ff */
[----:B------:R-:W-:Y:S01]  /*6eb0*/  @!PT LDS RZ, [RZ] ;  /* 0x00000000fffff984 */ /* 0x000fe20000000800 */
[----:B------:R-:W-:Y:S01]  /*6ec0*/  @!PT LDS RZ, [RZ] ;  /* 0x00000000fffff984 */ /* 0x000fe20000000800 */
[----:B------:R-:W-:Y:S01]  /*6ed0*/  @!PT LDS RZ, [RZ] ;  /* 0x00000000fffff984 */ /* 0x000fe20000000800 */
[----:B------:R1:W-:Y:S01]  /*6ee0*/  @P1 LDGSTS.E.BYPASS.LTC128B.128 [R7+0x1880], [R4.64], !P6 ;  /* 0x0188000004071fae */ /* 0x0003e2000f101d46 */
[----:B------:R-:W-:Y:S02]  /*6ef0*/  @P0 LEA.HI.X R3, R6, c[0x0][0x254], R3, 0x1, P2 ;  /* 0x0000950006030a11 */ /* 0x000fe400010f0c03 */
[----:B------:R-:W-:Y:S01]  /*6f00*/  @P0 SHF.L.U32 R6, R241, 0x1, RZ ;  /* 0x00000001f1060819 */ /* 0x000fe200000006ff */
[----:B------:R1:W-:Y:S04]  /*6f10*/  @P1 LDGSTS.E.BYPASS.LTC128B.128 [R7+0x2480], [R4.64+0x40], !P5 ;  /* 0x0248004004071fae */ /* 0x0003e8000e901d46 */
[----:B------:R1:W-:Y:S04]  /*6f20*/  @P1 LDGSTS.E.BYPASS.LTC128B.128 [R7+0x3080], [R4.64+0x80], !P4 ;  /* 0x0308008004071fae */ /* 0x0003e8000e101d46 */
[----:B------:R1:W-:Y:S04]  /*6f30*/  @P0 LDGSTS.E.BYPASS.LTC128B.128 [R6+0x2080], [R2.64], !P6 ;  /* 0x0208000002060fae */ /* 0x0003e8000f101d46 */
[----:B------:R1:W-:Y:S04]  /*6f40*/  @P0 LDGSTS.E.BYPASS.LTC128B.128 [R6+0x2c80], [R2.64+0x40], !P5 ;  /* 0x02c8004002060fae */ /* 0x0003e8000e901d46 */
[----:B------:R1:W-:Y:S01]  /*6f50*/  @P0 LDGSTS.E.BYPASS.LTC128B.128 [R6+0x3880], [R2.64+0x80], !P4 ;  /* 0x0388008002060fae */ /* 0x0003e2000e101d46 */
[----:B------:R-:W-:Y:S03]  /*6f60*/  ISETP.GE.AND P0, PT, R242, R77, PT ;  /* 0x0000004df200720c */ /* 0x000fe60003f06270 */
[----:B------:R-:W0:Y:S01]  /*6f70*/  LDGDEPBAR ;  /* 0x00000000000079af */ /* 0x000e220000000000 */
[----:B------:R-:W-:Y:S04]  /*6f80*/  DEPBAR.LE SB0, 0x0 ;  /* 0x000080000000791a */ /* 0x000fe80000000000 */
[----:B------:R-:W-:Y:S06]  /*6f90*/  BAR.SYNC.DEFER_BLOCKING 0x0 ;  /* 0x0000000000007b1d */ /* 0x000fec0000010000 */
[----:B------:R-:W-:-:S05]  /*6fa0*/  @P0 BRA `(.L_x_201) ;  /* 0x0000023000000947 */ /* 0x000fca0003800000 */
[----:B-1----:R-:W-:Y:S01]  /*6fb0*/  IADD3 R2, P0, R134, R10, RZ ;  /* 0x0000000a86027210 */ /* 0x002fe20007f1e0ff */
[----:B------:R-:W-:Y:S01]  /*6fc0*/  IMAD.MOV.U32 R4, RZ, RZ, R102 ;  /* 0x000000ffff047224 */ /* 0x000fe200078e0066 */
[C---:B------:R-:W-:Y:S01]  /*6fd0*/  ISETP.GE.AND P1, PT, R100.reuse, c[0x0][0x1d4], PT ;  /* 0x0000750064007a0c */ /* 0x040fe20003f26270 */
[----:B------:R-:W-:Y:S01]  /*6fe0*/  IMAD.MOV.U32 R5, RZ, RZ, R125 ;  /* 0x000000ffff057224 */ /* 0x000fe200078e007d */
[C---:B------:R-:W-:Y:S01]  /*6ff0*/  IADD3 R12, R100.reuse, 0x30, RZ ;  /* 0x00000030640c7810 */ /* 0x040fe20007ffe0ff */
[----:B------:R-:W-:Y:S01]  /*7000*/  IMAD.X R3, R9, 0x1, R133, P0 ;  /* 0x0000000109037824 */ /* 0x000fe200000e0685 */
[----:B------:R-:W-:Y:S01]  /*7010*/  IADD3 R13, R100, 0x40, RZ ;  /* 0x00000040640d7810 */ /* 0x000fe20007ffe0ff */
[C---:B------:R-:W-:Y:S04]  /*7020*/  IMAD.WIDE.U32 R4, R2.reuse, c[0x0][0x208], R4 ;  /* 0x0000820002047a25 */ /* 0x040fe800078e0004 */
[----:B------:R-:W-:Y:S04]  /*7030*/  IMAD R3, R3, c[0x0][0x208], RZ ;  /* 0x0000820003037a24 */ /* 0x000fe800078e02ff */
[----:B------:R-:W1:Y:S01]  /*7040*/  @!P1 LDS.128 R8, [R234] ;  /* 0x00000000ea089984 */ /* 0x000e620000000c00 */
[----:B------:R-:W-:Y:S01]  /*7050*/  IMAD R3, R2, c[0x0][0x20c], R3 ;  /* 0x0000830002037a24 */ /* 0x000fe200078e0203 */
[C---:B------:R-:W-:Y:S03]  /*7060*/  LEA R2, P0, R4.reuse, c[0x0][0x1f8], 0x1 ;  /* 0x00007e0004027a11 */ /* 0x040fe600078008ff */
[----:B------:R-:W-:Y:S05]  /*7070*/  IMAD.IADD R3, R5, 0x1, R3 ;  /* 0x0000000105037824 */ /* 0x000fea00078e0203 */
[----:B------:R-:W-:Y:S02]  /*7080*/  LEA.HI.X R3, R4, c[0x0][0x1fc], R3, 0x1, P0 ;  /* 0x00007f0004037a11 */ /* 0x000fe400000f0c03 */
[----:B------:R-:W-:Y:S11]  /*7090*/  ISETP.GE.AND P0, PT, R26, c[0x0][0x1d4], PT ;  /* 0x000075001a007a0c */ /* 0x000ff60003f06270 */
[----:B------:R-:W-:Y:S02]  /*70a0*/  @!UPT UIADD3 URZ, URZ, URZ, URZ ;  /* 0x0000003f3f3ff290 */ /* 0x000fe4000fffe03f */
[----:B------:R-:W2:Y:S04]  /*70b0*/  @!P0 LDS.128 R4, [R235] ;  /* 0x00000000eb048984 */ /* 0x000ea80000000c00 */
[----:B-1----:R-:W-:Y:S01]  /*70c0*/  @!P1 STG.E.128 [R2.64], R8 ;  /* 0x0000000802009986 */ /* 0x002fe2000c101d06 */
[----:B------:R-:W-:Y:S11]  /*70d0*/  ISETP.GE.AND P1, PT, R27, c[0x0][0x1d4], PT ;  /* 0x000075001b007a0c */ /* 0x000ff60003f26270 */
[----:B------:R-:W-:Y:S02]  /*70e0*/  @!UPT UIADD3 URZ, URZ, URZ, URZ ;  /* 0x0000003f3f3ff290 */ /* 0x000fe4000fffe03f */
[----:B------:R-:W1:Y:S04]  /*70f0*/  @!P1 LDS.128 R8, [R234+0xc00] ;  /* 0x000c0000ea089984 */ /* 0x000e680000000c00 */
[----:B--2---:R-:W-:Y:S01]  /*7100*/  @!P0 STG.E.128 [R2.64+0x20], R4 ;  /* 0x0000200402008986 */ /* 0x004fe2000c101d06 */
[----:B------:R-:W-:Y:S02]  /*7110*/  ISETP.GE.AND P0, PT, R12, c[0x0][0x1d4], PT ;  /* 0x000075000c007a0c */ /* 0x000fe40003f06270 */
[----:B------:R-:W-:Y:S11]  /*7120*/  IADD3 R12, R100, 0x50, RZ ;  /* 0x00000050640c7810 */ /* 0x000ff60007ffe0ff */
[----:B------:R-:W2:Y:S04]  /*7130*/  @!P0 LDS.128 R4, [R235+0xc00] ;  /* 0x000c0000eb048984 */ /* 0x000ea80000000c00 */
[----:B-1----:R-:W-:Y:S01]  /*7140*/  @!P1 STG.E.128 [R2.64+0x40], R8 ;  /* 0x0000400802009986 */ /* 0x002fe2000c101d06 */
[----:B------:R-:W-:Y:S11]  /*7150*/  ISETP.GE.AND P1, PT, R13, c[0x0][0x1d4], PT ;  /* 0x000075000d007a0c */ /* 0x000ff60003f26270 */
[----:B------:R-:W-:Y:S02]  /*7160*/  @!UPT UIADD3 URZ, URZ, URZ, URZ ;  /* 0x0000003f3f3ff290 */ /* 0x000fe4000fffe03f */
[----:B------:R-:W1:Y:S04]  /*7170*/  @!P1 LDS.128 R8, [R234+0x1800] ;  /* 0x00180000ea089984 */ /* 0x000e680000000c00 */
[----:B--2---:R-:W-:Y:S01]  /*7180*/  @!P0 STG.E.128 [R2.64+0x60], R4 ;  /* 0x0000600402008986 */ /* 0x004fe2000c101d06 */
[----:B------:R-:W-:Y:S11]  /*7190*/  ISETP.GE.AND P0, PT, R12, c[0x0][0x1d4], PT ;  /* 0x000075000c007a0c */ /* 0x000ff60003f06270 */
[----:B------:R-:W-:Y:S02]  /*71a0*/  @!UPT UIADD3 URZ, URZ, URZ, URZ ;  /* 0x0000003f3f3ff290 */ /* 0x000fe4000fffe03f */
[----:B------:R-:W2:Y:S04]  /*71b0*/  @!P0 LDS.128 R4, [R235+0x1800] ;  /* 0x00180000eb048984 */ /* 0x000ea80000000c00 */
[----:B-1----:R1:W-:Y:S04]  /*71c0*/  @!P1 STG.E.128 [R2.64+0x80], R8 ;  /* 0x0000800802009986 */ /* 0x0023e8000c101d06 */
[----:B--2---:R1:W-:Y:S02]  /*71d0*/  @!P0 STG.E.128 [R2.64+0xa0], R4 ;  /* 0x0000a00402008986 */ /* 0x0043e4000c101d06 */
.L_x_201:
[----:B-1----:R-:W-:Y:S05]  /*71e0*/  BSYNC B0 ;  /* 0x0000000000007941 */ /* 0x002fea0003800000 */
.L_x_200:
[----:B------:R-:W-:Y:S01]  /*71f0*/  ISETP.GT.AND P3, PT, R32, R130, PT ;  /* 0x000000822000720c */ /* 0x000fe20003f64270 */
[----:B------:R-:W-:Y:S01]  /*7200*/  @!UPT UIADD3 URZ, URZ, URZ, URZ ;  /* 0x0000003f3f3ff290 */ /* 0x000fe2000fffe03f */
[----:B------:R-:W-:Y:S11]  /*7210*/  BSSY B0, `(.L_x_202) ;  /* 0x000001f000007945 */ /* 0x000ff60003800000 */
[----:B------:R-:W-:-:S05]  /*7220*/  @!P3 BRA `(.L_x_203) ;  /* 0x000001d00000b947 */ /* 0x000fca0003800000 */
[----:B------:R-:W-:Y:S01]  /*7230*/  IADD3 R7, -R243, 0x30, RZ ;  /* 0x00000030f3077810 */ /* 0x000fe20007ffe1ff */
[----:B------:R-:W-:Y:S01]  /*7240*/  IMAD.MOV.U32 R2, RZ, RZ, R98 ;  /* 0x000000ffff027224 */ /* 0x000fe200078e0062 */
[----:B------:R-:W-:Y:S01]  /*7250*/  IADD3 R4, R32, -0x1, RZ ;  /* 0xffffffff20047810 */ /* 0x000fe20007ffe0ff */
[----:B------:R-:W-:Y:S01]  /*7260*/  IMAD.MOV.U32 R3, RZ, RZ, R89 ;  /* 0x000000ffff037224 */ /* 0x000fe200078e0059 */
[----:B------:R-:W-:Y:S02]  /*7270*/  ISETP.GE.AND P1, PT, R7, 0x1, PT ;  /* 0x000000010700780c */ /* 0x000fe40003f26270 */
[----:B------:R-:W-:Y:S01]  /*7280*/  SHF.R.S32.HI R6, RZ, 0x1f, R4 ;  /* 0x0000001fff067819 */ /* 0x000fe20000011404 */
[----:B------:R-:W-:Y:S02]  /*7290*/  IMAD R5, R162, R4, RZ ;  /* 0x00000004a2057224 */ /* 0x000fe400078e02ff */
[-C--:B------:R-:W-:Y:S04]  /*72a0*/  IMAD.WIDE.U32 R2, R4, R144.reuse, R2 ;  /* 0x0000009004027225 */ /* 0x080fe800078e0002 */
[----:B------:R-:W-:Y:S04]  /*72b0*/  IMAD R4, R6, R144, R5 ;  /* 0x0000009006047224 */ /* 0x000fe800078e0205 */
[----:B------:R-:W-:Y:S01]  /*72c0*/  IMAD.IADD R3, R3, 0x1, R4 ;  /* 0x0000000103037824 */ /* 0x000fe200078e0204 */
[C---:B------:R-:W-:Y:S04]  /*72d0*/  @P1 LEA R4, P0, R2.reuse, c[0x0][0x220], 0x1 ;  /* 0x0000880002041a11 */ /* 0x040fe800078008ff */
[----:B------:R-:W-:Y:S02]  /*72e0*/  @P1 LEA.HI.X R5, R2, c[0x0][0x224], R3, 0x1, P0 ;  /* 0x0000890002051a11 */ /* 0x000fe400000f0c03 */
[----:B------:R-:W-:Y:S11]  /*72f0*/  ISETP.GE.AND P0, PT, R7, 0x21, PT ;  /* 0x000000210700780c */ /* 0x000ff60003f06270 */
[----:B------:R-:W-:Y:S02]  /*7300*/  @!UPT UIADD3 URZ, URZ, URZ, URZ ;  /* 0x0000003f3f3ff290 */ /* 0x000fe4000fffe03f */
[----:B------:R-:W-:Y:S05]  /*7310*/  @P0 IADD3 R6, P2, R166, R2, RZ ;  /* 0x00000002a6060210 */ /* 0x000fea0007f5e0ff */
[----:B------:R-:W-:Y:S01]  /*7320*/  @P0 IMAD.X R3, R3, 0x1, R161, P2 ;  /* 0x0000000103030824 */ /* 0x000fe200010e06a1 */
[C---:B------:R-:W-:Y:S04]  /*7330*/  @P0 LEA R2, P2, R6.reuse, c[0x0][0x220], 0x1 ;  /* 0x0000880006020a11 */ /* 0x040fe800078408ff */
[----:B------:R-:W-:Y:S01]  /*7340*/  @P0 LEA.HI.X R3, R6, c[0x0][0x224], R3, 0x1, P2 ;  /* 0x0000890006030a11 */ /* 0x000fe200010f0c03 */
[C---:B------:R-:W-:Y:S05]  /*7350*/  @P1 IMAD.SHL.U32 R6, R241.reuse, 0x2, RZ ;  /* 0x00000002f1061824 */ /* 0x040fea00078e00ff */
[----:B------:R-:W-:Y:S01]  /*7360*/  @!PT LDS RZ, [RZ] ;  /* 0x00000000fffff984 */ /* 0x000fe20000000800 */
[----:B------:R-:W-:Y:S01]  /*7370*/  @!PT LDS RZ, [RZ] ;  /* 0x00000000fffff984 */ /* 0x000fe20000000800 */
[----:B------:R-:W-:Y:S01]  /*7380*/  @!PT LDS RZ, [RZ] ;  /* 0x00000000fffff984 */ /* 0x000fe20000000800 */
[----:B------:R1:W-:Y:S04]  /*7390*/  @P1 LDGSTS.E.BYPASS.LTC128B.128 [R6+0x3c80], [R4.64], !P6 ;  /* 0x03c8000004061fae */ /* 0x0003e8000f101d46 */
[----:B------:R1:W-:Y:S04]  /*73a0*/  @P1 LDGSTS.E.BYPASS.LTC128B.128 [R6+0x4880], [R4.64+0x40], !P5 ;  /* 0x0488004004061fae */ /* 0x0003e8000e901d46 */
[----:B------:R1:W-:Y:S02]  /*73b0*/  @P1 LDGSTS.E.BYPASS.LTC128B.128 [R6+0x5480], [R4.64+0x80], !P4 ;  /* 0x0548008004061fae */ /* 0x0003e4000e101d46 */
[----:B-1----:R-:W-:Y:S05]  /*73c0*/  @P0 IMAD.SHL.U32 R4, R241, 0x2, RZ ;  /* 0x00000002f1040824 */ /* 0x002fea00078e00ff */
[----:B------:R1:W-:Y:S04]  /*73d0*/  @P0 LDGSTS.E.BYPASS.LTC128B.128 [R4+0x4480], [R2.64], !P6 ;  /* 0x0448000002040fae */ /* 0x0003e8000f101d46 */
[----:B------:R1:W-:Y:S04]  /*73e0*/  @P0 LDGSTS.E.BYPASS.LTC128B.128 [R4+0x5080], [R2.64+0x40], !P5 ;  /* 0x0508004002040fae */ /* 0x0003e8000e901d46 */
[----:B------:R1:W-:Y:S02]  /*73f0*/  @P0 LDGSTS.E.BYPASS.LTC128B.128 [R4+0x5c80], [R2.64+0x80], !P4 ;  /* 0x05c8008002040fae */ /* 0x0003e4000e101d46 */
.L_x_203:
[----:B------:R-:W-:Y:S05]  /*7400*/  BSYNC B0 ;  /* 0x0000000000007941 */ /* 0x000fea0003800000 */
.L_x_202:
[----:B------:R-:W0:Y:S01]  /*7410*/  LDGDEPBAR ;  /* 0x00000000000079af */ /* 0x000e220000000000 */
[----:B------:R-:W-:Y:S01]  /*7420*/  IADD3 R32, R32, -0x1, RZ ;  /* 0xffffffff20207810 */ /* 0x000fe20007ffe0ff */
[----:B------:R-:W-:-:S05]  /*7430*/  @P3 BRA `(.L_x_204) ;  /* 0xffffbf3000003947 */ /* 0x000fca000383ffff */
[----:B------:R-:W-:Y:S01]  /*7440*/  WARPSYNC 0xffffffff ;  /* 0xffffffff00007948 */ /* 0x000fe20003800000 */
[----:B------:R-:W-:Y:S06]  /*7450*/  BAR.SYNC.DEFER_BLOCKING 0x0 ;  /* 0x0000000000007b1d */ /* 0x000fec0000010000 */
.L_x_177:
[----:B------:R-:W-:Y:S01]  /*7460*/  ISETP.GE.AND P0, PT, R163, 0x1, PT ;  /* 0x00000001a300780c */ /* 0x000fe20003f06270 */
[----:B------:R-:W-:Y:S01]  /*7470*/  BSSY B0, `(.L_x_205) ;  /* 0x0000020000007945 */ /* 0x000fe20003800000 */
[----:B------:R-:W-:Y:S01]  /*7480*/  IMAD.IADD R9, R147, 0x1, R148 ;  /* 0x0000000193097824 */ /* 0x000fe200078e0294 */
[----:B------:R-:W-:-:S10]  /*7490*/  MOV R0, RZ ;  /* 0x000000ff00007202 */ /* 0x000fd40000000f00 */
[----:B------:R-:W-:Y:S05]  /*74a0*/  @!P0 BRA `(.L_x_206) ;  /* 0x000001c000008947 */ /* 0x000fea0003800000 */
[----:B-1----:R-:W-:Y:S01]  /*74b0*/  IABS R2, R135 ;  /* 0x0000008700027213 */ /* 0x002fe20000000000 */
[----:B------:R-:W-:Y:S01]  /*74c0*/  IMAD.MOV.U32 R4, RZ, RZ, RZ ;  /* 0x000000ffff047224 */ /* 0x000fe200078e00ff */
[----:B------:R-:W-:Y:S02]  /*74d0*/  IADD3 R6, R137, -0x1, R135 ;  /* 0xffffffff89067810 */ /* 0x000fe40007ffe087 */
[----:B------:R-:W1:Y:S02]  /*74e0*/  I2F.RP R0, R2 ;  /* 0x0000000200007306 */ /* 0x000e640000209400 */
[----:B------:R-:W-:-:S06]  /*74f0*/  IABS R8, R6 ;  /* 0x0000000600087213 */ /* 0x000fcc0000000000 */
[----:B-1----:R-:W1:Y:S02]  /*7500*/  MUFU.RCP R0, R0 ;  /* 0x0000000000007308 */ /* 0x002e640000001000 */
[----:B-1----:R-:W-:-:S06]  /*7510*/  IADD3 R0, R0, 0xffffffe, RZ ;  /* 0x0ffffffe00007810 */ /* 0x002fcc0007ffe0ff */
[----:B------:R-:W1:Y:S02]  /*7520*/  F2I.FTZ.U32.TRUNC.NTZ R5, R0 ;  /* 0x0000000000057305 */ /* 0x000e64000021f000 */
        /* <DEDUP_REMOVED lines=20> */
.L_x_206:
[----:B------:R-:W-:Y:S05]  /*7670*/  BSYNC B0 ;  /* 0x0000000000007941 */ /* 0x000fea0003800000 */
.L_x_205:
[----:B-1----:R-:W2:Y:S01]  /*7680*/  LDL R2, [R1+0x50] ;  /* 0x0000500001027983 */ /* 0x002ea20000100800 */
        /* <DEDUP_REMOVED lines=50> */
[----:B--2---:R-:W-:-:S04]  /*79b0*/  IMAD R3, R2, R0, RZ ;  /* 0x0000000002037224 */ /* 0x004fc800078e02ff */
[--C-:B------:R-:W-:Y:S01]  /*79c0*/  IMAD.IADD R2, R3, 0x1, R0.reuse ;  /* 0x0000000103027824 */ /* 0x100fe200078e0200 */
[----:B------:R1:W-:Y:S01]  /*79d0*/  STL [R1+0x8], R3 ;  /* 0x0000080301007387 */ /* 0x0003e20000100800 */
[----:B------:R-:W-:-:S03]  /*79e0*/  PRMT R0, RZ, 0x7610, R0 ;  /* 0x00007610ff007816 */ /* 0x000fc60000000000 */
[----:B------:R-:W-:-:S04]  /*79f0*/  IMNMX R210, R137, R2, PT ;  /* 0x0000000289d27217 */ /* 0x000fc80003800200 */
[----:B------:R-:W-:-:S13]  /*7a00*/  ISETP.GT.AND P0, PT, R210, R3, PT ;  /* 0x00000003d200720c */ /* 0x000fda0003f04270 */
[----:B------:R-:W-:Y:S05]  /*7a10*/  @!P0 BRA `(.L_x_207) ;  /* 0x0000c98000008947 */ /* 0x000fea0003800000 */
[----:B------:R-:W2:Y:S01]  /*7a20*/  LDL R19, [R1+0x4] ;  /* 0x0000040001137983 */ /* 0x000ea20000100800 */
[----:B------:R-:W-:-:S03]  /*7a30*/  ISETP.NE.U32.AND P0, PT, RZ, c[0x0][0x340], PT ;  /* 0x0000d000ff007a0c */ /* 0x000fc60003f05070 */
[----:B------:R-:W3:Y:S04]  /*7a40*/  LDL R17, [R1+0x14] ;  /* 0x0000140001117983 */ /* 0x000ee80000100800 */
[----:B------:R-:W4:Y:S01]  /*7a50*/  LDL R24, [R1+0x24] ;  /* 0x0000240001187983 */ /* 0x000f220000100800 */
[----:B------:R-:W-:-:S03]  /*7a60*/  ISETP.NE.AND.EX P1, PT, RZ, c[0x0][0x344], PT, P0 ;  /* 0x0000d100ff007a0c */ /* 0x000fc60003f25300 */
[----:B------:R-:W3:Y:S04]  /*7a70*/  LDL R25, [R1+0xc] ;  /* 0x00000c0001197983 */ /* 0x000ee80000100800 */
[----:B------:R-:W3:Y:S06]  /*7a80*/  LDL R18, [R1] ;  /* 0x0000000001127983 */ /* 0x000eec0000100800 */
[----:B------:R-:W-:Y:S01]  /*7a90*/  @P1 IMAD.MOV.U32 R2, RZ, RZ, 0x4 ;  /* 0x00000004ff021424 */ /* 0x000fe200078e00ff */
[----:B------:R-:W1:Y:S01]  /*7aa0*/  S2R R11, SR_TID.X ;  /* 0x00000000000b7919 */ /* 0x000e620000002100 */
[----:B------:R-:W-:Y:S01]  /*7ab0*/  SHF.R.S32.HI R0, RZ, 0x1f, R146 ;  /* 0x0000001fff007819 */ /* 0x000fe20000011492 */
[----:B------:R-:W-:-:S04]  /*7ac0*/  IMAD.MOV.U32 R6, RZ, RZ, c[0x0][0x2c4] ;  /* 0x0000b100ff067624 */ /* 0x000fc800078e00ff */
[----:B------:R-:W-:Y:S01]  /*7ad0*/  IMAD R0, R0, c[0x0][0x178], RZ ;  /* 0x00005e0000007a24 */ /* 0x000fe200078e02ff */
[----:B------:R-:W-:-:S03]  /*7ae0*/  SHF.R.S32.HI R5, RZ, 0x1f, R9 ;  /* 0x0000001fff057819 */ /* 0x000fc60000011409 */
[----:B------:R-:W-:Y:S01]  /*7af0*/  IMAD R4, R146, c[0x0][0x17c], R0 ;  /* 0x00005f0092047a24 */ /* 0x000fe200078e0200 */
[C---:B------:R-:W-:Y:S02]  /*7b00*/  IADD3 R0, P0, R243.reuse, R9, RZ ;  /* 0x00000009f3007210 */ /* 0x040fe40007f1e0ff */
[----:B------:R-:W-:Y:S02]  /*7b10*/  ISETP.NE.AND P2, PT, R6, 0x1, PT ;  /* 0x000000010600780c */ /* 0x000fe40003f45270 */
[----:B------:R-:W-:Y:S02]  /*7b20*/  LEA.HI.X.SX32 R6, R243, R5, 0x1, P0 ;  /* 0x00000005f3067211 */ /* 0x000fe400000f0eff */
[----:B-1----:R-:W-:Y:S01]  /*7b30*/  SHF.R.S32.HI R10, RZ, 0x1f, R11 ;  /* 0x0000001fff0a7819 */ /* 0x002fe2000001140b */
[----:B--2---:R-:W-:-:S05]  /*7b40*/  @P1 IMAD.WIDE R2, R19, R2, c[0x0][0x340] ;  /* 0x0000d00013021625 */ /* 0x004fca00078e0202 */
[----:B------:R1:W2:Y:S01]  /*7b50*/  @P1 LDG.E R13, [R2.64] ;  /* 0x00000006020d1981 */ /* 0x0002a2000c1e1900 */
[----:B------:R-:W-:-:S04]  /*7b60*/  LEA.HI R10, R10, R11, RZ, 0x2 ;  /* 0x0000000b0a0a7211 */ /* 0x000fc800078f10ff */
[----:B------:R-:W-:Y:S01]  /*7b70*/  LOP3.LUT R10, R10, 0xfffffffc, RZ, 0xc0, !PT ;  /* 0xfffffffc0a0a7812 */ /* 0x000fe200078ec0ff */
[----:B------:R-:W-:-:S04]  /*7b80*/  IMAD R9, R6, c[0x0][0x1e0], RZ ;  /* 0x0000780006097a24 */ /* 0x000fc800078e02ff */
[----:B------:R-:W-:Y:S01]  /*7b90*/  IMAD.IADD R10, R11, 0x1, -R10 ;  /* 0x000000010b0a7824 */ /* 0x000fe200078e0a0a */
[----:B------:R-:W-:Y:S01]  /*7ba0*/  ISETP.NE.U32.AND P0, PT, RZ, c[0x0][0x348], PT ;  /* 0x0000d200ff007a0c */ /* 0x000fe20003f05070 */
[----:B------:R-:W-:Y:S01]  /*7bb0*/  IMAD R16, R0, c[0x0][0x1e4], R9 ;  /* 0x0000790000107a24 */ /* 0x000fe200078e0209 */
[----:B------:R-:W-:Y:S02]  /*7bc0*/  MOV R5, R251 ;  /* 0x000000fb00057202 */ /* 0x000fe40000000f00 */
[----:B------:R-:W-:Y:S01]  /*7bd0*/  LEA R9, R10, R243, 0x5 ;  /* 0x000000f30a097211 */ /* 0x000fe200078e28ff */
[----:B------:R-:W-:Y:S01]  /*7be0*/  IMAD R8, R6, c[0x0][0x208], RZ ;  /* 0x0000820006087a24 */ /* 0x000fe200078e02ff */
[----:B------:R-:W-:Y:S01]  /*7bf0*/  ISETP.NE.AND.EX P0, PT, RZ, c[0x0][0x34c], PT, P0 ;  /* 0x0000d300ff007a0c */ /* 0x000fe20003f05300 */
[----:B-1----:R-:W-:-:S05]  /*7c00*/  IMAD.WIDE.U32 R2, R146, c[0x0][0x178], RZ ;  /* 0x00005e0092027a25 */ /* 0x002fca00078e00ff */
[----:B------:R-:W-:Y:S01]  /*7c10*/  IADD3 R3, R3, R4, RZ ;  /* 0x0000000403037210 */ /* 0x000fe20007ffe0ff */
[----:B------:R-:W-:Y:S02]  /*7c20*/  IMAD.MOV.U32 R4, RZ, RZ, R250 ;  /* 0x000000ffff047224 */ /* 0x000fe400078e00fa */
[----:B---3--:R-:W-:Y:S02]  /*7c30*/  IMAD R9, R17, 0x80, R9 ;  /* 0x0000008011097824 */ /* 0x008fe400078e0209 */
[----:B------:R-:W-:Y:S01]  /*7c40*/  IMAD.WIDE.U32 R6, R0, c[0x0][0x1e0], R4 ;  /* 0x0000780000067a25 */ /* 0x000fe200078e0004 */
[----:B------:R-:W-:-:S03]  /*7c50*/  ISETP.GE.AND P6, PT, R252, c[0x0][0x1d4], PT ;  /* 0x00007500fc007a0c */ /* 0x000fc60003fc6270 */
[----:B------:R-:W-:-:S04]  /*7c60*/  IMAD.WIDE.U32 R4, R0, c[0x0][0x208], R4 ;  /* 0x0000820000047a25 */ /* 0x000fc800078e0004 */
[----:B------:R-:W-:Y:S01]  /*7c70*/  IMAD R15, R0, c[0x0][0x20c], R8 ;  /* 0x00008300000f7a24 */ /* 0x000fe200078e0208 */
[----:B----4-:R-:W-:Y:S01]  /*7c80*/  SEL R0, R24, RZ, !P0 ;  /* 0x000000ff18007207 */ /* 0x010fe20004000000 */
[----:B------:R-:W-:Y:S01]  /*7c90*/  IMAD.WIDE.U32 R2, R25, c[0x0][0x1b8], R2 ;  /* 0x00006e0019027a25 */ /* 0x000fe200078e0002 */
[----:B------:R-:W-:-:S03]  /*7ca0*/  SEL R8, R19, RZ, !P0 ;  /* 0x000000ff13087207 */ /* 0x000fc60004000000 */
[----:B------:R-:W-:Y:S01]  /*7cb0*/  @P2 IMAD.HI.U32 R11, R9, c[0x0][0x2c8], RZ ;  /* 0x0000b200090b2a27 */ /* 0x000fe200078e00ff */
[----:B------:R-:W-:-:S03]  /*7cc0*/  SEL R10, RZ, 0xffffffff, P6 ;  /* 0xffffffffff0a7807 */ /* 0x000fc60003000000 */
[----:B------:R-:W-:Y:S01]  /*7cd0*/  IMAD R12, R0, c[0x0][0x1c0], RZ ;  /* 0x00007000000c7a24 */ /* 0x000fe200078e02ff */
[----:B------:R-:W-:Y:S01]  /*7ce0*/  MOV R0, R9 ;  /* 0x0000000900007202 */ /* 0x000fe20000000f00 */
[----:B------:R-:W-:Y:S01]  /*7cf0*/  IMAD R3, R25, c[0x0][0x1bc], R3 ;  /* 0x00006f0019037a24 */ /* 0x000fe200078e0203 */
[----:B------:R-:W-:Y:S02]  /*7d00*/  @P2 SHF.R.U32.HI R0, RZ, c[0x0][0x2cc], R11 ;  /* 0x0000b300ff002a19 */ /* 0x000fe4000001160b */
[----:B------:R-:W-:Y:S01]  /*7d10*/  ISETP.GE.AND P3, PT, R250, c[0x0][0x1d4], PT ;  /* 0x00007500fa007a0c */ /* 0x000fe20003f66270 */
[C---:B------:R-:W-:Y:S02]  /*7d20*/  IMAD R12, R8.reuse, c[0x0][0x1c4], R12 ;  /* 0x00007100080c7a24 */ /* 0x040fe400078e020c */
[----:B------:R-:W-:Y:S01]  /*7d30*/  IMAD.WIDE.U32 R2, R8, c[0x0][0x1c0], R2 ;  /* 0x0000700008027a25 */ /* 0x000fe200078e0002 */
[----:B------:R-:W-:Y:S02]  /*7d40*/  SHF.R.S32.HI R8, RZ, 0x1f, R0 ;  /* 0x0000001fff087819 */ /* 0x000fe40000011400 */
[----:B------:R-:W-:Y:S01]  /*7d50*/  SEL R14, RZ, 0x1, P3 ;  /* 0x00000001ff0e7807 */ /* 0x000fe20001800000 */
[----:B------:R-:W-:Y:S01]  /*7d60*/  IMAD.SHL.U32 R10, R10, 0x2, RZ ;  /* 0x000000020a0a7824 */ /* 0x000fe200078e00ff */
[----:B------:R-:W-:Y:S01]  /*7d70*/  IADD3 R3, R3, R12, RZ ;  /* 0x0000000c03037210 */ /* 0x000fe20007ffe0ff */
[----:B------:R-:W-:-:S03]  /*7d80*/  IMAD R8, R8, c[0x0][0x1b0], RZ ;  /* 0x00006c0008087a24 */ /* 0x000fc600078e02ff */
[----:B------:R-:W-:Y:S01]  /*7d90*/  LOP3.LUT R14, R10, 0x2, R14, 0xe2, !PT ;  /* 0x000000020a0e7812 */ /* 0x000fe200078ee20e */
[----:B------:R-:W-:Y:S02]  /*7da0*/  IMAD.MOV R10, RZ, RZ, -R0 ;  /* 0x000000ffff0a7224 */ /* 0x000fe400078e0a00 */
[C---:B------:R-:W-:Y:S02]  /*7db0*/  IMAD R8, R0.reuse, c[0x0][0x1b4], R8 ;  /* 0x00006d0000087a24 */ /* 0x040fe400078e0208 */
[----:B------:R-:W-:-:S04]  /*7dc0*/  IMAD.WIDE.U32 R2, R0, c[0x0][0x1b0], R2 ;  /* 0x00006c0000027a25 */ /* 0x000fc800078e0002 */
[----:B------:R-:W-:Y:S01]  /*7dd0*/  IMAD R0, R10, c[0x0][0x2c4], R9 ;  /* 0x0000b1000a007a24 */ /* 0x000fe200078e0209 */
[----:B------:R-:W-:Y:S02]  /*7de0*/  ISETP.NE.U32.AND P0, PT, RZ, c[0x0][0x350], PT ;  /* 0x0000d400ff007a0c */ /* 0x000fe40003f05070 */
[----:B------:R-:W-:Y:S02]  /*7df0*/  IADD3 R3, R3, R8, RZ ;  /* 0x0000000803037210 */ /* 0x000fe40007ffe0ff */
[----:B------:R-:W-:Y:S01]  /*7e00*/  SHF.R.S32.HI R9, RZ, 0x1f, R0 ;  /* 0x0000001fff097819 */ /* 0x000fe20000011400 */
[----:B------:R-:W-:Y:S01]  /*7e10*/  IMAD.IADD R5, R5, 0x1, R15 ;  /* 0x0000000105057824 */ /* 0x000fe200078e020f */
[----:B------:R-:W-:Y:S02]  /*7e20*/  IADD3 R7, R7, R16, RZ ;  /* 0x0000001007077210 */ /* 0x000fe40007ffe0ff */
[----:B------:R-:W-:Y:S01]  /*7e30*/  ISETP.NE.AND.EX P0, PT, RZ, c[0x0][0x354], PT, P0 ;  /* 0x0000d500ff007a0c */ /* 0x000fe20003f05300 */
[----:B------:R-:W-:-:S02]  /*7e40*/  IMAD R9, R9, c[0x0][0x1a8], RZ ;  /* 0x00006a0009097a24 */ /* 0x000fc400078e02ff */
[----:B------:R-:W-:Y:S01]  /*7e50*/  IMAD.WIDE.U32 R4, R25, c[0x0][0x210], R4 ;  /* 0x0000840019047a25 */ /* 0x000fe200078e0004 */
[----:B------:R-:W-:-:S03]  /*7e60*/  ISETP.GE.AND P5, PT, R18, c[0x0][0x1d4], PT ;  /* 0x0000750012007a0c */ /* 0x000fc60003fa6270 */
[----:B------:R-:W-:-:S04]  /*7e70*/  IMAD.WIDE.U32 R6, R25, c[0x0][0x1e8], R6 ;  /* 0x00007a0019067a25 */ /* 0x000fc800078e0006 */
[C---:B------:R-:W-:Y:S02]  /*7e80*/  IMAD R9, R0.reuse, c[0x0][0x1ac], R9 ;  /* 0x00006b0000097a24 */ /* 0x040fe400078e0209 */
[----:B------:R-:W-:Y:S01]  /*7e90*/  IMAD.WIDE.U32 R2, R0, c[0x0][0x1a8], R2 ;  /* 0x00006a0000027a25 */ /* 0x000fe200078e0002 */
[----:B------:R-:W-:-:S03]  /*7ea0*/  SEL R11, RZ, 0x4, P5 ;  /* 0x00000004ff0b7807 */ /* 0x000fc60002800000 */
[C---:B------:R-:W-:Y:S02]  /*7eb0*/  IMAD R5, R25.reuse, c[0x0][0x214], R5 ;  /* 0x0000850019057a24 */ /* 0x040fe400078e0205 */
[----:B------:R-:W-:Y:S01]  /*7ec0*/  IMAD R7, R25, c[0x0][0x1ec], R7 ;  /* 0x00007b0019077a24 */ /* 0x000fe200078e0207 */
[----:B------:R-:W-:Y:S01]  /*7ed0*/  LOP3.LUT R63, R14, R11, RZ, 0xfc, !PT ;  /* 0x0000000b0e3f7212 */ /* 0x000fe200078efcff */
[----:B------:R-:W-:Y:S01]  /*7ee0*/  IMAD.IADD R3, R3, 0x1, R9 ;  /* 0x0000000103037824 */ /* 0x000fe200078e0209 */
[----:B------:R-:W-:Y:S02]  /*7ef0*/  P2R R141, PR, RZ, 0x8 ;  /* 0x00000008ff8d7803 */ /* 0x000fe40000000000 */
[----:B------:R-:W-:Y:S02]  /*7f00*/  ISETP.GE.AND P2, PT, R250, c[0x0][0x198], PT ;  /* 0x00006600fa007a0c */ /* 0x000fe40003f46270 */
[----:B------:R-:W-:Y:S02]  /*7f10*/  ISETP.GE.AND P3, PT, R252, c[0x0][0x198], PT ;  /* 0x00006600fc007a0c */ /* 0x000fe40003f66270 */
[----:B------:R-:W-:-:S02]  /*7f20*/  ISETP.GE.AND P4, PT, R18, c[0x0][0x198], PT ;  /* 0x0000660012007a0c */ /* 0x000fc40003f86270 */
[----:B------:R-:W-:Y:S02]  /*7f30*/  IADD3 R137, R210, -0x1, RZ ;  /* 0xffffffffd2897810 */ /* 0x000fe40007ffe0ff */
[----:B------:R-:W-:Y:S02]  /*7f40*/  LEA R9, R17, R243, 0x7 ;  /* 0x000000f311097211 */ /* 0x000fe400078e38ff */
[----:B--2---:R-:W-:Y:S01]  /*7f50*/  @P1 SHF.R.S32.HI R8, RZ, 0x1f, R13 ;  /* 0x0000001fff081819 */ /* 0x004fe2000001140d */
[----:B------:R-:W-:Y:S01]  /*7f60*/  @!P1 IMAD.MOV.U32 R8, RZ, RZ, R24 ;  /* 0x000000ffff089224 */ /* 0x000fe200078e0018 */
[----:B------:R-:W-:-:S04]  /*7f70*/  @!P1 MOV R13, R19 ;  /* 0x00000013000d9202 */ /* 0x000fc80000000f00 */
[----:B------:R-:W-:Y:S02]  /*7f80*/  SEL R8, R8, RZ, !P0 ;  /* 0x000000ff08087207 */ /* 0x000fe40004000000 */
[----:B------:R-:W-:-:S03]  /*7f90*/  SEL R0, R13, RZ, !P0 ;  /* 0x000000ff0d007207 */ /* 0x000fc60004000000 */
[C---:B------:R-:W-:Y:S02]  /*7fa0*/  IMAD R10, R8.reuse, c[0x0][0x1f0], RZ ;  /* 0x00007c00080a7a24 */ /* 0x040fe400078e02ff */
[----:B------:R-:W-:Y:S02]  /*7fb0*/  IMAD R8, R8, c[0x0][0x218], RZ ;  /* 0x0000860008087a24 */ /* 0x000fe400078e02ff */
[----:B------:R-:W-:Y:S01]  /*7fc0*/  IMAD.WIDE.U32 R248, R0, c[0x0][0x218], R4 ;  /* 0x0000860000f87a25 */ /* 0x000fe200078e0004 */
[----:B------:R-:W-:-:S03]  /*7fd0*/  LEA R11, P0, R2, c[0x0][0x160], 0x1 ;  /* 0x00005800020b7a11 */ /* 0x000fc600078008ff */
[----:B------:R-:W-:-:S04]  /*7fe0*/  IMAD.WIDE.U32 R244, R0, c[0x0][0x1f0], R6 ;  /* 0x00007c0000f47a25 */ /* 0x000fc800078e0006 */
[C---:B------:R-:W-:Y:S02]  /*7ff0*/  IMAD R4, R0.reuse, c[0x0][0x1f4], R10 ;  /* 0x00007d0000047a24 */ /* 0x040fe400078e020a */
[----:B------:R-:W-:Y:S01]  /*8000*/  IMAD R0, R0, c[0x0][0x21c], R8 ;  /* 0x0000870000007a24 */ /* 0x000fe200078e0208 */
[----:B------:R-:W-:Y:S01]  /*8010*/  LEA.HI.X R10, R2, c[0x0][0x164], R3, 0x1, P0 ;  /* 0x00005900020a7a11 */ /* 0x000fe200000f0c03 */
[----:B------:R-:W-:-:S03]  /*8020*/  IMAD.IADD R246, R245, 0x1, R4 ;  /* 0x00000001f5f67824 */ /* 0x000fc600078e0204 */
[----:B------:R-:W-:Y:S01]  /*8030*/  IADD3 R247, R249, R0, RZ ;  /* 0x00000000f9f77210 */ /* 0x000fe20007ffe0ff */
[----:B------:R-:W-:Y:S05]  /*8040*/  BRA.DIV ~URZ, `(.L_x_208) ;  /* 0x00010a927f007947 */ /* 0x000fea000b800000 */
[----:B------:R1:W2:Y:S02]  /*8050*/  SHFL.IDX PT, R8, R10, RZ, 0x1c1f ;  /* 0x001c1fff0a087589 */ /* 0x0002a400000e0000 */
.L_x_336:
[----:B------:R-:W-:Y:S05]  /*8060*/  BRA.DIV ~URZ, `(.L_x_209) ;  /* 0x00010ae27f007947 */ /* 0x000fea000b800000 */
[----:B------:R3:W4:Y:S02]  /*8070*/  SHFL.IDX PT, R0, R11, RZ, 0x1c1f ;  /* 0x001c1fff0b007589 */ /* 0x00072400000e0000 */
.L_x_337:
[----:B------:R-:W-:Y:S01]  /*8080*/  IMAD R34, R149, c[0x0][0x2c4], RZ ;  /* 0x0000b10095227a24 */ /* 0x000fe200078e02ff */
[----:B------:R-:W-:Y:S04]  /*8090*/  BSSY B0, `(.L_x_210) ;  /* 0x0000013000007945 */ /* 0x000fe80003800000 */
[----:B------:R-:W-:-:S13]  /*80a0*/  ISETP.GE.AND P0, PT, R9, R34, PT ;  /* 0x000000220900720c */ /* 0x000fda0003f06270 */
[----:B------:R-:W-:Y:S05]  /*80b0*/  @P0 BRA `(.L_x_211) ;  /* 0x0000010000000947 */ /* 0x000fea0003800000 */
[----:B---3--:R-:W3:Y:S04]  /*80c0*/  LDL R2, [R1+0x3c] ;  /* 0x00003c0001027983 */ /* 0x008ee80000100800 */
[----:B----4-:R-:W4:Y:S04]  /*80d0*/  LDL R12, [R1] ;  /* 0x00000000010c7983 */ /* 0x010f280000100800 */
[----:B--2---:R-:W2:Y:S01]  /*80e0*/  LDL R13, [R1+0x38] ;  /* 0x00003800010d7983 */ /* 0x004ea20000100800 */
[----:B------:R-:W-:-:S04]  /*80f0*/  LEA R6, P0, R250, R0, 0x1 ;  /* 0x00000000fa067211 */ /* 0x000fc800078008ff */
[----:B------:R-:W-:Y:S02]  /*8100*/  LEA.HI.X R7, R250, R8, R251, 0x1, P0 ;  /* 0x00000008fa077211 */ /* 0x000fe400000f0cfb */
[----:B------:R-:W-:-:S04]  /*8110*/  LEA R4, P0, R252, R0, 0x1 ;  /* 0x00000000fc047211 */ /* 0x000fc800078008ff */
[----:B---3--:R-:W-:Y:S02]  /*8120*/  LEA.HI.X R5, R252, R8, R2, 0x1, P0 ;  /* 0x00000008fc057211 */ /* 0x008fe400000f0c02 */
[----:B----4-:R-:W-:Y:S01]  /*8130*/  LEA R2, P0, R12, R0, 0x1 ;  /* 0x000000000c027211 */ /* 0x010fe200078008ff */
[----:B------:R-:W-:-:S03]  /*8140*/  IMAD.SHL.U32 R0, R241, 0x2, RZ ;  /* 0x00000002f1007824 */ /* 0x000fc600078e00ff */
[----:B--2---:R-:W-:Y:S02]  /*8150*/  LEA.HI.X R3, R12, R8, R13, 0x1, P0 ;  /* 0x000000080c037211 */ /* 0x004fe400000f0c0d */
[----:B------:R-:W-:Y:S01]  /*8160*/  @!PT LDS RZ, [RZ] ;  /* 0x00000000fffff984 */ /* 0x000fe20000000800 */
[----:B------:R-:W-:Y:S01]  /*8170*/  @!PT LDS RZ, [RZ] ;  /* 0x00000000fffff984 */ /* 0x000fe20000000800 */
[----:B------:R-:W-:Y:S01]  /*8180*/  @!PT LDS RZ, [RZ] ;  /* 0x00000000fffff984 */ /* 0x000fe20000000800 */
[----:B------:R2:W-:Y:S04]  /*8190*/  LDGSTS.E.BYPASS.LTC128B.128 [R0+0x6080], [R6.64], !P2 ;  /* 0x0608000006007fae */ /* 0x0005e8000d101d46 */
[----:B------:R2:W-:Y:S04]  /*81a0*/  LDGSTS.E.BYPASS.LTC128B.128 [R0+0x8080], [R4.64], !P3 ;  /* 0x0808000004007fae */ /* 0x0005e8000d901d46 */
[----:B------:R2:W-:Y:S02]  /*81b0*/  LDGSTS.E.BYPASS.LTC128B.128 [R0+0xa080], [R2.64], !P4 ;  /* 0x0a08000002007fae */ /* 0x0005e4000e101d46 */
.L_x_211:
[----:B------:R-:W-:Y:S05]  /*81c0*/  BSYNC B0 ;  /* 0x0000000000007941 */ /* 0x000fea0003800000 */
.L_x_210:
[----:B------:R-:W-:Y:S05]  /*81d0*/  BRA.DIV ~URZ, `(.L_x_212) ;  /* 0x000109d27f007947 */ /* 0x000fea000b800000 */
[----:B--2---:R2:W1:Y:S04]  /*81e0*/  SHFL.IDX PT, R8, R10, 0x1, 0x1c1f ;  /* 0x003c1f000a087f89 */ /* 0x00446800000e0000 */
[----:B----4-:R2:W4:Y:S02]  /*81f0*/  SHFL.IDX PT, R0, R11, 0x1, 0x1c1f ;  /* 0x003c1f000b007f89 */ /* 0x01052400000e0000 */
.L_x_338:
[----:B------:R-:W-:Y:S01]  /*8200*/  IADD3 R2, R9, 0x20, RZ ;  /* 0x0000002009027810 */ /* 0x000fe20007ffe0ff */
[----:B------:R-:W-:Y:S03]  /*8210*/  BSSY B0, `(.L_x_213) ;  /* 0x0000013000007945 */ /* 0x000fe60003800000 */
[----:B------:R-:W-:-:S13]  /*8220*/  ISETP.GE.AND P0, PT, R2, R34, PT ;  /* 0x000000220200720c */ /* 0x000fda0003f06270 */
[----:B------:R-:W-:Y:S05]  /*8230*/  @P0 BRA `(.L_x_214) ;  /* 0x0000010000000947 */ /* 0x000fea0003800000 */
[----:B--2---:R-:W2:Y:S04]  /*8240*/  LDL R3, [R1+0x3c] ;  /* 0x00003c0001037983 */ /* 0x004ea80000100800 */
[----:B---3--:R-:W3:Y:S04]  /*8250*/  LDL R12, [R1] ;  /* 0x00000000010c7983 */ /* 0x008ee80000100800 */
[----:B----4-:R-:W4:Y:S01]  /*8260*/  LDL R13, [R1+0x38] ;  /* 0x00003800010d7983 */ /* 0x010f220000100800 */
[----:B------:R-:W-:-:S04]  /*8270*/  LEA R6, P0, R250, R0, 0x1 ;  /* 0x00000000fa067211 */ /* 0x000fc800078008ff */
[----:B-1----:R-:W-:Y:S02]  /*8280*/  LEA.HI.X R7, R250, R8, R251, 0x1, P0 ;  /* 0x00000008fa077211 */ /* 0x002fe400000f0cfb */
[----:B------:R-:W-:-:S04]  /*8290*/  LEA R4, P0, R252, R0, 0x1 ;  /* 0x00000000fc047211 */ /* 0x000fc800078008ff */
[----:B--2---:R-:W-:Y:S02]  /*82a0*/  LEA.HI.X R5, R252, R8, R3, 0x1, P0 ;  /* 0x00000008fc057211 */ /* 0x004fe400000f0c03 */
[----:B---3--:R-:W-:Y:S01]  /*82b0*/  LEA R2, P0, R12, R0, 0x1 ;  /* 0x000000000c027211 */ /* 0x008fe200078008ff */
[----:B------:R-:W-:-:S03]  /*82c0*/  IMAD.SHL.U32 R0, R241, 0x2, RZ ;  /* 0x00000002f1007824 */ /* 0x000fc600078e00ff */
[----:B----4-:R-:W-:Y:S02]  /*82d0*/  LEA.HI.X R3, R12, R8, R13, 0x1, P0 ;  /* 0x000000080c037211 */ /* 0x010fe400000f0c0d */
[----:B------:R-:W-:Y:S01]  /*82e0*/  @!PT LDS RZ, [RZ] ;  /* 0x00000000fffff984 */ /* 0x000fe20000000800 */
[----:B------:R-:W-:Y:S01]  /*82f0*/  @!PT LDS RZ, [RZ] ;  /* 0x00000000fffff984 */ /* 0x000fe20000000800 */
[----:B------:R-:W-:Y:S01]  /*8300*/  @!PT LDS RZ, [RZ] ;  /* 0x00000000fffff984 */ /* 0x000fe20000000800 */
[----:B------:R1:W-:Y:S04]  /*8310*/  LDGSTS.E.BYPASS.LTC128B.128 [R0+0x6880], [R6.64], !P2 ;  /* 0x0688000006007fae */ /* 0x0003e8000d101d46 */
[----:B------:R1:W-:Y:S04]  /*8320*/  LDGSTS.E.BYPASS.LTC128B.128 [R0+0x8880], [R4.64], !P3 ;  /* 0x0888000004007fae */ /* 0x0003e8000d901d46 */
[----:B------:R1:W-:Y:S02]  /*8330*/  LDGSTS.E.BYPASS.LTC128B.128 [R0+0xa880], [R2.64], !P4 ;  /* 0x0a88000002007fae */ /* 0x0003e4000e101d46 */
.L_x_214:
[----:B------:R-:W-:Y:S05]  /*8340*/  BSYNC B0 ;  /* 0x0000000000007941 */ /* 0x000fea0003800000 */
.L_x_213:
[----:B------:R-:W-:Y:S05]  /*8350*/  BRA.DIV ~URZ, `(.L_x_215) ;  /* 0x000109127f007947 */ /* 0x000fea000b800000 */
[----:B-1----:R1:W2:Y:S02]  /*8360*/  SHFL.IDX PT, R8, R10, 0x2, 0x1c1f ;  /* 0x005c1f000a087f89 */ /* 0x0022a400000e0000 */
.L_x_339:
[----:B------:R-:W-:Y:S05]  /*8370*/  BRA.DIV ~URZ, `(.L_x_216) ;  /* 0x000109627f007947 */ /* 0x000fea000b800000 */
[----:B----4-:R4:W1:Y:S02]  /*8380*/  SHFL.IDX PT, R0, R11, 0x2, 0x1c1f ;  /* 0x005c1f000b007f89 */ /* 0x01086400000e0000 */
.L_x_340:
[----:B------:R-:W-:Y:S01]  /*8390*/  IADD3 R2, R9, 0x40, RZ ;  /* 0x0000004009027810 */ /* 0x000fe20007ffe0ff */
[----:B------:R-:W-:Y:S03]  /*83a0*/  BSSY B0, `(.L_x_217) ;  /* 0x0000013000007945 */ /* 0x000fe60003800000 */
[----:B------:R-:W-:-:S13]  /*83b0*/  ISETP.GE.AND P0, PT, R2, R34, PT ;  /* 0x000000220200720c */ /* 0x000fda0003f06270 */
[----:B------:R-:W-:Y:S05]  /*83c0*/  @P0 BRA `(.L_x_218) ;  /* 0x0000010000000947 */ /* 0x000fea0003800000 */
[----:B---3--:R-:W3:Y:S04]  /*83d0*/  LDL R3, [R1+0x3c] ;  /* 0x00003c0001037983 */ /* 0x008ee80000100800 */
[----:B----4-:R-:W4:Y:S04]  /*83e0*/  LDL R12, [R1] ;  /* 0x00000000010c7983 */ /* 0x010f280000100800 */
[----:B--2---:R-:W2:Y:S01]  /*83f0*/  LDL R13, [R1+0x38] ;  /* 0x00003800010d7983 */ /* 0x004ea20000100800 */
[----:B-1----:R-:W-:-:S04]  /*8400*/  LEA R6, P0, R250, R0, 0x1 ;  /* 0x00000000fa067211 */ /* 0x002fc800078008ff */
        /* <DEDUP_REMOVED lines=12> */
.L_x_218:
[----:B------:R-:W-:Y:S05]  /*84d0*/  BSYNC B0 ;  /* 0x0000000000007941 */ /* 0x000fea0003800000 */
.L_x_217:
[----:B------:R-:W-:Y:S05]  /*84e0*/  BRA.DIV ~URZ, `(.L_x_219) ;  /* 0x000108527f007947 */ /* 0x000fea000b800000 */
[----:B--2---:R2:W3:Y:S04]  /*84f0*/  SHFL.IDX PT, R8, R10, 0x3, 0x1c1f ;  /* 0x007c1f000a087f89 */ /* 0x0044e800000e0000 */
[----:B-1----:R2:W1:Y:S02]  /*8500*/  SHFL.IDX PT, R0, R11, 0x3, 0x1c1f ;  /* 0x007c1f000b007f89 */ /* 0x00246400000e0000 */
.L_x_341:
[----:B--2---:R-:W2:Y:S04]  /*8510*/  LDL R4, [R1+0x3c] ;  /* 0x00003c0001047983 */ /* 0x004ea80000100800 */
[----:B----4-:R-:W4:Y:S04]  /*8520*/  LDL R211, [R1] ;  /* 0x0000000001d37983 */ /* 0x010f280000100800 */
[----:B---3--:R-:W3:Y:S01]  /*8530*/  LDL R12, [R1+0x38] ;  /* 0x00003800010c7983 */ /* 0x008ee20000100800 */
[----:B------:R-:W-:-:S04]  /*8540*/  IADD3 R2, R9, 0x60, RZ ;  /* 0x0000006009027810 */ /* 0x000fc80007ffe0ff */
[----:B------:R-:W-:Y:S01]  /*8550*/  ISETP.GE.AND P0, PT, R2, R34, PT ;  /* 0x000000220200720c */ /* 0x000fe20003f06270 */
[----:B------:R-:W-:-:S04]  /*8560*/  IMAD.MOV.U32 R65, RZ, RZ, 0x30 ;  /* 0x00000030ff417424 */ /* 0x000fc800078e00ff */
[----:B------:R-:W-:Y:S01]  /*8570*/  IMAD R65, R210, -0x30, R65 ;  /* 0xffffffd0d2417824 */ /* 0x000fe200078e0241 */
[----:B------:R-:W-:-:S03]  /*8580*/  SHF.R.S32.HI R64, RZ, 0x1f, R137 ;  /* 0x0000001fff407819 */ /* 0x000fc60000011489 */
[----:B------:R-:W-:-:S04]  /*8590*/  IMAD.IADD R140, R163, 0x1, R65 ;  /* 0x00000001a38c7824 */ /* 0x000fc800078e0241 */
[----:B-1----:R-:W-:Y:S02]  /*85a0*/  @!P0 LEA R2, P1, R250, R0, 0x1 ;  /* 0x00000000fa028211 */ /* 0x002fe400078208ff */
[----:B------:R-:W-:Y:S02]  /*85b0*/  IMNMX R11, R140, 0x30, PT ;  /* 0x000000308c0b7817 */ /* 0x000fe40003800200 */
[----:B------:R-:W-:Y:S02]  /*85c0*/  @!P0 LEA.HI.X R3, R250, R8, R251, 0x1, P1 ;  /* 0x00000008fa038211 */ /* 0x000fe400008f0cfb */
[----:B------:R-:W-:Y:S01]  /*85d0*/  @!P0 LEA R6, P1, R252, R0, 0x1 ;  /* 0x00000000fc068211 */ /* 0x000fe200078208ff */
[----:B------:R-:W-:Y:S02]  /*85e0*/  IMAD R5, R64, c[0x0][0x1e0], RZ ;  /* 0x0000780040057a24 */ /* 0x000fe400078e02ff */
[----:B------:R-:W-:Y:S02]  /*85f0*/  @!P0 IMAD.SHL.U32 R9, R241, 0x2, RZ ;  /* 0x00000002f1098824 */ /* 0x000fe400078e00ff */
[----:B------:R-:W-:-:S03]  /*8600*/  IMAD R10, R137, c[0x0][0x1e4], R5 ;  /* 0x00007900890a7a24 */ /* 0x000fc600078e0205 */
[----:B------:R-:W-:Y:S01]  /*8610*/  @!PT LDS RZ, [RZ] ;  /* 0x00000000fffff984 */ /* 0x000fe20000000800 */
[----:B------:R-:W-:Y:S01]  /*8620*/  @!PT LDS RZ, [RZ] ;  /* 0x00000000fffff984 */ /* 0x000fe20000000800 */
[----:B------:R-:W-:Y:S01]  /*8630*/  @!PT LDS RZ, [RZ] ;  /* 0x00000000fffff984 */ /* 0x000fe20000000800 */
[----:B------:R1:W-:Y:S01]  /*8640*/  @!P0 LDGSTS.E.BYPASS.LTC128B.128 [R9+0x7880], [R2.64], !P2 ;  /* 0x0788000002098fae */ /* 0x0003e2000d101d46 */
[----:B------:R-:W-:Y:S02]  /*8650*/  IMAD.MOV.U32 R138, RZ, RZ, R244 ;  /* 0x000000ffff8a7224 */ /* 0x000fe400078e00f4 */
[----:B------:R-:W-:Y:S02]  /*8660*/  IMAD.MOV.U32 R139, RZ, RZ, R246 ;  /* 0x000000ffff8b7224 */ /* 0x000fe400078e00f6 */
[----:B-1----:R-:W-:Y:S01]  /*8670*/  IMAD.WIDE.U32 R2, R137, c[0x0][0x1e0], RZ ;  /* 0x0000780089027a25 */ /* 0x002fe200078e00ff */
[----:B--2---:R-:W-:Y:S02]  /*8680*/  @!P0 LEA.HI.X R7, R252, R8, R4, 0x1, P1 ;  /* 0x00000008fc078211 */ /* 0x004fe400008f0c04 */
[----:B----4-:R-:W-:Y:S01]  /*8690*/  @!P0 LEA R4, P1, R211, R0, 0x1 ;  /* 0x00000000d3048211 */ /* 0x010fe200078208ff */
[----:B------:R-:W-:Y:S02]  /*86a0*/  IMAD.IADD R0, R11, 0x1, -R243 ;  /* 0x000000010b007824 */ /* 0x000fe400078e0af3 */
[----:B------:R1:W-:Y:S01]  /*86b0*/  @!P0 LDGSTS.E.BYPASS.LTC128B.128 [R9+0x9880], [R6.64], !P3 ;  /* 0x0988000006098fae */ /* 0x0003e2000d901d46 */
[----:B---3--:R-:W-:-:S02]  /*86c0*/  @!P0 LEA.HI.X R5, R211, R8, R12, 0x1, P1 ;  /* 0x00000008d3058211 */ /* 0x008fc400008f0c0c */
[C---:B------:R-:W-:Y:S02]  /*86d0*/  ISETP.GE.AND P1, PT, R0.reuse, 0x21, PT ;  /* 0x000000210000780c */ /* 0x040fe40003f26270 */
[----:B------:R-:W-:Y:S01]  /*86e0*/  ISETP.GE.AND P2, PT, R0, 0x1, PT ;  /* 0x000000010000780c */ /* 0x000fe20003f46270 */
[----:B------:R2:W-:Y:S01]  /*86f0*/  @!P0 LDGSTS.E.BYPASS.LTC128B.128 [R9+0xb880], [R4.64], !P4 ;  /* 0x0b88000004098fae */ /* 0x0005e2000e101d46 */
[----:B------:R-:W-:Y:S02]  /*8700*/  IMAD.IADD R0, R3, 0x1, R10 ;  /* 0x0000000103007824 */ /* 0x000fe400078e020a */
[----:B------:R-:W-:Y:S01]  /*8710*/  IMAD.MOV.U32 R8, RZ, RZ, 0x20 ;  /* 0x00000020ff087424 */ /* 0x000fe200078e00ff */
[----:B------:R-:W0:Y:S01]  /*8720*/  LDGDEPBAR ;  /* 0x00000000000079af */ /* 0x000e220000000000 */
[----:B------:R-:W-:Y:S01]  /*8730*/  WARPSYNC 0xffffffff ;  /* 0xffffffff00007948 */ /* 0x000fe20003800000 */
[----:B------:R-:W-:-:S04]  /*8740*/  IMAD.WIDE.U32 R2, R2, 0x30, R138 ;  /* 0x0000003002027825 */ /* 0x000fc800078e008a */
[----:B------:R-:W-:-:S04]  /*8750*/  IMAD R0, R0, 0x30, RZ ;  /* 0x0000003000007824 */ /* 0x000fc800078e02ff */
[----:B------:R-:W-:Y:S02]  /*8760*/  IMAD.IADD R0, R3, 0x1, R0 ;  /* 0x0000000103007824 */ /* 0x000fe400078e0200 */
[----:B-1----:R-:W-:Y:S01]  /*8770*/  IMAD.WIDE.U32 R6, R8, c[0x0][0x1e0], RZ ;  /* 0x0000780008067a25 */ /* 0x002fe200078e00ff */
[----:B------:R-:W-:Y:S04]  /*8780*/  BAR.SYNC.DEFER_BLOCKING 0x0 ;  /* 0x0000000000007b1d */ /* 0x000fe80000010000 */
[----:B------:R-:W-:Y:S01]  /*8790*/  @P1 IADD3 R3, P0, R2, R6, RZ ;  /* 0x0000000602031210 */ /* 0x000fe20007f1e0ff */
[----:B--2---:R-:W-:Y:S01]  /*87a0*/  IMAD R5, R8, c[0x0][0x1e4], RZ ;  /* 0x0000790008057a24 */ /* 0x004fe200078e02ff */
[----:B------:R-:W-:Y:S02]  /*87b0*/  @P2 LEA R4, P3, R2, c[0x0][0x1c8], 0x1 ;  /* 0x0000720002042a11 */ /* 0x000fe400078608ff */
[----:B------:R-:W-:-:S02]  /*87c0*/  ISETP.NE.AND P4, PT, R141, RZ, PT ;  /* 0x000000ff8d00720c */ /* 0x000fc40003f85270 */
[----:B------:R-:W-:Y:S02]  /*87d0*/  @P1 IADD3.X R6, R0, R7, R5, P0, !PT ;  /* 0x0000000700061210 */ /* 0x000fe400007fe405 */
[----:B------:R-:W-:Y:S02]  /*87e0*/  @P2 LEA.HI.X R5, R2, c[0x0][0x1cc], R0, 0x1, P3 ;  /* 0x0000730002052a11 */ /* 0x000fe400018f0c00 */
[----:B------:R-:W-:-:S04]  /*87f0*/  @P1 LEA R2, P0, R3, c[0x0][0x1c8], 0x1 ;  /* 0x0000720003021a11 */ /* 0x000fc800078008ff */
[----:B------:R-:W-:Y:S01]  /*8800*/  @P1 LEA.HI.X R3, R3, c[0x0][0x1cc], R6, 0x1, P0 ;  /* 0x0000730003031a11 */ /* 0x000fe200000f0c06 */
[C---:B------:R-:W-:Y:S01]  /*8810*/  @P2 IMAD.SHL.U32 R6, R241.reuse, 0x2, RZ ;  /* 0x00000002f1062824 */ /* 0x040fe200078e00ff */
[----:B------:R-:W-:Y:S01]  /*8820*/  ISETP.LT.AND P0, PT, RZ, c[0x0][0x27c], PT ;  /* 0x00009f00ff007a0c */ /* 0x000fe20003f01270 */
[----:B------:R-:W-:-:S03]  /*8830*/  @P1 IMAD.SHL.U32 R0, R241, 0x2, RZ ;  /* 0x00000002f1001824 */ /* 0x000fc600078e00ff */
        /* <DEDUP_REMOVED lines=10> */
[----:B------:R-:W-:Y:S05]  /*88e0*/  @P0 BRA `(.L_x_220) ;  /* 0x0000002000000947 */ /* 0x000fea0003800000 */
[----:B------:R-:W-:-:S04]  /*88f0*/  DEPBAR.LE SB0, 0x1 ;  /* 0x000080400000791a */ /* 0x000fc80000000000 */
[----:B------:R-:W-:Y:S05]  /*8900*/  BRA `(.L_x_221) ;  /* 0x0000584000007947 */ /* 0x000fea0003800000 */
.L_x_220:
[----:B------:R-:W2:Y:S01]  /*8910*/  LDL R66, [R1+0x14] ;  /* 0x0000140001427983 */ /* 0x000ea20000100800 */
[----:B-1---5:R-:W-:Y:S01]  /*8920*/  SHF.R.S32.HI R0, RZ, 0x1f, R136 ;  /* 0x0000001fff007819 */ /* 0x022fe20000011488 */
[----:B------:R-:W-:Y:S01]  /*8930*/  ULDC.U8 UR4, c[0x0][0x298] ;  /* 0x0000a60000047ab9 */ /* 0x000fe20000000000 */
[----:B------:R-:W-:Y:S01]  /*8940*/  IMAD.WIDE.U32 R2, R136, c[0x0][0x280], RZ ;  /* 0x0000a00088027a25 */ /* 0x000fe200078e00ff */
[----:B------:R-:W-:Y:S01]  /*8950*/  ISETP.NE.AND P2, PT, RZ, UR4, PT ;  /* 0x00000004ff007c0c */ /* 0x000fe2000bf45270 */
[----:B------:R-:W-:Y:S02]  /*8960*/  BSSY B2, `(.L_x_221) ;  /* 0x000057e000027945 */ /* 0x000fe40003800000 */
[----:B------:R-:W-:Y:S01]  /*8970*/  IMAD R6, R0, c[0x0][0x280], RZ ;  /* 0x0000a00000067a24 */ /* 0x000fe200078e02ff */
[----:B------:R-:W-:Y:S01]  /*8980*/  LEA R7, P1, R2, c[0x0][0x270], 0x1 ;  /* 0x00009c0002077a11 */ /* 0x000fe200078208ff */
[----:B------:R-:W-:Y:S02]  /*8990*/  IMAD R0, R0, c[0x0][0x290], RZ ;  /* 0x0000a40000007a24 */ /* 0x000fe400078e02ff */
[----:B------:R-:W-:-:S02]  /*89a0*/  IMAD R6, R136, c[0x0][0x284], R6 ;  /* 0x0000a10088067a24 */ /* 0x000fc400078e0206 */
[----:B------:R-:W-:-:S03]  /*89b0*/  IMAD.WIDE.U32 R4, R136, c[0x0][0x290], RZ ;  /* 0x0000a40088047a25 */ /* 0x000fc600078e00ff */
[----:B------:R-:W-:Y:S01]  /*89c0*/  IADD3 R3, R6, R3, RZ ;  /* 0x0000000306037210 */ /* 0x000fe20007ffe0ff */
[----:B------:R-:W-:Y:S01]  /*89d0*/  IMAD R0, R136, c[0x0][0x294], R0 ;  /* 0x0000a50088007a24 */ /* 0x000fe200078e0200 */
[----:B------:R-:W-:-:S04]  /*89e0*/  LEA R8, P0, R4, c[0x0][0x288], 0x1 ;  /* 0x0000a20004087a11 */ /* 0x000fc800078008ff */
[----:B------:R-:W-:Y:S02]  /*89f0*/  IADD3 R5, R0, R5, RZ ;  /* 0x0000000500057210 */ /* 0x000fe40007ffe0ff */
[----:B------:R-:W-:Y:S02]  /*8a00*/  LEA.HI.X R0, R2, c[0x0][0x274], R3, 0x1, P1 ;  /* 0x00009d0002007a11 */ /* 0x000fe400008f0c03 */
[----:B------:R-:W-:Y:S02]  /*8a10*/  LEA.HI.X R2, R4, c[0x0][0x28c], R5, 0x1, P0 ;  /* 0x0000a30004027a11 */ /* 0x000fe400000f0c05 */
[----:B--2---:R-:W-:Y:S01]  /*8a20*/  LEA R6, R66, R242, 0x7 ;  /* 0x000000f242067211 */ /* 0x004fe200078e38ff */
[----:B------:R-:W-:Y:S05]  /*8a30*/  @!P2 BRA `(.L_x_222) ;  /* 0x00002a600000a947 */ /* 0x000fea0003800000 */
[----:B------:R-:W-:Y:S01]  /*8a40*/  ISETP.GE.AND P0, PT, R6, R34, PT ;  /* 0x000000220600720c */ /* 0x000fe20003f06270 */
[----:B------:R-:W1:Y:S01]  /*8a50*/  SHFL.IDX PT, R3, R2, RZ, 0x1e1f ;  /* 0x001e1fff02037589 */ /* 0x000e6200000e0000 */
[----:B------:R-:W-:Y:S01]  /*8a60*/  BSSY B0, `(.L_x_223) ;  /* 0x000004f000007945 */ /* 0x000fe20003800000 */
[----:B------:R-:W-:Y:S01]  /*8a70*/  CS2R R28, SRZ ;  /* 0x00000000001c7805 */ /* 0x000fe2000001ff00 */
[----:B------:R-:W-:Y:S01]  /*8a80*/  CS2R R26, SRZ ;  /* 0x00000000001a7805 */ /* 0x000fe2000001ff00 */
[----:B------:R-:W2:Y:S01]  /*8a90*/  SHFL.IDX PT, R5, R0, RZ, 0x1e1f ;  /* 0x001e1fff00057589 */ /* 0x000ea200000e0000 */
[----:B------:R-:W-:Y:S01]  /*8aa0*/  CS2R R24, SRZ ;  /* 0x0000000000187805 */ /* 0x000fe2000001ff00 */
[----:B------:R-:W-:Y:S01]  /*8ab0*/  CS2R R22, SRZ ;  /* 0x0000000000167805 */ /* 0x000fe2000001ff00 */
[----:B------:R-:W-:Y:S01]  /*8ac0*/  CS2R R20, SRZ ;  /* 0x0000000000147805 */ /* 0x000fe2000001ff00 */
[----:B------:R3:W4:Y:S01]  /*8ad0*/  SHFL.IDX PT, R4, R7, RZ, 0x1e1f ;  /* 0x001e1fff07047589 */ /* 0x00072200000e0000 */
[----:B------:R-:W-:Y:S01]  /*8ae0*/  CS2R R18, SRZ ;  /* 0x0000000000127805 */ /* 0x000fe2000001ff00 */
[----:B------:R-:W-:Y:S01]  /*8af0*/  CS2R R16, SRZ ;  /* 0x0000000000107805 */ /* 0x000fe2000001ff00 */
[----:B------:R-:W-:Y:S01]  /*8b00*/  CS2R R14, SRZ ;  /* 0x00000000000e7805 */ /* 0x000fe2000001ff00 */
[----:B------:R5:W1:Y:S01]  /*8b10*/  SHFL.IDX PT, R2, R8, RZ, 0x1e1f ;  /* 0x001e1fff08027589 */ /* 0x000a6200000e0000 */
[----:B------:R-:W-:Y:S01]  /*8b20*/  CS2R R12, SRZ ;  /* 0x00000000000c7805 */ /* 0x000fe2000001ff00 */
[----:B------:R-:W-:Y:S01]  /*8b30*/  CS2R R10, SRZ ;  /* 0x00000000000a7805 */ /* 0x000fe2000001ff00 */
[----:B---3--:R-:W-:Y:S01]  /*8b40*/  CS2R R6, SRZ ;  /* 0x0000000000067805 */ /* 0x008fe2000001ff00 */
[----:B-----5:R-:W-:Y:S01]  /*8b50*/  CS2R R8, SRZ ;  /* 0x0000000000087805 */ /* 0x020fe2000001ff00 */
[----:B------:R-:W-:Y:S05]  /*8b60*/  @P0 BRA `(.L_x_224) ;  /* 0x000003e000000947 */ /* 0x000fea0003800000 */
[----:B-12-4-:R-:W2:Y:S04]  /*8b70*/  LDL R32, [R1+0x8c] ;  /* 0x00008c0001207983 */ /* 0x016ea80000100800 */
[----:B------:R-:W3:Y:S04]  /*8b80*/  LDL R31, [R1+0x88] ;  /* 0x00008800011f7983 */ /* 0x000ee80000100800 */
[----:B------:R-:W4:Y:S01]  /*8b90*/  LDL R30, [R1+0x84] ;  /* 0x00008400011e7983 */ /* 0x000f220000100800 */
[C---:B------:R-:W-:Y:S01]  /*8ba0*/  ISETP.GE.AND P1, PT, R153.reuse, c[0x0][0x27c], PT ;  /* 0x00009f0099007a0c */ /* 0x040fe20003f26270 */
[----:B------:R-:W-:Y:S01]  /*8bb0*/  IMAD.SHL.U32 R0, R153, 0x2, RZ ;  /* 0x0000000299007824 */ /* 0x000fe200078e00ff */
[----:B------:R-:W-:Y:S01]  /*8bc0*/  ISETP.GE.AND P0, PT, R155, c[0x0][0x27c], PT ;  /* 0x00009f009b007a0c */ /* 0x000fe20003f06270 */
[----:B------:R-:W3:Y:S01]  /*8bd0*/  LDL R28, [R1+0x90] ;  /* 0x00009000011c7983 */ /* 0x000ee20000100800 */
[----:B------:R-:W-:-:S09]  /*8be0*/  CS2R R22, SRZ ;  /* 0x0000000000167805 */ /* 0x000fd2000001ff00 */
[-C--:B------:R-:W-:Y:S02]  /*8bf0*/  @!P1 IADD3 R8, P2, R4, R0.reuse, RZ ;  /* 0x0000000004089210 */ /* 0x080fe40007f5e0ff */
[----:B------:R-:W-:Y:S01]  /*8c00*/  @!P1 IADD3 R6, P3, R2, R0, RZ ;  /* 0x0000000002069210 */ /* 0x000fe20007f7e0ff */
[----:B------:R-:W-:Y:S01]  /*8c10*/  CS2R R10, SRZ ;  /* 0x00000000000a7805 */ /* 0x000fe2000001ff00 */
[----:B------:R-:W-:Y:S01]  /*8c20*/  IMAD.SHL.U32 R0, R155, 0x2, RZ ;  /* 0x000000029b007824 */ /* 0x000fe200078e00ff */
[----:B------:R-:W-:Y:S01]  /*8c30*/  CS2R R24, SRZ ;  /* 0x0000000000187805 */ /* 0x000fe2000001ff00 */
[----:B------:R-:W-:Y:S01]  /*8c40*/  CS2R R12, SRZ ;  /* 0x00000000000c7805 */ /* 0x000fe2000001ff00 */
[--C-:B--2---:R-:W-:Y:S01]  /*8c50*/  @!P1 IMAD.X R9, R5, 0x1, R32.reuse, P2 ;  /* 0x0000000105099824 */ /* 0x104fe200010e0620 */
[----:B------:R-:W-:Y:S01]  /*8c60*/  ISETP.GE.AND P2, PT, R152, c[0x0][0x27c], PT ;  /* 0x00009f0098007a0c */ /* 0x000fe20003f46270 */
[----:B------:R-:W-:Y:S02]  /*8c70*/  @!P1 IMAD.X R7, R3, 0x1, R32, P3 ;  /* 0x0000000103079824 */ /* 0x000fe400018e0620 */
[----:B------:R-:W2:Y:S04]  /*8c80*/  LDL R32, [R1+0x80] ;  /* 0x0000800001207983 */ /* 0x000ea80000100800 */
[----:B------:R1:W5:Y:S04]  /*8c90*/  @!P1 LD.E.64 R22, [R8.64] ;  /* 0x0000000608169980 */ /* 0x000368000c101b00 */
[----:B------:R3:W5:Y:S01]  /*8ca0*/  @!P1 LD.E.64 R10, [R6.64] ;  /* 0x00000006060a9980 */ /* 0x000762000c101b00 */
[----:B------:R-:W-:Y:S01]  /*8cb0*/  ISETP.GE.AND P4, PT, R106, c[0x0][0x27c], PT ;  /* 0x00009f006a007a0c */ /* 0x000fe20003f86270 */
[----:B------:R-:W-:Y:S01]  /*8cc0*/  CS2R R26, SRZ ;  /* 0x00000000001a7805 */ /* 0x000fe2000001ff00 */
[----:B------:R-:W-:Y:S01]  /*8cd0*/  CS2R R14, SRZ ;  /* 0x00000000000e7805 */ /* 0x000fe2000001ff00 */
[----:B-1----:R-:W-:-:S02]  /*8ce0*/  @!P0 IADD3 R8, P3, R4, R0, RZ ;  /* 0x0000000004088210 */ /* 0x002fc40007f7e0ff */
[----:B---3--:R-:W-:-:S03]  /*8cf0*/  @!P0 IADD3 R6, P1, R2, R0, RZ ;  /* 0x0000000002068210 */ /* 0x008fc60007f3e0ff */
[--C-:B------:R-:W-:Y:S02]  /*8d00*/  @!P0 IMAD.X R9, R5, 0x1, R31.reuse, P3 ;  /* 0x0000000105098824 */ /* 0x100fe400018e061f */
[----:B------:R-:W-:Y:S02]  /*8d10*/  IMAD.SHL.U32 R0, R152, 0x2, RZ ;  /* 0x0000000298007824 */ /* 0x000fe400078e00ff */
[----:B------:R-:W-:Y:S01]  /*8d20*/  @!P0 IMAD.X R7, R3, 0x1, R31, P1 ;  /* 0x0000000103078824 */ /* 0x000fe200008e061f */
[----:B------:R-:W-:Y:S01]  /*8d30*/  ISETP.GE.AND P3, PT, R156, c[0x0][0x27c], PT ;  /* 0x00009f009c007a0c */ /* 0x000fe20003f66270 */
[----:B------:R1:W5:Y:S04]  /*8d40*/  @!P0 LD.E.64 R24, [R8.64] ;  /* 0x0000000608188980 */ /* 0x000368000c101b00 */
[----:B------:R3:W5:Y:S01]  /*8d50*/  @!P0 LD.E.64 R12, [R6.64] ;  /* 0x00000006060c8980 */ /* 0x000762000c101b00 */
[----:B------:R-:W-:Y:S01]  /*8d60*/  @!P4 IMAD.WIDE R20, R106, 0x2, R2 ;  /* 0x000000026a14c825 */ /* 0x000fe200078e0202 */
[----:B------:R-:W-:Y:S01]  /*8d70*/  CS2R R18, SRZ ;  /* 0x0000000000127805 */ /* 0x000fe2000001ff00 */
[----:B-1----:R-:W-:-:S02]  /*8d80*/  @!P2 IADD3 R8, P1, R4, R0, RZ ;  /* 0x000000000408a210 */ /* 0x002fc40007f3e0ff */
[----:B---3--:R-:W-:Y:S01]  /*8d90*/  @!P2 IADD3 R6, P0, R2, R0, RZ ;  /* 0x000000000206a210 */ /* 0x008fe20007f1e0ff */
[----:B------:R-:W-:Y:S01]  /*8da0*/  IMAD.SHL.U32 R0, R156, 0x2, RZ ;  /* 0x000000029c007824 */ /* 0x000fe200078e00ff */
[----:B----4-:R-:W-:-:S03]  /*8db0*/  @!P2 IADD3.X R9, R5, R30, RZ, P1, !PT ;  /* 0x0000001e0509a210 */ /* 0x010fc60000ffe4ff */
[----:B------:R-:W-:Y:S01]  /*8dc0*/  @!P2 IMAD.X R7, R3, 0x1, R30, P0 ;  /* 0x000000010307a824 */ /* 0x000fe200000e061e */
[----:B------:R-:W-:Y:S01]  /*8dd0*/  ISETP.GE.AND P1, PT, R154, c[0x0][0x27c], PT ;  /* 0x00009f009a007a0c */ /* 0x000fe20003f26270 */
[----:B------:R1:W5:Y:S04]  /*8de0*/  @!P2 LD.E.64 R26, [R8.64] ;  /* 0x00000006081aa980 */ /* 0x000368000c101b00 */
[----:B------:R3:W5:Y:S01]  /*8df0*/  @!P2 LD.E.64 R14, [R6.64] ;  /* 0x00000006060ea980 */ /* 0x000762000c101b00 */
[----:B------:R-:W-:-:S05]  /*8e00*/  @!P4 IMAD.WIDE R16, R106, 0x2, R4 ;  /* 0x000000026a10c825 */ /* 0x000fca00078e0204 */
[----:B------:R4:W5:Y:S01]  /*8e10*/  @!P4 LD.E.64 R18, [R16.64] ;  /* 0x000000061012c980 */ /* 0x000962000c101b00 */
[----:B-1----:R-:W-:Y:S01]  /*8e20*/  @!P3 IADD3 R8, P0, R4, R0, RZ ;  /* 0x000000000408b210 */ /* 0x002fe20007f1e0ff */
[----:B---3--:R-:W-:-:S04]  /*8e30*/  CS2R R6, SRZ ;  /* 0x0000000000067805 */ /* 0x008fc8000001ff00 */
[----:B------:R-:W-:Y:S01]  /*8e40*/  @!P3 IMAD.X R9, R5, 0x1, R28, P0 ;  /* 0x000000010509b824 */ /* 0x000fe200000e061c */
[----:B------:R-:W-:Y:S01]  /*8e50*/  @!P3 IADD3 R30, P0, R2, R0, RZ ;  /* 0x00000000021eb210 */ /* 0x000fe20007f1e0ff */
[----:B------:R-:W-:Y:S01]  /*8e60*/  IMAD.SHL.U32 R0, R154, 0x2, RZ ;  /* 0x000000029a007824 */ /* 0x000fe200078e00ff */
[----:B------:R1:W5:Y:S02]  /*8e70*/  @!P4 LD.E.64 R6, [R20.64] ;  /* 0x000000061406c980 */ /* 0x000364000c101b00 */
[----:B------:R-:W-:Y:S02]  /*8e80*/  @!P3 IADD3.X R31, R3, R28, RZ, P0, !PT ;  /* 0x0000001c031fb210 */ /* 0x000fe400007fe4ff */
[-C--:B------:R-:W-:Y:S02]  /*8e90*/  @!P1 IADD3 R4, P2, R4, R0.reuse, RZ ;  /* 0x0000000004049210 */ /* 0x080fe40007f5e0ff */
[----:B------:R-:W-:Y:S01]  /*8ea0*/  @!P1 IADD3 R2, P0, R2, R0, RZ ;  /* 0x0000000002029210 */ /* 0x000fe20007f1e0ff */
[----:B------:R-:W-:Y:S01]  /*8eb0*/  CS2R R28, SRZ ;  /* 0x00000000001c7805 */ /* 0x000fe2000001ff00 */
[----:B----4-:R-:W-:Y:S01]  /*8ec0*/  CS2R R16, SRZ ;  /* 0x0000000000107805 */ /* 0x010fe2000001ff00 */
[----:B-1----:R-:W-:-:S06]  /*8ed0*/  CS2R R20, SRZ ;  /* 0x0000000000147805 */ /* 0x002fcc000001ff00 */
[----:B------:R1:W5:Y:S02]  /*8ee0*/  @!P3 LD.E.64 R20, [R8.64] ;  /* 0x000000060814b980 */ /* 0x000364000c101b00 */
[----:B-1----:R-:W-:-:S06]  /*8ef0*/  CS2R R8, SRZ ;  /* 0x0000000000087805 */ /* 0x002fcc000001ff00 */
[----:B------:R1:W5:Y:S01]  /*8f00*/  @!P3 LD.E.64 R8, [R30.64] ;  /* 0x000000061e08b980 */ /* 0x000362000c101b00 */
[--C-:B--2---:R-:W-:Y:S02]  /*8f10*/  @!P1 IMAD.X R5, R5, 0x1, R32.reuse, P2 ;  /* 0x0000000105059824 */ /* 0x104fe400010e0620 */
[----:B------:R-:W-:-:S03]  /*8f20*/  @!P1 IMAD.X R3, R3, 0x1, R32, P0 ;  /* 0x0000000103039824 */ /* 0x000fc600000e0620 */
[----:B------:R1:W5:Y:S04]  /*8f30*/  @!P1 LD.E.64 R28, [R4.64] ;  /* 0x00000006041c9980 */ /* 0x000368000c101b00 */
[----:B------:R1:W5:Y:S02]  /*8f40*/  @!P1 LD.E.64 R16, [R2.64] ;  /* 0x0000000602109980 */ /* 0x000364000c101b00 */
.L_x_224:
[----:B-12-4-:R-:W-:Y:S05]  /*8f50*/  BSYNC B0 ;  /* 0x0000000000007941 */ /* 0x016fea0003800000 */
.L_x_223:
[--C-:B-----5:R-:W-:Y:S01]  /*8f60*/  IMAD.MOV.U32 R39, RZ, RZ, R27.reuse ;  /* 0x000000ffff277224 */ /* 0x120fe200078e001b */
[--C-:B------:R-:W-:Y:S01]  /*8f70*/  SHF.R.U64 R37, R26, 0x10, R27.reuse ;  /* 0x000000101a257819 */ /* 0x100fe2000000121b */
[----:B------:R-:W-:Y:S01]  /*8f80*/  IMAD.MOV.U32 R52, RZ, RZ, R20 ;  /* 0x000000ffff347224 */ /* 0x000fe200078e0014 */
[----:B------:R-:W-:Y:S01]  /*8f90*/  SHF.R.U32.HI R33, RZ, 0x10, R27 ;  /* 0x00000010ff217819 */ /* 0x000fe2000001161b */
[----:B------:R-:W-:Y:S01]  /*8fa0*/  IMAD.MOV.U32 R27, RZ, RZ, R8 ;  /* 0x000000ffff1b7224 */ /* 0x000fe200078e0008 */
[----:B------:R-:W-:Y:S01]  /*8fb0*/  SHF.R.U64 R45, R22, 0x10, R23 ;  /* 0x00000010162d7819 */ /* 0x000fe20000001217 */
[----:B------:R-:W-:Y:S01]  /*8fc0*/  IMAD.MOV.U32 R48, RZ, RZ, R22 ;  /* 0x000000ffff307224 */ /* 0x000fe200078e0016 */
[----:B------:R-:W-:Y:S01]  /*8fd0*/  SHF.R.U64 R41, R24, 0x10, R25 ;  /* 0x0000001018297819 */ /* 0x000fe20000001219 */
[----:B------:R-:W-:Y:S01]  /*8fe0*/  IMAD.MOV.U32 R44, RZ, RZ, R24 ;  /* 0x000000ffff2c7224 */ /* 0x000fe200078e0018 */
[----:B------:R-:W-:Y:S01]  /*8ff0*/  SHF.R.U32.HI R50, RZ, 0x10, R19 ;  /* 0x00000010ff327819 */ /* 0x000fe20000011613 */
[----:B------:R-:W-:Y:S01]  /*9000*/  IMAD.MOV.U32 R22, RZ, RZ, R11 ;  /* 0x000000ffff167224 */ /* 0x000fe200078e000b */
[----:B------:R-:W-:Y:S01]  /*9010*/  SHF.R.U64 R24, R8, 0x10, R9 ;  /* 0x0000001008187819 */ /* 0x000fe20000001209 */
[--C-:B------:R-:W-:Y:S01]  /*9020*/  IMAD.MOV.U32 R47, RZ, RZ, R23.reuse ;  /* 0x000000ffff2f7224 */ /* 0x100fe200078e0017 */
[----:B------:R-:W-:Y:S01]  /*9030*/  PRMT R27, R27, 0x5410, R52 ;  /* 0x000054101b1b7816 */ /* 0x000fe20000000034 */
[----:B------:R-:W-:Y:S01]  /*9040*/  IMAD.MOV.U32 R36, RZ, RZ, R28 ;  /* 0x000000ffff247224 */ /* 0x000fe200078e001c */
[----:B------:R-:W-:Y:S01]  /*9050*/  SHF.R.U32.HI R42, RZ, 0x10, R23 ;  /* 0x00000010ff2a7819 */ /* 0x000fe20000011617 */
[----:B------:R-:W-:Y:S01]  /*9060*/  IMAD.MOV.U32 R23, RZ, RZ, R10 ;  /* 0x000000ffff177224 */ /* 0x000fe200078e000a */
[----:B------:R-:W-:Y:S01]  /*9070*/  PRMT R24, R24, 0x5410, R50 ;  /* 0x0000541018187816 */ /* 0x000fe20000000032 */
[----:B------:R-:W-:Y:S01]  /*9080*/  IMAD.MOV.U32 R31, RZ, RZ, R6 ;  /* 0x000000ffff1f7224 */ /* 0x000fe200078e0006 */
[----:B------:R-:W-:Y:S01]  /*9090*/  PRMT R22, R22, 0x5410, R27 ;  /* 0x0000541016167816 */ /* 0x000fe2000000001b */
[----:B------:R-:W-:Y:S01]  /*90a0*/  IMAD.MOV.U32 R30, RZ, RZ, R7 ;  /* 0x000000ffff1e7224 */ /* 0x000fe200078e0007 */
[----:B------:R-:W-:Y:S01]  /*90b0*/  SHF.R.U64 R2, R10, 0x10, R11 ;  /* 0x000000100a027819 */ /* 0x000fe2000000120b */
[----:B------:R-:W-:Y:S01]  /*90c0*/  IMAD.MOV.U32 R54, RZ, RZ, R19 ;  /* 0x000000ffff367224 */ /* 0x000fe200078e0013 */
[--C-:B------:R-:W-:Y:S01]  /*90d0*/  PRMT R23, R23, 0x5410, R24.reuse ;  /* 0x0000541017177816 */ /* 0x100fe20000000018 */
[----:B------:R-:W-:Y:S01]  /*90e0*/  IMAD.MOV.U32 R51, RZ, RZ, R21 ;  /* 0x000000ffff337224 */ /* 0x000fe200078e0015 */
[----:B------:R-:W-:Y:S01]  /*90f0*/  PRMT R24, R22, 0x7610, R24 ;  /* 0x0000761016187816 */ /* 0x000fe20000000018 */
[--C-:B------:R-:W-:Y:S01]  /*9100*/  IMAD.MOV.U32 R35, RZ, RZ, R29.reuse ;  /* 0x000000ffff237224 */ /* 0x100fe200078e001d */
[----:B------:R-:W-:Y:S01]  /*9110*/  PRMT R22, R2, 0x7610, R22 ;  /* 0x0000761002167816 */ /* 0x000fe20000000016 */
[----:B------:R-:W-:Y:S01]  /*9120*/  IMAD R2, R66, -0x80, R34 ;  /* 0xffffff8042027824 */ /* 0x000fe200078e0222 */
[----:B------:R-:W-:Y:S01]  /*9130*/  SHF.R.U64 R32, R28, 0x10, R29 ;  /* 0x000000101c207819 */ /* 0x000fe2000000121d */
[----:B------:R-:W-:Y:S01]  /*9140*/  IMAD.MOV.U32 R43, RZ, RZ, R25 ;  /* 0x000000ffff2b7224 */ /* 0x000fe200078e0019 */
[----:B------:R-:W-:Y:S01]  /*9150*/  SHF.R.U64 R28, R6, 0x10, R7 ;  /* 0x00000010061c7819 */ /* 0x000fe20000001207 */
[----:B------:R-:W-:Y:S01]  /*9160*/  IMAD.MOV.U32 R6, RZ, RZ, R16 ;  /* 0x000000ffff067224 */ /* 0x000fe200078e0010 */
[----:B------:R-:W-:Y:S01]  /*9170*/  SHF.R.U64 R3, R16, 0x10, R17 ;  /* 0x0000001010037819 */ /* 0x000fe20000001211 */
[----:B------:R-:W-:Y:S01]  /*9180*/  IMAD.MOV.U32 R40, RZ, RZ, R26 ;  /* 0x000000ffff287224 */ /* 0x000fe200078e001a */
[----:B------:R-:W-:Y:S01]  /*9190*/  IMNMX R16, R2, 0x80, PT ;  /* 0x0000008002107817 */ /* 0x000fe20003800200 */
[----:B------:R-:W-:Y:S01]  /*91a0*/  IMAD.MOV.U32 R55, RZ, RZ, R18 ;  /* 0x000000ffff377224 */ /* 0x000fe200078e0012 */
[----:B------:R-:W-:Y:S01]  /*91b0*/  SHF.R.U64 R53, R18, 0x10, R19 ;  /* 0x0000001012357819 */ /* 0x000fe20000001213 */
[----:B------:R-:W-:Y:S01]  /*91c0*/  IMAD.MOV.U32 R19, RZ, RZ, R13 ;  /* 0x000000ffff137224 */ /* 0x000fe200078e000d */
[----:B------:R-:W-:Y:S01]  /*91d0*/  ISETP.GE.AND P0, PT, R242, R16, PT ;  /* 0x00000010f200720c */ /* 0x000fe20003f06270 */
[----:B------:R-:W-:Y:S01]  /*91e0*/  IMAD.MOV.U32 R26, RZ, RZ, R9 ;  /* 0x000000ffff1a7224 */ /* 0x000fe200078e0009 */
[----:B------:R-:W-:Y:S01]  /*91f0*/  SHF.R.U32.HI R38, RZ, 0x10, R25 ;  /* 0x00000010ff267819 */ /* 0x000fe20000011619 */
[----:B------:R-:W-:Y:S01]  /*9200*/  IMAD.MOV.U32 R10, RZ, RZ, R14 ;  /* 0x000000ffff0a7224 */ /* 0x000fe200078e000e */
[----:B------:R-:W-:Y:S01]  /*9210*/  SHF.R.U32.HI R29, RZ, 0x10, R29 ;  /* 0x00000010ff1d7819 */ /* 0x000fe2000001161d */
[----:B------:R-:W-:Y:S01]  /*9220*/  IMAD.MOV.U32 R5, RZ, RZ, R17 ;  /* 0x000000ffff057224 */ /* 0x000fe200078e0011 */
[----:B------:R-:W-:Y:S01]  /*9230*/  SHF.R.U32.HI R46, RZ, 0x10, R21 ;  /* 0x00000010ff2e7819 */ /* 0x000fe20000011615 */
[----:B------:R-:W-:-:S04]  /*9240*/  DEPBAR.LE SB0, 0x1 ;  /* 0x000080400000791a */ /* 0x000fc80000000000 */
[----:B------:R-:W-:Y:S01]  /*9250*/  SHF.R.U32.HI R25, RZ, 0x10, R7 ;  /* 0x00000010ff197819 */ /* 0x000fe20000011607 */
[----:B------:R-:W-:Y:S01]  /*9260*/  BSSY B1, `(.L_x_225) ;  /* 0x0000125000017945 */ /* 0x000fe20003800000 */
[----:B------:R-:W-:Y:S02]  /*9270*/  PRMT R30, R30, 0x5410, R45 ;  /* 0x000054101e1e7816 */ /* 0x000fe4000000002d */
[----:B------:R-:W-:Y:S01]  /*9280*/  SHF.R.U64 R49, R20, 0x10, R21 ;  /* 0x0000001014317819 */ /* 0x000fe20000001215 */
[----:B------:R-:W-:Y:S01]  /*9290*/  IMAD.MOV.U32 R20, RZ, RZ, R12 ;  /* 0x000000ffff147224 */ /* 0x000fe200078e000c */
[----:B------:R-:W-:Y:S01]  /*92a0*/  SHF.R.U32.HI R21, RZ, 0x10, R9 ;  /* 0x00000010ff157819 */ /* 0x000fe20000011609 */
[----:B------:R-:W-:Y:S01]  /*92b0*/  IMAD.MOV.U32 R9, RZ, RZ, R15 ;  /* 0x000000ffff097224 */ /* 0x000fe200078e000f */
[----:B------:R-:W-:Y:S02]  /*92c0*/  PRMT R29, R29, 0x5410, R51 ;  /* 0x000054101d1d7816 */ /* 0x000fe40000000033 */
[----:B------:R-:W-:-:S02]  /*92d0*/  PRMT R35, R35, 0x5410, R41 ;  /* 0x0000541023237816 */ /* 0x000fc40000000029 */
[----:B------:R-:W-:Y:S02]  /*92e0*/  SHF.R.U32.HI R18, RZ, 0x10, R11 ;  /* 0x00000010ff127819 */ /* 0x000fe4000001160b */
[----:B------:R-:W-:Y:S02]  /*92f0*/  PRMT R25, R25, 0x5410, R54 ;  /* 0x0000541019197816 */ /* 0x000fe40000000036 */
[----:B------:R-:W-:Y:S02]  /*9300*/  PRMT R28, R28, 0x5410, R46 ;  /* 0x000054101c1c7816 */ /* 0x000fe4000000002e */
[----:B------:R-:W-:Y:S02]  /*9310*/  PRMT R31, R31, 0x5410, R48 ;  /* 0x000054101f1f7816 */ /* 0x000fe40000000030 */
[----:B------:R-:W-:Y:S02]  /*9320*/  PRMT R33, R33, 0x5410, R47 ;  /* 0x0000541021217816 */ /* 0x000fe4000000002f */
[----:B------:R-:W-:-:S02]  /*9330*/  PRMT R32, R32, 0x5410, R42 ;  /* 0x0000541020207816 */ /* 0x000fc4000000002a */
[----:B------:R-:W-:Y:S02]  /*9340*/  PRMT R19, R19, 0x5410, R30 ;  /* 0x0000541013137816 */ /* 0x000fe4000000001e */
[--C-:B------:R-:W-:Y:S02]  /*9350*/  SHF.R.U64 R11, R12, 0x10, R13.reuse ;  /* 0x000000100c0b7819 */ /* 0x100fe4000000120d */
[----:B------:R-:W-:Y:S02]  /*9360*/  SHF.R.U32.HI R8, RZ, 0x10, R13 ;  /* 0x00000010ff087819 */ /* 0x000fe4000001160d */
[--C-:B------:R-:W-:Y:S02]  /*9370*/  SHF.R.U64 R7, R14, 0x10, R15.reuse ;  /* 0x000000100e077819 */ /* 0x100fe4000000120f */
[----:B------:R-:W-:Y:S02]  /*9380*/  SHF.R.U32.HI R4, RZ, 0x10, R15 ;  /* 0x00000010ff047819 */ /* 0x000fe4000001160f */
[----:B------:R-:W-:-:S02]  /*9390*/  SHF.R.U32.HI R0, RZ, 0x10, R17 ;  /* 0x00000010ff007819 */ /* 0x000fc40000011611 */
[----:B------:R-:W-:Y:S02]  /*93a0*/  PRMT R38, R38, 0x5410, R40 ;  /* 0x0000541026267816 */ /* 0x000fe40000000028 */
[----:B------:R-:W-:Y:S02]  /*93b0*/  PRMT R40, R29, 0x5410, R35 ;  /* 0x000054101d287816 */ /* 0x000fe40000000023 */
[----:B------:R-:W-:Y:S02]  /*93c0*/  PRMT R39, R33, 0x5410, R39 ;  /* 0x0000541021277816 */ /* 0x000fe40000000027 */
[----:B------:R-:W-:Y:S02]  /*93d0*/  PRMT R35, R32, 0x7610, R35 ;  /* 0x0000761020237816 */ /* 0x000fe40000000023 */
[----:B------:R-:W-:Y:S02]  /*93e0*/  PRMT R17, R31, 0x5410, R28 ;  /* 0x000054101f117816 */ /* 0x000fe4000000001c */
[----:B------:R-:W-:-:S02]  /*93f0*/  PRMT R18, R18, 0x5410, R25 ;  /* 0x0000541012127816 */ /* 0x000fc40000000019 */
        /* <DEDUP_REMOVED lines=14> */
[----:B------:R-:W-:Y:S01]  /*94e0*/  PRMT R33, R3, 0x7610, R33 ;  /* 0x0000761003217816 */ /* 0x000fe20000000021 */
[----:B------:R-:W-:Y:S06]  /*94f0*/  BAR.SYNC.DEFER_BLOCKING 0x0 ;  /* 0x0000000000007b1d */ /* 0x000fec0000010000 */
[----:B------:R-:W-:Y:S05]  /*9500*/  @P0 BRA `(.L_x_226) ;  /* 0x00000fa000000947 */ /* 0x000fea0003800000 */
[----:B------:R-:W-:Y:S01]  /*9510*/  ISETP.GE.AND P0, PT, R106, c[0x0][0x27c], PT ;  /* 0x00009f006a007a0c */ /* 0x000fe20003f06270 */
[----:B------:R-:W-:-:S12]  /*9520*/  BSSY B0, `(.L_x_227) ;  /* 0x0000028000007945 */ /* 0x000fd80003800000 */
[----:B------:R-:W-:Y:S05]  /*9530*/  @P0 BRA `(.L_x_228) ;  /* 0x0000026000000947 */ /* 0x000fea0003800000 */
[----:B------:R-:W1:Y:S01]  /*9540*/  LDS.128 R4, [R234+0x4800] ;  /* 0x00480000ea047984 */ /* 0x000e620000000c00 */
[--C-:B------:R-:W-:Y:S02]  /*9550*/  HADD2.F32 R9, -RZ, R17.reuse.H0_H0 ;  /* 0x20000011ff097230 */ /* 0x100fe40000004100 */
[----:B------:R-:W-:Y:S02]  /*9560*/  HADD2.F32 R0, -RZ, R17.H1_H1 ;  /* 0x30000011ff007230 */ /* 0x000fe40000004100 */
[----:B------:R-:W-:Y:S02]  /*9570*/  HADD2.F32 R3, -RZ, R21.H1_H1 ;  /* 0x30000015ff037230 */ /* 0x000fe40000004100 */
[----:B------:R-:W-:Y:S02]  /*9580*/  HADD2.F32 R2, -RZ, R20.H1_H1 ;  /* 0x30000014ff027230 */ /* 0x000fe40000004100 */
[--C-:B-1----:R-:W-:Y:S02]  /*9590*/  HADD2.F32 R10, -RZ, R4.reuse.H0_H0 ;  /* 0x20000004ff0a7230 */ /* 0x102fe40000004100 */
[----:B------:R-:W-:-:S02]  /*95a0*/  HADD2.F32 R8, -RZ, R4.H1_H1 ;  /* 0x30000004ff087230 */ /* 0x000fc40000004100 */
[--C-:B------:R-:W-:Y:S01]  /*95b0*/  HADD2.F32 R4, -RZ, R5.reuse.H0_H0 ;  /* 0x20000005ff047230 */ /* 0x100fe20000004100 */
[-C--:B------:R-:W-:Y:S01]  /*95c0*/  FMUL.FTZ R13, R10, R9.reuse ;  /* 0x000000090a0d7220 */ /* 0x080fe20000410000 */
[----:B------:R-:W-:Y:S01]  /*95d0*/  HADD2.F32 R5, -RZ, R5.H1_H1 ;  /* 0x30000005ff057230 */ /* 0x000fe20000004100 */
[----:B------:R-:W-:Y:S01]  /*95e0*/  FMUL.FTZ R14, R8, R9 ;  /* 0x00000009080e7220 */ /* 0x000fe20000410000 */
[--C-:B------:R-:W-:Y:S02]  /*95f0*/  HADD2.F32 R12, -RZ, R6.reuse.H0_H0 ;  /* 0x20000006ff0c7230 */ /* 0x100fe40000004100 */
[----:B------:R-:W-:Y:S01]  /*9600*/  HADD2.F32 R11, -RZ, R6.H1_H1 ;  /* 0x30000006ff0b7230 */ /* 0x000fe20000004100 */
[-C--:B------:R-:W-:Y:S01]  /*9610*/  FMUL.FTZ R9, R5, R0.reuse ;  /* 0x0000000005097220 */ /* 0x080fe20000410000 */
[--C-:B------:R-:W-:Y:S01]  /*9620*/  HADD2.F32 R6, -RZ, R7.reuse.H0_H0 ;  /* 0x20000007ff067230 */ /* 0x100fe20000004100 */
[----:B------:R-:W-:Y:S01]  /*9630*/  FMUL.FTZ R0, R4, R0 ;  /* 0x0000000004007220 */ /* 0x000fe20000410000 */
[----:B------:R-:W-:Y:S01]  /*9640*/  HADD2.F32 R7, -RZ, R7.H1_H1 ;  /* 0x30000007ff077230 */ /* 0x000fe20000004100 */
[----:B------:R-:W-:-:S02]  /*9650*/  FFMA.FTZ R15, R10, R3, -R14 ;  /* 0x000000030a0f7223 */ /* 0x000fc4000001080e */
[----:B------:R-:W-:Y:S01]  /*9660*/  FFMA.FTZ R14, R8, R3, R13 ;  /* 0x00000003080e7223 */ /* 0x000fe2000001000d */
[----:B------:R-:W-:Y:S01]  /*9670*/  HADD2.F32 R3, -RZ, R25.H1_H1 ;  /* 0x30000019ff037230 */ /* 0x000fe20000004100 */
[-C--:B------:R-:W-:Y:S01]  /*9680*/  FFMA.FTZ R13, R4, R2.reuse, -R9 ;  /* 0x00000002040d7223 */ /* 0x080fe20000010809 */
[----:B------:R-:W-:Y:S01]  /*9690*/  HADD2.F32 R4, -RZ, R19.H1_H1 ;  /* 0x30000013ff047230 */ /* 0x000fe20000004100 */
[----:B------:R-:W-:Y:S01]  /*96a0*/  FFMA.FTZ R10, R5, R2, R0 ;  /* 0x00000002050a7223 */ /* 0x000fe20000010000 */
[----:B------:R-:W-:Y:S02]  /*96b0*/  HADD2.F32 R0, -RZ, R18.H1_H1 ;  /* 0x30000012ff007230 */ /* 0x000fe40000004100 */
[----:B------:R-:W-:Y:S01]  /*96c0*/  HADD2.F32 R2, -RZ, R24.H1_H1 ;  /* 0x30000018ff027230 */ /* 0x000fe20000004100 */
[----:B------:R-:W-:Y:S02]  /*96d0*/  FMUL.FTZ R9, R11, R4 ;  /* 0x000000040b097220 */ /* 0x000fe40000410000 */
[----:B------:R-:W-:-:S02]  /*96e0*/  FMUL.FTZ R8, R7, R0 ;  /* 0x0000000007087220 */ /* 0x000fc40000410000 */
[----:B------:R-:W-:Y:S02]  /*96f0*/  FMUL.FTZ R4, R12, R4 ;  /* 0x000000040c047220 */ /* 0x000fe40000410000 */
[----:B------:R-:W-:Y:S02]  /*9700*/  FMUL.FTZ R5, R6, R0 ;  /* 0x0000000006057220 */ /* 0x000fe40000410000 */
[-C--:B------:R-:W-:Y:S02]  /*9710*/  FFMA.FTZ R9, R12, R3.reuse, -R9 ;  /* 0x000000030c097223 */ /* 0x080fe40000010809 */
[-C--:B------:R-:W-:Y:S02]  /*9720*/  FFMA.FTZ R0, R6, R2.reuse, -R8 ;  /* 0x0000000206007223 */ /* 0x080fe40000010808 */
[----:B------:R-:W-:Y:S01]  /*9730*/  FFMA.FTZ R3, R11, R3, R4 ;  /* 0x000000030b037223 */ /* 0x000fe20000010004 */
[----:B------:R-:W-:Y:S01]  /*9740*/  F2FP.PACK_AB R4, R14, R15 ;  /* 0x0000000f0e04723e */ /* 0x000fe200000000ff */
[----:B------:R-:W-:Y:S01]  /*9750*/  FFMA.FTZ R2, R7, R2, R5 ;  /* 0x0000000207027223 */ /* 0x000fe20000010005 */
[----:B------:R-:W-:-:S02]  /*9760*/  F2FP.PACK_AB R5, R10, R13 ;  /* 0x0000000d0a05723e */ /* 0x000fc400000000ff */
[----:B------:R-:W-:Y:S02]  /*9770*/  F2FP.PACK_AB R6, R3, R9 ;  /* 0x000000090306723e */ /* 0x000fe400000000ff */
[----:B------:R-:W-:-:S05]  /*9780*/  F2FP.PACK_AB R7, R2, R0 ;  /* 0x000000000207723e */ /* 0x000fca00000000ff */
[----:B------:R1:W-:Y:S02]  /*9790*/  STS.128 [R234+0x4800], R4 ;  /* 0x00480004ea007388 */ /* 0x0003e40000000c00 */
.L_x_228:
[----:B------:R-:W-:Y:S05]  /*97a0*/  BSYNC B0 ;  /* 0x0000000000007941 */ /* 0x000fea0003800000 */
.L_x_227:
[----:B------:R-:W-:Y:S01]  /*97b0*/  ISETP.GE.AND P0, PT, R156, c[0x0][0x27c], PT ;  /* 0x00009f009c007a0c */ /* 0x000fe20003f06270 */
[----:B------:R-:W-:-:S12]  /*97c0*/  BSSY B0, `(.L_x_229) ;  /* 0x0000028000007945 */ /* 0x000fd80003800000 */
[----:B------:R-:W-:Y:S05]  /*97d0*/  @P0 BRA `(.L_x_230) ;  /* 0x0000026000000947 */ /* 0x000fea0003800000 */
[----:B-1----:R-:W1:Y:S01]  /*97e0*/  LDS.128 R4, [R235+0x4800] ;  /* 0x00480000eb047984 */ /* 0x002e620000000c00 */
[----:B------:R-:W-:Y:S02]  /*97f0*/  HADD2.F32 R9, -RZ, R22.H1_H1 ;  /* 0x30000016ff097230 */ /* 0x000fe40000004100 */
        /* <DEDUP_REMOVED lines=19> */
[----:B------:R-:W-:Y:S01]  /*9930*/  HADD2.F32 R4, -RZ, R26.H0_H0 ;  /* 0x2000001aff047230 */ /* 0x000fe20000004100 */
[----:B------:R-:W-:Y:S01]  /*9940*/  FFMA.FTZ R10, R5, R2, R0 ;  /* 0x00000002050a7223 */ /* 0x000fe20000010000 */
[----:B------:R-:W-:Y:S02]  /*9950*/  HADD2.F32 R0, -RZ, R21.H0_H0 ;  /* 0x20000015ff007230 */ /* 0x000fe40000004100 */
        /* <DEDUP_REMOVED lines=14> */
.L_x_230:
[----:B------:R-:W-:Y:S05]  /*9a40*/  BSYNC B0 ;  /* 0x0000000000007941 */ /* 0x000fea0003800000 */
.L_x_229:
[----:B------:R-:W-:Y:S01]  /*9a50*/  ISETP.GE.AND P0, PT, R153, c[0x0][0x27c], PT ;  /* 0x00009f0099007a0c */ /* 0x000fe20003f06270 */
[----:B------:R-:W-:-:S12]  /*9a60*/  BSSY B0, `(.L_x_231) ;  /* 0x0000028000007945 */ /* 0x000fd80003800000 */
[----:B------:R-:W-:Y:S05]  /*9a70*/  @P0 BRA `(.L_x_232) ;  /* 0x0000026000000947 */ /* 0x000fea0003800000 */
[----:B-1----:R-:W1:Y:S01]  /*9a80*/  LDS.128 R4, [R234+0x6800] ;  /* 0x00680000ea047984 */ /* 0x002e620000000c00 */
[----:B------:R-:W-:Y:S02]  /*9a90*/  HADD2.F32 R9, -RZ, R23.H0_H0 ;  /* 0x20000017ff097230 */ /* 0x000fe40000004100 */
[----:B------:R-:W-:Y:S02]  /*9aa0*/  HADD2.F32 R0, -RZ, R22.H0_H0 ;  /* 0x20000016ff007230 */ /* 0x000fe40000004100 */
        /* <DEDUP_REMOVED lines=35> */
.L_x_232:
[----:B------:R-:W-:Y:S05]  /*9ce0*/  BSYNC B0 ;  /* 0x0000000000007941 */ /* 0x000fea0003800000 */
.L_x_231:
        /* <DEDUP_REMOVED lines=27> */
[----:B------:R-:W-:Y:S01]  /*9ea0*/  HADD2.F32 R2, -RZ, R38.H0_H0 ;  /* 0x20000026ff027230 */ /* 0x000fe20000004100 */
        /* <DEDUP_REMOVED lines=13> */
.L_x_234:
[----:B------:R-:W-:Y:S05]  /*9f80*/  BSYNC B0 ;  /* 0x0000000000007941 */ /* 0x000fea0003800000 */
.L_x_233:
[----:B------:R-:W-:Y:S01]  /*9f90*/  ISETP.GE.AND P0, PT, R152, c[0x0][0x27c], PT ;  /* 0x00009f0098007a0c */ /* 0x000fe20003f06270 */
[----:B------:R-:W-:-:S12]  /*9fa0*/  BSSY B0, `(.L_x_235) ;  /* 0x0000028000007945 */ /* 0x000fd80003800000 */
[----:B------:R-:W-:Y:S05]  /*9fb0*/  @P0 BRA `(.L_x_236) ;  /* 0x0000026000000947 */ /* 0x000fea0003800000 */
[----:B-1----:R-:W1:Y:S01]  /*9fc0*/  LDS.128 R4, [R234+0x8800] ;  /* 0x00880000ea047984 */ /* 0x002e620000000c00 */
[----:B------:R-:W-:Y:S02]  /*9fd0*/  HADD2.F32 R9, -RZ, R28.H0_H0 ;  /* 0x2000001cff097230 */ /* 0x000fe40000004100 */
[----:B------:R-:W-:Y:S02]  /*9fe0*/  HADD2.F32 R0, -RZ, R29.H0_H0 ;  /* 0x2000001dff007230 */ /* 0x000fe40000004100 */
[----:B------:R-:W-:Y:S02]  /*9ff0*/  HADD2.F32 R3, -RZ, R38.H1_H1 ;  /* 0x30000026ff037230 */ /* 0x000fe40000004100 */
[----:B------:R-:W-:Y:S02]  /*a000*/  HADD2.F32 R2, -RZ, R37.H0_H0 ;  /* 0x20000025ff027230 */ /* 0x000fe40000004100 */
        /* <DEDUP_REMOVED lines=33> */
.L_x_236:
[----:B------:R-:W-:Y:S05]  /*a220*/  BSYNC B0 ;  /* 0x0000000000007941 */ /* 0x000fea0003800000 */
.L_x_235:
[----:B------:R-:W-:-:S13]  /*a230*/  ISETP.GE.AND P0, PT, R154, c[0x0][0x27c], PT ;  /* 0x00009f009a007a0c */ /* 0x000fda0003f06270 */
[----:B------:R-:W-:Y:S05]  /*a240*/  @P0 BRA `(.L_x_226) ;  /* 0x0000026000000947 */ /* 0x000fea0003800000 */
[----:B-1----:R-:W1:Y:S01]  /*a250*/  LDS.128 R4, [R235+0x8800] ;  /* 0x00880000eb047984 */ /* 0x002e620000000c00 */
[----:B------:R-:W-:Y:S02]  /*a260*/  HADD2.F32 R9, -RZ, R32.H0_H0 ;  /* 0x20000020ff097230 */ /* 0x000fe40000004100 */
[----:B------:R-:W-:Y:S02]  /*a270*/  HADD2.F32 R0, -RZ, R33.H0_H0 ;  /* 0x20000021ff007230 */ /* 0x000fe40000004100 */
[----:B------:R-:W-:Y:S02]  /*a280*/  HADD2.F32 R3, -RZ, R36.H0_H0 ;  /* 0x20000024ff037230 */ /* 0x000fe40000004100 */
        /* <DEDUP_REMOVED lines=17> */
[--C-:B------:R-:W-:Y:S01]  /*a3a0*/  HADD2.F32 R4, -RZ, R34.reuse.H1_H1 ;  /* 0x30000022ff047230 */ /* 0x100fe20000004100 */
        /* <DEDUP_REMOVED lines=16> */
.L_x_226:
[----:B------:R-:W-:Y:S05]  /*a4b0*/  BSYNC B1 ;  /* 0x0000000000017941 */ /* 0x000fea0003800000 */
.L_x_225:
[----:B------:R-:W-:-:S04]  /*a4c0*/  IADD3 R0, R242, 0x40, RZ ;  /* 0x00000040f2007810 */ /* 0x000fc80007ffe0ff */
[----:B------:R-:W-:-:S13]  /*a4d0*/  ISETP.GE.AND P0, PT, R0, R16, PT ;  /* 0x000000100000720c */ /* 0x000fda0003f06270 */
[----:B------:R-:W-:Y:S05]  /*a4e0*/  @P0 BRA `(.L_x_237) ;  /* 0x00003c5000000947 */ /* 0x000fea0003800000 */
[----:B------:R-:W-:Y:S01]  /*a4f0*/  ISETP.GE.AND P0, PT, R106, c[0x0][0x27c], PT ;  /* 0x00009f006a007a0c */ /* 0x000fe20003f06270 */
[----:B------:R-:W-:-:S12]  /*a500*/  BSSY B0, `(.L_x_238) ;  /* 0x0000028000007945 */ /* 0x000fd80003800000 */
[----:B------:R-:W-:Y:S05]  /*a510*/  @P0 BRA `(.L_x_239) ;  /* 0x0000026000000947 */ /* 0x000fea0003800000 */
[----:B-1----:R-:W1:Y:S01]  /*a520*/  LDS.128 R4, [R234+0x5800] ;  /* 0x00580000ea047984 */ /* 0x002e620000000c00 */
[--C-:B------:R-:W-:Y:S02]  /*a530*/  HADD2.F32 R9, -RZ, R17.reuse.H0_H0 ;  /* 0x20000011ff097230 */ /* 0x100fe40000004100 */
[----:B------:R-:W-:Y:S02]  /*a540*/  HADD2.F32 R0, -RZ, R17.H1_H1 ;  /* 0x30000011ff007230 */ /* 0x000fe40000004100 */
[----:B------:R-:W-:Y:S02]  /*a550*/  HADD2.F32 R3, -RZ, R21.H1_H1 ;  /* 0x30000015ff037230 */ /* 0x000fe40000004100 */
[----:B------:R-:W-:Y:S02]  /*a560*/  HADD2.F32 R2, -RZ, R20.H1_H1 ;  /* 0x30000014ff027230 */ /* 0x000fe40000004100 */
[--C-:B-1----:R-:W-:Y:S02]  /*a570*/  HADD2.F32 R10, -RZ, R4.reuse.H0_H0 ;  /* 0x20000004ff0a7230 */ /* 0x102fe40000004100 */
[----:B------:R-:W-:-:S02]  /*a580*/  HADD2.F32 R8, -RZ, R4.H1_H1 ;  /* 0x30000004ff087230 */ /* 0x000fc40000004100 */
[--C-:B------:R-:W-:Y:S01]  /*a590*/  HADD2.F32 R4, -RZ, R5.reuse.H0_H0 ;  /* 0x20000005ff047230 */ /* 0x100fe20000004100 */
[C---:B------:R-:W-:Y:S01]  /*a5a0*/  FMUL.FTZ R13, R9.reuse, R10 ;  /* 0x0000000a090d7220 */ /* 0x040fe20000410000 */
[----:B------:R-:W-:Y:S01]  /*a5b0*/  HADD2.F32 R5, -RZ, R5.H1_H1 ;  /* 0x30000005ff057230 */ /* 0x000fe20000004100 */
[----:B------:R-:W-:Y:S01]  /*a5c0*/  FMUL.FTZ R14, R9, R8 ;  /* 0x00000008090e7220 */ /* 0x000fe20000410000 */
[--C-:B------:R-:W-:Y:S02]  /*a5d0*/  HADD2.F32 R12, -RZ, R6.reuse.H0_H0 ;  /* 0x20000006ff0c7230 */ /* 0x100fe40000004100 */
[----:B------:R-:W-:Y:S01]  /*a5e0*/  HADD2.F32 R11, -RZ, R6.H1_H1 ;  /* 0x30000006ff0b7230 */ /* 0x000fe20000004100 */
[C---:B------:R-:W-:Y:S01]  /*a5f0*/  FMUL.FTZ R9, R0.reuse, R5 ;  /* 0x0000000500097220 */ /* 0x040fe20000410000 */
[--C-:B------:R-:W-:Y:S01]  /*a600*/  HADD2.F32 R6, -RZ, R7.reuse.H0_H0 ;  /* 0x20000007ff067230 */ /* 0x100fe20000004100 */
[----:B------:R-:W-:Y:S01]  /*a610*/  FMUL.FTZ R0, R0, R4 ;  /* 0x0000000400007220 */ /* 0x000fe20000410000 */
[----:B------:R-:W-:Y:S01]  /*a620*/  HADD2.F32 R7, -RZ, R7.H1_H1 ;  /* 0x30000007ff077230 */ /* 0x000fe20000004100 */
[----:B------:R-:W-:-:S02]  /*a630*/  FFMA.FTZ R15, R3, R10, -R14 ;  /* 0x0000000a030f7223 */ /* 0x000fc4000001080e */
[----:B------:R-:W-:Y:S01]  /*a640*/  FFMA.FTZ R14, R3, R8, R13 ;  /* 0x00000008030e7223 */ /* 0x000fe2000001000d */
[----:B------:R-:W-:Y:S01]  /*a650*/  HADD2.F32 R3, -RZ, R25.H1_H1 ;  /* 0x30000019ff037230 */ /* 0x000fe20000004100 */
[C---:B------:R-:W-:Y:S01]  /*a660*/  FFMA.FTZ R13, R2.reuse, R4, -R9 ;  /* 0x00000004020d7223 */ /* 0x040fe20000010809 */
        /* <DEDUP_REMOVED lines=8> */
[C---:B------:R-:W-:Y:S02]  /*a6f0*/  FFMA.FTZ R9, R3.reuse, R12, -R9 ;  /* 0x0000000c03097223 */ /* 0x040fe40000010809 */
[----:B------:R-:W-:Y:S02]  /*a700*/  FFMA.FTZ R0, R2, R6, -R8 ;  /* 0x0000000602007223 */ /* 0x000fe40000010808 */
[----:B------:R-:W-:Y:S01]  /*a710*/  FFMA.FTZ R3, R3, R11, R4 ;  /* 0x0000000b03037223 */ /* 0x000fe20000010004 */
[----:B------:R-:W-:Y:S01]  /*a720*/  F2FP.PACK_AB R4, R14, R15 ;  /* 0x0000000f0e04723e */ /* 0x000fe200000000ff */
[----:B------:R-:W-:Y:S01]  /*a730*/  FFMA.FTZ R2, R2, R7, R5 ;  /* 0x0000000702027223 */ /* 0x000fe20000010005 */
[----:B------:R-:W-:-:S02]  /*a740*/  F2FP.PACK_AB R5, R10, R13 ;  /* 0x0000000d0a05723e */ /* 0x000fc400000000ff */
[----:B------:R-:W-:Y:S02]  /*a750*/  F2FP.PACK_AB R6, R3, R9 ;  /* 0x000000090306723e */ /* 0x000fe400000000ff */
[----:B------:R-:W-:-:S05]  /*a760*/  F2FP.PACK_AB R7, R2, R0 ;  /* 0x000000000207723e */ /* 0x000fca00000000ff */
[----:B------:R1:W-:Y:S02]  /*a770*/  STS.128 [R234+0x5800], R4 ;  /* 0x00580004ea007388 */ /* 0x0003e40000000c00 */
.L_x_239:
[----:B------:R-:W-:Y:S05]  /*a780*/  BSYNC B0 ;  /* 0x0000000000007941 */ /* 0x000fea0003800000 */
.L_x_238:
        /* <DEDUP_REMOVED lines=41> */
.L_x_241:
[----:B------:R-:W-:Y:S05]  /*aa20*/  BSYNC B0 ;  /* 0x0000000000007941 */ /* 0x000fea0003800000 */
.L_x_240:
        /* <DEDUP_REMOVED lines=41> */
.L_x_243:
[----:B------:R-:W-:Y:S05]  /*acc0*/  BSYNC B0 ;  /* 0x0000000000007941 */ /* 0x000fea0003800000 */
.L_x_242:
        /* <DEDUP_REMOVED lines=41> */
.L_x_245:
[----:B------:R-:W-:Y:S05]  /*af60*/  BSYNC B0 ;  /* 0x0000000000007941 */ /* 0x000fea0003800000 */
.L_x_244:
        /* <DEDUP_REMOVED lines=41> */
.L_x_247:
[----:B------:R-:W-:Y:S05]  /*b200*/  BSYNC B0 ;  /* 0x0000000000007941 */ /* 0x000fea0003800000 */
.L_x_246:
        /* <DEDUP_REMOVED lines=39> */
[----:B------:R1:W-:Y:S01]  /*b480*/  STS.128 [R235+0x9800], R4 ;  /* 0x00980004eb007388 */ /* 0x0003e20000000c00 */
[----:B------:R-:W-:Y:S05]  /*b490*/  BRA `(.L_x_237) ;  /* 0x00002ca000007947 */ /* 0x000fea0003800000 */
.L_x_222:
        /* <DEDUP_REMOVED lines=20> */
[----:B------:R-:W3:Y:S01]  /*b5e0*/  LDL R35, [R1+0x60] ;  /* 0x0000600001237983 */ /* 0x000ee20000100800 */
[C---:B------:R-:W-:Y:S01]  /*b5f0*/  ISETP.GE.AND P0, PT, R100.reuse, c[0x0][0x27c], PT ;  /* 0x00009f0064007a0c */ /* 0x040fe20003f06270 */
[----:B------:R-:W-:Y:S01]  /*b600*/  CS2R R22, SRZ ;  /* 0x0000000000167805 */ /* 0x000fe2000001ff00 */
[C---:B------:R-:W-:Y:S01]  /*b610*/  IADD3 R5, R100.reuse, 0x10, RZ ;  /* 0x0000001064057810 */ /* 0x040fe20007ffe0ff */
[----:B------:R-:W-:Y:S01]  /*b620*/  CS2R R20, SRZ ;  /* 0x0000000000147805 */ /* 0x000fe2000001ff00 */
[----:B------:R-:W-:Y:S01]  /*b630*/  IADD3 R4, R100, 0x20, RZ ;  /* 0x0000002064047810 */ /* 0x000fe20007ffe0ff */
[----:B------:R-:W-:Y:S01]  /*b640*/  CS2R R10, SRZ ;  /* 0x00000000000a7805 */ /* 0x000fe2000001ff00 */
[----:B------:R-:W-:Y:S01]  /*b650*/  ISETP.GE.AND P2, PT, R5, c[0x0][0x27c], PT ;  /* 0x00009f0005007a0c */ /* 0x000fe20003f46270 */
[----:B------:R-:W-:Y:S01]  /*b660*/  CS2R R8, SRZ ;  /* 0x0000000000087805 */ /* 0x000fe2000001ff00 */
[----:B------:R-:W-:Y:S01]  /*b670*/  ISETP.GE.AND P1, PT, R4, c[0x0][0x27c], PT ;  /* 0x00009f0004007a0c */ /* 0x000fe20003f26270 */
[----:B------:R-:W-:Y:S01]  /*b680*/  CS2R R26, SRZ ;  /* 0x00000000001a7805 */ /* 0x000fe2000001ff00 */
[----:B------:R-:W-:-:S03]  /*b690*/  CS2R R24, SRZ ;  /* 0x0000000000187805 */ /* 0x000fc6000001ff00 */
[C---:B------:R-:W-:Y:S01]  /*b6a0*/  @!P0 IMAD.SHL.U32 R0, R100.reuse, 0x2, RZ ;  /* 0x0000000264008824 */ /* 0x040fe200078e00ff */
[----:B------:R-:W-:-:S04]  /*b6b0*/  @!P0 SHF.L.U64.HI R5, R100, 0x1, R101 ;  /* 0x0000000164058819 */ /* 0x000fc80000010265 */
[----:B------:R-:W-:-:S05]  /*b6c0*/  @!P0 IADD3 R32, P3, R28, R0, RZ ;  /* 0x000000001c208210 */ /* 0x000fca0007f7e0ff */
[----:B------:R-:W-:Y:S01]  /*b6d0*/  @!P0 IMAD.X R33, R29, 0x1, R5, P3 ;  /* 0x000000011d218824 */ /* 0x000fe200018e0605 */
[----:B------:R-:W-:Y:S01]  /*b6e0*/  @!P0 IADD3 R30, P3, R2, R0, RZ ;  /* 0x00000000021e8210 */ /* 0x000fe20007f7e0ff */
[----:B------:R-:W-:Y:S01]  /*b6f0*/  CS2R R18, SRZ ;  /* 0x0000000000127805 */ /* 0x000fe2000001ff00 */
[----:B------:R-:W-:Y:S02]  /*b700*/  CS2R R16, SRZ ;  /* 0x0000000000107805 */ /* 0x000fe4000001ff00 */
[----:B------:R-:W-:-:S04]  /*b710*/  @!P0 IADD3.X R31, R3, R5, RZ, P3, !PT ;  /* 0x00000005031f8210 */ /* 0x000fc80001ffe4ff */
[----:B------:R1:W5:Y:S01]  /*b720*/  @!P0 LD.E.128 R16, [R32.64] ;  /* 0x0000000620108980 */ /* 0x000362000c101d00 */
[----:B--2---:R-:W-:Y:S01]  /*b730*/  @!P2 SHF.L.U32 R4, R36, 0x3, RZ ;  /* 0x000000032404a819 */ /* 0x004fe200000006ff */
[----:B---3--:R-:W-:-:S04]  /*b740*/  @!P1 IMAD.SHL.U32 R0, R35, 0x8, RZ ;  /* 0x0000000823009824 */ /* 0x008fc800078e00ff */
[----:B------:R-:W-:-:S04]  /*b750*/  @!P2 IMAD.WIDE R14, R4, 0x2, R28 ;  /* 0x00000002040ea825 */ /* 0x000fc800078e021c */
[----:B------:R-:W-:Y:S01]  /*b760*/  @!P2 IMAD.WIDE R12, R4, 0x2, R2 ;  /* 0x00000002040ca825 */ /* 0x000fe200078e0202 */
[----:B------:R2:W5:Y:S03]  /*b770*/  @!P2 LD.E.128 R20, [R14.64] ;  /* 0x000000060e14a980 */ /* 0x000566000c101d00 */
[C---:B------:R-:W-:Y:S01]  /*b780*/  @!P1 IMAD.WIDE R6, R0.reuse, 0x2, R28 ;  /* 0x0000000200069825 */ /* 0x040fe200078e021c */
[----:B------:R3:W5:Y:S01]  /*b790*/  @!P2 LD.E.128 R8, [R12.64] ;  /* 0x000000060c08a980 */ /* 0x000762000c101d00 */
[----:B------:R-:W-:Y:S02]  /*b7a0*/  CS2R R4, SRZ ;  /* 0x0000000000047805 */ /* 0x000fe4000001ff00 */
[----:B------:R-:W-:Y:S01]  /*b7b0*/  @!P1 IMAD.WIDE R2, R0, 0x2, R2 ;  /* 0x0000000200029825 */ /* 0x000fe200078e0202 */
[----:B------:R4:W5:Y:S01]  /*b7c0*/  @!P1 LD.E.128 R24, [R6.64] ;  /* 0x0000000606189980 */ /* 0x000962000c101d00 */
[----:B--2---:R-:W-:Y:S01]  /*b7d0*/  CS2R R14, SRZ ;  /* 0x00000000000e7805 */ /* 0x004fe2000001ff00 */
[----:B---3--:R-:W-:Y:S01]  /*b7e0*/  CS2R R12, SRZ ;  /* 0x00000000000c7805 */ /* 0x008fe2000001ff00 */
[----:B----4-:R-:W-:-:S05]  /*b7f0*/  CS2R R6, SRZ ;  /* 0x0000000000067805 */ /* 0x010fca000001ff00 */
[----:B------:R1:W5:Y:S04]  /*b800*/  @!P1 LD.E.128 R12, [R2.64] ;  /* 0x00000006020c9980 */ /* 0x000368000c101d00 */
[----:B------:R1:W5:Y:S02]  /*b810*/  @!P0 LD.E.128 R4, [R30.64] ;  /* 0x000000061e048980 */ /* 0x000364000c101d00 */
.L_x_249:
[----:B-12-4-:R-:W-:Y:S05]  /*b820*/  BSYNC B0 ;  /* 0x0000000000007941 */ /* 0x016fea0003800000 */
.L_x_248:
[----:B-----5:R-:W-:Y:S01]  /*b830*/  IMAD.MOV.U32 R51, RZ, RZ, R18 ;  /* 0x000000ffff337224 */ /* 0x020fe200078e0012 */
[----:B------:R-:W-:Y:S01]  /*b840*/  SHF.R.U64 R52, R16, 0x10, R17 ;  /* 0x0000001010347819 */ /* 0x000fe20000001211 */
[----:B------:R-:W-:Y:S01]  /*b850*/  IMAD.MOV.U32 R47, RZ, RZ, R20 ;  /* 0x000000ffff2f7224 */ /* 0x000fe200078e0014 */
[----:B------:R-:W-:Y:S01]  /*b860*/  SHF.R.U64 R44, R20, 0x10, R21 ;  /* 0x00000010142c7819 */ /* 0x000fe20000001215 */
[----:B------:R-:W-:Y:S01]  /*b870*/  IMAD.MOV.U32 R38, RZ, RZ, R25 ;  /* 0x000000ffff267224 */ /* 0x000fe200078e0019 */
[----:B------:R-:W-:Y:S01]  /*b880*/  SHF.R.U64 R2, R8, 0x10, R9 ;  /* 0x0000001008027819 */ /* 0x000fe20000001209 */
[----:B------:R-:W-:Y:S01]  /*b890*/  IMAD.MOV.U32 R54, RZ, RZ, R16 ;  /* 0x000000ffff367224 */ /* 0x000fe200078e0010 */
[----:B------:R-:W-:Y:S01]  /*b8a0*/  PRMT R44, R44, 0x5410, R52 ;  /* 0x000054102c2c7816 */ /* 0x000fe20000000034 */
[----:B------:R-:W-:Y:S01]  /*b8b0*/  IMAD.MOV.U32 R46, RZ, RZ, R21 ;  /* 0x000000ffff2e7224 */ /* 0x000fe200078e0015 */
[----:B------:R-:W-:Y:S01]  /*b8c0*/  PRMT R47, R47, 0x5410, R51 ;  /* 0x000054102f2f7816 */ /* 0x000fe20000000033 */
[----:B------:R-:W-:Y:S01]  /*b8d0*/  IMAD.MOV.U32 R43, RZ, RZ, R22 ;  /* 0x000000ffff2b7224 */ /* 0x000fe200078e0016 */
[----:B------:R-:W-:Y:S01]  /*b8e0*/  SHF.R.U32.HI R32, RZ, 0x10, R25 ;  /* 0x00000010ff207819 */ /* 0x000fe20000011619 */
[----:B------:R-:W-:Y:S01]  /*b8f0*/  IMAD.MOV.U32 R53, RZ, RZ, R17 ;  /* 0x000000ffff357224 */ /* 0x000fe200078e0011 */
[--C-:B------:R-:W-:Y:S01]  /*b900*/  PRMT R51, R47, 0x5410, R44.reuse ;  /* 0x000054102f337816 */ /* 0x100fe2000000002c */
[----:B------:R-:W-:Y:S01]  /*b910*/  IMAD.MOV.U32 R50, RZ, RZ, R19 ;  /* 0x000000ffff327224 */ /* 0x000fe200078e0013 */
[----:B------:R-:W-:Y:S01]  /*b920*/  PRMT R44, R2, 0x7610, R44 ;  /* 0x00007610022c7816 */ /* 0x000fe2000000002c */
[----:B------:R-:W-:Y:S01]  /*b930*/  IMAD R2, R66, -0x80, R34 ;  /* 0xffffff8042027824 */ /* 0x000fe200078e0222 */
[----:B------:R-:W-:Y:S01]  /*b940*/  PRMT R60, R38, 0x5410, R32 ;  /* 0x00005410263c7816 */ /* 0x000fe20000000020 */
[----:B------:R-:W-:Y:S01]  /*b950*/  IMAD.MOV.U32 R42, RZ, RZ, R23 ;  /* 0x000000ffff2a7224 */ /* 0x000fe200078e0017 */
[----:B------:R-:W-:Y:S01]  /*b960*/  SHF.R.U32.HI R49, RZ, 0x10, R17 ;  /* 0x00000010ff317819 */ /* 0x000fe20000011611 */
        /* <DEDUP_REMOVED lines=11> */
[--C-:B------:R-:W-:Y:S01]  /*ba20*/  SHF.R.U64 R40, R22, 0x10, R23.reuse ;  /* 0x0000001016287819 */ /* 0x100fe20000001217 */
[----:B------:R-:W-:Y:S01]  /*ba30*/  IMAD.MOV.U32 R30, RZ, RZ, R4 ;  /* 0x000000ffff1e7224 */ /* 0x000fe200078e0004 */
[----:B------:R-:W-:Y:S01]  /*ba40*/  SHF.R.U32.HI R37, RZ, 0x10, R23 ;  /* 0x00000010ff257819 */ /* 0x000fe20000011617 */
[----:B------:R-:W-:Y:S01]  /*ba50*/  IMAD.MOV.U32 R22, RZ, RZ, R8 ;  /* 0x000000ffff167224 */ /* 0x000fe200078e0008 */
[----:B------:R-:W-:Y:S01]  /*ba60*/  SHF.R.U64 R36, R24, 0x10, R25 ;  /* 0x0000001018247819 */ /* 0x000fe20000001219 */
[----:B------:R-:W-:Y:S01]  /*ba70*/  IMAD.MOV.U32 R25, RZ, RZ, R7 ;  /* 0x000000ffff197224 */ /* 0x000fe200078e0007 */
[--C-:B------:R-:W-:Y:S01]  /*ba80*/  SHF.R.U64 R31, R26, 0x10, R27.reuse ;  /* 0x000000101a1f7819 */ /* 0x100fe2000000121b */
[----:B------:R-:W-:Y:S01]  /*ba90*/  IMAD.MOV.U32 R26, RZ, RZ, R6 ;  /* 0x000000ffff1a7224 */ /* 0x000fe200078e0006 */
[----:B------:R-:W-:Y:S01]  /*baa0*/  SHF.R.U32.HI R28, RZ, 0x10, R27 ;  /* 0x00000010ff1c7819 */ /* 0x000fe2000001161b */
[----:B------:R-:W-:Y:S01]  /*bab0*/  IMAD.MOV.U32 R18, RZ, RZ, R11 ;  /* 0x000000ffff127224 */ /* 0x000fe200078e000b */
[----:B------:R-:W-:Y:S01]  /*bac0*/  SHF.R.U64 R27, R4, 0x10, R5 ;  /* 0x00000010041b7819 */ /* 0x000fe20000001205 */
[----:B------:R-:W-:-:S04]  /*bad0*/  DEPBAR.LE SB0, 0x1 ;  /* 0x000080400000791a */ /* 0x000fc80000000000 */
[----:B------:R-:W-:Y:S01]  /*bae0*/  SHF.R.U32.HI R24, RZ, 0x10, R5 ;  /* 0x00000010ff187819 */ /* 0x000fe20000011605 */
[----:B------:R-:W-:Y:S01]  /*baf0*/  IMAD.MOV.U32 R5, RZ, RZ, R15 ;  /* 0x000000ffff057224 */ /* 0x000fe200078e000f */
[----:B------:R-:W-:Y:S01]  /*bb00*/  SHF.R.U64 R23, R6, 0x10, R7 ;  /* 0x0000001006177819 */ /* 0x000fe20000001207 */
[----:B------:R-:W-:Y:S01]  /*bb10*/  IMAD.MOV.U32 R6, RZ, RZ, R14 ;  /* 0x000000ffff067224 */ /* 0x000fe200078e000e */
[----:B------:R-:W-:Y:S01]  /*bb20*/  SHF.R.U32.HI R17, RZ, 0x10, R9 ;  /* 0x00000010ff117819 */ /* 0x000fe20000011609 */
[----:B------:R-:W-:Y:S01]  /*bb30*/  IMAD.MOV.U32 R9, RZ, RZ, R13 ;  /* 0x000000ffff097224 */ /* 0x000fe200078e000d */
[----:B------:R-:W-:Y:S01]  /*bb40*/  SHF.R.U64 R16, R10, 0x10, R11 ;  /* 0x000000100a107819 */ /* 0x000fe2000000120b */
[----:B------:R-:W-:Y:S01]  /*bb50*/  IMAD.MOV.U32 R10, RZ, RZ, R12 ;  /* 0x000000ffff0a7224 */ /* 0x000fe200078e000c */
[----:B------:R-:W-:Y:S01]  /*bb60*/  SHF.R.U32.HI R20, RZ, 0x10, R7 ;  /* 0x00000010ff147819 */ /* 0x000fe20000011607 */
[----:B------:R-:W-:Y:S01]  /*bb70*/  BSSY B1, `(.L_x_250) ;  /* 0x000013c000017945 */ /* 0x000fe20003800000 */
[----:B------:R-:W-:-:S02]  /*bb80*/  PRMT R43, R43, 0x5410, R54 ;  /* 0x000054102b2b7816 */ /* 0x000fc40000000036 */
[----:B------:R-:W-:Y:S02]  /*bb90*/  PRMT R46, R46, 0x5410, R49 ;  /* 0x000054102e2e7816 */ /* 0x000fe40000000031 */
[----:B------:R-:W-:Y:S02]  /*bba0*/  SHF.R.U32.HI R8, RZ, 0x10, R11 ;  /* 0x00000010ff087819 */ /* 0x000fe4000001160b */
[--C-:B------:R-:W-:Y:S02]  /*bbb0*/  SHF.R.U64 R7, R12, 0x10, R13.reuse ;  /* 0x000000100c077819 */ /* 0x100fe4000000120d */
[----:B------:R-:W-:Y:S02]  /*bbc0*/  SHF.R.U32.HI R4, RZ, 0x10, R13 ;  /* 0x00000010ff047819 */ /* 0x000fe4000001160d */
[--C-:B------:R-:W-:Y:S02]  /*bbd0*/  SHF.R.U64 R3, R14, 0x10, R15.reuse ;  /* 0x000000100e037819 */ /* 0x100fe4000000120f */
        /* <DEDUP_REMOVED lines=24> */
[----:B------:R1:W5:Y:S04]  /*bd60*/  LDL R69, [R1+0x44] ;  /* 0x0000440001457983 */ /* 0x0003680000100800 */
[----:B------:R1:W5:Y:S04]  /*bd70*/  LDL R68, [R1+0x48] ;  /* 0x0000480001447983 */ /* 0x0003680000100800 */
[----:B------:R1:W5:Y:S01]  /*bd80*/  LDL R67, [R1+0x4c] ;  /* 0x00004c0001437983 */ /* 0x0003620000100800 */
[----:B------:R-:W-:Y:S01]  /*bd90*/  ISETP.GE.AND P0, PT, R100, c[0x0][0x27c], PT ;  /* 0x00009f0064007a0c */ /* 0x000fe20003f06270 */
[----:B------:R-:W-:-:S12]  /*bda0*/  BSSY B0, `(.L_x_252) ;  /* 0x000005e000007945 */ /* 0x000fd80003800000 */
[----:B------:R-:W-:Y:S05]  /*bdb0*/  @P0 BRA `(.L_x_253) ;  /* 0x000005c000000947 */ /* 0x000fea0003800000 */
[----:B------:R-:W2:Y:S02]  /*bdc0*/  S2R R66, SR_TID.X ;  /* 0x0000000000427919 */ /* 0x000ea40000002100 */
[----:B--2---:R-:W-:-:S04]  /*bdd0*/  LEA.HI R70, R66, R66, RZ, 0x1 ;  /* 0x0000004242467211 */ /* 0x004fc800078f08ff */
[----:B------:R-:W-:-:S04]  /*bde0*/  LOP3.LUT R70, R70, 0xfffffffe, RZ, 0xc0, !PT ;  /* 0xfffffffe46467812 */ /* 0x000fc800078ec0ff */
[----:B------:R-:W-:Y:S02]  /*bdf0*/  IADD3 R70, -R70, R66, RZ ;  /* 0x0000004246467210 */ /* 0x000fe40007ffe1ff */
[----:B------:R-:W2:Y:S01]  /*be00*/  LDL R66, [R1+0x68] ;  /* 0x0000680001427983 */ /* 0x000ea20000100800 */
[----:B------:R-:W-:Y:S01]  /*be10*/  MOV R0, c[0x0][0x27c] ;  /* 0x00009f0000007a02 */ /* 0x000fe20000000f00 */
[----:B------:R-:W-:-:S03]  /*be20*/  HADD2.F32 R13, -RZ, R43.H1_H1 ;  /* 0x3000002bff0d7230 */ /* 0x000fc60000004100 */
[----:B------:R-:W-:-:S04]  /*be30*/  LEA.HI R0, R0, R70, RZ, 0x1d ;  /* 0x0000004600007211 */ /* 0x000fc800078fe8ff */
[----:B------:R-:W-:Y:S02]  /*be40*/  SHF.R.S32.HI R3, RZ, 0x1f, R0 ;  /* 0x0000001fff037819 */ /* 0x000fe40000011400 */
[----:B------:R-:W-:Y:S02]  /*be50*/  SHF.L.U32 R2, R0, 0x3, RZ ;  /* 0x0000000300027819 */ /* 0x000fe400000006ff */
[----:B------:R-:W-:Y:S02]  /*be60*/  LEA.HI R0, R3, R0, RZ, 0x2 ;  /* 0x0000000003007211 */ /* 0x000fe400078f10ff */
[----:B-----5:R-:W-:Y:S02]  /*be70*/  LOP3.LUT R2, R69, 0x18, R2, 0xf8, !PT ;  /* 0x0000001845027812 */ /* 0x020fe400078ef802 */
[----:B------:R-:W-:Y:S02]  /*be80*/  SHF.L.U32 R0, R0, 0xa, RZ ;  /* 0x0000000a00007819 */ /* 0x000fe400000006ff */
[----:B------:R-:W-:-:S02]  /*be90*/  LOP3.LUT R2, R2, R68, RZ, 0x3c, !PT ;  /* 0x0000004402027212 */ /* 0x000fc400078e3cff */
[----:B------:R-:W-:-:S04]  /*bea0*/  LOP3.LUT R0, R0, 0x7ffff000, RZ, 0xc0, !PT ;  /* 0x7ffff00000007812 */ /* 0x000fc800078ec0ff */
[----:B------:R-:W-:Y:S01]  /*beb0*/  IADD3 R0, R2, R0, R67 ;  /* 0x0000000002007210 */ /* 0x000fe20007ffe043 */
[----:B------:R-:W-:-:S03]  /*bec0*/  HADD2.F32 R2, -RZ, R39.H0_H0 ;  /* 0x20000027ff027230 */ /* 0x000fc60000004100 */
[----:B------:R-:W-:Y:S01]  /*bed0*/  SHF.L.U32 R28, R0, 0x1, RZ ;  /* 0x00000001001c7819 */ /* 0x000fe200000006ff */
[----:B------:R-:W-:-:S04]  /*bee0*/  HADD2.F32 R0, -RZ, R39.H1_H1 ;  /* 0x30000027ff007230 */ /* 0x000fc80000004100 */
[----:B------:R-:W3:Y:S02]  /*bef0*/  LDS.128 R8, [R28+0x6080] ;  /* 0x006080001c087984 */ /* 0x000ee40000000c00 */
[--C-:B---3--:R-:W-:Y:S02]  /*bf00*/  HADD2.F32 R15, -RZ, R11.reuse.H0_H0 ;  /* 0x2000000bff0f7230 */ /* 0x108fe40000004100 */
[----:B------:R-:W-:Y:S02]  /*bf10*/  HADD2.F32 R14, -RZ, R11.H1_H1 ;  /* 0x3000000bff0e7230 */ /* 0x000fe40000004100 */
[----:B------:R-:W-:Y:S02]  /*bf20*/  HADD2.F32 R3, -RZ, R8.H1_H1 ;  /* 0x30000008ff037230 */ /* 0x000fe40000004100 */
[----:B------:R-:W-:Y:S02]  /*bf30*/  HADD2.F32 R11, -RZ, R44.H1_H1 ;  /* 0x3000002cff0b7230 */ /* 0x000fe40000004100 */
[----:B------:R-:W-:Y:S01]  /*bf40*/  HADD2.F32 R12, -RZ, R10.H1_H1 ;  /* 0x3000000aff0c7230 */ /* 0x000fe20000004100 */
[----:B------:R-:W-:Y:S01]  /*bf50*/  FMUL.FTZ R33, R3, R0 ;  /* 0x0000000003217220 */ /* 0x000fe20000410000 */
[----:B--2---:R-:W2:Y:S02]  /*bf60*/  LDS.128 R4, [R66] ;  /* 0x0000000042047984 */ /* 0x004ea40000000c00 */
[----:B--2---:R-:W-:-:S02]  /*bf70*/  HADD2.F32 R17, -RZ, R4.H0_H0 ;  /* 0x20000004ff117230 */ /* 0x004fc40000004100 */
[----:B------:R-:W-:Y:S02]  /*bf80*/  HADD2.F32 R16, -RZ, R4.H1_H1 ;  /* 0x30000004ff107230 */ /* 0x000fe40000004100 */
[----:B------:R-:W-:Y:S02]  /*bf90*/  HADD2.F32 R4, -RZ, R8.H0_H0 ;  /* 0x20000008ff047230 */ /* 0x000fe40000004100 */
[--C-:B------:R-:W-:Y:S02]  /*bfa0*/  HADD2.F32 R23, -RZ, R7.reuse.H0_H0 ;  /* 0x20000007ff177230 */ /* 0x100fe40000004100 */
[----:B------:R-:W-:Y:S01]  /*bfb0*/  HADD2.F32 R22, -RZ, R7.H1_H1 ;  /* 0x30000007ff167230 */ /* 0x000fe20000004100 */
[-C--:B------:R-:W-:Y:S01]  /*bfc0*/  FMUL.FTZ R7, R17, R2.reuse ;  /* 0x0000000211077220 */ /* 0x080fe20000410000 */
[--C-:B------:R-:W-:Y:S01]  /*bfd0*/  HADD2.F32 R19, -RZ, R5.reuse.H0_H0 ;  /* 0x20000005ff137230 */ /* 0x100fe20000004100 */
[----:B------:R-:W-:Y:S01]  /*bfe0*/  FMUL.FTZ R34, R4, R2 ;  /* 0x0000000204227220 */ /* 0x000fe20000410000 */
[----:B------:R-:W-:Y:S01]  /*bff0*/  HADD2.F32 R18, -RZ, R5.H1_H1 ;  /* 0x30000005ff127230 */ /* 0x000fe20000004100 */
[----:B------:R-:W-:Y:S01]  /*c000*/  FMUL.FTZ R2, R16, R0 ;  /* 0x0000000010027220 */ /* 0x000fe20000410000 */
[----:B------:R-:W-:Y:S01]  /*c010*/  HADD2.F32 R5, -RZ, R40.H0_H0 ;  /* 0x20000028ff057230 */ /* 0x000fe20000004100 */
[----:B------:R-:W-:Y:S01]  /*c020*/  FFMA.FTZ R37, R4, R13, R7 ;  /* 0x0000000d04257223 */ /* 0x000fe20000010007 */
[--C-:B------:R-:W-:Y:S01]  /*c030*/  HADD2.F32 R21, -RZ, R6.reuse.H0_H0 ;  /* 0x20000006ff157230 */ /* 0x100fe20000004100 */
[----:B------:R-:W-:Y:S01]  /*c040*/  FFMA.FTZ R36, R3, R11, R2 ;  /* 0x0000000b03247223 */ /* 0x000fe20000010002 */
[----:B------:R-:W-:Y:S01]  /*c050*/  HADD2.F32 R20, -RZ, R6.H1_H1 ;  /* 0x30000006ff147230 */ /* 0x000fe20000004100 */
[----:B------:R-:W-:Y:S01]  /*c060*/  FMUL.FTZ R4, R19, R5 ;  /* 0x0000000513047220 */ /* 0x000fe20000410000 */
[----:B------:R-:W-:Y:S01]  /*c070*/  HADD2.F32 R8, -RZ, R10.H0_H0 ;  /* 0x2000000aff087230 */ /* 0x000fe20000004100 */
[----:B------:R-:W-:Y:S01]  /*c080*/  FFMA.FTZ R13, R17, R13, -R34 ;  /* 0x0000000d110d7223 */ /* 0x000fe20000010822 */
[----:B------:R-:W-:-:S02]  /*c090*/  HADD2.F32 R6, -RZ, R9.H0_H0 ;  /* 0x20000009ff067230 */ /* 0x000fc40000004100 */
[----:B------:R-:W-:Y:S02]  /*c0a0*/  HADD2.F32 R10, -RZ, R45.H1_H1 ;  /* 0x3000002dff0a7230 */ /* 0x000fe40000004100 */
[----:B------:R-:W-:Y:S01]  /*c0b0*/  HADD2.F32 R2, -RZ, R40.H1_H1 ;  /* 0x30000028ff027230 */ /* 0x000fe20000004100 */
[C---:B------:R-:W-:Y:S01]  /*c0c0*/  FMUL.FTZ R31, R6.reuse, R5 ;  /* 0x00000005061f7220 */ /* 0x040fe20000410000 */
[----:B------:R-:W-:Y:S01]  /*c0d0*/  HADD2.F32 R0, -RZ, R41.H0_H0 ;  /* 0x20000029ff007230 */ /* 0x000fe20000004100 */
[----:B------:R-:W-:Y:S01]  /*c0e0*/  FFMA.FTZ R35, R6, R10, R4 ;  /* 0x0000000a06237223 */ /* 0x000fe20000010004 */
[----:B------:R-:W-:Y:S01]  /*c0f0*/  HADD2.F32 R9, -RZ, R9.H1_H1 ;  /* 0x30000009ff097230 */ /* 0x000fe20000004100 */
[----:B------:R-:W-:Y:S01]  /*c100*/  FMUL.FTZ R5, R18, R2 ;  /* 0x0000000212057220 */ /* 0x000fe20000410000 */
[----:B------:R-:W-:Y:S01]  /*c110*/  HADD2.F32 R7, -RZ, R46.H1_H1 ;  /* 0x3000002eff077230 */ /* 0x000fe20000004100 */
[----:B------:R-:W-:Y:S01]  /*c120*/  FMUL.FTZ R4, R21, R0 ;  /* 0x0000000015047220 */ /* 0x000fe20000410000 */
[----:B------:R-:W-:Y:S01]  /*c130*/  HADD2.F32 R6, -RZ, R47.H1_H1 ;  /* 0x3000002fff067230 */ /* 0x000fe20000004100 */
[C---:B------:R-:W-:Y:S01]  /*c140*/  FMUL.FTZ R29, R9.reuse, R2 ;  /* 0x00000002091d7220 */ /* 0x040fe20000410000 */
[----:B------:R-:W-:Y:S01]  /*c150*/  HADD2.F32 R3, -RZ, R41.H1_H1 ;  /* 0x30000029ff037230 */ /* 0x000fe20000004100 */
[----:B------:R-:W-:Y:S01]  /*c160*/  FFMA.FTZ R32, R9, R7, R5 ;  /* 0x0000000709207223 */ /* 0x000fe20000010005 */
[----:B------:R-:W-:Y:S01]  /*c170*/  HADD2.F32 R5, -RZ, R48.H0_H0 ;  /* 0x20000030ff057230 */ /* 0x000fe20000004100 */
[----:B------:R-:W-:Y:S01]  /*c180*/  FFMA.FTZ R30, R8, R6, R4 ;  /* 0x00000006081e7223 */ /* 0x000fe20000010004 */
[----:B------:R-:W-:Y:S01]  /*c190*/  HADD2.F32 R2, -RZ, R42.H1_H1 ;  /* 0x3000002aff027230 */ /* 0x000fe20000004100 */
[----:B------:R-:W-:-:S02]  /*c1a0*/  FMUL.FTZ R4, R20, R3 ;  /* 0x0000000314047220 */ /* 0x000fc40000410000 */
[----:B------:R-:W-:Y:S01]  /*c1b0*/  FMUL.FTZ R26, R8, R0 ;  /* 0x00000000081a7220 */ /* 0x000fe20000410000 */
[----:B------:R-:W-:Y:S01]  /*c1c0*/  HADD2.F32 R0, -RZ, R42.H0_H0 ;  /* 0x2000002aff007230 */ /* 0x000fe20000004100 */
[C---:B------:R-:W-:Y:S01]  /*c1d0*/  FFMA.FTZ R27, R12.reuse, R5, R4 ;  /* 0x000000050c1b7223 */ /* 0x040fe20000010004 */
[----:B------:R-:W-:Y:S01]  /*c1e0*/  HADD2.F32 R4, -RZ, R50.H0_H0 ;  /* 0x20000032ff047230 */ /* 0x000fe20000004100 */
[----:B------:R-:W-:Y:S01]  /*c1f0*/  FMUL.FTZ R25, R12, R3 ;  /* 0x000000030c197220 */ /* 0x000fe20000410000 */
[----:B------:R-:W-:Y:S01]  /*c200*/  HADD2.F32 R3, -RZ, R45.H0_H0 ;  /* 0x2000002dff037230 */ /* 0x000fe20000004100 */
[----:B------:R-:W-:Y:S02]  /*c210*/  FMUL.FTZ R9, R23, R2 ;  /* 0x0000000217097220 */ /* 0x000fe40000410000 */
[----:B------:R-:W-:Y:S02]  /*c220*/  FMUL.FTZ R8, R22, R0 ;  /* 0x0000000016087220 */ /* 0x000fe40000410000 */
[----:B------:R-:W-:-:S02]  /*c230*/  FMUL.FTZ R24, R15, R2 ;  /* 0x000000020f187220 */ /* 0x000fc40000410000 */
[C---:B------:R-:W-:Y:S02]  /*c240*/  FMUL.FTZ R12, R14.reuse, R0 ;  /* 0x000000000e0c7220 */ /* 0x040fe40000410000 */
[----:B------:R-:W-:Y:S02]  /*c250*/  FFMA.FTZ R15, R15, R4, R9 ;  /* 0x000000040f0f7223 */ /* 0x000fe40000010009 */
[----:B------:R-:W-:Y:S02]  /*c260*/  FFMA.FTZ R14, R14, R3, R8 ;  /* 0x000000030e0e7223 */ /* 0x000fe40000010008 */
[----:B------:R-:W-:Y:S02]  /*c270*/  FFMA.FTZ R10, R19, R10, -R31 ;  /* 0x0000000a130a7223 */ /* 0x000fe4000001081f */
[----:B------:R-:W-:Y:S02]  /*c280*/  FFMA.FTZ R9, R18, R7, -R29 ;  /* 0x0000000712097223 */ /* 0x000fe4000001081d */
[----:B------:R-:W-:-:S02]  /*c290*/  FFMA.FTZ R8, R16, R11, -R33 ;  /* 0x0000000b10087223 */ /* 0x000fc40000010821 */
[----:B------:R-:W-:Y:S01]  /*c2a0*/  FFMA.FTZ R7, R21, R6, -R26 ;  /* 0x0000000615077223 */ /* 0x000fe2000001081a */
[----:B------:R-:W-:Y:S01]  /*c2b0*/  F2FP.PACK_AB R9, R9, R10 ;  /* 0x0000000a0909723e */ /* 0x000fe200000000ff */
[----:B------:R-:W-:Y:S01]  /*c2c0*/  FFMA.FTZ R2, R20, R5, -R25 ;  /* 0x0000000514027223 */ /* 0x000fe20000010819 */
[----:B------:R-:W-:Y:S01]  /*c2d0*/  F2FP.PACK_AB R8, R8, R13 ;  /* 0x0000000d0808723e */ /* 0x000fe200000000ff */
[----:B------:R-:W-:Y:S01]  /*c2e0*/  FFMA.FTZ R0, R23, R4, -R24 ;  /* 0x0000000417007223 */ /* 0x000fe20000010818 */
[----:B------:R-:W-:Y:S01]  /*c2f0*/  F2FP.PACK_AB R4, R36, R37 ;  /* 0x000000252404723e */ /* 0x000fe200000000ff */
[----:B------:R-:W-:Y:S01]  /*c300*/  FFMA.FTZ R3, R22, R3, -R12 ;  /* 0x0000000316037223 */ /* 0x000fe2000001080c */
[----:B------:R-:W-:Y:S02]  /*c310*/  F2FP.PACK_AB R10, R2, R7 ;  /* 0x00000007020a723e */ /* 0x000fe400000000ff */
[----:B------:R-:W-:Y:S02]  /*c320*/  F2FP.PACK_AB R5, R32, R35 ;  /* 0x000000232005723e */ /* 0x000fe400000000ff */
[----:B------:R-:W-:-:S02]  /*c330*/  F2FP.PACK_AB R11, R3, R0 ;  /* 0x00000000030b723e */ /* 0x000fc400000000ff */
[----:B------:R-:W-:Y:S02]  /*c340*/  F2FP.PACK_AB R6, R27, R30 ;  /* 0x0000001e1b06723e */ /* 0x000fe400000000ff */
[----:B------:R-:W-:Y:S01]  /*c350*/  F2FP.PACK_AB R7, R14, R15 ;  /* 0x0000000f0e07723e */ /* 0x000fe200000000ff */
[----:B------:R2:W-:Y:S04]  /*c360*/  STS.128 [R66], R8 ;  /* 0x0000000842007388 */ /* 0x0005e80000000c00 */
[----:B------:R2:W-:Y:S02]  /*c370*/  STS.128 [R28+0x6080], R4 ;  /* 0x006080041c007388 */ /* 0x0005e40000000c00 */
.L_x_253:
[----:B------:R-:W-:Y:S05]  /*c380*/  BSYNC B0 ;  /* 0x0000000000007941 */ /* 0x000fea0003800000 */
.L_x_252:
[----:B------:R-:W-:Y:S01]  /*c390*/  IADD3 R0, R100, 0x10, RZ ;  /* 0x0000001064007810 */ /* 0x000fe20007ffe0ff */
[----:B------:R-:W-:Y:S03]  /*c3a0*/  BSSY B0, `(.L_x_254) ;  /* 0x000005c000007945 */ /* 0x000fe60003800000 */
[----:B------:R-:W-:-:S13]  /*c3b0*/  ISETP.GE.AND P0, PT, R0, c[0x0][0x27c], PT ;  /* 0x00009f0000007a0c */ /* 0x000fda0003f06270 */
[----:B------:R-:W-:Y:S05]  /*c3c0*/  @P0 BRA `(.L_x_255) ;  /* 0x0000059000000947 */ /* 0x000fea0003800000 */
[----:B------:R-:W3:Y:S04]  /*c3d0*/  LDL R2, [R1+0x64] ;  /* 0x0000640001027983 */ /* 0x000ee80000100800 */
[----:B--2---:R-:W2:Y:S01]  /*c3e0*/  LDL R66, [R1+0x78] ;  /* 0x0000780001427983 */ /* 0x004ea20000100800 */
[----:B------:R-:W-:Y:S01]  /*c3f0*/  MOV R0, c[0x0][0x27c] ;  /* 0x00009f0000007a02 */ /* 0x000fe20000000f00 */
[----:B------:R-:W-:-:S03]  /*c400*/  HADD2.F32 R13, -RZ, R51.H0_H0 ;  /* 0x20000033ff0d7230 */ /* 0x000fc60000004100 */
[----:B---3--:R-:W-:-:S04]  /*c410*/  LEA.HI R0, R0, R2, RZ, 0x1d ;  /* 0x0000000200007211 */ /* 0x008fc800078fe8ff */
[----:B------:R-:W-:Y:S01]  /*c420*/  SHF.R.S32.HI R2, RZ, 0x1f, R0 ;  /* 0x0000001fff027819 */ /* 0x000fe20000011400 */
[----:B--2---:R-:W2:Y:S01]  /*c430*/  LDS.128 R4, [R66] ;  /* 0x0000000042047984 */ /* 0x004ea20000000c00 */
        /* <DEDUP_REMOVED lines=9> */
[----:B------:R-:W-:-:S04]  /*c4d0*/  HADD2.F32 R0, -RZ, R44.H0_H0 ;  /* 0x2000002cff007230 */ /* 0x000fc80000004100 */
[----:B------:R-:W3:Y:S01]  /*c4e0*/  LDS.128 R8, [R28+0x6080] ;  /* 0x006080001c087984 */ /* 0x000ee20000000c00 */
[--C-:B--2---:R-:W-:Y:S02]  /*c4f0*/  HADD2.F32 R17, -RZ, R4.reuse.H0_H0 ;  /* 0x20000004ff117230 */ /* 0x104fe40000004100 */
[----:B------:R-:W-:Y:S02]  /*c500*/  HADD2.F32 R16, -RZ, R4.H1_H1 ;  /* 0x30000004ff107230 */ /* 0x000fe40000004100 */
[--C-:B------:R-:W-:Y:S02]  /*c510*/  HADD2.F32 R23, -RZ, R7.reuse.H0_H0 ;  /* 0x20000007ff177230 */ /* 0x100fe40000004100 */
[----:B------:R-:W-:Y:S01]  /*c520*/  HADD2.F32 R22, -RZ, R7.H1_H1 ;  /* 0x30000007ff167230 */ /* 0x000fe20000004100 */
[----:B------:R-:W-:Y:S01]  /*c530*/  FMUL.FTZ R7, R17, R2 ;  /* 0x0000000211077220 */ /* 0x000fe20000410000 */
[--C-:B------:R-:W-:Y:S02]  /*c540*/  HADD2.F32 R19, -RZ, R5.reuse.H0_H0 ;  /* 0x20000005ff137230 */ /* 0x100fe40000004100 */
[----:B------:R-:W-:-:S02]  /*c550*/  HADD2.F32 R18, -RZ, R5.H1_H1 ;  /* 0x30000005ff127230 */ /* 0x000fc40000004100 */
[----:B------:R-:W-:Y:S02]  /*c560*/  HADD2.F32 R5, -RZ, R46.H0_H0 ;  /* 0x2000002eff057230 */ /* 0x000fe40000004100 */
[--C-:B------:R-:W-:Y:S02]  /*c570*/  HADD2.F32 R21, -RZ, R6.reuse.H0_H0 ;  /* 0x20000006ff157230 */ /* 0x100fe40000004100 */
[----:B------:R-:W-:Y:S02]  /*c580*/  HADD2.F32 R20, -RZ, R6.H1_H1 ;  /* 0x30000006ff147230 */ /* 0x000fe40000004100 */
[--C-:B---3--:R-:W-:Y:S02]  /*c590*/  HADD2.F32 R4, -RZ, R8.reuse.H0_H0 ;  /* 0x20000008ff047230 */ /* 0x108fe40000004100 */
[--C-:B------:R-:W-:Y:S02]  /*c5a0*/  HADD2.F32 R15, -RZ, R11.reuse.H0_H0 ;  /* 0x2000000bff0f7230 */ /* 0x100fe40000004100 */
[----:B------:R-:W-:Y:S01]  /*c5b0*/  HADD2.F32 R14, -RZ, R11.H1_H1 ;  /* 0x3000000bff0e7230 */ /* 0x000fe20000004100 */
[----:B------:R-:W-:Y:S01]  /*c5c0*/  FMUL.FTZ R34, R4, R2 ;  /* 0x0000000204227220 */ /* 0x000fe20000410000 */
[----:B------:R-:W-:Y:S01]  /*c5d0*/  HADD2.F32 R3, -RZ, R8.H1_H1 ;  /* 0x30000008ff037230 */ /* 0x000fe20000004100 */
[-C--:B------:R-:W-:Y:S01]  /*c5e0*/  FMUL.FTZ R2, R16, R0.reuse ;  /* 0x0000000010027220 */ /* 0x080fe20000410000 */
[----:B------:R-:W-:Y:S01]  /*c5f0*/  HADD2.F32 R11, -RZ, R51.H1_H1 ;  /* 0x30000033ff0b7230 */ /* 0x000fe20000004100 */
[----:B------:R-:W-:Y:S01]  /*c600*/  FFMA.FTZ R37, R4, R13, R7 ;  /* 0x0000000d04257223 */ /* 0x000fe20000010007 */
[--C-:B------:R-:W-:Y:S01]  /*c610*/  HADD2.F32 R8, -RZ, R10.reuse.H0_H0 ;  /* 0x2000000aff087230 */ /* 0x100fe20000004100 */
[----:B------:R-:W-:Y:S01]  /*c620*/  FMUL.FTZ R4, R19, R5 ;  /* 0x0000000513047220 */ /* 0x000fe20000410000 */
[----:B------:R-:W-:Y:S01]  /*c630*/  HADD2.F32 R12, -RZ, R10.H1_H1 ;  /* 0x3000000aff0c7230 */ /* 0x000fe20000004100 */
[C---:B------:R-:W-:Y:S01]  /*c640*/  FFMA.FTZ R36, R3.reuse, R11, R2 ;  /* 0x0000000b03247223 */ /* 0x040fe20000010002 */
[----:B------:R-:W-:Y:S01]  /*c650*/  HADD2.F32 R6, -RZ, R9.H0_H0 ;  /* 0x20000009ff067230 */ /* 0x000fe20000004100 */
[----:B------:R-:W-:Y:S01]  /*c660*/  FMUL.FTZ R33, R3, R0 ;  /* 0x0000000003217220 */ /* 0x000fe20000410000 */
[----:B------:R-:W-:Y:S01]  /*c670*/  HADD2.F32 R10, -RZ, R52.H0_H0 ;  /* 0x20000034ff0a7230 */ /* 0x000fe20000004100 */
[----:B------:R-:W-:Y:S01]  /*c680*/  FFMA.FTZ R13, R17, R13, -R34 ;  /* 0x0000000d110d7223 */ /* 0x000fe20000010822 */
[----:B------:R-:W-:Y:S01]  /*c690*/  HADD2.F32 R2, -RZ, R47.H0_H0 ;  /* 0x2000002fff027230 */ /* 0x000fe20000004100 */
[C---:B------:R-:W-:Y:S01]  /*c6a0*/  FMUL.FTZ R31, R6.reuse, R5 ;  /* 0x00000005061f7220 */ /* 0x040fe20000410000 */
[----:B------:R-:W-:Y:S01]  /*c6b0*/  HADD2.F32 R0, -RZ, R48.H1_H1 ;  /* 0x30000030ff007230 */ /* 0x000fe20000004100 */
[----:B------:R-:W-:Y:S01]  /*c6c0*/  FFMA.FTZ R35, R6, R10, R4 ;  /* 0x0000000a06237223 */ /* 0x000fe20000010004 */
[----:B------:R-:W-:Y:S01]  /*c6d0*/  HADD2.F32 R9, -RZ, R9.H1_H1 ;  /* 0x30000009ff097230 */ /* 0x000fe20000004100 */
[----:B------:R-:W-:Y:S01]  /*c6e0*/  FMUL.FTZ R5, R18, R2 ;  /* 0x0000000212057220 */ /* 0x000fe20000410000 */
[----:B------:R-:W-:Y:S01]  /*c6f0*/  HADD2.F32 R7, -RZ, R52.H1_H1 ;  /* 0x30000034ff077230 */ /* 0x000fe20000004100 */
[----:B------:R-:W-:Y:S01]  /*c700*/  FMUL.FTZ R4, R21, R0 ;  /* 0x0000000015047220 */ /* 0x000fe20000410000 */
[----:B------:R-:W-:Y:S01]  /*c710*/  HADD2.F32 R6, -RZ, R53.H0_H0 ;  /* 0x20000035ff067230 */ /* 0x000fe20000004100 */
[C---:B------:R-:W-:Y:S01]  /*c720*/  FMUL.FTZ R29, R9.reuse, R2 ;  /* 0x00000002091d7220 */ /* 0x040fe20000410000 */
[----:B------:R-:W-:Y:S01]  /*c730*/  HADD2.F32 R3, -RZ, R49.H0_H0 ;  /* 0x20000031ff037230 */ /* 0x000fe20000004100 */
[----:B------:R-:W-:Y:S01]  /*c740*/  FFMA.FTZ R32, R9, R7, R5 ;  /* 0x0000000709207223 */ /* 0x000fe20000010005 */
[----:B------:R-:W-:Y:S01]  /*c750*/  HADD2.F32 R5, -RZ, R53.H1_H1 ;  /* 0x30000035ff057230 */ /* 0x000fe20000004100 */
[----:B------:R-:W-:Y:S01]  /*c760*/  FFMA.FTZ R30, R8, R6, R4 ;  /* 0x00000006081e7223 */ /* 0x000fe20000010004 */
[----:B------:R-:W-:Y:S01]  /*c770*/  HADD2.F32 R2, -RZ, R50.H1_H1 ;  /* 0x30000032ff027230 */ /* 0x000fe20000004100 */
[----:B------:R-:W-:-:S02]  /*c780*/  FMUL.FTZ R4, R20, R3 ;  /* 0x0000000314047220 */ /* 0x000fc40000410000 */
[----:B------:R-:W-:Y:S01]  /*c790*/  FMUL.FTZ R26, R8, R0 ;  /* 0x00000000081a7220 */ /* 0x000fe20000410000 */
[----:B------:R-:W-:Y:S01]  /*c7a0*/  HADD2.F32 R0, -RZ, R49.H1_H1 ;  /* 0x30000031ff007230 */ /* 0x000fe20000004100 */
[C---:B------:R-:W-:Y:S01]  /*c7b0*/  FFMA.FTZ R27, R12.reuse, R5, R4 ;  /* 0x000000050c1b7223 */ /* 0x040fe20000010004 */
[--C-:B------:R-:W-:Y:S01]  /*c7c0*/  HADD2.F32 R4, -RZ, R54.reuse.H1_H1 ;  /* 0x30000036ff047230 */ /* 0x100fe20000004100 */
        /* <DEDUP_REMOVED lines=25> */
.L_x_255:
[----:B------:R-:W-:Y:S05]  /*c960*/  BSYNC B0 ;  /* 0x0000000000007941 */ /* 0x000fea0003800000 */
.L_x_254:
[----:B------:R-:W-:-:S04]  /*c970*/  IADD3 R0, R100, 0x20, RZ ;  /* 0x0000002064007810 */ /* 0x000fc80007ffe0ff */
        /* <DEDUP_REMOVED lines=54> */
[----:B------:R-:W-:Y:S01]  /*cce0*/  HADD2.F32 R6, -RZ, R61.H0_H0 ;  /* 0x2000003dff067230 */ /* 0x000fe20000004100 */
[C---:B------:R-:W-:Y:S01]  /*ccf0*/  FMUL.FTZ R29, R9.reuse, R2 ;  /* 0x00000002091d7220 */ /* 0x040fe20000410000 */
[----:B------:R-:W-:Y:S01]  /*cd00*/  HADD2.F32 R3, -RZ, R57.H1_H1 ;  /* 0x30000039ff037230 */ /* 0x000fe20000004100 */
[----:B------:R-:W-:Y:S01]  /*cd10*/  FFMA.FTZ R32, R9, R7, R5 ;  /* 0x0000000709207223 */ /* 0x000fe20000010005 */
[----:B------:R-:W-:Y:S01]  /*cd20*/  HADD2.F32 R5, -RZ, R61.H1_H1 ;  /* 0x3000003dff057230 */ /* 0x000fe20000004100 */
[----:B------:R-:W-:Y:S01]  /*cd30*/  FFMA.FTZ R30, R8, R6, R4 ;  /* 0x00000006081e7223 */ /* 0x000fe20000010004 */
[----:B------:R-:W-:Y:S01]  /*cd40*/  HADD2.F32 R2, -RZ, R58.H1_H1 ;  /* 0x3000003aff027230 */ /* 0x000fe20000004100 */
[----:B------:R-:W-:-:S02]  /*cd50*/  FMUL.FTZ R4, R20, R3 ;  /* 0x0000000314047220 */ /* 0x000fc40000410000 */
[----:B------:R-:W-:Y:S01]  /*cd60*/  FMUL.FTZ R26, R8, R0 ;  /* 0x00000000081a7220 */ /* 0x000fe20000410000 */
[----:B------:R-:W-:Y:S01]  /*cd70*/  HADD2.F32 R0, -RZ, R58.H0_H0 ;  /* 0x2000003aff007230 */ /* 0x000fe20000004100 */
        /* <DEDUP_REMOVED lines=27> */
.L_x_251:
[----:B------:R-:W-:Y:S05]  /*cf30*/  BSYNC B1 ;  /* 0x0000000000017941 */ /* 0x000fea0003800000 */
.L_x_250:
[----:B------:R-:W-:-:S04]  /*cf40*/  IADD3 R0, R242, 0x40, RZ ;  /* 0x00000040f2007810 */ /* 0x000fc80007ffe0ff */
[----:B------:R-:W-:-:S13]  /*cf50*/  ISETP.GE.AND P0, PT, R0, R38, PT ;  /* 0x000000260000720c */ /* 0x000fda0003f06270 */
[----:B------:R-:W-:Y:S05]  /*cf60*/  @P0 BRA `(.L_x_237) ;  /* 0x000011d000000947 */ /* 0x000fea0003800000 */
[----:B-----5:R3:W5:Y:S04]  /*cf70*/  LDL R68, [R1+0x54] ;  /* 0x0000540001447983 */ /* 0x0207680000100800 */
[----:B------:R3:W5:Y:S04]  /*cf80*/  LDL R67, [R1+0x58] ;  /* 0x0000580001437983 */ /* 0x0007680000100800 */
[----:B--2---:R3:W5:Y:S01]  /*cf90*/  LDL R66, [R1+0x5c] ;  /* 0x00005c0001427983 */ /* 0x0047620000100800 */
[----:B------:R-:W-:Y:S01]  /*cfa0*/  ISETP.GE.AND P0, PT, R100, c[0x0][0x27c], PT ;  /* 0x00009f0064007a0c */ /* 0x000fe20003f06270 */
[----:B------:R-:W-:-:S12]  /*cfb0*/  BSSY B0, `(.L_x_256) ;  /* 0x000005e000007945 */ /* 0x000fd80003800000 */
[----:B------:R-:W-:Y:S05]  /*cfc0*/  @P0 BRA `(.L_x_257) ;  /* 0x000005c000000947 */ /* 0x000fea0003800000 */
[----:B------:R-:W2:Y:S04]  /*cfd0*/  LDL R69, [R1+0x7c] ;  /* 0x00007c0001457983 */ /* 0x000ea80000100800 */
[----:B------:R-:W4:Y:S02]  /*cfe0*/  S2R R0, SR_TID.X ;  /* 0x0000000000007919 */ /* 0x000f240000002100 */
[----:B----4-:R-:W-:-:S04]  /*cff0*/  LEA.HI R2, R0, R0, RZ, 0x1 ;  /* 0x0000000000027211 */ /* 0x010fc800078f08ff */
[----:B------:R-:W-:-:S04]  /*d000*/  LOP3.LUT R2, R2, 0xfffffffe, RZ, 0xc0, !PT ;  /* 0xfffffffe02027812 */ /* 0x000fc800078ec0ff */
[----:B------:R-:W-:Y:S02]  /*d010*/  IADD3 R2, -R2, R0, RZ ;  /* 0x0000000002027210 */ /* 0x000fe40007ffe1ff */
[----:B------:R-:W-:-:S04]  /*d020*/  MOV R0, c[0x0][0x27c] ;  /* 0x00009f0000007a02 */ /* 0x000fc80000000f00 */
        /* <DEDUP_REMOVED lines=8> */
[----:B------:R-:W-:-:S04]  /*d0b0*/  IADD3 R0, R2, R0, R66 ;  /* 0x0000000002007210 */ /* 0x000fc80007ffe042 */
[----:B------:R-:W-:-:S05]  /*d0c0*/  SHF.L.U32 R28, R0, 0x1, RZ ;  /* 0x00000001001c7819 */ /* 0x000fca00000006ff */
[----:B------:R-:W4:Y:S01]  /*d0d0*/  LDS.128 R8, [R28+0x6080] ;  /* 0x006080001c087984 */ /* 0x000f220000000c00 */
[--C-:B------:R-:W-:Y:S02]  /*d0e0*/  HADD2.F32 R2, -RZ, R39.reuse.H0_H0 ;  /* 0x20000027ff027230 */ /* 0x100fe40000004100 */
[----:B------:R-:W-:Y:S02]  /*d0f0*/  HADD2.F32 R0, -RZ, R39.H1_H1 ;  /* 0x30000027ff007230 */ /* 0x000fe40000004100 */
[----:B------:R-:W-:Y:S02]  /*d100*/  HADD2.F32 R13, -RZ, R43.H1_H1 ;  /* 0x3000002bff0d7230 */ /* 0x000fe40000004100 */
[--C-:B----4-:R-:W-:Y:S02]  /*d110*/  HADD2.F32 R15, -RZ, R11.reuse.H0_H0 ;  /* 0x2000000bff0f7230 */ /* 0x110fe40000004100 */
[----:B------:R-:W-:Y:S02]  /*d120*/  HADD2.F32 R14, -RZ, R11.H1_H1 ;  /* 0x3000000bff0e7230 */ /* 0x000fe40000004100 */
[----:B------:R-:W-:-:S02]  /*d130*/  HADD2.F32 R3, -RZ, R8.H1_H1 ;  /* 0x30000008ff037230 */ /* 0x000fc40000004100 */
[----:B------:R-:W-:Y:S02]  /*d140*/  HADD2.F32 R11, -RZ, R44.H1_H1 ;  /* 0x3000002cff0b7230 */ /* 0x000fe40000004100 */
[----:B------:R-:W-:Y:S01]  /*d150*/  HADD2.F32 R12, -RZ, R10.H1_H1 ;  /* 0x3000000aff0c7230 */ /* 0x000fe20000004100 */
[----:B------:R-:W-:Y:S01]  /*d160*/  FMUL.FTZ R33, R0, R3 ;  /* 0x0000000300217220 */ /* 0x000fe20000410000 */
[----:B--2---:R-:W2:Y:S02]  /*d170*/  LDS.128 R4, [R69] ;  /* 0x0000000045047984 */ /* 0x004ea40000000c00 */
[--C-:B--2---:R-:W-:Y:S02]  /*d180*/  HADD2.F32 R17, -RZ, R4.reuse.H0_H0 ;  /* 0x20000004ff117230 */ /* 0x104fe40000004100 */
[----:B------:R-:W-:Y:S02]  /*d190*/  HADD2.F32 R16, -RZ, R4.H1_H1 ;  /* 0x30000004ff107230 */ /* 0x000fe40000004100 */
[----:B------:R-:W-:-:S02]  /*d1a0*/  HADD2.F32 R4, -RZ, R8.H0_H0 ;  /* 0x20000008ff047230 */ /* 0x000fc40000004100 */
[--C-:B------:R-:W-:Y:S02]  /*d1b0*/  HADD2.F32 R23, -RZ, R7.reuse.H0_H0 ;  /* 0x20000007ff177230 */ /* 0x100fe40000004100 */
[----:B------:R-:W-:Y:S01]  /*d1c0*/  HADD2.F32 R22, -RZ, R7.H1_H1 ;  /* 0x30000007ff167230 */ /* 0x000fe20000004100 */
[C---:B------:R-:W-:Y:S01]  /*d1d0*/  FMUL.FTZ R7, R2.reuse, R17 ;  /* 0x0000001102077220 */ /* 0x040fe20000410000 */
        /* <DEDUP_REMOVED lines=8> */
[----:B------:R-:W-:-:S02]  /*d260*/  HADD2.F32 R20, -RZ, R6.H1_H1 ;  /* 0x30000006ff147230 */ /* 0x000fc40000004100 */
[----:B------:R-:W-:Y:S01]  /*d270*/  HADD2.F32 R8, -RZ, R10.H0_H0 ;  /* 0x2000000aff087230 */ /* 0x000fe20000004100 */
[C---:B------:R-:W-:Y:S01]  /*d280*/  FMUL.FTZ R4, R5.reuse, R19 ;  /* 0x0000001305047220 */ /* 0x040fe20000410000 */
[----:B------:R-:W-:Y:S02]  /*d290*/  HADD2.F32 R6, -RZ, R9.H0_H0 ;  /* 0x20000009ff067230 */ /* 0x000fe40000004100 */
[----:B------:R-:W-:Y:S02]  /*d2a0*/  HADD2.F32 R10, -RZ, R45.H1_H1 ;  /* 0x3000002dff0a7230 */ /* 0x000fe40000004100 */
[----:B------:R-:W-:Y:S02]  /*d2b0*/  HADD2.F32 R2, -RZ, R40.H1_H1 ;  /* 0x30000028ff027230 */ /* 0x000fe40000004100 */
[----:B------:R-:W-:Y:S01]  /*d2c0*/  HADD2.F32 R0, -RZ, R41.H0_H0 ;  /* 0x20000029ff007230 */ /* 0x000fe20000004100 */
[-C--:B------:R-:W-:Y:S01]  /*d2d0*/  FMUL.FTZ R31, R5, R6.reuse ;  /* 0x00000006051f7220 */ /* 0x080fe20000410000 */
[----:B------:R-:W-:Y:S01]  /*d2e0*/  HADD2.F32 R9, -RZ, R9.H1_H1 ;  /* 0x30000009ff097230 */ /* 0x000fe20000004100 */
[----:B------:R-:W-:Y:S01]  /*d2f0*/  FFMA.FTZ R35, R10, R6, R4 ;  /* 0x000000060a237223 */ /* 0x000fe20000010004 */
[----:B------:R-:W-:Y:S01]  /*d300*/  HADD2.F32 R7, -RZ, R46.H1_H1 ;  /* 0x3000002eff077230 */ /* 0x000fe20000004100 */
[----:B------:R-:W-:Y:S01]  /*d310*/  FMUL.FTZ R5, R2, R18 ;  /* 0x0000001202057220 */ /* 0x000fe20000410000 */
[----:B------:R-:W-:Y:S01]  /*d320*/  HADD2.F32 R6, -RZ, R47.H1_H1 ;  /* 0x3000002fff067230 */ /* 0x000fe20000004100 */
[----:B------:R-:W-:Y:S01]  /*d330*/  FMUL.FTZ R4, R0, R21 ;  /* 0x0000001500047220 */ /* 0x000fe20000410000 */
[----:B------:R-:W-:Y:S01]  /*d340*/  HADD2.F32 R3, -RZ, R41.H1_H1 ;  /* 0x30000029ff037230 */ /* 0x000fe20000004100 */
[----:B------:R-:W-:Y:S01]  /*d350*/  FFMA.FTZ R32, R7, R9, R5 ;  /* 0x0000000907207223 */ /* 0x000fe20000010005 */
[----:B------:R-:W-:Y:S01]  /*d360*/  HADD2.F32 R5, -RZ, R48.H0_H0 ;  /* 0x20000030ff057230 */ /* 0x000fe20000004100 */
[----:B------:R-:W-:-:S02]  /*d370*/  FFMA.FTZ R30, R6, R8, R4 ;  /* 0x00000008061e7223 */ /* 0x000fc40000010004 */
[----:B------:R-:W-:Y:S01]  /*d380*/  FMUL.FTZ R29, R2, R9 ;  /* 0x00000009021d7220 */ /* 0x000fe20000410000 */
[--C-:B------:R-:W-:Y:S01]  /*d390*/  HADD2.F32 R2, -RZ, R42.reuse.H1_H1 ;  /* 0x3000002aff027230 */ /* 0x100fe20000004100 */
[----:B------:R-:W-:Y:S02]  /*d3a0*/  FMUL.FTZ R4, R3, R20 ;  /* 0x0000001403047220 */ /* 0x000fe40000410000 */
[----:B------:R-:W-:Y:S01]  /*d3b0*/  FMUL.FTZ R26, R0, R8 ;  /* 0x00000008001a7220 */ /* 0x000fe20000410000 */
[----:B------:R-:W-:Y:S01]  /*d3c0*/  HADD2.F32 R0, -RZ, R42.H0_H0 ;  /* 0x2000002aff007230 */ /* 0x000fe20000004100 */
[-C--:B------:R-:W-:Y:S01]  /*d3d0*/  FFMA.FTZ R27, R5, R12.reuse, R4 ;  /* 0x0000000c051b7223 */ /* 0x080fe20000010004 */
[----:B------:R-:W-:Y:S01]  /*d3e0*/  HADD2.F32 R4, -RZ, R50.H0_H0 ;  /* 0x20000032ff047230 */ /* 0x000fe20000004100 */
[----:B------:R-:W-:Y:S01]  /*d3f0*/  FMUL.FTZ R25, R3, R12 ;  /* 0x0000000c03197220 */ /* 0x000fe20000410000 */
[----:B------:R-:W-:Y:S01]  /*d400*/  HADD2.F32 R3, -RZ, R45.H0_H0 ;  /* 0x2000002dff037230 */ /* 0x000fe20000004100 */
[----:B------:R-:W-:-:S02]  /*d410*/  FMUL.FTZ R9, R2, R23 ;  /* 0x0000001702097220 */ /* 0x000fc40000410000 */
[----:B------:R-:W-:Y:S02]  /*d420*/  FMUL.FTZ R8, R0, R22 ;  /* 0x0000001600087220 */ /* 0x000fe40000410000 */
[-C--:B------:R-:W-:Y:S02]  /*d430*/  FMUL.FTZ R24, R2, R15.reuse ;  /* 0x0000000f02187220 */ /* 0x080fe40000410000 */
[-C--:B------:R-:W-:Y:S02]  /*d440*/  FMUL.FTZ R12, R0, R14.reuse ;  /* 0x0000000e000c7220 */ /* 0x080fe40000410000 */
[----:B------:R-:W-:Y:S02]  /*d450*/  FFMA.FTZ R15, R4, R15, R9 ;  /* 0x0000000f040f7223 */ /* 0x000fe40000010009 */
[----:B------:R-:W-:Y:S02]  /*d460*/  FFMA.FTZ R14, R3, R14, R8 ;  /* 0x0000000e030e7223 */ /* 0x000fe40000010008 */
[----:B------:R-:W-:-:S02]  /*d470*/  FFMA.FTZ R10, R10, R19, -R31 ;  /* 0x000000130a0a7223 */ /* 0x000fc4000001081f */
[----:B------:R-:W-:Y:S02]  /*d480*/  FFMA.FTZ R9, R7, R18, -R29 ;  /* 0x0000001207097223 */ /* 0x000fe4000001081d */
[----:B------:R-:W-:Y:S02]  /*d490*/  FFMA.FTZ R13, R13, R17, -R34 ;  /* 0x000000110d0d7223 */ /* 0x000fe40000010822 */
[----:B------:R-:W-:Y:S02]  /*d4a0*/  FFMA.FTZ R8, R11, R16, -R33 ;  /* 0x000000100b087223 */ /* 0x000fe40000010821 */
[----:B------:R-:W-:Y:S02]  /*d4b0*/  FFMA.FTZ R7, R6, R21, -R26 ;  /* 0x0000001506077223 */ /* 0x000fe4000001081a */
[----:B------:R-:W-:Y:S02]  /*d4c0*/  FFMA.FTZ R2, R5, R20, -R25 ;  /* 0x0000001405027223 */ /* 0x000fe40000010819 */
[----:B------:R-:W-:-:S02]  /*d4d0*/  FFMA.FTZ R0, R4, R23, -R24 ;  /* 0x0000001704007223 */ /* 0x000fc40000010818 */
[----:B------:R-:W-:Y:S01]  /*d4e0*/  FFMA.FTZ R3, R3, R22, -R12 ;  /* 0x0000001603037223 */ /* 0x000fe2000001080c */
[----:B------:R-:W-:Y:S02]  /*d4f0*/  F2FP.PACK_AB R9, R9, R10 ;  /* 0x0000000a0909723e */ /* 0x000fe400000000ff */
[----:B------:R-:W-:Y:S02]  /*d500*/  F2FP.PACK_AB R8, R8, R13 ;  /* 0x0000000d0808723e */ /* 0x000fe400000000ff */
[----:B------:R-:W-:Y:S02]  /*d510*/  F2FP.PACK_AB R10, R2, R7 ;  /* 0x00000007020a723e */ /* 0x000fe400000000ff */
[----:B------:R-:W-:Y:S02]  /*d520*/  F2FP.PACK_AB R11, R3, R0 ;  /* 0x00000000030b723e */ /* 0x000fe400000000ff */
[----:B------:R-:W-:Y:S02]  /*d530*/  F2FP.PACK_AB R4, R36, R37 ;  /* 0x000000252404723e */ /* 0x000fe400000000ff */
[----:B------:R-:W-:-:S02]  /*d540*/  F2FP.PACK_AB R5, R32, R35 ;  /* 0x000000232005723e */ /* 0x000fc400000000ff */
[----:B------:R-:W-:Y:S02]  /*d550*/  F2FP.PACK_AB R6, R27, R30 ;  /* 0x0000001e1b06723e */ /* 0x000fe400000000ff */
[----:B------:R-:W-:Y:S01]  /*d560*/  F2FP.PACK_AB R7, R14, R15 ;  /* 0x0000000f0e07723e */ /* 0x000fe200000000ff */
[----:B------:R2:W-:Y:S04]  /*d570*/  STS.128 [R69], R8 ;  /* 0x0000000845007388 */ /* 0x0005e80000000c00 */
[----:B------:R2:W-:Y:S02]  /*d580*/  STS.128 [R28+0x6080], R4 ;  /* 0x006080041c007388 */ /* 0x0005e40000000c00 */
.L_x_257:
[----:B------:R-:W-:Y:S05]  /*d590*/  BSYNC B0 ;  /* 0x0000000000007941 */ /* 0x000fea0003800000 */
.L_x_256:
[----:B------:R-:W-:Y:S01]  /*d5a0*/  IADD3 R0, R100, 0x10, RZ ;  /* 0x0000001064007810 */ /* 0x000fe20007ffe0ff */
[----:B------:R-:W-:Y:S03]  /*d5b0*/  BSSY B0, `(.L_x_258) ;  /* 0x000005c000007945 */ /* 0x000fe60003800000 */
[----:B------:R-:W-:-:S13]  /*d5c0*/  ISETP.GE.AND P0, PT, R0, c[0x0][0x27c], PT ;  /* 0x00009f0000007a0c */ /* 0x000fda0003f06270 */
[----:B------:R-:W-:Y:S05]  /*d5d0*/  @P0 BRA `(.L_x_259) ;  /* 0x0000059000000947 */ /* 0x000fea0003800000 */
[----:B------:R-:W4:Y:S04]  /*d5e0*/  LDL R2, [R1+0x64] ;  /* 0x0000640001027983 */ /* 0x000f280000100800 */
[----:B--2---:R-:W2:Y:S01]  /*d5f0*/  LDL R38, [R1+0x74] ;  /* 0x0000740001267983 */ /* 0x004ea20000100800 */
[----:B------:R-:W-:Y:S01]  /*d600*/  MOV R0, c[0x0][0x27c] ;  /* 0x00009f0000007a02 */ /* 0x000fe20000000f00 */
[----:B------:R-:W-:-:S03]  /*d610*/  HADD2.F32 R13, -RZ, R51.H0_H0 ;  /* 0x20000033ff0d7230 */ /* 0x000fc60000004100 */
[----:B----4-:R-:W-:-:S04]  /*d620*/  LEA.HI R0, R0, R2, RZ, 0x1d ;  /* 0x0000000200007211 */ /* 0x010fc800078fe8ff */
        /* <DEDUP_REMOVED lines=12> */
[----:B------:R-:W4:Y:S01]  /*d6f0*/  LDS.128 R8, [R28+0x6080] ;  /* 0x006080001c087984 */ /* 0x000f220000000c00 */
        /* <DEDUP_REMOVED lines=10> */
[--C-:B----4-:R-:W-:Y:S02]  /*d7a0*/  HADD2.F32 R4, -RZ, R8.reuse.H0_H0 ;  /* 0x20000008ff047230 */ /* 0x110fe40000004100 */
[--C-:B------:R-:W-:Y:S02]  /*d7b0*/  HADD2.F32 R15, -RZ, R11.reuse.H0_H0 ;  /* 0x2000000bff0f7230 */ /* 0x100fe40000004100 */
[----:B------:R-:W-:Y:S01]  /*d7c0*/  HADD2.F32 R14, -RZ, R11.H1_H1 ;  /* 0x3000000bff0e7230 */ /* 0x000fe20000004100 */
[----:B------:R-:W-:Y:S01]  /*d7d0*/  FMUL.FTZ R34, R2, R4 ;  /* 0x0000000402227220 */ /* 0x000fe20000410000 */
[----:B------:R-:W-:Y:S01]  /*d7e0*/  HADD2.F32 R3, -RZ, R8.H1_H1 ;  /* 0x30000008ff037230 */ /* 0x000fe20000004100 */
[C---:B------:R-:W-:Y:S01]  /*d7f0*/  FMUL.FTZ R2, R0.reuse, R16 ;  /* 0x0000001000027220 */ /* 0x040fe20000410000 */
[----:B------:R-:W-:Y:S01]  /*d800*/  HADD2.F32 R11, -RZ, R51.H1_H1 ;  /* 0x30000033ff0b7230 */ /* 0x000fe20000004100 */
[----:B------:R-:W-:Y:S01]  /*d810*/  FFMA.FTZ R37, R13, R4, R7 ;  /* 0x000000040d257223 */ /* 0x000fe20000010007 */
[--C-:B------:R-:W-:Y:S01]  /*d820*/  HADD2.F32 R8, -RZ, R10.reuse.H0_H0 ;  /* 0x2000000aff087230 */ /* 0x100fe20000004100 */
[----:B------:R-:W-:Y:S01]  /*d830*/  FMUL.FTZ R4, R5, R19 ;  /* 0x0000001305047220 */ /* 0x000fe20000410000 */
[----:B------:R-:W-:Y:S01]  /*d840*/  HADD2.F32 R12, -RZ, R10.H1_H1 ;  /* 0x3000000aff0c7230 */ /* 0x000fe20000004100 */
[-C--:B------:R-:W-:Y:S01]  /*d850*/  FFMA.FTZ R36, R11, R3.reuse, R2 ;  /* 0x000000030b247223 */ /* 0x080fe20000010002 */
[----:B------:R-:W-:Y:S01]  /*d860*/  HADD2.F32 R6, -RZ, R9.H0_H0 ;  /* 0x20000009ff067230 */ /* 0x000fe20000004100 */
[----:B------:R-:W-:Y:S01]  /*d870*/  FMUL.FTZ R33, R0, R3 ;  /* 0x0000000300217220 */ /* 0x000fe20000410000 */
[----:B------:R-:W-:Y:S01]  /*d880*/  HADD2.F32 R10, -RZ, R52.H0_H0 ;  /* 0x20000034ff0a7230 */ /* 0x000fe20000004100 */
[----:B------:R-:W-:Y:S01]  /*d890*/  FFMA.FTZ R13, R13, R17, -R34 ;  /* 0x000000110d0d7223 */ /* 0x000fe20000010822 */
        /* <DEDUP_REMOVED lines=8> */
[----:B------:R-:W-:Y:S01]  /*d920*/  HADD2.F32 R6, -RZ, R53.H0_H0 ;  /* 0x20000035ff067230 */ /* 0x000fe20000004100 */
[-C--:B------:R-:W-:Y:S01]  /*d930*/  FMUL.FTZ R29, R2, R9.reuse ;  /* 0x00000009021d7220 */ /* 0x080fe20000410000 */
        /* <DEDUP_REMOVED lines=8> */
[-C--:B------:R-:W-:Y:S01]  /*d9c0*/  FFMA.FTZ R27, R5, R12.reuse, R4 ;  /* 0x0000000c051b7223 */ /* 0x080fe20000010004 */
[--C-:B------:R-:W-:Y:S01]  /*d9d0*/  HADD2.F32 R4, -RZ, R54.reuse.H1_H1 ;  /* 0x30000036ff047230 */ /* 0x100fe20000004100 */
[----:B------:R-:W-:Y:S01]  /*d9e0*/  FMUL.FTZ R25, R3, R12 ;  /* 0x0000000c03197220 */ /* 0x000fe20000410000 */
[----:B------:R-:W-:Y:S01]  /*d9f0*/  HADD2.F32 R3, -RZ, R54.H0_H0 ;  /* 0x20000036ff037230 */ /* 0x000fe20000004100 */
[----:B------:R-:W-:Y:S02]  /*da00*/  FMUL.FTZ R9, R2, R23 ;  /* 0x0000001702097220 */ /* 0x000fe40000410000 */
[----:B------:R-:W-:Y:S02]  /*da10*/  FMUL.FTZ R8, R0, R22 ;  /* 0x0000001600087220 */ /* 0x000fe40000410000 */
[----:B------:R-:W-:-:S02]  /*da20*/  FMUL.FTZ R24, R2, R15 ;  /* 0x0000000f02187220 */ /* 0x000fc40000410000 */
[-C--:B------:R-:W-:Y:S02]  /*da30*/  FMUL.FTZ R12, R0, R14.reuse ;  /* 0x0000000e000c7220 */ /* 0x080fe40000410000 */
        /* <DEDUP_REMOVED lines=19> */
.L_x_259:
[----:B------:R-:W-:Y:S05]  /*db70*/  BSYNC B0 ;  /* 0x0000000000007941 */ /* 0x000fea0003800000 */
.L_x_258:
[----:B------:R-:W-:-:S04]  /*db80*/  IADD3 R0, R100, 0x20, RZ ;  /* 0x0000002064007810 */ /* 0x000fc80007ffe0ff */
        /* <DEDUP_REMOVED lines=46> */
[----:B------:R-:W-:Y:S01]  /*de70*/  HADD2.F32 R2, -RZ, R56.H1_H1 ;  /* 0x30000038ff027230 */ /* 0x000fe20000004100 */
[-C--:B------:R-:W-:Y:S01]  /*de80*/  FMUL.FTZ R31, R5, R6.reuse ;  /* 0x00000006051f7220 */ /* 0x080fe20000410000 */
[----:B------:R-:W-:Y:S01]  /*de90*/  HADD2.F32 R0, -RZ, R57.H0_H0 ;  /* 0x20000039ff007230 */ /* 0x000fe20000004100 */
[----:B------:R-:W-:Y:S01]  /*dea0*/  FFMA.FTZ R35, R10, R6, R4 ;  /* 0x000000060a237223 */ /* 0x000fe20000010004 */
[----:B------:R-:W-:Y:S01]  /*deb0*/  HADD2.F32 R9, -RZ, R9.H1_H1 ;  /* 0x30000009ff097230 */ /* 0x000fe20000004100 */
[----:B------:R-:W-:Y:S01]  /*dec0*/  FMUL.FTZ R5, R2, R18 ;  /* 0x0000001202057220 */ /* 0x000fe20000410000 */
[----:B------:R-:W-:Y:S01]  /*ded0*/  HADD2.F32 R7, -RZ, R60.H1_H1 ;  /* 0x3000003cff077230 */ /* 0x000fe20000004100 */
[----:B------:R-:W-:Y:S01]  /*dee0*/  FMUL.FTZ R4, R0, R21 ;  /* 0x0000001500047220 */ /* 0x000fe20000410000 */
[----:B------:R-:W-:Y:S01]  /*def0*/  HADD2.F32 R6, -RZ, R61.H0_H0 ;  /* 0x2000003dff067230 */ /* 0x000fe20000004100 */
[-C--:B------:R-:W-:Y:S01]  /*df00*/  FMUL.FTZ R29, R2, R9.reuse ;  /* 0x00000009021d7220 */ /* 0x080fe20000410000 */
        /* <DEDUP_REMOVED lines=35> */
.L_x_237:
[----:B------:R-:W-:Y:S05]  /*e140*/  BSYNC B2 ;  /* 0x0000000000027941 */ /* 0x000fea0003800000 */
.L_x_221:
[----:B-1----:R-:W-:Y:S01]  /*e150*/  IMAD R0, R64, c[0x0][0x208], RZ ;  /* 0x0000820040007a24 */ /* 0x002fe200078e02ff */
[----:B------:R-:W4:Y:S01]  /*e160*/  LDL R233, [R1+0x8] ;  /* 0x0000080001e97983 */ /* 0x000f220000100800 */
[----:B------:R-:W-:Y:S01]  /*e170*/  IMAD.WIDE.U32 R2, R137, c[0x0][0x208], RZ ;  /* 0x0000820089027a25 */ /* 0x000fe200078e00ff */
[----:B--2---:R-:W-:Y:S01]  /*e180*/  MOV R4, R248 ;  /* 0x000000f800047202 */ /* 0x004fe20000000f00 */
[----:B------:R-:W-:-:S04]  /*e190*/  DEPBAR.LE SB0, 0x0 ;  /* 0x000080000000791a */ /* 0x000fc80000000000 */
[----:B------:R-:W-:Y:S01]  /*e1a0*/  IMAD R0, R137, c[0x0][0x20c], R0 ;  /* 0x0000830089007a24 */ /* 0x000fe200078e0200 */
[----:B------:R-:W-:Y:S01]  /*e1b0*/  MOV R5, R247 ;  /* 0x000000f700057202 */ /* 0x000fe20000000f00 */
[----:B------:R-:W1:Y:S04]  /*e1c0*/  S2R R232, SR_TID.X ;  /* 0x0000000000e87919 */ /* 0x000e680000002100 */
[----:B------:R-:W-:Y:S01]  /*e1d0*/  BAR.SYNC.DEFER_BLOCKING 0x0 ;  /* 0x0000000000007b1d */ /* 0x000fe20000010000 */
[----:B------:R-:W-:Y:S01]  /*e1e0*/  IADD3 R0, R3, R0, RZ ;  /* 0x0000000003007210 */ /* 0x000fe20007ffe0ff */
[----:B------:R-:W-:Y:S01]  /*e1f0*/  IMAD.WIDE.U32 R4, R2, 0x30, R4 ;  /* 0x0000003002047825 */ /* 0x000fe200078e0004 */
[----:B------:R-:W-:Y:S02]  /*e200*/  LOP3.LUT P2, RZ, R63, 0x1, RZ, 0xc0, !PT ;  /* 0x000000013fff7812 */ /* 0x000fe4000784c0ff */
[----:B------:R-:W-:Y:S01]  /*e210*/  SHF.L.U32 R199, R241, 0x1, RZ ;  /* 0x00000001f1c77819 */ /* 0x000fe200000006ff */
[----:B------:R-:W-:Y:S01]  /*e220*/  IMAD R3, R0, 0x30, RZ ;  /* 0x0000003000037824 */ /* 0x000fe200078e02ff */
[----:B------:R-:W-:Y:S01]  /*e230*/  LEA R2, P0, R4, c[0x0][0x1f8], 0x1 ;  /* 0x00007e0004027a11 */ /* 0x000fe200078008ff */
[----:B------:R-:W-:Y:S01]  /*e240*/  BSSY B0, `(.L_x_260) ;  /* 0x0000108000007945 */ /* 0x000fe20003800000 */
[----:B------:R-:W-:-:S02]  /*e250*/  IADD3 R0, R65, R163, -R243 ;  /* 0x000000a341007210 */ /* 0x000fc40007ffe8f3 */
[----:B------:R-:W-:Y:S02]  /*e260*/  IADD3 R3, R5, R3, RZ ;  /* 0x0000000305037210 */ /* 0x000fe40007ffe0ff */
[----:B------:R-:W-:Y:S02]  /*e270*/  LOP3.LUT P3, RZ, R63, 0x2, RZ, 0xc0, !PT ;  /* 0x000000023fff7812 */ /* 0x000fe4000786c0ff */
[----:B------:R-:W-:Y:S02]  /*e280*/  LEA.HI.X R3, R4, c[0x0][0x1fc], R3, 0x1, P0 ;  /* 0x00007f0004037a11 */ /* 0x000fe400000f0c03 */
[----:B------:R-:W-:Y:S02]  /*e290*/  ISETP.LT.OR P0, PT, R0, 0x1, !P2 ;  /* 0x000000010000780c */ /* 0x000fe40005701670 */
[----:B-1----:R-:W-:Y:S01]  /*e2a0*/  ISETP.GT.AND P4, PT, R232, 0x3f, PT ;  /* 0x0000003fe800780c */ /* 0x002fe20003f84270 */
[----:B------:R-:W-:Y:S04]  /*e2b0*/  LDSM.16.M88.4 R8, [R188] ;  /* 0x00000000bc08783b */ /* 0x000fe80000000200 */
[----:B------:R-:W-:Y:S04]  /*e2c0*/  LDSM.16.M88.4 R4, [R188+0x1000] ;  /* 0x00100000bc04783b */ /* 0x000fe80000000200 */
[----:B------:R-:W1:Y:S04]  /*e2d0*/  LDSM.16.M88.4 R16, [R157] ;  /* 0x000000009d10783b */ /* 0x000e680000000200 */
[----:B------:R-:W-:-:S02]  /*e2e0*/  @!P4 MOV R13, c[0x0][0x208] ;  /* 0x00008200000dca02 */ /* 0x000fc40000000f00 */
[----:B------:R-:W-:Y:S01]  /*e2f0*/  @!P4 MOV R14, c[0x0][0x20c] ;  /* 0x00008300000eca02 */ /* 0x000fe20000000f00 */
[----:B------:R-:W2:Y:S01]  /*e300*/  LDSM.16.M88.4 R20, [R157+0x400] ;  /* 0x000400009d14783b */ /* 0x000ea20000000200 */
[----:B------:R-:W-:-:S03]  /*e310*/  @!P4 ISETP.LT.OR P2, PT, R0, 0x21, !P2 ;  /* 0x000000210000c80c */ /* 0x000fc60005741670 */
[----:B------:R-:W3:Y:S04]  /*e320*/  LDSM.16.M88.4 R44, [R157+0x800] ;  /* 0x000800009d2c783b */ /* 0x000ee80000000200 */
[----:B------:R-:W-:Y:S04]  /*e330*/  LDSM.16.M88.4 R40, [R189] ;  /* 0x00000000bd28783b */ /* 0x000fe80000000200 */
[----:B------:R-:W-:Y:S04]  /*e340*/  LDSM.16.M88.4 R32, [R189+0x1000] ;  /* 0x00100000bd20783b */ /* 0x000fe80000000200 */
[----:B------:R-:W3:Y:S04]  /*e350*/  LDSM.16.M88.4 R48, [R190] ;  /* 0x00000000be30783b */ /* 0x000ee80000000200 */
[----:B------:R-:W-:Y:S04]  /*e360*/  LDSM.16.M88.4 R76, [R198] ;  /* 0x00000000c64c783b */ /* 0x000fe80000000200 */
[----:B------:R-:W-:Y:S04]  /*e370*/  LDSM.16.M88.4 R88, [R197] ;  /* 0x00000000c558783b */ /* 0x000fe80000000200 */
[----:B------:R-:W-:Y:S01]  /*e380*/  @!PT LDS RZ, [RZ] ;  /* 0x00000000fffff984 */ /* 0x000fe20000000800 */
[----:B------:R-:W-:Y:S01]  /*e390*/  @!PT LDS RZ, [RZ] ;  /* 0x00000000fffff984 */ /* 0x000fe20000000800 */
[----:B------:R-:W-:Y:S01]  /*e3a0*/  @!PT LDS RZ, [RZ] ;  /* 0x00000000fffff984 */ /* 0x000fe20000000800 */
[----:B------:R3:W-:Y:S01]  /*e3b0*/  LDGSTS.E.BYPASS.LTC128B.128 [R199+0x1880], [R2.64], !P0 ;  /* 0x0188000002c77fae */ /* 0x0007e2000c101d46 */
[----:B------:R-:W-:Y:S01]  /*e3c0*/  ISETP.LT.OR P0, PT, R0, 0x1, !P3 ;  /* 0x000000010000780c */ /* 0x000fe20005f01670 */
[-C--:B-1----:R-:W-:Y:S11]  /*e3d0*/  HMMA.16816.F32 R24, R8, R16.reuse, RZ ;  /* 0x000000100818723c */ /* 0x082ff600000018ff */
[----:B------:R-:W-:Y:S01]  /*e3e0*/  @!UPT UIADD3 URZ, URZ, URZ, URZ ;  /* 0x0000003f3f3ff290 */ /* 0x000fe2000fffe03f */
[----:B------:R1:W-:Y:S01]  /*e3f0*/  LDGSTS.E.BYPASS.LTC128B.128 [R199+0x2480], [R2.64+0x40], !P0 ;  /* 0x0248004002c77fae */ /* 0x0003e2000c101d46 */
[C---:B------:R-:W-:Y:S01]  /*e400*/  @!P4 LEA R12, P0, R13.reuse, R2, 0x6 ;  /* 0x000000020d0cc211 */ /* 0x040fe200078030ff */
[----:B------:R-:W-:Y:S03]  /*e410*/  HMMA.16816.F32 R52, R4, R16, RZ ;  /* 0x000000100434723c */ /* 0x000fe600000018ff */
[----:B------:R-:W-:Y:S02]  /*e420*/  @!P4 LEA.HI.X R13, R13, R3, R14, 0x6, P0 ;  /* 0x000000030d0dc211 */ /* 0x000fe400000f340e */
[----:B------:R-:W-:-:S03]  /*e430*/  LOP3.LUT P0, RZ, R63, 0x4, RZ, 0xc0, !PT ;  /* 0x000000043fff7812 */ /* 0x000fc6000780c0ff */
[----:B--2---:R-:W-:Y:S01]  /*e440*/  HMMA.16816.F32 R80, R4, R20, RZ ;  /* 0x000000140450723c */ /* 0x004fe200000018ff */
[C---:B------:R-:W-:Y:S02]  /*e450*/  ISETP.LT.OR P1, PT, R0.reuse, 0x1, !P0 ;  /* 0x000000010000780c */ /* 0x040fe40004721670 */
[----:B------:R-:W-:-:S05]  /*e460*/  @!P4 ISETP.LT.OR P0, PT, R0, 0x21, !P0 ;  /* 0x000000210000c80c */ /* 0x000fca0004701670 */
[C---:B-----5:R-:W-:Y:S06]  /*e470*/  HMMA.16816.F32 R68, R4.reuse, R22, RZ ;  /* 0x000000160444723c */ /* 0x060fec00000018ff */
[----:B------:R1:W-:Y:S01]  /*e480*/  LDGSTS.E.BYPASS.LTC128B.128 [R199+0x3080], [R2.64+0x80], !P1 ;  /* 0x0308008002c77fae */ /* 0x0003e2000c901d46 */
[----:B------:R-:W-:Y:S01]  /*e490*/  @!P4 ISETP.LT.OR P1, PT, R0, 0x21, !P3 ;  /* 0x000000210000c80c */ /* 0x000fe20005f21670 */
[C---:B---3--:R-:W-:Y:S02]  /*e4a0*/  HMMA.16816.F32 R64, R4.reuse, R44, RZ ;  /* 0x0000002c0440723c */ /* 0x048fe400000018ff */
[----:B------:R2:W-:Y:S06]  /*e4b0*/  @!P4 LDGSTS.E.BYPASS.LTC128B.128 [R199+0x2080], [R12.64], !P2 ;  /* 0x020800000cc7cfae */ /* 0x0005ec000d101d46 */
[----:B------:R-:W-:Y:S04]  /*e4c0*/  HMMA.16816.F32 R84, R4, R46, RZ ;  /* 0x0000002e0454723c */ /* 0x000fe800000018ff */
[----:B------:R2:W-:Y:S04]  /*e4d0*/  @!P4 LDGSTS.E.BYPASS.LTC128B.128 [R199+0x2c80], [R12.64+0x40], !P1 ;  /* 0x02c800400cc7cfae */ /* 0x0005e8000c901d46 */
[----:B------:R2:W-:Y:S01]  /*e4e0*/  @!P4 LDGSTS.E.BYPASS.LTC128B.128 [R199+0x3880], [R12.64+0x80], !P0 ;  /* 0x038800800cc7cfae */ /* 0x0005e2000c101d46 */
[C---:B------:R-:W-:Y:S03]  /*e4f0*/  HMMA.16816.F32 R72, R8.reuse, R18, RZ ;  /* 0x000000120848723c */ /* 0x040fe600000018ff */
[----:B------:R-:W-:Y:S04]  /*e500*/  LDSM.16.M88.4 R60, [R157+0xc00] ;  /* 0x000c00009d3c783b */ /* 0x000fe80000000200 */
[----:B------:R-:W3:Y:S01]  /*e510*/  LDSM.16.M88.4 R36, [R188+0x2000] ;  /* 0x00200000bc24783b */ /* 0x000ee20000000200 */
[C---:B------:R-:W-:Y:S03]  /*e520*/  HMMA.16816.F32 R96, R8.reuse, R20, RZ ;  /* 0x000000140860723c */ /* 0x040fe600000018ff */
[----:B------:R-:W1:Y:S04]  /*e530*/  LDSM.16.M88.4 R28, [R188+0x3000] ;  /* 0x00300000bc1c783b */ /* 0x000e680000000200 */
[----:B------:R-:W-:Y:S01]  /*e540*/  LDSM.16.M88.4 R56, [R196] ;  /* 0x00000000c438783b */ /* 0x000fe20000000200 */
[C---:B------:R-:W-:Y:S03]  /*e550*/  HMMA.16816.F32 R112, R8.reuse, R22, RZ ;  /* 0x000000160870723c */ /* 0x040fe600000018ff */
[----:B------:R-:W-:Y:S04]  /*e560*/  LDSM.16.M88.4 R20, [R189+0x3000] ;  /* 0x00300000bd14783b */ /* 0x000fe80000000200 */
[----:B------:R-:W0:Y:S01]  /*e570*/  LDGDEPBAR ;  /* 0x00000000000079af */ /* 0x000e220000000000 */
[----:B------:R-:W-:Y:S08]  /*e580*/  HMMA.16816.F32 R120, R8, R44, RZ ;  /* 0x0000002c0878723c */ /* 0x000ff000000018ff */
[----:B--2---:R-:W-:Y:S01]  /*e590*/  HMMA.16816.F32 R12, R4, R18, RZ ;  /* 0x00000012040c723c */ /* 0x004fe200000018ff */
[----:B------:R-:W-:Y:S07]  /*e5a0*/  LDSM.16.M88.4 R16, [R188+0x4000] ;  /* 0x00400000bc10783b */ /* 0x000fee0000000200 */
[----:B------:R-:W-:Y:S01]  /*e5b0*/  HMMA.16816.F32 R4, R40, R48, R24 ;  /* 0x000000302804723c */ /* 0x000fe20000001818 */
[----:B------:R-:W2:Y:S07]  /*e5c0*/  LDSM.16.M88.4 R24, [R189+0x2000] ;  /* 0x00200000bd18783b */ /* 0x000eae0000000200 */
[----:B------:R-:W-:Y:S01]  /*e5d0*/  HMMA.16816.F32 R116, R8, R46, RZ ;  /* 0x0000002e0874723c */ /* 0x000fe200000018ff */
[----:B------:R-:W-:Y:S07]  /*e5e0*/  LDSM.16.M88.4 R44, [R193] ;  /* 0x00000000c12c783b */ /* 0x000fee0000000200 */
[----:B------:R-:W-:Y:S01]  /*e5f0*/  HMMA.16816.F32 R8, R32, R48, R52 ;  /* 0x000000302008723c */ /* 0x000fe20000001834 */
[----:B------:R-:W2:Y:S07]  /*e600*/  LDSM.16.M88.4 R52, [R157+0x1800] ;  /* 0x001800009d34783b */ /* 0x000eae0000000200 */
[----:B---3--:R-:W-:Y:S08]  /*e610*/  HMMA.16816.F32 R4, R36, R60, R4 ;  /* 0x0000003c2404723c */ /* 0x008ff00000001804 */
[-C--:B------:R-:W-:Y:S01]  /*e620*/  HMMA.16816.F32 R92, R32, R50.reuse, R12 ;  /* 0x00000032205c723c */ /* 0x080fe2000000180c */
[----:B------:R-:W3:Y:S07]  /*e630*/  LDSM.16.M88.4 R12, [R188+0x5000] ;  /* 0x00500000bc0c783b */ /* 0x000eee0000000200 */
[----:B------:R-:W-:Y:S08]  /*e640*/  HMMA.16816.F32 R72, R40, R50, R72 ;  /* 0x000000322848723c */ /* 0x000ff00000001848 */
[----:B-1----:R-:W-:Y:S01]  /*e650*/  HMMA.16816.F32 R48, R28, R60, R8 ;  /* 0x0000003c1c30723c */ /* 0x002fe20000001808 */
[----:B------:R-:W1:Y:S07]  /*e660*/  LDSM.16.M88.4 R8, [R189+0x4000] ;  /* 0x00400000bd08783b */ /* 0x000e6e0000000200 */
[----:B------:R-:W-:Y:S08]  /*e670*/  HMMA.16816.F32 R128, R32, R88, R64 ;  /* 0x000000582080723c */ /* 0x000ff00000001840 */
[----:B--2---:R-:W-:Y:S01]  /*e680*/  HMMA.16816.F32 R64, R24, R56, R4 ;  /* 0x000000381840723c */ /* 0x004fe20000001804 */
[----:B------:R-:W-:Y:S07]  /*e690*/  LDSM.16.M88.4 R4, [R189+0x5000] ;  /* 0x00500000bd04783b */ /* 0x000fee0000000200 */
[C---:B------:R-:W-:Y:S08]  /*e6a0*/  HMMA.16816.F32 R108, R32.reuse, R76, R80 ;  /* 0x0000004c206c723c */ /* 0x040ff00000001850 */
[C---:B------:R-:W-:Y:S08]  /*e6b0*/  HMMA.16816.F32 R124, R32.reuse, R78, R68 ;  /* 0x0000004e207c723c */ /* 0x040ff00000001844 */
[----:B------:R-:W-:Y:S08]  /*e6c0*/  HMMA.16816.F32 R132, R32, R90, R84 ;  /* 0x0000005a2084723c */ /* 0x000ff00000001854 */
[----:B------:R-:W-:Y:S01]  /*e6d0*/  HMMA.16816.F32 R32, R20, R56, R48 ;  /* 0x000000381420723c */ /* 0x000fe20000001830 */
[----:B------:R-:W2:Y:S07]  /*e6e0*/  LDSM.16.M88.4 R48, [R157+0x1000] ;  /* 0x001000009d30783b */ /* 0x000eae0000000200 */
[----:B------:R-:W-:Y:S08]  /*e6f0*/  HMMA.16816.F32 R72, R36, R62, R72 ;  /* 0x0000003e2448723c */ /* 0x000ff00000001848 */
[C---:B------:R-:W-:Y:S08]  /*e700*/  HMMA.16816.F32 R84, R40.reuse, R76, R96 ;  /* 0x0000004c2854723c */ /* 0x040ff00000001860 */
[----:B------:R-:W-:Y:S01]  /*e710*/  HMMA.16816.F32 R96, R40, R78, R112 ;  /* 0x0000004e2860723c */ /* 0x000fe20000001870 */
[----:B----4-:R-:W-:-:S07]  /*e720*/  ISETP.GT.AND P0, PT, R137, R233, PT ;  /* 0x000000e98900720c */ /* 0x010fce0003f04270 */
[----:B------:R-:W-:Y:S01]  /*e730*/  HMMA.16816.F32 R76, R28, R62, R92 ;  /* 0x0000003e1c4c723c */ /* 0x000fe2000000185c */
[----:B------:R-:W4:Y:S07]  /*e740*/  LDSM.16.M88.4 R60, [R195] ;  /* 0x00000000c33c783b */ /* 0x000f2e0000000200 */
[-C--:B------:R-:W-:Y:S08]  /*e750*/  HMMA.16816.F32 R68, R16, R52.reuse, R64 ;  /* 0x000000341044723c */ /* 0x080ff00000001840 */
[----:B---3--:R-:W-:Y:S08]  /*e760*/  HMMA.16816.F32 R32, R12, R52, R32 ;  /* 0x000000340c20723c */ /* 0x008ff00000001820 */
[-C--:B------:R-:W-:Y:S08]  /*e770*/  HMMA.16816.F32 R64, R24, R58.reuse, R72 ;  /* 0x0000003a1840723c */ /* 0x080ff00000001848 */
[----:B------:R-:W-:Y:S08]  /*e780*/  HMMA.16816.F32 R72, R20, R58, R76 ;  /* 0x0000003a1448723c */ /* 0x000ff0000000184c */
[----:B-1----:R-:W-:Y:S08]  /*e790*/  HMMA.16816.F32 R80, R8, R44, R68 ;  /* 0x0000002c0850723c */ /* 0x002ff00000001844 */
[----:B--2---:R-:W-:Y:S08]  /*e7a0*/  HMMA.16816.F32 R68, R36, R48, R84 ;  /* 0x000000302444723c */ /* 0x004ff00000001854 */
[----:B------:R-:W-:Y:S01]  /*e7b0*/  HMMA.16816.F32 R76, R4, R44, R32 ;  /* 0x0000002c044c723c */ /* 0x000fe20000001820 */
[----:B------:R-:W1:Y:S07]  /*e7c0*/  LDSM.16.M88.4 R32, [R157+0x1c00] ;  /* 0x001c00009d20783b */ /* 0x000e6e0000000200 */
[----:B------:R-:W-:Y:S01]  /*e7d0*/  HMMA.16816.F32 R56, R16, R54, R64 ;  /* 0x000000361038723c */ /* 0x000fe20000001840 */
[----:B------:R-:W-:-:S04]  /*e7e0*/  FMUL.FTZ R0, R80, c[0x0][0x320] ;  /* 0x0000c80050007a20 */ /* 0x000fc80000410000 */
[----:B------:R2:W3:Y:S03]  /*e7f0*/  MUFU.TANH R112, R0 ;  /* 0x0000000000707308 */ /* 0x0004e60000002400 */
[C---:B------:R-:W-:Y:S08]  /*e800*/  HMMA.16816.F32 R92, R40.reuse, R88, R120 ;  /* 0x00000058285c723c */ /* 0x040ff00000001878 */
[----:B------:R-:W-:Y:S01]  /*e810*/  HMMA.16816.F32 R116, R40, R90, R116 ;  /* 0x0000005a2874723c */ /* 0x000fe20000001874 */
[----:B--2---:R-:W-:-:S07]  /*e820*/  FMUL.FTZ R0, R81, c[0x0][0x320] ;  /* 0x0000c80051007a20 */ /* 0x004fce0000410000 */
[----:B------:R-:W-:Y:S08]  /*e830*/  HMMA.16816.F32 R52, R12, R54, R72 ;  /* 0x000000360c34723c */ /* 0x000ff00000001848 */
[----:B------:R-:W-:Y:S01]  /*e840*/  HMMA.16816.F32 R40, R28, R48, R108 ;  /* 0x000000301c28723c */ /* 0x000fe2000000186c */
[----:B------:R2:W1:Y:S07]  /*e850*/  MUFU.TANH R111, R0 ;  /* 0x00000000006f7308 */ /* 0x00046e0000002400 */
[----:B----4-:R-:W-:Y:S08]  /*e860*/  HMMA.16816.F32 R64, R24, R60, R68 ;  /* 0x0000003c1840723c */ /* 0x010ff00000001844 */
[----:B------:R-:W-:Y:S01]  /*e870*/  HMMA.16816.F32 R72, R8, R46, R56 ;  /* 0x0000002e0848723c */ /* 0x000fe20000001838 */
[----:B--2---:R-:W-:Y:S01]  /*e880*/  FMUL.FTZ R0, R82, c[0x0][0x320] ;  /* 0x0000c80052007a20 */ /* 0x004fe20000410000 */
[----:B------:R-:W2:Y:S03]  /*e890*/  LDSM.16.M88.4 R56, [R192] ;  /* 0x00000000c038783b */ /* 0x000ea60000000200 */
[----:B------:R4:W2:Y:S03]  /*e8a0*/  MUFU.TANH R110, R0 ;  /* 0x00000000006e7308 */ /* 0x0008a60000002400 */
[----:B------:R-:W-:Y:S08]  /*e8b0*/  HMMA.16816.F32 R40, R20, R60, R40 ;  /* 0x0000003c1428723c */ /* 0x000ff00000001828 */
[----:B-1----:R-:W-:Y:S01]  /*e8c0*/  HMMA.16816.F32 R64, R16, R32, R64 ;  /* 0x000000201040723c */ /* 0x002fe20000001840 */
[----:B----4-:R-:W-:-:S07]  /*e8d0*/  FMUL.FTZ R0, R83, c[0x0][0x320] ;  /* 0x0000c80053007a20 */ /* 0x010fce0000410000 */
[----:B------:R-:W-:Y:S01]  /*e8e0*/  HMMA.16816.F32 R80, R4, R46, R52 ;  /* 0x0000002e0450723c */ /* 0x000fe20000001834 */
[----:B------:R1:W4:Y:S01]  /*e8f0*/  MUFU.TANH R109, R0 ;  /* 0x00000000006d7308 */ /* 0x0003220000002400 */
[----:B------:R-:W2:Y:S06]  /*e900*/  LDSM.16.M88.4 R52, [R157+0x1400] ;  /* 0x001400009d34783b */ /* 0x000eac0000000200 */
[-C--:B------:R-:W-:Y:S08]  /*e910*/  HMMA.16816.F32 R44, R36, R50.reuse, R96 ;  /* 0x00000032242c723c */ /* 0x080ff00000001860 */
[----:B------:R-:W-:Y:S01]  /*e920*/  HMMA.16816.F32 R68, R28, R50, R124 ;  /* 0x000000321c44723c */ /* 0x000fe2000000187c */
[----:B-1----:R-:W-:-:S04]  /*e930*/  FMUL.FTZ R0, R76, c[0x0][0x320] ;  /* 0x0000c8004c007a20 */ /* 0x002fc80000410000 */
[----:B------:R1:W1:Y:S03]  /*e940*/  MUFU.TANH R108, R0 ;  /* 0x00000000006c7308 */ /* 0x0002660000002400 */
[----:B------:R-:W-:Y:S08]  /*e950*/  HMMA.16816.F32 R40, R12, R32, R40 ;  /* 0x000000200c28723c */ /* 0x000ff00000001828 */
[----:B------:R-:W-:Y:S01]  /*e960*/  HMMA.16816.F32 R48, R24, R62, R44 ;  /* 0x0000003e1830723c */ /* 0x000fe2000000182c */
[----:B------:R-:W3:Y:S01]  /*e970*/  LDSM.16.M88.4 R44, [R194] ;  /* 0x00000000c22c783b */ /* 0x000ee20000000200 */
[----:B-1----:R-:W-:-:S04]  /*e980*/  FMUL.FTZ R0, R77, c[0x0][0x320] ;  /* 0x0000c8004d007a20 */ /* 0x002fc80000410000 */
[----:B------:R1:W1:Y:S10]  /*e990*/  MUFU.TANH R103, R0 ;  /* 0x0000000000677308 */ /* 0x0002740000002400 */
[----:B--2---:R-:W-:Y:S01]  /*e9a0*/  HMMA.16816.F32 R84, R4, R56, R40 ;  /* 0x000000380454723c */ /* 0x004fe20000001828 */
[----:B------:R-:W2:Y:S07]  /*e9b0*/  LDSM.16.M88.4 R40, [R157+0x2000] ;  /* 0x002000009d28783b */ /* 0x000eae0000000200 */
[----:B------:R-:W-:Y:S01]  /*e9c0*/  HMMA.16816.F32 R48, R16, R34, R48 ;  /* 0x000000221030723c */ /* 0x000fe20000001830 */
[----:B-1----:R-:W-:-:S04]  /*e9d0*/  FMUL.FTZ R0, R78, c[0x0][0x320] ;  /* 0x0000c8004e007a20 */ /* 0x002fc80000410000 */
[----:B------:R1:W1:Y:S02]  /*e9e0*/  MUFU.TANH R102, R0 ;  /* 0x0000000000667308 */ /* 0x0002640000002400 */
[----:B-1----:R-:W-:Y:S02]  /*e9f0*/  FMUL.FTZ R0, R79, c[0x0][0x320] ;  /* 0x0000c8004f007a20 */ /* 0x002fe40000410000 */
[----:B------:R-:W-:Y:S04]  /*ea00*/  HMMA.16816.F32 R76, R8, R56, R64 ;  /* 0x00000038084c723c */ /* 0x000fe80000001840 */
[----:B------:R1:W1:Y:S04]  /*ea10*/  MUFU.TANH R96, R0 ;  /* 0x0000000000607308 */ /* 0x0002680000002400 */
[----:B------:R-:W-:Y:S08]  /*ea20*/  HMMA.16816.F32 R64, R20, R62, R68 ;  /* 0x0000003e1440723c */ /* 0x000ff00000001844 */
[----:B------:R-:W-:Y:S01]  /*ea30*/  HMMA.16816.F32 R60, R36, R52, R92 ;  /* 0x00000034243c723c */ /* 0x000fe2000000185c */
[----:B-1----:R-:W-:-:S04]  /*ea40*/  FMUL.FTZ R0, R72, c[0x0][0x320] ;  /* 0x0000c80048007a20 */ /* 0x002fc80000410000 */
[----:B------:R1:W1:Y:S03]  /*ea50*/  MUFU.TANH R98, R0 ;  /* 0x0000000000627308 */ /* 0x0002660000002400 */
[----:B------:R-:W-:Y:S08]  /*ea60*/  HMMA.16816.F32 R36, R36, R54, R116 ;  /* 0x000000362424723c */ /* 0x000ff00000001874 */
[----:B------:R-:W-:Y:S01]  /*ea70*/  HMMA.16816.F32 R68, R12, R34, R64 ;  /* 0x000000220c44723c */ /* 0x000fe20000001840 */
[----:B------:R-:W2:Y:S01]  /*ea80*/  LDSM.16.M88.4 R32, [R191] ;  /* 0x00000000bf20783b */ /* 0x000ea20000000200 */
[----:B------:R-:W-:-:S04]  /*ea90*/  DEPBAR.LE SB0, 0x0 ;  /* 0x000080000000791a */ /* 0x000fc80000000000 */
[----:B-1----:R-:W-:Y:S02]  /*eaa0*/  FMUL.FTZ R0, R73, c[0x0][0x320] ;  /* 0x0000c80049007a20 */ /* 0x002fe40000410000 */
[C---:B---3--:R-:W-:Y:S02]  /*eab0*/  HMMA.16816.F32 R60, R24.reuse, R44, R60 ;  /* 0x0000002c183c723c */ /* 0x048fe4000000183c */
[----:B------:R1:W3:Y:S06]  /*eac0*/  MUFU.TANH R97, R0 ;  /* 0x0000000000617308 */ /* 0x0002ec0000002400 */
[----:B------:R-:W-:Y:S08]  /*ead0*/  HMMA.16816.F32 R24, R24, R46, R36 ;  /* 0x0000002e1818723c */ /* 0x000ff00000001824 */
[----:B------:R-:W-:Y:S01]  /*eae0*/  HMMA.16816.F32 R68, R4, R58, R68 ;  /* 0x0000003a0444723c */ /* 0x000fe20000001844 */
[----:B-1----:R-:W-:-:S04]  /*eaf0*/  FMUL.FTZ R0, R74, c[0x0][0x320] ;  /* 0x0000c8004a007a20 */ /* 0x002fc80000410000 */
[----:B------:R1:W1:Y:S02]  /*eb00*/  MUFU.TANH R90, R0 ;  /* 0x00000000005a7308 */ /* 0x0002640000002400 */
[----:B-1----:R-:W-:Y:S02]  /*eb10*/  FMUL.FTZ R0, R75, c[0x0][0x320] ;  /* 0x0000c8004b007a20 */ /* 0x002fe40000410000 */
[C---:B------:R-:W-:Y:S04]  /*eb20*/  HMMA.16816.F32 R72, R28.reuse, R52, R128 ;  /* 0x000000341c48723c */ /* 0x040fe80000001880 */
[----:B------:R1:W1:Y:S04]  /*eb30*/  MUFU.TANH R91, R0 ;  /* 0x00000000005b7308 */ /* 0x0002680000002400 */
[----:B------:R-:W-:Y:S01]  /*eb40*/  HMMA.16816.F32 R28, R28, R54, R132 ;  /* 0x000000361c1c723c */ /* 0x000fe20000001884 */
[----:B-1----:R-:W-:-:S04]  /*eb50*/  FMUL.FTZ R0, R80, c[0x0][0x320] ;  /* 0x0000c80050007a20 */ /* 0x002fc80000410000 */
[----:B------:R1:W1:Y:S11]  /*eb60*/  MUFU.TANH R89, R0 ;  /* 0x0000000000597308 */ /* 0x0002760000002400 */
[C---:B------:R-:W-:Y:S08]  /*eb70*/  HMMA.16816.F32 R64, R20.reuse, R44, R72 ;  /* 0x0000002c1440723c */ /* 0x040ff00000001848 */
[----:B------:R-:W-:Y:S01]  /*eb80*/  HMMA.16816.F32 R44, R20, R46, R28 ;  /* 0x0000002e142c723c */ /* 0x000fe2000000181c */
[----:B-1----:R-:W-:-:S04]  /*eb90*/  FMUL.FTZ R0, R81, c[0x0][0x320] ;  /* 0x0000c80051007a20 */ /* 0x002fc80000410000 */
[----:B------:R1:W1:Y:S11]  /*eba0*/  MUFU.TANH R88, R0 ;  /* 0x0000000000587308 */ /* 0x0002760000002400 */
[C---:B--2---:R-:W-:Y:S08]  /*ebb0*/  HMMA.16816.F32 R36, R12.reuse, R40, R64 ;  /* 0x000000280c24723c */ /* 0x044ff00000001840 */
[----:B------:R-:W-:Y:S01]  /*ebc0*/  HMMA.16816.F32 R12, R12, R42, R44 ;  /* 0x0000002a0c0c723c */ /* 0x000fe2000000182c */
[----:B-1----:R-:W-:-:S04]  /*ebd0*/  FMUL.FTZ R0, R82, c[0x0][0x320] ;  /* 0x0000c80052007a20 */ /* 0x002fc80000410000 */
[----:B------:R1:W2:Y:S11]  /*ebe0*/  MUFU.TANH R81, R0 ;  /* 0x0000000000517308 */ /* 0x0002b60000002400 */
[----:B------:R-:W-:Y:S01]  /*ebf0*/  HMMA.16816.F32 R20, R4, R32, R36 ;  /* 0x000000200414723c */ /* 0x000fe20000001824 */
[----:B-1----:R-:W-:-:S07]  /*ec00*/  FMUL.FTZ R0, R83, c[0x0][0x320] ;  /* 0x0000c80053007a20 */ /* 0x002fce0000410000 */
[----:B------:R-:W-:Y:S01]  /*ec10*/  HMMA.16816.F32 R4, R4, R34, R12 ;  /* 0x000000220404723c */ /* 0x000fe2000000180c */
[----:B------:R1:W1:Y:S02]  /*ec20*/  MUFU.TANH R82, R0 ;  /* 0x0000000000527308 */ /* 0x0002640000002400 */
[----:B-1----:R-:W-:-:S06]  /*ec30*/  FMUL.FTZ R0, R76, c[0x0][0x320] ;  /* 0x0000c8004c007a20 */ /* 0x002fcc0000410000 */
[----:B------:R1:W1:Y:S02]  /*ec40*/  MUFU.TANH R83, R0 ;  /* 0x0000000000537308 */ /* 0x0002640000002400 */
[----:B-1----:R-:W-:-:S06]  /*ec50*/  FMUL.FTZ R0, R77, c[0x0][0x320] ;  /* 0x0000c8004d007a20 */ /* 0x002fcc0000410000 */
[----:B------:R1:W1:Y:S02]  /*ec60*/  MUFU.TANH R168, R0 ;  /* 0x0000000000a87308 */ /* 0x0002640000002400 */
[----:B-1----:R-:W-:-:S06]  /*ec70*/  FMUL.FTZ R0, R78, c[0x0][0x320] ;  /* 0x0000c8004e007a20 */ /* 0x002fcc0000410000 */
[----:B------:R1:W1:Y:S02]  /*ec80*/  MUFU.TANH R80, R0 ;  /* 0x0000000000507308 */ /* 0x0002640000002400 */
[----:B-1----:R-:W-:Y:S02]  /*ec90*/  FMUL.FTZ R0, R79, c[0x0][0x320] ;  /* 0x0000c8004f007a20 */ /* 0x002fe40000410000 */
[----:B------:R-:W-:Y:S04]  /*eca0*/  HMMA.16816.F32 R76, R8, R58, R48 ;  /* 0x0000003a084c723c */ /* 0x000fe80000001830 */
[----:B------:R1:W1:Y:S04]  /*ecb0*/  MUFU.TANH R169, R0 ;  /* 0x0000000000a97308 */ /* 0x0002680000002400 */
[C---:B------:R-:W-:Y:S08]  /*ecc0*/  HMMA.16816.F32 R48, R16.reuse, R40, R60 ;  /* 0x000000281030723c */ /* 0x040ff0000000183c */
[----:B------:R-:W-:Y:S01]  /*ecd0*/  HMMA.16816.F32 R16, R16, R42, R24 ;  /* 0x0000002a1010723c */ /* 0x000fe20000001818 */
[----:B-1----:R-:W-:-:S04]  /*ece0*/  FMUL.FTZ R0, R84, c[0x0][0x320] ;  /* 0x0000c80054007a20 */ /* 0x002fc80000410000 */
[----:B------:R1:W1:Y:S11]  /*ecf0*/  MUFU.TANH R53, R0 ;  /* 0x0000000000357308 */ /* 0x0002760000002400 */
        /* <DEDUP_REMOVED lines=64> */
[----:B------:R-:W-:Y:S01]  /*f100*/  ISETP.NE.AND P4, PT, R141, RZ, PT ;  /* 0x000000ff8d00720c */ /* 0x000fe20003f85270 */
        /* <DEDUP_REMOVED lines=27> */
.L_x_261:
[----:B--234-:R-:W-:Y:S05]  /*f2c0*/  BSYNC B0 ;  /* 0x0000000000007941 */ /* 0x01cfea0003800000 */
.L_x_260:
        /* <DEDUP_REMOVED lines=24> */
[----:B------:R-:W-:Y:S01]  /*f450*/  FSEL R20, R53, -INF , P6 ;  /* 0xff80000035147808 */ /* 0x000fe20003000000 */
[----:B------:R-:W-:Y:S01]  /*f460*/  LDSM.16.MT88.4 R112, [R159+0xc00] ;  /* 0x000c00009f70783b */ /* 0x000fe20000004200 */
[----:B------:R-:W-:Y:S02]  /*f470*/  ISETP.GT.AND P2, PT, R0, 0x11, PT ;  /* 0x000000110000780c */ /* 0x000fe40003f44270 */
        /* <DEDUP_REMOVED lines=40> */
[----:B------:R-:W-:Y:S01]  /*f700*/  FSEL R9, R28, -INF , P6 ;  /* 0xff8000001c097808 */ /* 0x000fe20003000000 */
[----:B------:R-:W-:Y:S01]  /*f710*/  LDSM.16.MT88.4 R96, [R159+0x1c00] ;  /* 0x001c00009f60783b */ /* 0x000fe20000004200 */
[----:B------:R-:W-:-:S02]  /*f720*/  FSEL R127, R25, -INF , P3 ;  /* 0xff800000197f7808 */ /* 0x000fc40001800000 */
[----:B------:R-:W-:Y:S02]  /*f730*/  FSEL R126, R23, -INF , P2 ;  /* 0xff800000177e7808 */ /* 0x000fe40001000000 */
[----:B------:R-:W-:Y:S02]  /*f740*/  FSEL R135, R22, -INF , P1 ;  /* 0xff80000016877808 */ /* 0x000fe40000800000 */
[----:B------:R-:W-:Y:S02]  /*f750*/  FSEL R133, R21, -INF , P0 ;  /* 0xff80000015857808 */ /* 0x000fe40000000000 */
[----:B-1----:R-:W-:-:S05]  /*f760*/  FMNMX.FTZ R2, R2, R3, !PT ;  /* 0x0000000302027209 */ /* 0x002fca0007810000 */
[----:B------:R-:W1:Y:S02]  /*f770*/  SHFL.BFLY PT, R3, R2, 0x1, 0x1f ;  /* 0x0c201f0002037f89 */ /* 0x000e6400000e0000 */
        /* <DEDUP_REMOVED lines=8> */
[----:B------:R-:W-:-:S04]  /*f800*/  FMNMX.FTZ R2, R11, R2, !PT ;  /* 0x000000020b027209 */ /* 0x000fc80007810000 */
        /* <DEDUP_REMOVED lines=17> */
[----:B------:R-:W-:Y:S02]  /*f920*/  ISETP.GT.AND P4, PT, R0, 0x11, PT ;  /* 0x000000110000780c */ /* 0x000fe40003f84270 */
[----:B------:R-:W-:-:S04]  /*f930*/  FMNMX.FTZ R0, R77, R92, !PT ;  /* 0x0000005c4d007209 */ /* 0x000fc80007810000 */
[----:B------:R-:W-:Y:S01]  /*f940*/  FMNMX.FTZ R0, R79, R0, !PT ;  /* 0x000000004f007209 */ /* 0x000fe20007810000 */
[----:B-1----:R-:W-:-:S03]  /*f950*/  FFMA.FTZ R2, R5, c[0x0][0x2d0], -R12 ;  /* 0x0000b40005027a23 */ /* 0x002fc6000001080c */
[----:B------:R-:W-:Y:S01]  /*f960*/  FMNMX.FTZ R0, R78, R0, !PT ;  /* 0x000000004e007209 */ /* 0x000fe20007810000 */
[----:B------:R1:W2:Y:S03]  /*f970*/  MUFU.EX2 R136, R2 ;  /* 0x0000000200887308 */ /* 0x0002a60000000800 */
[----:B------:R-:W-:Y:S01]  /*f980*/  FMNMX.FTZ R0, R76, R0, !PT ;  /* 0x000000004c007209 */ /* 0x000fe20007810000 */
        /* <DEDUP_REMOVED lines=8> */
[----:B-1----:R-:W-:-:S06]  /*fa10*/  FFMA.FTZ R2, R15, c[0x0][0x2d0], -R3 ;  /* 0x0000b4000f027a23 */ /* 0x002fcc0000010803 */
[----:B------:R1:W2:Y:S02]  /*fa20*/  MUFU.EX2 R132, R2 ;  /* 0x0000000200847308 */ /* 0x0002a40000000800 */
[----:B-1----:R-:W-:Y:S01]  /*fa30*/  FFMA.FTZ R2, R13, c[0x0][0x2d0], -R3 ;  /* 0x0000b4000d027a23 */ /* 0x002fe20000010803 */
[----:B--2---:R-:W-:Y:S02]  /*fa40*/  F2FP.PACK_AB R5, R132, R134 ;  /* 0x000000868405723e */ /* 0x004fe400000000ff */
[----:B------:R-:W-:-:S03]  /*fa50*/  FSEL R13, R165, -INF , P5 ;  /* 0xff800000a50d7808 */ /* 0x000fc60002800000 */
        /* <DEDUP_REMOVED lines=12> */
[----:B-1----:R-:W-:-:S07]  /*fb20*/  FFMA.FTZ R2, R18, c[0x0][0x2d0], -R12 ;  /* 0x0000b40012027a23 */ /* 0x002fce000001080c */
[C---:B------:R-:W-:Y:S01]  /*fb30*/  HMMA.16816.F32 R40, R4.reuse, R116, RZ ;  /* 0x000000740428723c */ /* 0x040fe200000018ff */
[----:B------:R1:W-:Y:S07]  /*fb40*/  MUFU.EX2 R208, R2 ;  /* 0x0000000200d07308 */ /* 0x0003ee0000000800 */
[C---:B------:R-:W-:Y:S08]  /*fb50*/  HMMA.16816.F32 R36, R4.reuse, R120, RZ ;  /* 0x000000780424723c */ /* 0x040ff000000018ff */
[----:B------:R-:W-:Y:S01]  /*fb60*/  HMMA.16816.F32 R32, R4, R70, RZ ;  /* 0x000000460420723c */ /* 0x000fe200000018ff */
[----:B-1----:R-:W-:-:S04]  /*fb70*/  FFMA.FTZ R2, R17, c[0x0][0x2d0], -R12 ;  /* 0x0000b40011027a23 */ /* 0x002fc8000001080c */
[----:B------:R1:W-:Y:S03]  /*fb80*/  MUFU.EX2 R209, R2 ;  /* 0x0000000200d17308 */ /* 0x0003e60000000800 */
[C---:B------:R-:W-:Y:S08]  /*fb90*/  HMMA.16816.F32 R28, R4.reuse, R74, RZ ;  /* 0x0000004a041c723c */ /* 0x040ff000000018ff */
[----:B------:R-:W-:Y:S01]  /*fba0*/  HMMA.16816.F32 R24, R4, R90, RZ ;  /* 0x0000005a0418723c */ /* 0x000fe200000018ff */
[----:B-1----:R-:W-:-:S07]  /*fbb0*/  FFMA.FTZ R2, R16, c[0x0][0x2d0], -R3 ;  /* 0x0000b40010027a23 */ /* 0x002fce0000010803 */
[C---:B------:R-:W-:Y:S01]  /*fbc0*/  HMMA.16816.F32 R20, R4.reuse, R114, RZ ;  /* 0x000000720414723c */ /* 0x040fe200000018ff */
[----:B------:R1:W-:Y:S07]  /*fbd0*/  MUFU.EX2 R170, R2 ;  /* 0x0000000200aa7308 */ /* 0x0003ee0000000800 */
[----:B------:R-:W-:Y:S01]  /*fbe0*/  HMMA.16816.F32 R16, R4, R118, RZ ;  /* 0x000000760410723c */ /* 0x000fe200000018ff */
[----:B-1----:R-:W-:-:S04]  /*fbf0*/  FFMA.FTZ R2, R10, c[0x0][0x2d0], -R3 ;  /* 0x0000b4000a027a23 */ /* 0x002fc80000010803 */
[----:B------:R1:W3:Y:S02]  /*fc00*/  MUFU.EX2 R200, R2 ;  /* 0x0000000200c87308 */ /* 0x0002e40000000800 */
[----:B-1----:R-:W-:-:S06]  /*fc10*/  FFMA.FTZ R2, R9, c[0x0][0x2d0], -R3 ;  /* 0x0000b40009027a23 */ /* 0x002fcc0000010803 */
[----:B------:R1:W-:Y:S02]  /*fc20*/  MUFU.EX2 R202, R2 ;  /* 0x0000000200ca7308 */ /* 0x0003e40000000800 */
[----:B-1----:R-:W-:Y:S02]  /*fc30*/  FFMA.FTZ R2, R8, c[0x0][0x2d0], -R3 ;  /* 0x0000b40008027a23 */ /* 0x002fe40000010803 */
[----:B------:R-:W-:Y:S04]  /*fc40*/  HMMA.16816.F32 R8, R4, R122, RZ ;  /* 0x0000007a0408723c */ /* 0x000fe800000018ff */
[----:B------:R-:W1:Y:S03]  /*fc50*/  MUFU.EX2 R203, R2 ;  /* 0x0000000200cb7308 */ /* 0x000e660000000800 */
[----:B--2---:R-:W-:-:S02]  /*fc60*/  F2FP.PACK_AB R4, R206, R204 ;  /* 0x000000ccce04723e */ /* 0x004fc400000000ff */
[----:B---3--:R-:W-:Y:S02]  /*fc70*/  F2FP.PACK_AB R5, R200, R170 ;  /* 0x000000aac805723e */ /* 0x008fe400000000ff */
[----:B------:R-:W-:Y:S02]  /*fc80*/  F2FP.PACK_AB R6, R209, R208 ;  /* 0x000000d0d106723e */ /* 0x000fe400000000ff */
[----:B-1----:R-:W-:Y:S02]  /*fc90*/  F2FP.PACK_AB R7, R203, R202 ;  /* 0x000000cacb07723e */ /* 0x002fe400000000ff */
[----:B------:R-:W-:-:S04]  /*fca0*/  FMNMX.FTZ R2, R95, R125, !PT ;  /* 0x0000007d5f027209 */ /* 0x000fc80007810000 */
[----:B------:R-:W-:Y:S01]  /*fcb0*/  FMNMX.FTZ R2, R124, R2, !PT ;  /* 0x000000027c027209 */ /* 0x000fe20007810000 */
[----:B------:R-:W-:Y:S03]  /*fcc0*/  HMMA.16816.F32 R144, R4, R80, R44 ;  /* 0x000000500490723c */ /* 0x000fe6000000182c */
[----:B------:R-:W-:-:S04]  /*fcd0*/  FMNMX.FTZ R2, R94, R2, !PT ;  /* 0x000000025e027209 */ /* 0x000fc80007810000 */
[----:B------:R-:W-:Y:S01]  /*fce0*/  FMNMX.FTZ R2, R93, R2, !PT ;  /* 0x000000025d027209 */ /* 0x000fe20007810000 */
[C---:B------:R-:W-:Y:S07]  /*fcf0*/  HMMA.16816.F32 R220, R4.reuse, R98, R8 ;  /* 0x0000006204dc723c */ /* 0x040fee0000001808 */
[----:B------:R-:W-:Y:S01]  /*fd00*/  FSEL R9, R168, -INF , P4 ;  /* 0xff800000a8097808 */ /* 0x000fe20002000000 */
[----:B------:R-:W-:Y:S01]  /*fd10*/  HMMA.16816.F32 R148, R4, R64, R56 ;  /* 0x000000400494723c */ /* 0x000fe20000001838 */
[----:B------:R-:W-:-:S02]  /*fd20*/  FSEL R11, R164, -INF , P5 ;  /* 0xff800000a40b7808 */ /* 0x000fc40002800000 */
[----:B------:R-:W-:Y:S02]  /*fd30*/  FMNMX.FTZ R0, R9, R0, !PT ;  /* 0x0000000009007209 */ /* 0x000fe40007810000 */
[----:B------:R-:W-:Y:S02]  /*fd40*/  FSEL R10, R169, -INF , P4 ;  /* 0xff800000a90a7808 */ /* 0x000fe40002000000 */
[----:B------:R-:W-:Y:S01]  /*fd50*/  FSEL R8, R166, -INF , P6 ;  /* 0xff800000a6087808 */ /* 0x000fe20003000000 */
[----:B------:R-:W-:Y:S01]  /*fd60*/  IMAD.MOV.U32 R175, RZ, RZ, R144 ;  /* 0x000000ffffaf7224 */ /* 0x000fe200078e0090 */
[----:B------:R-:W-:Y:S01]  /*fd70*/  HMMA.16816.F32 R212, R4, R60, R52 ;  /* 0x0000003c04d4723c */ /* 0x000fe20000001834 */
[----:B------:R-:W-:Y:S01]  /*fd80*/  IMAD.MOV.U32 R174, RZ, RZ, R145 ;  /* 0x000000ffffae7224 */ /* 0x000fe200078e0091 */
[----:B------:R-:W-:Y:S01]  /*fd90*/  FMNMX.FTZ R2, R10, R2, !PT ;  /* 0x000000020a027209 */ /* 0x000fe20007810000 */
[----:B------:R-:W-:Y:S02]  /*fda0*/  IMAD.MOV.U32 R173, RZ, RZ, R146 ;  /* 0x000000ffffad7224 */ /* 0x000fe400078e0092 */
[----:B------:R-:W-:Y:S01]  /*fdb0*/  IMAD.MOV.U32 R172, RZ, RZ, R147 ;  /* 0x000000ffffac7224 */ /* 0x000fe200078e0093 */
[----:B------:R-:W-:-:S02]  /*fdc0*/  FMNMX.FTZ R2, R8, R2, !PT ;  /* 0x0000000208027209 */ /* 0x000fc40007810000 */
[----:B------:R-:W-:Y:S02]  /*fdd0*/  HMMA.16816.F32 R216, R4, R84, R48 ;  /* 0x0000005404d8723c */ /* 0x000fe40000001830 */
[----:B------:R-:W-:-:S06]  /*fde0*/  FMNMX.FTZ R2, R13, R2, !PT ;  /* 0x000000020d027209 */ /* 0x000fcc0007810000 */
[C---:B------:R-:W-:Y:S08]  /*fdf0*/  HMMA.16816.F32 R44, R4.reuse, R108, R40 ;  /* 0x0000006c042c723c */ /* 0x040ff00000001828 */
[C---:B------:R-:W-:Y:S07]  /*fe00*/  HMMA.16816.F32 R236, R4.reuse, R96, R36 ;  /* 0x0000006004ec723c */ /* 0x040fee0000001824 */
[----:B------:R-:W-:Y:S01]  /*fe10*/  FSEL R37, R131, -INF , P3 ;  /* 0xff80000083257808 */ /* 0x000fe20001800000 */
[----:B------:R-:W-:Y:S01]  /*fe20*/  HMMA.16816.F32 R56, R4, R66, R32 ;  /* 0x000000420438723c */ /* 0x000fe20000001820 */
[----:B------:R-:W-:-:S06]  /*fe30*/  FSEL R36, R130, -INF , P2 ;  /* 0xff80000082247808 */ /* 0x000fcc0001000000 */
[----:B------:R-:W-:Y:S01]  /*fe40*/  FSEL R35, R105, -INF , P1 ;  /* 0xff80000069237808 */ /* 0x000fe20000800000 */
[C---:B------:R-:W-:Y:S01]  /*fe50*/  HMMA.16816.F32 R144, R4.reuse, R62, R28 ;  /* 0x0000003e0490723c */ /* 0x040fe2000000181c */
[----:B------:R-:W-:Y:S01]  /*fe60*/  FSEL R34, R104, -INF , P0 ;  /* 0xff80000068227808 */ /* 0x000fe20000000000 */
[----:B------:R-:W-:Y:S02]  /*fe70*/  IMAD.MOV.U32 R15, RZ, RZ, R46 ;  /* 0x000000ffff0f7224 */ /* 0x000fe400078e002e */
[----:B------:R-:W-:Y:S02]  /*fe80*/  IMAD.MOV.U32 R14, RZ, RZ, R47 ;  /* 0x000000ffff0e7224 */ /* 0x000fe400078e002f */
[----:B------:R-:W-:Y:S01]  /*fe90*/  IMAD.MOV.U32 R41, RZ, RZ, R44 ;  /* 0x000000ffff297224 */ /* 0x000fe200078e002c */
[----:B------:R-:W-:Y:S01]  /*fea0*/  FSEL R31, R143, -INF , P3 ;  /* 0xff8000008f1f7808 */ /* 0x000fe20001800000 */
[----:B------:R-:W-:Y:S01]  /*feb0*/  HMMA.16816.F32 R160, R4, R86, R24 ;  /* 0x0000005604a0723c */ /* 0x000fe20000001818 */
[----:B------:R-:W-:Y:S01]  /*fec0*/  FSEL R30, R142, -INF , P2 ;  /* 0xff8000008e1e7808 */ /* 0x000fe20001000000 */
[----:B------:R-:W-:Y:S01]  /*fed0*/  IMAD.MOV.U32 R40, RZ, RZ, R45 ;  /* 0x000000ffff287224 */ /* 0x000fe200078e002d */
[----:B------:R-:W-:-:S02]  /*fee0*/  FMNMX.FTZ R2, R31, R2, !PT ;  /* 0x000000021f027209 */ /* 0x000fc40007810000 */
[----:B------:R-:W-:Y:S02]  /*fef0*/  FSEL R29, R128, -INF , P1 ;  /* 0xff800000801d7808 */ /* 0x000fe40000800000 */
[----:B------:R-:W-:Y:S01]  /*ff00*/  FMNMX.FTZ R2, R30, R2, !PT ;  /* 0x000000021e027209 */ /* 0x000fe20007810000 */
[----:B------:R-:W-:Y:S01]  /*ff10*/  HMMA.16816.F32 R228, R4, R82, R20 ;  /* 0x0000005204e4723c */ /* 0x000fe20000001814 */
[----:B------:R-:W-:Y:S02]  /*ff20*/  FSEL R28, R129, -INF , P0 ;  /* 0xff800000811c7808 */ /* 0x000fe40000000000 */
[----:B------:R-:W-:-:S05]  /*ff30*/  FMNMX.FTZ R2, R29, R2, !PT ;  /* 0x000000021d027209 */ /* 0x000fca0007810000 */
[----:B------:R-:W-:Y:S07]  /*ff40*/  HMMA.16816.F32 R224, R4, R110, R16 ;  /* 0x0000006e04e0723c */ /* 0x000fee0000001810 */
[----:B------:R-:W-:-:S04]  /*ff50*/  FSEL R7, R167, -INF , P6 ;  /* 0xff800000a7077808 */ /* 0x000fc80003000000 */
[----:B------:R-:W-:-:S04]  /*ff60*/  FMNMX.FTZ R0, R7, R0, !PT ;  /* 0x0000000007007209 */ /* 0x000fc80007810000 */
[----:B------:R-:W-:-:S04]  /*ff70*/  FMNMX.FTZ R0, R11, R0, !PT ;  /* 0x000000000b007209 */ /* 0x000fc80007810000 */
[----:B------:R-:W-:-:S04]  /*ff80*/  FMNMX.FTZ R0, R37, R0, !PT ;  /* 0x0000000025007209 */ /* 0x000fc80007810000 */
[----:B------:R-:W-:-:S04]  /*ff90*/  FMNMX.FTZ R0, R36, R0, !PT ;  /* 0x0000000024007209 */ /* 0x000fc80007810000 */
[----:B------:R-:W-:-:S04]  /*ffa0*/  FMNMX.FTZ R0, R35, R0, !PT ;  /* 0x0000000023007209 */ /* 0x000fc80007810000 */
[----:B------:R-:W-:-:S05]  /*ffb0*/  FMNMX.FTZ R0, R34, R0, !PT ;  /* 0x0000000022007209 */ /* 0x000fca0007810000 */
[----:B------:R-:W1:Y:S02]  /*ffc0*/  SHFL.BFLY PT, R4, R0, 0x2, 0x1f ;  /* 0x0c401f0000047f89 */ /* 0x000e6400000e0000 */
[----:B-1----:R-:W-:Y:S02]  /*ffd0*/  FMNMX.FTZ R0, R0, R4, !PT ;  /* 0x0000000400007209 */ /* 0x002fe40007810000 */
[----:B------:R-:W-:-:S03]  /*ffe0*/  FMNMX.FTZ R4, R28, R2, !PT ;  /* 0x000000021c047209 */ /* 0x000fc60007810000 */
[----:B------:R-:W1:Y:S04]  /*fff0*/  SHFL.BFLY PT, R5, R0, 0x1, 0x1f ;  /* 0x0c201f0000057f89 */ /* 0x000e6800000e0000 */
[----:B------:R-:W2:Y:S01]  /*10000*/  SHFL.BFLY PT, R6, R4, 0x2, 0x1f ;  /* 0x0c401f0004067f89 */ /* 0x000ea200000e0000 */
[----:B-1----:R-:W-:Y:S02]  /*10010*/  FMNMX.FTZ R105, R0, R5, !PT ;  /* 0x0000000500697209 */ /* 0x002fe40007810000 */
[----:B--2---:R-:W-:-:S03]  /*10020*/  FMNMX.FTZ R0, R4, R6, !PT ;  /* 0x0000000604007209 */ /* 0x004fc60007810000 */
[C---:B------:R-:W-:Y:S01]  /*10030*/  FMUL.FTZ R2, R105.reuse, c[0x0][0x2d0] ;  /* 0x0000b40069027a20 */ /* 0x040fe20000410000 */
[----:B------:R-:W-:Y:S01]  /*10040*/  FSETP.NEU.FTZ.AND P0, PT, R105, -INF , PT ;  /* 0xff8000006900780b */ /* 0x000fe20003f1d000 */
[----:B------:R-:W1:Y:S03]  /*10050*/  SHFL.BFLY PT, R5, R0, 0x1, 0x1f ;  /* 0x0c201f0000057f89 */ /* 0x000e6600000e0000 */
[----:B------:R-:W-:-:S05]  /*10060*/  FSEL R2, R2, RZ, P0 ;  /* 0x000000ff02027208 */ /* 0x000fca0000000000 */
[----:B------:R-:W-:Y:S02]  /*10070*/  FFMA.FTZ R4, R77, c[0x0][0x2d0], -R2 ;  /* 0x0000b4004d047a23 */ /* 0x000fe40000010802 */
[----:B------:R-:W-:Y:S02]  /*10080*/  IMAD.MOV.U32 R77, RZ, RZ, R40 ;  /* 0x000000ffff4d7224 */ /* 0x000fe400078e0028 */
[----:B------:R2:W-:Y:S01]  /*10090*/  MUFU.EX2 R33, R4 ;  /* 0x0000000400217308 */ /* 0x0005e20000000800 */
[----:B-1----:R-:W-:Y:S01]  /*100a0*/  FMNMX.FTZ R104, R0, R5, !PT ;  /* 0x0000000500687209 */ /* 0x002fe20007810000 */
[--C-:B------:R-:W-:Y:S02]  /*100b0*/  FFMA.FTZ R0, R9, c[0x0][0x2d0], -R2.reuse ;  /* 0x0000b40009007a23 */ /* 0x100fe40000010802 */
[----:B--2---:R-:W-:Y:S01]  /*100c0*/  FFMA.FTZ R4, R92, c[0x0][0x2d0], -R2 ;  /* 0x0000b4005c047a23 */ /* 0x004fe20000010802 */
[----:B------:R-:W-:-:S03]  /*100d0*/  FSETP.NEU.FTZ.AND P0, PT, R104, -INF , PT ;  /* 0xff8000006800780b */ /* 0x000fc60003f1d000 */
[----:B------:R1:W-:Y:S08]  /*100e0*/  MUFU.EX2 R166, R0 ;  /* 0x0000000000a67308 */ /* 0x0003f00000000800 */
[----:B------:R2:W-:Y:S01]  /*100f0*/  MUFU.EX2 R32, R4 ;  /* 0x0000000400207308 */ /* 0x0005e20000000800 */
[----:B-1----:R-:W-:-:S05]  /*10100*/  FMUL.FTZ R0, R104, c[0x0][0x2d0] ;  /* 0x0000b40068007a20 */ /* 0x002fca0000410000 */
[----:B------:R-:W-:Y:S01]  /*10110*/  FSEL R0, R0, RZ, P0 ;  /* 0x000000ff00007208 */ /* 0x000fe20000000000 */
[----:B--2---:R-:W-:Y:S02]  /*10120*/  FFMA.FTZ R4, R79, c[0x0][0x2d0], -R2 ;  /* 0x0000b4004f047a23 */ /* 0x004fe40000010802 */
[----:B------:R-:W-:Y:S02]  /*10130*/  IMAD.MOV.U32 R79, RZ, RZ, R14 ;  /* 0x000000ffff4f7224 */ /* 0x000fe400078e000e */
[----:B------:R1:W-:Y:S02]  /*10140*/  MUFU.EX2 R164, R4 ;  /* 0x0000000400a47308 */ /* 0x0003e40000000800 */
[----:B-1----:R-:W-:Y:S02]  /*10150*/  FFMA.FTZ R4, R78, c[0x0][0x2d0], -R2 ;  /* 0x0000b4004e047a23 */ /* 0x002fe40000010802 */
[----:B------:R-:W-:-:S04]  /*10160*/  IMAD.MOV.U32 R78, RZ, RZ, R15 ;  /* 0x000000ffff4e7224 */ /* 0x000fc800078e000f */
[----:B------:R1:W-:Y:S02]  /*10170*/  MUFU.EX2 R165, R4 ;  /* 0x0000000400a57308 */ /* 0x0003e40000000800 */
[----:B-1----:R-:W-:Y:S02]  /*10180*/  FFMA.FTZ R4, R76, c[0x0][0x2d0], -R2 ;  /* 0x0000b4004c047a23 */ /* 0x002fe40000010802 */
[----:B------:R-:W-:-:S04]  /*10190*/  IMAD.MOV.U32 R76, RZ, RZ, R41 ;  /* 0x000000ffff4c7224 */ /* 0x000fc800078e0029 */
[----:B------:R1:W-:Y:S02]  /*101a0*/  MUFU.EX2 R167, R4 ;  /* 0x0000000400a77308 */ /* 0x0003e40000000800 */
[----:B-1----:R-:W-:-:S06]  /*101b0*/  FFMA.FTZ R4, R7, c[0x0][0x2d0], -R2 ;  /* 0x0000b40007047a23 */ /* 0x002fcc0000010802 */
        /* <DEDUP_REMOVED lines=16> */
[----:B-1----:R-:W-:Y:S01]  /*102c0*/  FFMA.FTZ R4, R10, c[0x0][0x2d0], -R0 ;  /* 0x0000b4000a047a23 */ /* 0x002fe20000010800 */
[----:B------:R-:W-:-:S05]  /*102d0*/  F2FP.PACK_AB R10, R165, R164 ;  /* 0x000000a4a50a723e */ /* 0x000fca00000000ff */
[----:B------:R1:W2:Y:S02]  /*102e0*/  MUFU.EX2 R49, R4 ;  /* 0x0000000400317308 */ /* 0x0002a40000000800 */
[----:B-1----:R-:W-:Y:S01]  /*102f0*/  FFMA.FTZ R4, R8, c[0x0][0x2d0], -R0 ;  /* 0x0000b40008047a23 */ /* 0x002fe20000010800 */
[----:B------:R-:W-:Y:S02]  /*10300*/  F2FP.PACK_AB R8, R32, R33 ;  /* 0x000000212008723e */ /* 0x000fe400000000ff */
[----:B--2---:R-:W-:-:S03]  /*10310*/  F2FP.PACK_AB R5, R49, R48 ;  /* 0x000000303105723e */ /* 0x004fc600000000ff */
[----:B------:R1:W-:Y:S02]  /*10320*/  MUFU.EX2 R51, R4 ;  /* 0x0000000400337308 */ /* 0x0003e40000000800 */
[C---:B------:R-:W-:Y:S07]  /*10330*/  HMMA.16816.F32 R20, R8.reuse, R68, RZ ;  /* 0x000000440814723c */ /* 0x040fee00000018ff */
[----:B------:R-:W-:Y:S01]  /*10340*/  IMAD.MOV.U32 R68, RZ, RZ, R175 ;  /* 0x000000ffff447224 */ /* 0x000fe200078e00af */
[----:B------:R-:W-:Y:S01]  /*10350*/  HMMA.16816.F32 R16, R8, R72, RZ ;  /* 0x000000480810723c */ /* 0x000fe200000018ff */
[----:B------:R-:W-:-:S02]  /*10360*/  IMAD.MOV.U32 R69, RZ, RZ, R174 ;  /* 0x000000ffff457224 */ /* 0x000fc400078e00ae */
[----:B-1----:R-:W-:-:S04]  /*10370*/  FFMA.FTZ R4, R13, c[0x0][0x2d0], -R0 ;  /* 0x0000b4000d047a23 */ /* 0x002fc80000010800 */
[----:B------:R1:W2:Y:S01]  /*10380*/  MUFU.EX2 R50, R4 ;  /* 0x0000000400327308 */ /* 0x0002a20000000800 */
[----:B------:R-:W-:Y:S01]  /*10390*/  HMMA.16816.F32 R24, R8, R90, RZ ;  /* 0x0000005a0818723c */ /* 0x000fe200000018ff */
[----:B-1----:R-:W-:Y:S02]  /*103a0*/  F2FP.PACK_AB R4, R166, R167 ;  /* 0x000000a7a604723e */ /* 0x002fe400000000ff */
[----:B--2---:R-:W-:-:S07]  /*103b0*/  F2FP.PACK_AB R7, R50, R51 ;  /* 0x000000333207723e */ /* 0x004fce00000000ff */
[C---:B------:R-:W-:Y:S08]  /*103c0*/  HMMA.16816.F32 R128, R4.reuse, R64, R20 ;  /* 0x000000400480723c */ /* 0x040ff00000001814 */
[----:B------:R-:W-:Y:S08]  /*103d0*/  HMMA.16816.F32 R44, R4, R60, R16 ;  /* 0x0000003c042c723c */ /* 0x000ff00000001810 */
[C---:B------:R-:W-:Y:S08]  /*103e0*/  HMMA.16816.F32 R20, R8.reuse, R88, RZ ;  /* 0x000000580814723c */ /* 0x040ff000000018ff */
[----:B------:R-:W-:Y:S08]  /*103f0*/  HMMA.16816.F32 R16, R8, R112, RZ ;  /* 0x000000700810723c */ /* 0x000ff000000018ff */
[C---:B------:R-:W-:Y:S08]  /*10400*/  HMMA.16816.F32 R24, R4.reuse, R86, R24 ;  /* 0x000000560418723c */ /* 0x040ff00000001818 */
[C---:B------:R-:W-:Y:S08]  /*10410*/  HMMA.16816.F32 R52, R4.reuse, R84, R20 ;  /* 0x000000540434723c */ /* 0x040ff00000001814 */
[----:B------:R-:W-:Y:S08]  /*10420*/  HMMA.16816.F32 R184, R4, R80, R16 ;  /* 0x0000005004b8723c */ /* 0x000ff00000001810 */
[C---:B------:R-:W-:Y:S08]  /*10430*/  HMMA.16816.F32 R20, R8.reuse, R116, RZ ;  /* 0x000000740814723c */ /* 0x040ff000000018ff */
[----:B------:R-:W-:Y:S11]  /*10440*/  HMMA.16816.F32 R16, R8, R120, RZ ;  /* 0x000000780810723c */ /* 0x000ff600000018ff */
[----:B------:R-:W-:Y:S05]  /*10450*/  @!UPT UIADD3 URZ, URZ, URZ, URZ ;  /* 0x0000003f3f3ff290 */ /* 0x000fea000fffe03f */
[C---:B------:R-:W-:Y:S08]  /*10460*/  HMMA.16816.F32 R176, R4.reuse, R108, R20 ;  /* 0x0000006c04b0723c */ /* 0x040ff00000001814 */
[----:B------:R-:W-:Y:S08]  /*10470*/  HMMA.16816.F32 R180, R4, R96, R16 ;  /* 0x0000006004b4723c */ /* 0x000ff00000001810 */
[C---:B------:R-:W-:Y:S07]  /*10480*/  HMMA.16816.F32 R20, R8.reuse, R70, RZ ;  /* 0x000000460814723c */ /* 0x040fee00000018ff */
[----:B------:R-:W-:Y:S01]  /*10490*/  IMAD.MOV.U32 R70, RZ, RZ, R173 ;  /* 0x000000ffff467224 */ /* 0x000fe200078e00ad */
[----:B------:R-:W-:Y:S01]  /*104a0*/  HMMA.16816.F32 R16, R8, R74, RZ ;  /* 0x0000004a0810723c */ /* 0x000fe200000018ff */
[----:B------:R-:W-:Y:S11]  /*104b0*/  IMAD.MOV.U32 R71, RZ, RZ, R172 ;  /* 0x000000ffff477224 */ /* 0x000ff600078e00ac */
[----:B------:R-:W-:Y:S04]  /*104c0*/  @!UPT UIADD3 URZ, URZ, URZ, URZ ;  /* 0x0000003f3f3ff290 */ /* 0x000fe8000fffe03f */
[C---:B------:R-:W-:Y:S08]  /*104d0*/  HMMA.16816.F32 R64, R4.reuse, R66, R20 ;  /* 0x000000420440723c */ /* 0x040ff00000001814 */
[----:B------:R-:W-:Y:S08]  /*104e0*/  HMMA.16816.F32 R60, R4, R62, R16 ;  /* 0x0000003e043c723c */ /* 0x000ff00000001810 */
[C---:B------:R-:W-:Y:S08]  /*104f0*/  HMMA.16816.F32 R20, R8.reuse, R114, RZ ;  /* 0x000000720814723c */ /* 0x040ff000000018ff */
[C---:B------:R-:W-:Y:S01]  /*10500*/  HMMA.16816.F32 R16, R8.reuse, R118, RZ ;  /* 0x000000760810723c */ /* 0x040fe200000018ff */
[----:B------:R-:W1:Y:S07]  /*10510*/  LDSM.16.MT88.4 R116, [R159+0x800] ;  /* 0x000800009f74783b */ /* 0x000e6e0000004200 */
[----:B------:R-:W-:Y:S08]  /*10520*/  HMMA.16816.F32 R8, R8, R122, RZ ;  /* 0x0000007a0808723c */ /* 0x000ff000000018ff */
[C---:B------:R-:W-:Y:S01]  /*10530*/  HMMA.16816.F32 R40, R4.reuse, R82, R20 ;  /* 0x000000520428723c */ /* 0x040fe20000001814 */
[----:B------:R-:W-:Y:S07]  /*10540*/  LDSM.16.MT88.4 R80, [R158+0x2000] ;  /* 0x002000009e50783b */ /* 0x000fee0000004200 */
[C---:B------:R-:W-:Y:S01]  /*10550*/  HMMA.16816.F32 R84, R4.reuse, R110, R16 ;  /* 0x0000006e0454723c */ /* 0x040fe20000001810 */
[----:B------:R-:W2:Y:S07]  /*10560*/  LDSM.16.MT88.4 R108, [R158+0x1400] ;  /* 0x001400009e6c783b */ /* 0x000eae0000004200 */
[----:B------:R-:W-:Y:S07]  /*10570*/  HMMA.16816.F32 R172, R4, R98, R8 ;  /* 0x0000006204ac723c */ /* 0x000fee0000001808 */
[----:B------:R-:W-:-:S04]  /*10580*/  FFMA.FTZ R4, R37, c[0x0][0x2d0], -R2 ;  /* 0x0000b40025047a23 */ /* 0x000fc80000010802 */
[----:B------:R3:W-:Y:S02]  /*10590*/  MUFU.EX2 R20, R4 ;  /* 0x0000000400147308 */ /* 0x0007e40000000800 */
[----:B---3--:R-:W-:-:S06]  /*105a0*/  FFMA.FTZ R4, R36, c[0x0][0x2d0], -R2 ;  /* 0x0000b40024047a23 */ /* 0x008fcc0000010802 */
[----:B------:R3:W4:Y:S02]  /*105b0*/  MUFU.EX2 R21, R4 ;  /* 0x0000000400157308 */ /* 0x0007240000000800 */
[--C-:B---3--:R-:W-:Y:S01]  /*105c0*/  FFMA.FTZ R4, R35, c[0x0][0x2d0], -R2.reuse ;  /* 0x0000b40023047a23 */ /* 0x108fe20000010802 */
[----:B----4-:R-:W-:Y:S01]  /*105d0*/  F2FP.PACK_AB R96, R21, R20 ;  /* 0x000000141560723e */ /* 0x010fe200000000ff */
[----:B------:R-:W-:-:S04]  /*105e0*/  FFMA.FTZ R2, R34, c[0x0][0x2d0], -R2 ;  /* 0x0000b40022027a23 */ /* 0x000fc80000010802 */
[----:B------:R3:W-:Y:S08]  /*105f0*/  MUFU.EX2 R22, R4 ;  /* 0x0000000400167308 */ /* 0x0007f00000000800 */
[----:B------:R4:W5:Y:S01]  /*10600*/  MUFU.EX2 R23, R2 ;  /* 0x0000000200177308 */ /* 0x0009620000000800 */
[----:B---3--:R-:W-:Y:S01]  /*10610*/  LDSM.16.MT88.4 R4, [R159+0x2000] ;  /* 0x002000009f04783b */ /* 0x008fe20000004200 */
[----:B----4-:R-:W-:Y:S01]  /*10620*/  FFMA.FTZ R2, R31, c[0x0][0x2d0], -R0 ;  /* 0x0000b4001f027a23 */ /* 0x010fe20000010800 */
[----:B-----5:R-:W-:-:S05]  /*10630*/  F2FP.PACK_AB R98, R23, R22 ;  /* 0x000000161762723e */ /* 0x020fca00000000ff */
[----:B------:R3:W-:Y:S02]  /*10640*/  MUFU.EX2 R13, R2 ;  /* 0x00000002000d7308 */ /* 0x0007e40000000800 */
[----:B---3--:R-:W-:-:S06]  /*10650*/  FFMA.FTZ R2, R30, c[0x0][0x2d0], -R0 ;  /* 0x0000b4001e027a23 */ /* 0x008fcc0000010800 */
[----:B------:R3:W4:Y:S02]  /*10660*/  MUFU.EX2 R17, R2 ;  /* 0x0000000200117308 */ /* 0x0007240000000800 */
[--C-:B---3--:R-:W-:Y:S01]  /*10670*/  FFMA.FTZ R2, R29, c[0x0][0x2d0], -R0.reuse ;  /* 0x0000b4001d027a23 */ /* 0x108fe20000010800 */
[----:B----4-:R-:W-:Y:S01]  /*10680*/  F2FP.PACK_AB R97, R17, R13 ;  /* 0x0000000d1161723e */ /* 0x010fe200000000ff */
[----:B------:R-:W-:-:S04]  /*10690*/  FFMA.FTZ R0, R28, c[0x0][0x2d0], -R0 ;  /* 0x0000b4001c007a23 */ /* 0x000fc80000010800 */
[----:B------:R-:W-:Y:S01]  /*106a0*/  MUFU.EX2 R18, R2 ;  /* 0x0000000200127308 */ /* 0x000fe20000000800 */
[----:B------:R-:W-:Y:S02]  /*106b0*/  FADD.FTZ R28, R134, R132 ;  /* 0x00000084861c7221 */ /* 0x000fe40000010000 */
[----:B------:R-:W-:-:S05]  /*106c0*/  FADD.FTZ R29, R33, R32 ;  /* 0x00000020211d7221 */ /* 0x000fca0000010000 */
[----:B------:R3:W4:Y:S02]  /*106d0*/  MUFU.EX2 R19, R0 ;  /* 0x0000000000137308 */ /* 0x0007240000000800 */
[----:B---3--:R-:W-:Y:S01]  /*106e0*/  FFMA.FTZ R0, R141, c[0x0][0x2d0], -R12 ;  /* 0x0000b4008d007a23 */ /* 0x008fe2000001080c */
[----:B----4-:R-:W-:-:S05]  /*106f0*/  F2FP.PACK_AB R99, R19, R18 ;  /* 0x000000121363723e */ /* 0x010fca00000000ff */
[----:B------:R3:W-:Y:S02]  /*10700*/  MUFU.EX2 R11, R0 ;  /* 0x00000000000b7308 */ /* 0x0007e40000000800 */
[C---:B-1----:R-:W-:Y:S08]  /*10710*/  HMMA.16816.F32 R120, R96.reuse, R116, R44 ;  /* 0x000000746078723c */ /* 0x042ff0000000182c */
[----:B--2---:R-:W-:Y:S01]  /*10720*/  HMMA.16816.F32 R112, R96, R108, R52 ;  /* 0x0000006c6070723c */ /* 0x004fe20000001834 */
[----:B---3--:R-:W-:-:S04]  /*10730*/  FFMA.FTZ R0, R140, c[0x0][0x2d0], -R12 ;  /* 0x0000b4008c007a23 */ /* 0x008fc8000001080c */
[----:B------:R1:W2:Y:S02]  /*10740*/  MUFU.EX2 R10, R0 ;  /* 0x00000000000a7308 */ /* 0x0002a40000000800 */
[----:B-1----:R-:W-:Y:S01]  /*10750*/  FFMA.FTZ R0, R139, c[0x0][0x2d0], -R12 ;  /* 0x0000b4008b007a23 */ /* 0x002fe2000001080c */
[----:B--2---:R-:W-:-:S05]  /*10760*/  F2FP.PACK_AB R92, R10, R11 ;  /* 0x0000000b0a5c723e */ /* 0x004fca00000000ff */
[----:B------:R1:W-:Y:S02]  /*10770*/  MUFU.EX2 R9, R0 ;  /* 0x0000000000097308 */ /* 0x0003e40000000800 */
[----:B-1----:R-:W-:Y:S02]  /*10780*/  FFMA.FTZ R0, R138, c[0x0][0x2d0], -R12 ;  /* 0x0000b4008a007a23 */ /* 0x002fe4000001080c */
[----:B------:R-:W-:-:S04]  /*10790*/  FADD.FTZ R12, R15, R14 ;  /* 0x0000000e0f0c7221 */ /* 0x000fc80000010000 */
[----:B------:R1:W2:Y:S01]  /*107a0*/  MUFU.EX2 R16, R0 ;  /* 0x0000000000107308 */ /* 0x0002a20000000800 */
[----:B------:R-:W-:Y:S02]  /*107b0*/  FADD.FTZ R15, R137, R136 ;  /* 0x00000088890f7221 */ /* 0x000fe40000010000 */
[----:B------:R-:W-:Y:S02]  /*107c0*/  FADD.FTZ R14, R164, R29 ;  /* 0x0000001da40e7221 */ /* 0x000fe40000010000 */
[----:B------:R-:W-:Y:S02]  /*107d0*/  FADD.FTZ R12, R38, R12 ;  /* 0x0000000c260c7221 */ /* 0x000fe40000010000 */
[----:B-1----:R-:W-:Y:S01]  /*107e0*/  FFMA.FTZ R0, R127, c[0x0][0x2d0], -R3 ;  /* 0x0000b4007f007a23 */ /* 0x002fe20000010803 */
[----:B--2---:R-:W-:-:S03]  /*107f0*/  F2FP.PACK_AB R94, R16, R9 ;  /* 0x00000009105e723e */ /* 0x004fc600000000ff */
[----:B------:R1:W-:Y:S02]  /*10800*/  MUFU.EX2 R8, R0 ;  /* 0x0000000000087308 */ /* 0x0003e40000000800 */
[--C-:B-1----:R-:W-:Y:S02]  /*10810*/  FFMA.FTZ R0, R126, c[0x0][0x2d0], -R3.reuse ;  /* 0x0000b4007e007a23 */ /* 0x102fe40000010803 */
[----:B------:R-:W1:Y:S04]  /*10820*/  LDSM.16.MT88.4 R124, [R158+0x800] ;  /* 0x000800009e7c783b */ /* 0x000e680000004200 */
[----:B------:R2:W3:Y:S02]  /*10830*/  MUFU.EX2 R2, R0 ;  /* 0x0000000000027308 */ /* 0x0004e40000000800 */
[--C-:B--2---:R-:W-:Y:S01]  /*10840*/  FFMA.FTZ R0, R135, c[0x0][0x2d0], -R3.reuse ;  /* 0x0000b40087007a23 */ /* 0x104fe20000010803 */
[----:B---3--:R-:W-:Y:S01]  /*10850*/  F2FP.PACK_AB R93, R2, R8 ;  /* 0x00000008025d723e */ /* 0x008fe200000000ff */
[----:B------:R-:W-:-:S04]  /*10860*/  FFMA.FTZ R3, R133, c[0x0][0x2d0], -R3 ;  /* 0x0000b40085037a23 */ /* 0x000fc80000010803 */
[----:B------:R-:W-:Y:S08]  /*10870*/  MUFU.EX2 R0, R0 ;  /* 0x0000000000007308 */ /* 0x000ff00000000800 */
[----:B------:R-:W2:Y:S01]  /*10880*/  MUFU.EX2 R3, R3 ;  /* 0x0000000300037308 */ /* 0x000ea20000000800 */
[----:B-1----:R-:W-:Y:S01]  /*10890*/  HMMA.16816.F32 R128, R96, R124, R128 ;  /* 0x0000007c6080723c */ /* 0x002fe20000001880 */
[----:B--2---:R-:W-:-:S07]  /*108a0*/  F2FP.PACK_AB R95, R3, R0 ;  /* 0x00000000035f723e */ /* 0x004fce00000000ff */
[C---:B------:R-:W-:Y:S08]  /*108b0*/  HMMA.16816.F32 R132, R92.reuse, R124, R148 ;  /* 0x0000007c5c84723c */ /* 0x040ff00000001894 */
[-C--:B------:R-:W-:Y:S08]  /*108c0*/  HMMA.16816.F32 R136, R92, R126.reuse, R56 ;  /* 0x0000007e5c88723c */ /* 0x080ff00000001838 */
[----:B------:R-:W-:Y:S01]  /*108d0*/  HMMA.16816.F32 R124, R96, R126, R64 ;  /* 0x0000007e607c723c */ /* 0x000fe20000001840 */
[----:B------:R-:W1:Y:S07]  /*108e0*/  LDSM.16.MT88.4 R64, [R159+0x1400] ;  /* 0x001400009f40783b */ /* 0x000e6e0000004200 */
[C---:B------:R-:W-:Y:S08]  /*108f0*/  HMMA.16816.F32 R72, R92.reuse, R80, R76 ;  /* 0x000000505c48723c */ /* 0x040ff0000000184c */
[C---:B------:R-:W-:Y:S08]  /*10900*/  HMMA.16816.F32 R76, R92.reuse, R82, R224 ;  /* 0x000000525c4c723c */ /* 0x040ff000000018e0 */
[C---:B------:R-:W-:Y:S08]  /*10910*/  HMMA.16816.F32 R88, R92.reuse, R4, R236 ;  /* 0x000000045c58723c */ /* 0x040ff000000018ec */
[C---:B------:R-:W-:Y:S07]  /*10920*/  HMMA.16816.F32 R140, R92.reuse, R116, R212 ;  /* 0x000000745c8c723c */ /* 0x040fee00000018d4 */
[----:B------:R-:W-:Y:S01]  /*10930*/  IADD3 R212, R210, -0x2, RZ ;  /* 0xfffffffed2d47810 */ /* 0x000fe20007ffe0ff */
[----:B------:R-:W-:Y:S03]  /*10940*/  HMMA.16816.F32 R144, R92, R118, R144 ;  /* 0x000000765c90723c */ /* 0x000fe60000001890 */
[----:B------:R-:W-:-:S05]  /*10950*/  ISETP.GE.AND P0, PT, R212, R233, PT ;  /* 0x000000e9d400720c */ /* 0x000fca0003f06270 */
[----:B-1----:R-:W-:Y:S08]  /*10960*/  HMMA.16816.F32 R56, R92, R64, R68 ;  /* 0x000000405c38723c */ /* 0x002ff00000001844 */
[C---:B------:R-:W-:Y:S08]  /*10970*/  HMMA.16816.F32 R68, R96.reuse, R80, R176 ;  /* 0x000000506044723c */ /* 0x040ff000000018b0 */
[C---:B------:R-:W-:Y:S08]  /*10980*/  HMMA.16816.F32 R80, R96.reuse, R82, R84 ;  /* 0x000000526050723c */ /* 0x040ff00000001854 */
[C---:B------:R-:W-:Y:S07]  /*10990*/  HMMA.16816.F32 R84, R96.reuse, R4, R180 ;  /* 0x000000046054723c */ /* 0x040fee00000018b4 */
        /* <DEDUP_REMOVED lines=11> */
[C---:B------:R-:W-:Y:S08]  /*10a50*/  HMMA.16816.F32 R160, R92.reuse, R110, R160 ;  /* 0x0000006e5ca0723c */ /* 0x040ff000000018a0 */
[----:B------:R-:W-:Y:S08]  /*10a60*/  HMMA.16816.F32 R60, R92, R66, R228 ;  /* 0x000000425c3c723c */ /* 0x000ff000000018e4 */
[C---:B------:R-:W-:Y:S08]  /*10a70*/  HMMA.16816.F32 R52, R96.reuse, R64, R184 ;  /* 0x000000406034723c */ /* 0x040ff000000018b8 */
[C---:B------:R-:W-:Y:S08]  /*10a80*/  HMMA.16816.F32 R108, R96.reuse, R110, R24 ;  /* 0x0000006e606c723c */ /* 0x040ff00000001818 */
[----:B------:R-:W-:Y:S08]  /*10a90*/  HMMA.16816.F32 R64, R96, R66, R40 ;  /* 0x000000426040723c */ /* 0x000ff00000001828 */
[-C--:B------:R-:W-:Y:S08]  /*10aa0*/  HMMA.16816.F32 R92, R92, R6.reuse, R220 ;  /* 0x000000065c5c723c */ /* 0x080ff000000018dc */
[----:B------:R-:W-:Y:S07]  /*10ab0*/  HMMA.16816.F32 R96, R96, R6, R172 ;  /* 0x000000066060723c */ /* 0x000fee00000018ac */
[----:B------:R-:W-:-:S02]  /*10ac0*/  FADD.FTZ R6, R48, R14 ;  /* 0x0000000e30067221 */ /* 0x000fc40000010000 */
[----:B------:R-:W-:Y:S02]  /*10ad0*/  FADD.FTZ R7, R204, R12 ;  /* 0x0000000ccc077221 */ /* 0x000fe40000010000 */
[----:B------:R-:W-:Y:S02]  /*10ae0*/  FADD.FTZ R6, R49, R6 ;  /* 0x0000000631067221 */ /* 0x000fe40000010000 */
[----:B------:R-:W-:Y:S02]  /*10af0*/  FADD.FTZ R7, R206, R7 ;  /* 0x00000007ce077221 */ /* 0x000fe40000010000 */
[----:B------:R-:W-:Y:S02]  /*10b00*/  FADD.FTZ R12, R200, R5 ;  /* 0x00000005c80c7221 */ /* 0x000fe40000010000 */
[----:B------:R-:W-:Y:S02]  /*10b10*/  FADD.FTZ R5, R168, R4 ;  /* 0x00000004a8057221 */ /* 0x000fe40000010000 */
        /* <DEDUP_REMOVED lines=22> */
[----:B------:R-:W-:Y:S01]  /*10c80*/  FADD.FTZ R238, R3, R2 ;  /* 0x0000000203ee7221 */ /* 0x000fe20000010000 */
[----:B------:R-:W-:Y:S05]  /*10c90*/  @!P0 BRA `(.L_x_262) ;  /* 0x00002da000008947 */ /* 0x000fea0003800000 */
[----:B------:R-:W-:Y:S02]  /*10ca0*/  ISETP.GT.AND P0, PT, R232, 0x3f, PT ;  /* 0x0000003fe800780c */ /* 0x000fe40003f04270 */
[----:B------:R-:W-:Y:S02]  /*10cb0*/  ISETP.GE.AND P5, PT, R211, c[0x0][0x1d4], PT ;  /* 0x00007500d3007a0c */ /* 0x000fe40003fa6270 */
[----:B------:R-:W-:-:S02]  /*10cc0*/  ISETP.GE.AND P4, PT, R252, c[0x0][0x1d4], PT ;  /* 0x00007500fc007a0c */ /* 0x000fc40003f86270 */
[----:B------:R-:W-:Y:S02]  /*10cd0*/  ISETP.GE.AND P3, PT, R250, c[0x0][0x1d4], PT ;  /* 0x00007500fa007a0c */ /* 0x000fe40003f66270 */
.L_x_265:
        /* <DEDUP_REMOVED lines=140> */
[----:B---3--:R-:W-:Y:S09]  /*115a0*/  FMUL.FTZ R3, R18, c[0x0][0x320] ;  /* 0x0000c80012037a20 */ /* 0x008ff20000410000 */
[----:B------:R-:W3:Y:S01]  /*115b0*/  MUFU.TANH R175, R3 ;  /* 0x0000000300af7308 */ /* 0x000ee20000002400 */
[----:B-1----:R-:W-:Y:S09]  /*115c0*/  FMUL.FTZ R0, R6, c[0x0][0x320] ;  /* 0x0000c80006007a20 */ /* 0x002ff20000410000 */
[----:B------:R1:W1:Y:S01]  /*115d0*/  MUFU.TANH R201, R0 ;  /* 0x0000000000c97308 */ /* 0x0002620000002400 */
[----:B-----5:R-:W-:Y:S09]  /*115e0*/  FMUL.FTZ R2, R19, c[0x0][0x320] ;  /* 0x0000c80013027a20 */ /* 0x020ff20000410000 */
[----:B------:R-:W2:Y:S01]  /*115f0*/  MUFU.TANH R181, R2 ;  /* 0x0000000200b57308 */ /* 0x000ea20000002400 */
[----:B-1----:R-:W-:Y:S02]  /*11600*/  FMUL.FTZ R0, R7, c[0x0][0x320] ;  /* 0x0000c80007007a20 */ /* 0x002fe40000410000 */
[----:B------:R-:W1:Y:S07]  /*11610*/  LDSM.16.M88.4 R4, [R192] ;  /* 0x00000000c004783b */ /* 0x000e6e0000000200 */
[----:B------:R5:W1:Y:S02]  /*11620*/  MUFU.TANH R202, R0 ;  /* 0x0000000000ca7308 */ /* 0x000a640000002400 */
[----:B-----5:R-:W-:Y:S02]  /*11630*/  FMUL.FTZ R0, R8, c[0x0][0x320] ;  /* 0x0000c80008007a20 */ /* 0x020fe40000410000 */
[----:B------:R-:W-:Y:S06]  /*11640*/  FMUL.FTZ R8, R17, c[0x0][0x320] ;  /* 0x0000c80011087a20 */ /* 0x000fec0000410000 */
[----:B------:R5:W2:Y:S10]  /*11650*/  MUFU.TANH R211, R0 ;  /* 0x0000000000d37308 */ /* 0x000ab40000002400 */
[----:B------:R2:W2:Y:S01]  /*11660*/  MUFU.TANH R180, R8 ;  /* 0x0000000800b47308 */ /* 0x0004a20000002400 */
[-C--:B-1----:R-:W-:Y:S08]  /*11670*/  HMMA.16816.F32 R20, R168, R4.reuse, R20 ;  /* 0x00000004a814723c */ /* 0x082ff00000001814 */
[C---:B------:R-:W-:Y:S04]  /*11680*/  HMMA.16816.F32 R24, R176.reuse, R4, R24 ;  /* 0x00000004b018723c */ /* 0x040fe80000001818 */
[----:B-----5:R-:W-:Y:S04]  /*11690*/  FMUL.FTZ R0, R9, c[0x0][0x320] ;  /* 0x0000c80009007a20 */ /* 0x020fe80000410000 */
[-C--:B------:R-:W-:Y:S01]  /*116a0*/  HMMA.16816.F32 R28, R176, R6.reuse, R28 ;  /* 0x00000006b01c723c */ /* 0x080fe2000000181c */
[----:B------:R1:W1:Y:S01]  /*116b0*/  MUFU.TANH R209, R0 ;  /* 0x0000000000d17308 */ /* 0x0002620000002400 */
[----:B--2---:R-:W2:Y:S06]  /*116c0*/  LDSM.16.M88.4 R8, [R191] ;  /* 0x00000000bf08783b */ /* 0x004eac0000000200 */
[C---:B------:R-:W-:Y:S01]  /*116d0*/  HMMA.16816.F32 R32, R168.reuse, R6, R32 ;  /* 0x00000006a820723c */ /* 0x040fe20000001820 */
[----:B------:R-:W-:Y:S04]  /*116e0*/  DEPBAR.LE SB0, 0x0 ;  /* 0x000080000000791a */ /* 0x000fe80000000000 */
[----:B------:R-:W-:Y:S03]  /*116f0*/  BAR.SYNC.DEFER_BLOCKING 0x0 ;  /* 0x0000000000007b1d */ /* 0x000fe60000010000 */
[----:B------:R-:W-:Y:S04]  /*11700*/  FMUL.FTZ R3, R27, c[0x0][0x320] ;  /* 0x0000c8001b037a20 */ /* 0x000fe80000410000 */
[----:B------:R-:W-:Y:S01]  /*11710*/  FMUL.FTZ R4, R26, c[0x0][0x320] ;  /* 0x0000c8001a047a20 */ /* 0x000fe20000410000 */
[----:B------:R5:W2:Y:S03]  /*11720*/  MUFU.TANH R172, R3 ;  /* 0x0000000300ac7308 */ /* 0x000aa60000002400 */
[----:B------:R-:W-:Y:S02]  /*11730*/  FMUL.FTZ R2, R28, c[0x0][0x320] ;  /* 0x0000c8001c027a20 */ /* 0x000fe40000410000 */
[----:B-1----:R-:W-:Y:S05]  /*11740*/  FMUL.FTZ R0, R12, c[0x0][0x320] ;  /* 0x0000c8000c007a20 */ /* 0x002fea0000410000 */
[----:B------:R1:W1:Y:S10]  /*11750*/  MUFU.TANH R204, R0 ;  /* 0x0000000000cc7308 */ /* 0x0002740000002400 */
[----:B------:R3:W3:Y:S01]  /*11760*/  MUFU.TANH R167, R2 ;  /* 0x0000000200a77308 */ /* 0x0006e20000002400 */
[----:B-----5:R-:W-:Y:S01]  /*11770*/  FMUL.FTZ R3, R34, c[0x0][0x320] ;  /* 0x0000c80022037a20 */ /* 0x020fe20000410000 */
[-C--:B--2---:R-:W-:Y:S08]  /*11780*/  HMMA.16816.F32 R36, R168, R8.reuse, R36 ;  /* 0x00000008a824723c */ /* 0x084ff00000001824 */
[----:B------:R2:W2:Y:S01]  /*11790*/  MUFU.TANH R174, R4 ;  /* 0x0000000400ae7308 */ /* 0x0004a20000002400 */
[----:B-1----:R-:W-:Y:S01]  /*117a0*/  FMUL.FTZ R0, R13, c[0x0][0x320] ;  /* 0x0000c8000d007a20 */ /* 0x002fe20000410000 */
[C---:B------:R-:W-:Y:S08]  /*117b0*/  HMMA.16816.F32 R40, R176.reuse, R8, R40 ;  /* 0x00000008b028723c */ /* 0x040ff00000001828 */
[----:B------:R1:W1:Y:S01]  /*117c0*/  MUFU.TANH R205, R0 ;  /* 0x0000000000cd7308 */ /* 0x0002620000002400 */
[----:B------:R-:W-:Y:S01]  /*117d0*/  MOV R8, R103 ;  /* 0x0000006700087202 */ /* 0x000fe20000000f00 */
[-C--:B------:R-:W-:Y:S03]  /*117e0*/  HMMA.16816.F32 R44, R176, R10.reuse, R44 ;  /* 0x0000000ab02c723c */ /* 0x080fe6000000182c */
[----:B---3--:R-:W-:Y:S05]  /*117f0*/  FMUL.FTZ R2, R35, c[0x0][0x320] ;  /* 0x0000c80023027a20 */ /* 0x008fea0000410000 */
[----:B------:R3:W3:Y:S01]  /*11800*/  MUFU.TANH R28, R2 ;  /* 0x00000002001c7308 */ /* 0x0006e20000002400 */
[----:B------:R-:W-:Y:S04]  /*11810*/  HMMA.16816.F32 R48, R168, R10, R48 ;  /* 0x0000000aa830723c */ /* 0x000fe80000001830 */
[----:B--2---:R-:W-:Y:S02]  /*11820*/  FMUL.FTZ R4, R33, c[0x0][0x320] ;  /* 0x0000c80021047a20 */ /* 0x004fe40000410000 */
[----:B-1----:R-:W-:Y:S04]  /*11830*/  FMUL.FTZ R0, R14, c[0x0][0x320] ;  /* 0x0000c8000e007a20 */ /* 0x002fe80000410000 */
[----:B------:R1:W2:Y:S11]  /*11840*/  MUFU.TANH R208, R0 ;  /* 0x0000000000d07308 */ /* 0x0002b60000002400 */
[----:B------:R-:W-:Y:S03]  /*11850*/  @!UPT UIADD3 URZ, URZ, URZ, URZ ;  /* 0x0000003f3f3ff290 */ /* 0x000fe6000fffe03f */
[----:B---3--:R-:W-:Y:S02]  /*11860*/  FMUL.FTZ R2, R49, c[0x0][0x320] ;  /* 0x0000c80031027a20 */ /* 0x008fe40000410000 */
[----:B-1----:R-:W-:Y:S04]  /*11870*/  FMUL.FTZ R0, R15, c[0x0][0x320] ;  /* 0x0000c8000f007a20 */ /* 0x002fe80000410000 */
[----:B------:R1:W3:Y:S02]  /*11880*/  MUFU.TANH R207, R0 ;  /* 0x0000000000cf7308 */ /* 0x0002e40000002400 */
[----:B-1----:R-:W-:Y:S08]  /*11890*/  FMUL.FTZ R0, R16, c[0x0][0x320] ;  /* 0x0000c80010007a20 */ /* 0x002ff00000410000 */
[----:B------:R-:W1:Y:S10]  /*118a0*/  MUFU.TANH R16, R2 ;  /* 0x0000000200107308 */ /* 0x000e740000002400 */
[----:B------:R5:W1:Y:S02]  /*118b0*/  MUFU.TANH R187, R0 ;  /* 0x0000000000bb7308 */ /* 0x000a640000002400 */
[----:B-----5:R-:W-:Y:S08]  /*118c0*/  FMUL.FTZ R0, R20, c[0x0][0x320] ;  /* 0x0000c80014007a20 */ /* 0x020ff00000410000 */
        /* <DEDUP_REMOVED lines=12> */
[----:B------:R5:W1:Y:S10]  /*11990*/  MUFU.TANH R29, R3 ;  /* 0x00000003001d7308 */ /* 0x000a740000002400 */
[----:B------:R1:W1:Y:S01]  /*119a0*/  MUFU.TANH R165, R0 ;  /* 0x0000000000a57308 */ /* 0x0002620000002400 */
[----:B-----5:R-:W-:Y:S09]  /*119b0*/  FMUL.FTZ R3, R48, c[0x0][0x320] ;  /* 0x0000c80030037a20 */ /* 0x020ff20000410000 */
[----:B------:R-:W2:Y:S01]  /*119c0*/  MUFU.TANH R17, R3 ;  /* 0x0000000300117308 */ /* 0x000ea20000002400 */
[----:B-1----:R-:W-:Y:S09]  /*119d0*/  FMUL.FTZ R0, R30, c[0x0][0x320] ;  /* 0x0000c8001e007a20 */ /* 0x002ff20000410000 */
[----:B------:R1:W1:Y:S10]  /*119e0*/  MUFU.TANH R166, R0 ;  /* 0x0000000000a67308 */ /* 0x0002740000002400 */
[----:B------:R5:W2:Y:S01]  /*119f0*/  MUFU.TANH R30, R4 ;  /* 0x00000004001e7308 */ /* 0x000aa20000002400 */
[----:B-1----:R-:W-:Y:S09]  /*11a00*/  FMUL.FTZ R0, R31, c[0x0][0x320] ;  /* 0x0000c8001f007a20 */ /* 0x002ff20000410000 */
[----:B------:R1:W1:Y:S01]  /*11a10*/  MUFU.TANH R164, R0 ;  /* 0x0000000000a47308 */ /* 0x0002620000002400 */
[----:B-----5:R-:W-:Y:S01]  /*11a20*/  MOV R4, R104 ;  /* 0x0000006800047202 */ /* 0x020fe20000000f00 */
        /* <DEDUP_REMOVED lines=32> */
[----:B--234-:R-:W-:Y:S04]  /*11c30*/  IADD3 R7, -R243, 0x30, RZ ;  /* 0x00000030f3077810 */ /* 0x01cfe80007ffe1ff */
[----:B------:R-:W-:Y:S11]  /*11c40*/  ISETP.GE.AND P1, PT, R7, 0x1, PT ;  /* 0x000000010700780c */ /* 0x000ff60003f26270 */
[----:B------:R-:W-:Y:S02]  /*11c50*/  @!UPT UIADD3 URZ, URZ, URZ, URZ ;  /* 0x0000003f3f3ff290 */ /* 0x000fe4000fffe03f */
[----:B------:R-:W-:Y:S04]  /*11c60*/  @P1 IADD3 R2, R212, -0x1, RZ ;  /* 0xffffffffd4021810 */ /* 0x000fe80007ffe0ff */
[----:B------:R-:W-:Y:S01]  /*11c70*/  @P1 SHF.R.S32.HI R3, RZ, 0x1f, R2 ;  /* 0x0000001fff031819 */ /* 0x000fe20000011402 */
[C---:B------:R-:W-:Y:S04]  /*11c80*/  @P1 IMAD.WIDE.U32 R10, R2.reuse, c[0x0][0x1e0], RZ ;  /* 0x00007800020a1a25 */ /* 0x040fe800078e00ff */
[----:B------:R-:W-:Y:S04]  /*11c90*/  @P1 IMAD R3, R3, c[0x0][0x1e0], RZ ;  /* 0x0000780003031a24 */ /* 0x000fe800078e02ff */
[----:B------:R-:W-:Y:S01]  /*11ca0*/  @P1 IMAD R2, R2, c[0x0][0x1e4], R3 ;  /* 0x0000790002021a24 */ /* 0x000fe200078e0203 */
[----:B------:R-:W-:Y:S03]  /*11cb0*/  @P1 MOV R3, R246 ;  /* 0x000000f600031202 */ /* 0x000fe60000000f00 */
[----:B------:R-:W-:Y:S02]  /*11cc0*/  @P1 IMAD.IADD R9, R11, 0x1, R2 ;  /* 0x000000010b091824 */ /* 0x000fe400078e0202 */
[----:B------:R-:W-:Y:S02]  /*11cd0*/  @P1 IMAD.MOV.U32 R2, RZ, RZ, R244 ;  /* 0x000000ffff021224 */ /* 0x000fe400078e00f4 */
[----:B------:R-:W-:Y:S02]  /*11ce0*/  @P1 IMAD R9, R9, 0x30, RZ ;  /* 0x0000003009091824 */ /* 0x000fe400078e02ff */
[----:B------:R-:W-:Y:S04]  /*11cf0*/  @P1 IMAD.WIDE.U32 R2, R10, 0x30, R2 ;  /* 0x000000300a021825 */ /* 0x000fe800078e0002 */
[----:B------:R-:W-:Y:S01]  /*11d00*/  @P1 IMAD.IADD R3, R3, 0x1, R9 ;  /* 0x0000000103031824 */ /* 0x000fe200078e0209 */
[C---:B------:R-:W-:Y:S04]  /*11d10*/  @P1 LEA R10, P0, R2.reuse, c[0x0][0x1c8], 0x1 ;  /* 0x00007200020a1a11 */ /* 0x040fe800078008ff */
[----:B------:R-:W-:Y:S02]  /*11d20*/  @P1 LEA.HI.X R11, R2, c[0x0][0x1cc], R3, 0x1, P0 ;  /* 0x00007300020b1a11 */ /* 0x000fe400000f0c03 */
[----:B------:R-:W-:Y:S03]  /*11d30*/  ISETP.GE.AND P0, PT, R7, 0x21, PT ;  /* 0x000000210700780c */ /* 0x000fe60003f06270 */
[----:B------:R-:W-:Y:S01]  /*11d40*/  @!PT LDS RZ, [RZ] ;  /* 0x00000000fffff984 */ /* 0x000fe20000000800 */
[----:B------:R-:W-:Y:S01]  /*11d50*/  @!PT LDS RZ, [RZ] ;  /* 0x00000000fffff984 */ /* 0x000fe20000000800 */
[----:B------:R-:W-:Y:S01]  /*11d60*/  @!PT LDS RZ, [RZ] ;  /* 0x00000000fffff984 */ /* 0x000fe20000000800 */
[----:B------:R1:W-:Y:S05]  /*11d70*/  @P1 LDGSTS.E.BYPASS.LTC128B.128 [R199+0x3c80], [R10.64], !P3 ;  /* 0x03c800000ac71fae */ /* 0x0003ea000d901d46 */
[----:B------:R1:W-:Y:S05]  /*11d80*/  @P1 LDGSTS.E.BYPASS.LTC128B.128 [R199+0x4880], [R10.64+0x40], !P4 ;  /* 0x048800400ac71fae */ /* 0x0003ea000e101d46 */
[----:B------:R1:W-:Y:S01]  /*11d90*/  @P1 LDGSTS.E.BYPASS.LTC128B.128 [R199+0x5480], [R10.64+0x80], !P5 ;  /* 0x054800800ac71fae */ /* 0x0003e2000e901d46 */
[----:B------:R-:W-:Y:S01]  /*11da0*/  @P0 IADD3 R2, R212, -0x1, RZ ;  /* 0xffffffffd4020810 */ /* 0x000fe20007ffe0ff */
[----:B------:R-:W-:Y:S01]  /*11db0*/  @P0 IMAD.MOV.U32 R7, RZ, RZ, c[0x0][0x1e0] ;  /* 0x00007800ff070624 */ /* 0x000fe200078e00ff */
[----:B------:R-:W-:Y:S02]  /*11dc0*/  @P0 MOV R9, 0x5 ;  /* 0x0000000500090802 */ /* 0x000fe40000000f00 */
[----:B------:R-:W-:Y:S01]  /*11dd0*/  @P0 SHF.R.S32.HI R3, RZ, 0x1f, R2 ;  /* 0x0000001fff030819 */ /* 0x000fe20000011402 */
[C---:B------:R-:W-:Y:S01]  /*11de0*/  @P0 IMAD.SHL.U32 R12, R7.reuse, 0x20, RZ ;  /* 0x00000020070c0824 */ /* 0x040fe200078e00ff */
[----:B------:R-:W-:Y:S03]  /*11df0*/  @P0 SHF.L.U64.HI R13, R7, R9, c[0x0][0x1e4] ;  /* 0x00007900070d0619 */ /* 0x000fe60000010209 */
[----:B------:R-:W-:Y:S04]  /*11e00*/  @P0 IMAD R3, R3, c[0x0][0x1e0], RZ ;  /* 0x0000780003030a24 */ /* 0x000fe800078e02ff */
[C---:B------:R-:W-:Y:S02]  /*11e10*/  @P0 IMAD R7, R2.reuse, c[0x0][0x1e4], R3 ;  /* 0x0000790002070a24 */ /* 0x040fe400078e0203 */
[----:B------:R-:W-:Y:S05]  /*11e20*/  @P0 IMAD.WIDE.U32 R2, R2, c[0x0][0x1e0], RZ ;  /* 0x0000780002020a25 */ /* 0x000fea00078e00ff */
[----:B------:R-:W-:Y:S01]  /*11e30*/  @P0 IADD3 R7, R3, R7, RZ ;  /* 0x0000000703070210 */ /* 0x000fe20007ffe0ff */
[----:B------:R-:W-:Y:S04]  /*11e40*/  @P0 IMAD.WIDE.U32 R2, R2, 0x30, R12 ;  /* 0x0000003002020825 */ /* 0x000fe800078e000c */
[----:B------:R-:W-:Y:S01]  /*11e50*/  @P0 IMAD R9, R7, 0x30, RZ ;  /* 0x0000003007090824 */ /* 0x000fe200078e02ff */
[----:B------:R-:W-:Y:S04]  /*11e60*/  @P0 IADD3 R7, P6, R244, R2, RZ ;  /* 0x00000002f4070210 */ /* 0x000fe80007fde0ff */
[----:B------:R-:W-:Y:S02]  /*11e70*/  @P0 IADD3.X R3, R246, R9, R3, P6, !PT ;  /* 0x00000009f6030210 */ /* 0x000fe400037fe403 */
[C---:B------:R-:W-:Y:S04]  /*11e80*/  @P0 LEA R2, P6, R7.reuse, c[0x0][0x1c8], 0x1 ;  /* 0x0000720007020a11 */ /* 0x040fe800078c08ff */
[----:B------:R-:W-:Y:S05]  /*11e90*/  @P0 LEA.HI.X R3, R7, c[0x0][0x1cc], R3, 0x1, P6 ;  /* 0x0000730007030a11 */ /* 0x000fea00030f0c03 */
[----:B------:R1:W-:Y:S05]  /*11ea0*/  @P0 LDGSTS.E.BYPASS.LTC128B.128 [R199+0x4480], [R2.64], !P3 ;  /* 0x0448000002c70fae */ /* 0x0003ea000d901d46 */
[----:B------:R1:W-:Y:S05]  /*11eb0*/  @P0 LDGSTS.E.BYPASS.LTC128B.128 [R199+0x5080], [R2.64+0x40], !P4 ;  /* 0x0508004002c70fae */ /* 0x0003ea000e101d46 */
[----:B------:R1:W-:Y:S02]  /*11ec0*/  @P0 LDGSTS.E.BYPASS.LTC128B.128 [R199+0x5c80], [R2.64+0x80], !P5 ;  /* 0x05c8008002c70fae */ /* 0x0003e4000e901d46 */
.L_x_264:
[----:B--234-:R-:W-:Y:S05]  /*11ed0*/  BSYNC B0 ;  /* 0x0000000000007941 */ /* 0x01cfea0003800000 */
.L_x_263:
[----:B-1----:R-:W-:Y:S01]  /*11ee0*/  FMNMX.FTZ R2, R200, R105, !PT ;  /* 0x00000069c8027209 */ /* 0x002fe20007810000 */
        /* <DEDUP_REMOVED lines=24> */
[----:B------:R-:W-:Y:S01]  /*12070*/  FMNMX.FTZ R7, R204, R7, !PT ;  /* 0x00000007cc077209 */ /* 0x000fe20007810000 */
[----:B------:R-:W-:Y:S01]  /*12080*/  SHFL.BFLY PT, R9, R2, 0x2, 0x1f ;  /* 0x0c401f0002097f89 */ /* 0x000fe200000e0000 */
[----:B------:R-:W-:Y:S02]  /*12090*/  FMNMX.FTZ R3, R15, R3, !PT ;  /* 0x000000030f037209 */ /* 0x000fe40007810000 */
[----:B------:R-:W-:Y:S02]  /*120a0*/  FMNMX.FTZ R7, R205, R7, !PT ;  /* 0x00000007cd077209 */ /* 0x000fe40007810000 */
[----:B------:R-:W-:Y:S02]  /*120b0*/  FMNMX.FTZ R3, R14, R3, !PT ;  /* 0x000000030e037209 */ /* 0x000fe40007810000 */
[----:B------:R-:W-:Y:S02]  /*120c0*/  FMNMX.FTZ R7, R182, R7, !PT ;  /* 0x00000007b6077209 */ /* 0x000fe40007810000 */
[----:B------:R-:W-:Y:S01]  /*120d0*/  IADD3 R212, R212, -0x1, RZ ;  /* 0xffffffffd4d47810 */ /* 0x000fe20007ffe0ff */
[----:B------:R-:W1:Y:S01]  /*120e0*/  SHFL.BFLY PT, R10, R3, 0x2, 0x1f ;  /* 0x0c401f00030a7f89 */ /* 0x000e6200000e0000 */
        /* <DEDUP_REMOVED lines=8> */
[----:B------:R-:W-:Y:S02]  /*12170*/  FMNMX.FTZ R9, R206, R102, !PT ;  /* 0x00000066ce097209 */ /* 0x000fe40007810000 */
[----:B------:R-:W-:Y:S01]  /*12180*/  FMNMX.FTZ R10, R18, R7, !PT ;  /* 0x00000007120a7209 */ /* 0x000fe20007810000 */
[----:B------:R-:W1:Y:S01]  /*12190*/  SHFL.BFLY PT, R11, R2, 0x1, 0x1f ;  /* 0x0c201f00020b7f89 */ /* 0x000e6200000e0000 */
[----:B------:R-:W-:Y:S04]  /*121a0*/  FMNMX.FTZ R9, R210, R9, !PT ;  /* 0x00000009d2097209 */ /* 0x000fe80007810000 */
[----:B------:R-:W-:Y:S03]  /*121b0*/  FMNMX.FTZ R9, R208, R9, !PT ;  /* 0x00000009d0097209 */ /* 0x000fe60007810000 */
[----:B------:R-:W2:Y:S01]  /*121c0*/  SHFL.BFLY PT, R13, R10, 0x2, 0x1f ;  /* 0x0c401f000a0d7f89 */ /* 0x000ea200000e0000 */
[----:B------:R-:W-:Y:S04]  /*121d0*/  FMNMX.FTZ R9, R207, R9, !PT ;  /* 0x00000009cf097209 */ /* 0x000fe80007810000 */
[----:B------:R-:W-:Y:S04]  /*121e0*/  FMNMX.FTZ R9, R174, R9, !PT ;  /* 0x00000009ae097209 */ /* 0x000fe80007810000 */
[----:B------:R-:W-:Y:S02]  /*121f0*/  FMNMX.FTZ R7, R172, R9, !PT ;  /* 0x00000009ac077209 */ /* 0x000fe40007810000 */
[----:B------:R-:W3:Y:S02]  /*12200*/  SHFL.BFLY PT, R9, R3, 0x1, 0x1f ;  /* 0x0c201f0003097f89 */ /* 0x000ee400000e0000 */
[----:B------:R-:W-:Y:S02]  /*12210*/  FMNMX.FTZ R7, R166, R7, !PT ;  /* 0x00000007a6077209 */ /* 0x000fe40007810000 */
[----:B-1----:R-:W-:Y:S02]  /*12220*/  FMNMX.FTZ R105, R2, R11, !PT ;  /* 0x0000000b02697209 */ /* 0x002fe40007810000 */
[----:B------:R-:W-:Y:S03]  /*12230*/  FMNMX.FTZ R2, R164, R7, !PT ;  /* 0x00000007a4027209 */ /* 0x000fe60007810000 */
[C---:B------:R-:W-:Y:S01]  /*12240*/  FADD.FTZ R0, -R105.reuse, R0 ;  /* 0x0000000069007221 */ /* 0x040fe20000010100 */
[----:B------:R-:W-:Y:S01]  /*12250*/  FMNMX.FTZ R7, R22, R2, !PT ;  /* 0x0000000216077209 */ /* 0x000fe20007810000 */
[----:B------:R-:W-:Y:S01]  /*12260*/  FMUL.FTZ R12, R105, c[0x0][0x2d0] ;  /* 0x0000b400690c7a20 */ /* 0x000fe20000410000 */
[----:B--2---:R-:W-:Y:S01]  /*12270*/  FMNMX.FTZ R10, R10, R13, !PT ;  /* 0x0000000d0a0a7209 */ /* 0x004fe20007810000 */
[----:B------:R-:W-:Y:S01]  /*12280*/  FMUL.FTZ R2, R0, c[0x0][0x2d0] ;  /* 0x0000b40000027a20 */ /* 0x000fe20000410000 */
[----:B------:R-:W-:Y:S01]  /*12290*/  FMNMX.FTZ R0, R20, R7, !PT ;  /* 0x0000000714007209 */ /* 0x000fe20007810000 */
[--C-:B------:R-:W-:Y:S02]  /*122a0*/  FFMA.FTZ R13, R203, c[0x0][0x2d0], -R12.reuse ;  /* 0x0000b400cb0d7a23 */ /* 0x100fe4000001080c */
[----:B------:R1:W2:Y:S01]  /*122b0*/  MUFU.EX2 R7, R2 ;  /* 0x0000000200077308 */ /* 0x0002a20000000800 */
[----:B------:R-:W-:Y:S01]  /*122c0*/  FMNMX.FTZ R0, R6, R0, !PT ;  /* 0x0000000006007209 */ /* 0x000fe20007810000 */
[--C-:B------:R-:W-:Y:S02]  /*122d0*/  FFMA.FTZ R203, R26, c[0x0][0x2d0], -R12.reuse ;  /* 0x0000b4001acb7a23 */ /* 0x100fe4000001080c */
[--C-:B------:R-:W-:Y:S01]  /*122e0*/  FFMA.FTZ R179, R186, c[0x0][0x2d0], -R12.reuse ;  /* 0x0000b400bab37a23 */ /* 0x100fe2000001080c */
[----:B------:R-:W-:Y:S01]  /*122f0*/  FMNMX.FTZ R0, R5, R0, !PT ;  /* 0x0000000005007209 */ /* 0x000fe20007810000 */
[--C-:B------:R-:W-:Y:S01]  /*12300*/  FFMA.FTZ R176, R185, c[0x0][0x2d0], -R12.reuse ;  /* 0x0000b400b9b07a23 */ /* 0x100fe2000001080c */
[----:B---3--:R-:W-:Y:S01]  /*12310*/  FMNMX.FTZ R104, R3, R9, !PT ;  /* 0x0000000903687209 */ /* 0x008fe20007810000 */
[--C-:B------:R-:W-:Y:S02]  /*12320*/  FFMA.FTZ R171, R31, c[0x0][0x2d0], -R12.reuse ;  /* 0x0000b4001fab7a23 */ /* 0x100fe4000001080c */
[----:B------:R-:W3:Y:S01]  /*12330*/  SHFL.BFLY PT, R3, R0, 0x2, 0x1f ;  /* 0x0c401f0000037f89 */ /* 0x000ee200000e0000 */
[----:B------:R-:W-:Y:S01]  /*12340*/  MUFU.EX2 R230, R13 ;  /* 0x0000000d00e67308 */ /* 0x000fe20000000800 */
[----:B------:R-:W-:Y:S02]  /*12350*/  FMUL.FTZ R11, R104, c[0x0][0x2d0] ;  /* 0x0000b400680b7a20 */ /* 0x000fe40000410000 */
[--C-:B------:R-:W-:Y:S02]  /*12360*/  FFMA.FTZ R170, R30, c[0x0][0x2d0], -R12.reuse ;  /* 0x0000b4001eaa7a23 */ /* 0x100fe4000001080c */
[--C-:B------:R-:W-:Y:S02]  /*12370*/  FFMA.FTZ R186, R24, c[0x0][0x2d0], -R11.reuse ;  /* 0x0000b40018ba7a23 */ /* 0x100fe4000001080b */
[--C-:B------:R-:W-:Y:S02]  /*12380*/  FFMA.FTZ R169, R184, c[0x0][0x2d0], -R11.reuse ;  /* 0x0000b400b8a97a23 */ /* 0x100fe4000001080b */
[--C-:B------:R-:W-:Y:S01]  /*12390*/  FFMA.FTZ R168, R183, c[0x0][0x2d0], -R11.reuse ;  /* 0x0000b400b7a87a23 */ /* 0x100fe2000001080b */
[----:B------:R-:W-:Y:S01]  /*123a0*/  MUFU.EX2 R226, R176 ;  /* 0x000000b000e27308 */ /* 0x000fe20000000800 */
[--C-:B------:R-:W-:Y:S02]  /*123b0*/  FFMA.FTZ R185, R15, c[0x0][0x2d0], -R11.reuse ;  /* 0x0000b4000fb97a23 */ /* 0x100fe4000001080b */
[----:B-1----:R-:W-:Y:S02]  /*123c0*/  FFMA.FTZ R2, R200, c[0x0][0x2d0], -R12 ;  /* 0x0000b400c8027a23 */ /* 0x002fe4000001080c */
[--C-:B------:R-:W-:Y:S02]  /*123d0*/  FFMA.FTZ R184, R14, c[0x0][0x2d0], -R11.reuse ;  /* 0x0000b4000eb87a23 */ /* 0x100fe4000001080b */
[C---:B--2---:R-:W-:Y:S02]  /*123e0*/  FMUL.FTZ R48, R7.reuse, R108 ;  /* 0x0000006c07307220 */ /* 0x044fe40000410000 */
[C---:B------:R-:W-:Y:S01]  /*123f0*/  FMUL.FTZ R49, R7.reuse, R109 ;  /* 0x0000006d07317220 */ /* 0x040fe20000410000 */
[----:B------:R-:W1:Y:S01]  /*12400*/  MUFU.EX2 R41, R2 ;  /* 0x0000000200297308 */ /* 0x000e620000000800 */
[C---:B------:R-:W-:Y:S01]  /*12410*/  FMUL.FTZ R32, R7.reuse, R116 ;  /* 0x0000007407207220 */ /* 0x040fe20000410000 */
[----:B---3--:R-:W-:Y:S01]  /*12420*/  FMNMX.FTZ R0, R0, R3, !PT ;  /* 0x0000000300007209 */ /* 0x008fe20007810000 */
[C---:B------:R-:W-:Y:S02]  /*12430*/  FMUL.FTZ R33, R7.reuse, R117 ;  /* 0x0000007507217220 */ /* 0x040fe40000410000 */
[C---:B------:R-:W-:Y:S02]  /*12440*/  FMUL.FTZ R36, R7.reuse, R112 ;  /* 0x0000007007247220 */ /* 0x040fe40000410000 */
[----:B------:R-:W2:Y:S01]  /*12450*/  SHFL.BFLY PT, R3, R0, 0x1, 0x1f ;  /* 0x0c201f0000037f89 */ /* 0x000ea200000e0000 */
[C---:B------:R-:W-:Y:S02]  /*12460*/  FMUL.FTZ R37, R7.reuse, R113 ;  /* 0x0000007107257220 */ /* 0x040fe40000410000 */
[----:B------:R-:W-:Y:S01]  /*12470*/  MUFU.EX2 R224, R168 ;  /* 0x000000a800e07308 */ /* 0x000fe20000000800 */
[C---:B------:R-:W-:Y:S02]  /*12480*/  FMUL.FTZ R52, R7.reuse, R52 ;  /* 0x0000003407347220 */ /* 0x040fe40000410000 */
[C---:B------:R-:W-:Y:S02]  /*12490*/  FMUL.FTZ R53, R7.reuse, R53 ;  /* 0x0000003507357220 */ /* 0x040fe40000410000 */
[C---:B------:R-:W-:Y:S02]  /*124a0*/  FMUL.FTZ R64, R7.reuse, R64 ;  /* 0x0000004007407220 */ /* 0x040fe40000410000 */
[C---:B------:R-:W-:Y:S02]  /*124b0*/  FMUL.FTZ R65, R7.reuse, R65 ;  /* 0x0000004107417220 */ /* 0x040fe40000410000 */
[C---:B------:R-:W-:Y:S01]  /*124c0*/  FMUL.FTZ R68, R7.reuse, R68 ;  /* 0x0000004407447220 */ /* 0x040fe20000410000 */
[----:B------:R-:W-:Y:S01]  /*124d0*/  MUFU.EX2 R227, R171 ;  /* 0x000000ab00e37308 */ /* 0x000fe20000000800 */
[C---:B------:R-:W-:Y:S02]  /*124e0*/  FMUL.FTZ R69, R7.reuse, R69 ;  /* 0x0000004507457220 */ /* 0x040fe40000410000 */
[C---:B------:R-:W-:Y:S01]  /*124f0*/  FMUL.FTZ R80, R7.reuse, R80 ;  /* 0x0000005007507220 */ /* 0x040fe20000410000 */
[----:B-1----:R-:W-:Y:S01]  /*12500*/  F2FP.PACK_AB R108, R230, R41 ;  /* 0x00000029e66c723e */ /* 0x002fe200000000ff */
[----:B------:R-:W-:Y:S02]  /*12510*/  FADD.FTZ R2, -R104, R4 ;  /* 0x0000000468027221 */ /* 0x000fe40000010100 */
[----:B------:R-:W1:Y:S01]  /*12520*/  SHFL.BFLY PT, R4, R10, 0x1, 0x1f ;  /* 0x0c201f000a047f89 */ /* 0x000e6200000e0000 */
[----:B------:R-:W-:Y:S02]  /*12530*/  FMUL.FTZ R81, R7, R81 ;  /* 0x0000005107517220 */ /* 0x000fe40000410000 */
[----:B------:R-:W-:Y:S01]  /*12540*/  FMUL.FTZ R2, R2, c[0x0][0x2d0] ;  /* 0x0000b40002027a20 */ /* 0x000fe20000410000 */
[----:B------:R-:W-:Y:S01]  /*12550*/  MUFU.EX2 R229, R170 ;  /* 0x000000aa00e57308 */ /* 0x000fe20000000800 */
[----:B--2---:R-:W-:Y:S01]  /*12560*/  FMNMX.FTZ R3, R0, R3, !PT ;  /* 0x0000000300037209 */ /* 0x004fe20007810000 */
[--C-:B------:R-:W-:Y:S02]  /*12570*/  FFMA.FTZ R0, R181, c[0x0][0x2d0], -R11.reuse ;  /* 0x0000b400b5007a23 */ /* 0x100fe4000001080b */
[C---:B------:R-:W-:Y:S02]  /*12580*/  FMUL.FTZ R84, R7.reuse, R84 ;  /* 0x0000005407547220 */ /* 0x040fe40000410000 */
[C---:B------:R-:W-:Y:S02]  /*12590*/  FMUL.FTZ R85, R7.reuse, R85 ;  /* 0x0000005507557220 */ /* 0x040fe40000410000 */
[C---:B------:R-:W-:Y:S02]  /*125a0*/  FMUL.FTZ R96, R7.reuse, R96 ;  /* 0x0000006007607220 */ /* 0x040fe40000410000 */
[----:B------:R2:W3:Y:S01]  /*125b0*/  MUFU.EX2 R9, R2 ;  /* 0x0000000200097308 */ /* 0x0004e20000000800 */
[----:B------:R-:W-:Y:S01]  /*125c0*/  FMUL.FTZ R97, R7, R97 ;  /* 0x0000006107617220 */ /* 0x000fe20000410000 */
[----:B-1----:R-:W-:Y:S01]  /*125d0*/  FMNMX.FTZ R103, R10, R4, !PT ;  /* 0x000000040a677209 */ /* 0x002fe20007810000 */
[--C-:B------:R-:W-:Y:S07]  /*125e0*/  FFMA.FTZ R4, R187, c[0x0][0x2d0], -R12.reuse ;  /* 0x0000b400bb047a23 */ /* 0x100fee000001080c */
[----:B------:R1:W-:Y:S01]  /*125f0*/  MUFU.EX2 R239, R0 ;  /* 0x0000000000ef7308 */ /* 0x0003e20000000800 */
[--C-:B------:R-:W-:Y:S09]  /*12600*/  FFMA.FTZ R187, R25, c[0x0][0x2d0], -R11.reuse ;  /* 0x0000b40019bb7a23 */ /* 0x100ff2000001080b */
[----:B------:R4:W-:Y:S01]  /*12610*/  MUFU.EX2 R228, R4 ;  /* 0x0000000400e47308 */ /* 0x0009e20000000800 */
[--C-:B--2---:R-:W-:Y:S02]  /*12620*/  FFMA.FTZ R2, R201, c[0x0][0x2d0], -R11.reuse ;  /* 0x0000b400c9027a23 */ /* 0x104fe4000001080b */
[----:B------:R-:W-:Y:S02]  /*12630*/  FFMA.FTZ R201, R16, c[0x0][0x2d0], -R12 ;  /* 0x0000b40010c97a23 */ /* 0x000fe4000001080c */
[----:B------:R-:W-:Y:S02]  /*12640*/  FMUL.FTZ R16, R7, R124 ;  /* 0x0000007c07107220 */ /* 0x000fe40000410000 */
[C---:B---3--:R-:W-:Y:S03]  /*12650*/  FMUL.FTZ R50, R9.reuse, R110 ;  /* 0x0000006e09327220 */ /* 0x048fe60000410000 */
[----:B------:R2:W3:Y:S01]  /*12660*/  MUFU.EX2 R40, R2 ;  /* 0x0000000200287308 */ /* 0x0004e20000000800 */
[C---:B------:R-:W-:Y:S02]  /*12670*/  FMUL.FTZ R51, R9.reuse, R111 ;  /* 0x0000006f09337220 */ /* 0x040fe40000410000 */
[----:B------:R-:W-:Y:S02]  /*12680*/  FMUL.FTZ R34, R9, R118 ;  /* 0x0000007609227220 */ /* 0x000fe40000410000 */
[----:B-1----:R-:W-:Y:S02]  /*12690*/  FADD.FTZ R0, -R3, R102 ;  /* 0x0000006603007221 */ /* 0x002fe40000010100 */
[C---:B------:R-:W-:Y:S02]  /*126a0*/  FMUL.FTZ R35, R9.reuse, R119 ;  /* 0x0000007709237220 */ /* 0x040fe40000410000 */
[----:B------:R-:W-:Y:S01]  /*126b0*/  FMUL.FTZ R0, R0, c[0x0][0x2d0] ;  /* 0x0000b40000007a20 */ /* 0x000fe20000410000 */
[----:B------:R-:W-:Y:S01]  /*126c0*/  LDSM.16.MT88.4 R116, [R158+0xc00] ;  /* 0x000c00009e74783b */ /* 0x000fe20000004200 */
[C---:B------:R-:W-:Y:S01]  /*126d0*/  FMUL.FTZ R38, R9.reuse, R114 ;  /* 0x0000007209267220 */ /* 0x040fe20000410000 */
[----:B------:R-:W-:Y:S01]  /*126e0*/  MUFU.EX2 R203, R203 ;  /* 0x000000cb00cb7308 */ /* 0x000fe20000000800 */
[C---:B------:R-:W-:Y:S02]  /*126f0*/  FMUL.FTZ R39, R9.reuse, R115 ;  /* 0x0000007309277220 */ /* 0x040fe40000410000 */
[--C-:B----4-:R-:W-:Y:S02]  /*12700*/  FFMA.FTZ R4, R180, c[0x0][0x2d0], -R12.reuse ;  /* 0x0000b400b4047a23 */ /* 0x110fe4000001080c */
[--C-:B------:R-:W-:Y:S02]  /*12710*/  FFMA.FTZ R180, R28, c[0x0][0x2d0], -R11.reuse ;  /* 0x0000b4001cb47a23 */ /* 0x100fe4000001080b */
[C---:B------:R-:W-:Y:S02]  /*12720*/  FMUL.FTZ R54, R9.reuse, R54 ;  /* 0x0000003609367220 */ /* 0x040fe40000410000 */
[C---:B------:R-:W-:Y:S01]  /*12730*/  FMUL.FTZ R55, R9.reuse, R55 ;  /* 0x0000003709377220 */ /* 0x040fe20000410000 */
[----:B------:R-:W1:Y:S01]  /*12740*/  MUFU.EX2 R240, R4 ;  /* 0x0000000400f07308 */ /* 0x000e620000000800 */
[----:B------:R-:W-:Y:S02]  /*12750*/  FMUL.FTZ R66, R9, R66 ;  /* 0x0000004209427220 */ /* 0x000fe40000410000 */
[--C-:B--2---:R-:W-:Y:S02]  /*12760*/  FFMA.FTZ R2, R202, c[0x0][0x2d0], -R11.reuse ;  /* 0x0000b400ca027a23 */ /* 0x104fe4000001080b */
[----:B------:R-:W-:Y:S02]  /*12770*/  FFMA.FTZ R202, R17, c[0x0][0x2d0], -R12 ;  /* 0x0000b40011ca7a23 */ /* 0x000fe4000001080c */
[----:B---3--:R-:W-:Y:S02]  /*12780*/  FFMA.FTZ R102, R9, R214, R40 ;  /* 0x000000d609667223 */ /* 0x008fe40000010028 */
[----:B------:R-:W-:Y:S01]  /*12790*/  FMUL.FTZ R17, R7, R125 ;  /* 0x0000007d07117220 */ /* 0x000fe20000410000 */
[----:B------:R2:W3:Y:S01]  /*127a0*/  MUFU.EX2 R225, R2 ;  /* 0x0000000200e17308 */ /* 0x0004e20000000800 */
[C---:B------:R-:W-:Y:S02]  /*127b0*/  FMUL.FTZ R67, R9.reuse, R67 ;  /* 0x0000004309437220 */ /* 0x040fe40000410000 */
[C---:B------:R-:W-:Y:S02]  /*127c0*/  FMUL.FTZ R70, R9.reuse, R70 ;  /* 0x0000004609467220 */ /* 0x040fe40000410000 */
[C---:B------:R-:W-:Y:S02]  /*127d0*/  FMUL.FTZ R71, R9.reuse, R71 ;  /* 0x0000004709477220 */ /* 0x040fe40000410000 */
[C---:B------:R-:W-:Y:S02]  /*127e0*/  FMUL.FTZ R82, R9.reuse, R82 ;  /* 0x0000005209527220 */ /* 0x040fe40000410000 */
[C---:B------:R-:W-:Y:S01]  /*127f0*/  FMUL.FTZ R83, R9.reuse, R83 ;  /* 0x0000005309537220 */ /* 0x040fe20000410000 */
[----:B------:R-:W-:Y:S01]  /*12800*/  MUFU.EX2 R0, R0 ;  /* 0x0000000000007308 */ /* 0x000fe20000000800 */
[C---:B------:R-:W-:Y:S02]  /*12810*/  FMUL.FTZ R86, R9.reuse, R86 ;  /* 0x0000005609567220 */ /* 0x040fe40000410000 */
[----:B------:R-:W-:Y:S01]  /*12820*/  FMUL.FTZ R87, R9, R87 ;  /* 0x0000005709577220 */ /* 0x000fe20000410000 */
[----:B-1----:R-:W-:Y:S01]  /*12830*/  F2FP.PACK_AB R110, R240, R228 ;  /* 0x000000e4f06e723e */ /* 0x002fe200000000ff */
[--C-:B------:R-:W-:Y:S02]  /*12840*/  FFMA.FTZ R4, R175, c[0x0][0x2d0], -R11.reuse ;  /* 0x0000b400af047a23 */ /* 0x100fe4000001080b */
[----:B------:R-:W-:Y:S02]  /*12850*/  FFMA.FTZ R175, R29, c[0x0][0x2d0], -R11 ;  /* 0x0000b4001daf7a23 */ /* 0x000fe4000001080b */
[C---:B------:R-:W-:Y:S01]  /*12860*/  FMUL.FTZ R98, R9.reuse, R98 ;  /* 0x0000006209627220 */ /* 0x040fe20000410000 */
[----:B------:R1:W4:Y:S01]  /*12870*/  MUFU.EX2 R223, R4 ;  /* 0x0000000400df7308 */ /* 0x0003220000000800 */
[----:B------:R-:W-:Y:S02]  /*12880*/  FMUL.FTZ R99, R9, R99 ;  /* 0x0000006309637220 */ /* 0x000fe40000410000 */
[----:B--2---:R-:W-:Y:S01]  /*12890*/  FADD.FTZ R2, -R103, R8 ;  /* 0x0000000867027221 */ /* 0x004fe20000010100 */
[----:B---3--:R-:W-:Y:S01]  /*128a0*/  F2FP.PACK_AB R109, R225, R40 ;  /* 0x00000028e16d723e */ /* 0x008fe200000000ff */
[----:B------:R-:W-:Y:S02]  /*128b0*/  FMUL.FTZ R8, R103, c[0x0][0x2d0] ;  /* 0x0000b40067087a20 */ /* 0x000fe40000410000 */
[----:B------:R-:W-:Y:S02]  /*128c0*/  FMUL.FTZ R2, R2, c[0x0][0x2d0] ;  /* 0x0000b40002027a20 */ /* 0x000fe40000410000 */
[--C-:B------:R-:W-:Y:S01]  /*128d0*/  FFMA.FTZ R10, R204, c[0x0][0x2d0], -R8.reuse ;  /* 0x0000b400cc0a7a23 */ /* 0x100fe20000010808 */
[----:B------:R-:W-:Y:S01]  /*128e0*/  MUFU.EX2 R222, R175 ;  /* 0x000000af00de7308 */ /* 0x000fe20000000800 */
[----:B------:R-:W-:Y:S02]  /*128f0*/  FFMA.FTZ R13, R205, c[0x0][0x2d0], -R8 ;  /* 0x0000b400cd0d7a23 */ /* 0x000fe40000010808 */
[----:B------:R-:W-:Y:S02]  /*12900*/  FFMA.FTZ R205, R27, c[0x0][0x2d0], -R12 ;  /* 0x0000b4001bcd7a23 */ /* 0x000fe4000001080c */
[----:B------:R-:W2:Y:S01]  /*12910*/  LDSM.16.MT88.4 R24, [R158] ;  /* 0x000000009e18783b */ /* 0x000ea20000004200 */
[--C-:B------:R-:W-:Y:S02]  /*12920*/  FFMA.FTZ R183, R23, c[0x0][0x2d0], -R8.reuse ;  /* 0x0000b40017b77a23 */ /* 0x100fe40000010808 */
[--C-:B------:R-:W-:Y:S02]  /*12930*/  FFMA.FTZ R181, R21, c[0x0][0x2d0], -R8.reuse ;  /* 0x0000b40015b57a23 */ /* 0x100fe40000010808 */
[----:B------:R-:W-:Y:S01]  /*12940*/  MUFU.EX2 R236, R10 ;  /* 0x0000000a00ec7308 */ /* 0x000fe20000000800 */
[--C-:B------:R-:W-:Y:S02]  /*12950*/  FFMA.FTZ R200, R19, c[0x0][0x2d0], -R8.reuse ;  /* 0x0000b40013c87a23 */ /* 0x100fe40000010808 */
[--C-:B-1----:R-:W-:Y:S01]  /*12960*/  FFMA.FTZ R4, R211, c[0x0][0x2d0], -R8.reuse ;  /* 0x0000b400d3047a23 */ /* 0x102fe20000010808 */
[----:B----4-:R-:W-:Y:S01]  /*12970*/  F2FP.PACK_AB R111, R239, R223 ;  /* 0x000000dfef6f723e */ /* 0x010fe200000000ff */
[--C-:B------:R-:W-:Y:S02]  /*12980*/  FFMA.FTZ R178, R173, c[0x0][0x2d0], -R8.reuse ;  /* 0x0000b400adb27a23 */ /* 0x100fe40000010808 */
[--C-:B------:R-:W-:Y:S02]  /*12990*/  FFMA.FTZ R173, R165, c[0x0][0x2d0], -R8.reuse ;  /* 0x0000b400a5ad7a23 */ /* 0x100fe40000010808 */
[--C-:B------:R-:W-:Y:S01]  /*129a0*/  FFMA.FTZ R177, R167, c[0x0][0x2d0], -R8.reuse ;  /* 0x0000b400a7b17a23 */ /* 0x100fe20000010808 */
[----:B------:R1:W-:Y:S01]  /*129b0*/  MUFU.EX2 R216, R4 ;  /* 0x0000000400d87308 */ /* 0x0003e20000000800 */
[--C-:B------:R-:W-:Y:S02]  /*129c0*/  FFMA.FTZ R182, R182, c[0x0][0x2d0], -R8.reuse ;  /* 0x0000b400b6b67a23 */ /* 0x100fe40000010808 */
[----:B------:R-:W-:Y:S02]  /*129d0*/  FMUL.FTZ R21, R7, R121 ;  /* 0x0000007907157220 */ /* 0x000fe40000410000 */
[C---:B------:R-:W-:Y:S02]  /*129e0*/  FMUL.FTZ R19, R9.reuse, R127 ;  /* 0x0000007f09137220 */ /* 0x040fe40000410000 */
[----:B------:R-:W-:Y:S02]  /*129f0*/  FMUL.FTZ R23, R9, R123 ;  /* 0x0000007b09177220 */ /* 0x000fe40000410000 */
[C---:B------:R-:W-:Y:S01]  /*12a00*/  FMUL.FTZ R14, R0.reuse, R138 ;  /* 0x0000008a000e7220 */ /* 0x040fe20000410000 */
[----:B------:R-:W3:Y:S01]  /*12a10*/  MUFU.EX2 R233, R13 ;  /* 0x0000000d00e97308 */ /* 0x000ee20000000800 */
[C---:B------:R-:W-:Y:S02]  /*12a20*/  FMUL.FTZ R15, R0.reuse, R139 ;  /* 0x0000008b000f7220 */ /* 0x040fe40000410000 */
[C---:B------:R-:W-:Y:S02]  /*12a30*/  FMUL.FTZ R30, R0.reuse, R146 ;  /* 0x00000092001e7220 */ /* 0x040fe40000410000 */
[C---:B------:R-:W-:Y:S02]  /*12a40*/  FMUL.FTZ R31, R0.reuse, R147 ;  /* 0x00000093001f7220 */ /* 0x040fe40000410000 */
[C---:B------:R-:W-:Y:S02]  /*12a50*/  FMUL.FTZ R46, R0.reuse, R162 ;  /* 0x000000a2002e7220 */ /* 0x040fe40000410000 */
[C---:B------:R-:W-:Y:S01]  /*12a60*/  FMUL.FTZ R47, R0.reuse, R163 ;  /* 0x000000a3002f7220 */ /* 0x040fe20000410000 */
[----:B------:R-:W4:Y:S01]  /*12a70*/  MUFU.EX2 R2, R2 ;  /* 0x0000000200027308 */ /* 0x000f220000000800 */
[C---:B------:R-:W-:Y:S02]  /*12a80*/  FMUL.FTZ R58, R0.reuse, R58 ;  /* 0x0000003a003a7220 */ /* 0x040fe40000410000 */
[C---:B------:R-:W-:Y:S02]  /*12a90*/  FMUL.FTZ R59, R0.reuse, R59 ;  /* 0x0000003b003b7220 */ /* 0x040fe40000410000 */
[----:B-1----:R-:W-:Y:S02]  /*12aa0*/  FFMA.FTZ R4, R209, c[0x0][0x2d0], -R8 ;  /* 0x0000b400d1047a23 */ /* 0x002fe40000010808 */
[C---:B------:R-:W-:Y:S02]  /*12ab0*/  FMUL.FTZ R62, R0.reuse, R62 ;  /* 0x0000003e003e7220 */ /* 0x040fe40000410000 */
[C---:B------:R-:W-:Y:S01]  /*12ac0*/  FMUL.FTZ R63, R0.reuse, R63 ;  /* 0x0000003f003f7220 */ /* 0x040fe20000410000 */
[----:B------:R-:W1:Y:S01]  /*12ad0*/  MUFU.EX2 R220, R4 ;  /* 0x0000000400dc7308 */ /* 0x000e620000000800 */
[C---:B------:R-:W-:Y:S02]  /*12ae0*/  FMUL.FTZ R74, R0.reuse, R74 ;  /* 0x0000004a004a7220 */ /* 0x040fe40000410000 */
[C---:B------:R-:W-:Y:S01]  /*12af0*/  FMUL.FTZ R75, R0.reuse, R75 ;  /* 0x0000004b004b7220 */ /* 0x040fe20000410000 */
[----:B---3--:R-:W-:Y:S01]  /*12b00*/  F2FP.PACK_AB R114, R233, R236 ;  /* 0x000000ece972723e */ /* 0x008fe200000000ff */
[C---:B------:R-:W-:Y:S02]  /*12b10*/  FMUL.FTZ R78, R0.reuse, R78 ;  /* 0x0000004e004e7220 */ /* 0x040fe40000410000 */
[C---:B------:R-:W-:Y:S02]  /*12b20*/  FMUL.FTZ R79, R0.reuse, R79 ;  /* 0x0000004f004f7220 */ /* 0x040fe40000410000 */
[C---:B------:R-:W-:Y:S01]  /*12b30*/  FMUL.FTZ R90, R0.reuse, R90 ;  /* 0x0000005a005a7220 */ /* 0x040fe20000410000 */
[----:B------:R-:W-:Y:S01]  /*12b40*/  MUFU.EX2 R221, R180 ;  /* 0x000000b400dd7308 */ /* 0x000fe20000000800 */
[C---:B------:R-:W-:Y:S02]  /*12b50*/  FMUL.FTZ R91, R0.reuse, R91 ;  /* 0x0000005b005b7220 */ /* 0x040fe40000410000 */
[----:B------:R-:W-:Y:S02]  /*12b60*/  FMUL.FTZ R94, R0, R94 ;  /* 0x0000005e005e7220 */ /* 0x000fe40000410000 */
[C---:B----4-:R-:W-:Y:S02]  /*12b70*/  FMUL.FTZ R13, R2.reuse, R137 ;  /* 0x00000089020d7220 */ /* 0x050fe40000410000 */
[C---:B------:R-:W-:Y:S02]  /*12b80*/  FMUL.FTZ R28, R2.reuse, R144 ;  /* 0x00000090021c7220 */ /* 0x040fe40000410000 */
[C---:B------:R-:W-:Y:S01]  /*12b90*/  FMUL.FTZ R29, R2.reuse, R145 ;  /* 0x00000091021d7220 */ /* 0x040fe20000410000 */
[----:B------:R-:W-:Y:S01]  /*12ba0*/  MUFU.EX2 R218, R177 ;  /* 0x000000b100da7308 */ /* 0x000fe20000000800 */
[C---:B------:R-:W-:Y:S02]  /*12bb0*/  FMUL.FTZ R44, R2.reuse, R160 ;  /* 0x000000a0022c7220 */ /* 0x040fe40000410000 */
[----:B------:R-:W-:Y:S01]  /*12bc0*/  FMUL.FTZ R45, R2, R161 ;  /* 0x000000a1022d7220 */ /* 0x000fe20000410000 */
[----:B-1----:R-:W-:Y:S01]  /*12bd0*/  F2FP.PACK_AB R112, R220, R216 ;  /* 0x000000d8dc70723e */ /* 0x002fe200000000ff */
[----:B------:R-:W-:Y:S02]  /*12be0*/  FMUL.FTZ R4, R3, c[0x0][0x2d0] ;  /* 0x0000b40003047a20 */ /* 0x000fe40000410000 */
[----:B------:R-:W-:Y:S02]  /*12bf0*/  FMUL.FTZ R56, R2, R56 ;  /* 0x0000003802387220 */ /* 0x000fe40000410000 */
[----:B------:R-:W-:Y:S01]  /*12c00*/  FFMA.FTZ R12, R206, c[0x0][0x2d0], -R4 ;  /* 0x0000b400ce0c7a23 */ /* 0x000fe20000010804 */
[----:B------:R-:W-:Y:S01]  /*12c10*/  MUFU.EX2 R219, R173 ;  /* 0x000000ad00db7308 */ /* 0x000fe20000000800 */
[----:B------:R-:W-:Y:S02]  /*12c20*/  FFMA.FTZ R206, R18, c[0x0][0x2d0], -R8 ;  /* 0x0000b40012ce7a23 */ /* 0x000fe40000010808 */
[--C-:B------:R-:W-:Y:S02]  /*12c30*/  FFMA.FTZ R10, R210, c[0x0][0x2d0], -R4.reuse ;  /* 0x0000b400d20a7a23 */ /* 0x100fe40000010804 */
[--C-:B------:R-:W-:Y:S02]  /*12c40*/  FFMA.FTZ R8, R208, c[0x0][0x2d0], -R4.reuse ;  /* 0x0000b400d0087a23 */ /* 0x100fe40000010804 */
[--C-:B------:R-:W-:Y:S02]  /*12c50*/  FFMA.FTZ R11, R207, c[0x0][0x2d0], -R4.reuse ;  /* 0x0000b400cf0b7a23 */ /* 0x100fe40000010804 */
[--C-:B------:R-:W-:Y:S01]  /*12c60*/  FFMA.FTZ R167, R174, c[0x0][0x2d0], -R4.reuse ;  /* 0x0000b400aea77a23 */ /* 0x100fe20000010804 */
[----:B------:R-:W-:Y:S01]  /*12c70*/  MUFU.EX2 R209, R12 ;  /* 0x0000000c00d17308 */ /* 0x000fe20000000800 */
[--C-:B------:R-:W-:Y:S02]  /*12c80*/  FFMA.FTZ R174, R20, c[0x0][0x2d0], -R4.reuse ;  /* 0x0000b40014ae7a23 */ /* 0x100fe40000010804 */
[--C-:B------:R-:W-:Y:S02]  /*12c90*/  FFMA.FTZ R165, R172, c[0x0][0x2d0], -R4.reuse ;  /* 0x0000b400aca57a23 */ /* 0x100fe40000010804 */
[--C-:B------:R-:W-:Y:S02]  /*12ca0*/  FFMA.FTZ R172, R22, c[0x0][0x2d0], -R4.reuse ;  /* 0x0000b40016ac7a23 */ /* 0x100fe40000010804 */
[--C-:B------:R-:W-:Y:S02]  /*12cb0*/  FFMA.FTZ R166, R166, c[0x0][0x2d0], -R4.reuse ;  /* 0x0000b400a6a67a23 */ /* 0x100fe40000010804 */
[--C-:B------:R-:W-:Y:S01]  /*12cc0*/  FFMA.FTZ R164, R164, c[0x0][0x2d0], -R4.reuse ;  /* 0x0000b400a4a47a23 */ /* 0x100fe20000010804 */
[----:B------:R-:W1:Y:S01]  /*12cd0*/  MUFU.EX2 R208, R10 ;  /* 0x0000000a00d07308 */ /* 0x000e620000000800 */
[--C-:B------:R-:W-:Y:S02]  /*12ce0*/  FFMA.FTZ R204, R6, c[0x0][0x2d0], -R4.reuse ;  /* 0x0000b40006cc7a23 */ /* 0x100fe40000010804 */
[----:B------:R-:W-:Y:S02]  /*12cf0*/  FFMA.FTZ R207, R5, c[0x0][0x2d0], -R4 ;  /* 0x0000b40005cf7a23 */ /* 0x000fe40000010804 */
[C---:B------:R-:W-:Y:S02]  /*12d00*/  FMUL.FTZ R4, R7.reuse, R128 ;  /* 0x0000008007047220 */ /* 0x040fe40000410000 */
[C---:B------:R-:W-:Y:S02]  /*12d10*/  FFMA.FTZ R128, R7.reuse, R213, R41 ;  /* 0x000000d507807223 */ /* 0x040fe40000010029 */
[----:B------:R-:W3:Y:S01]  /*12d20*/  LDSM.16.MT88.4 R40, [R159] ;  /* 0x000000009f28783b */ /* 0x000ee20000004200 */
[----:B------:R4:W-:Y:S01]  /*12d30*/  MUFU.EX2 R232, R8 ;  /* 0x0000000800e87308 */ /* 0x0009e20000000800 */
[C---:B------:R-:W-:Y:S02]  /*12d40*/  FMUL.FTZ R20, R7.reuse, R120 ;  /* 0x0000007807147220 */ /* 0x040fe40000410000 */
[----:B------:R-:W-:Y:S02]  /*12d50*/  FMUL.FTZ R5, R7, R129 ;  /* 0x0000008107057220 */ /* 0x000fe40000410000 */
[C---:B------:R-:W-:Y:S02]  /*12d60*/  FMUL.FTZ R6, R9.reuse, R130 ;  /* 0x0000008209067220 */ /* 0x040fe40000410000 */
[C---:B------:R-:W-:Y:S02]  /*12d70*/  FMUL.FTZ R7, R9.reuse, R131 ;  /* 0x0000008309077220 */ /* 0x040fe40000410000 */
[C---:B------:R-:W-:Y:S01]  /*12d80*/  FMUL.FTZ R18, R9.reuse, R126 ;  /* 0x0000007e09127220 */ /* 0x040fe20000410000 */
[----:B------:R-:W5:Y:S01]  /*12d90*/  MUFU.EX2 R231, R11 ;  /* 0x0000000b00e77308 */ /* 0x000f620000000800 */
[----:B------:R-:W-:Y:S01]  /*12da0*/  LDSM.16.MT88.4 R124, [R158+0x1000] ;  /* 0x001000009e7c783b */ /* 0x000fe20000004200 */
[----:B------:R-:W-:Y:S02]  /*12db0*/  FMUL.FTZ R22, R9, R122 ;  /* 0x0000007a09167220 */ /* 0x000fe40000410000 */
[-C--:B--2---:R-:W-:Y:S05]  /*12dc0*/  HMMA.16816.F32 R4, R108, R24.reuse, R4 ;  /* 0x000000186c04723c */ /* 0x084fea0000001804 */
[----:B-1----:R-:W-:Y:S01]  /*12dd0*/  F2FP.PACK_AB R113, R208, R209 ;  /* 0x000000d1d071723e */ /* 0x002fe200000000ff */
[----:B------:R-:W-:Y:S01]  /*12de0*/  FMUL.FTZ R9, R2, R133 ;  /* 0x0000008502097220 */ /* 0x000fe20000410000 */
[----:B------:R-:W-:Y:S01]  /*12df0*/  LDSM.16.MT88.4 R120, [R159+0x400] ;  /* 0x000400009f78783b */ /* 0x000fe20000004200 */
[----:B------:R-:W-:Y:S01]  /*12e00*/  FMUL.FTZ R10, R0, R134 ;  /* 0x00000086000a7220 */ /* 0x000fe20000410000 */
[----:B------:R-:W-:Y:S03]  /*12e10*/  MUFU.EX2 R131, R179 ;  /* 0x000000b300837308 */ /* 0x000fe60000000800 */
[C---:B----4-:R-:W-:Y:S02]  /*12e20*/  FMUL.FTZ R8, R2.reuse, R132 ;  /* 0x0000008402087220 */ /* 0x050fe40000410000 */
[C---:B------:R-:W-:Y:S02]  /*12e30*/  FMUL.FTZ R12, R2.reuse, R136 ;  /* 0x00000088020c7220 */ /* 0x040fe40000410000 */
[C---:B------:R-:W-:Y:S02]  /*12e40*/  FMUL.FTZ R57, R2.reuse, R57 ;  /* 0x0000003902397220 */ /* 0x040fe40000410000 */
[----:B------:R-:W-:Y:S01]  /*12e50*/  FMUL.FTZ R60, R2, R60 ;  /* 0x0000003c023c7220 */ /* 0x000fe20000410000 */
[----:B------:R-:W-:Y:S01]  /*12e60*/  MUFU.EX2 R130, R169 ;  /* 0x000000a900827308 */ /* 0x000fe20000000800 */
[----:B-----5:R-:W-:Y:S01]  /*12e70*/  F2FP.PACK_AB R115, R231, R232 ;  /* 0x000000e8e773723e */ /* 0x020fe200000000ff */
[----:B------:R-:W-:Y:S02]  /*12e80*/  FMUL.FTZ R11, R0, R135 ;  /* 0x00000087000b7220 */ /* 0x000fe40000410000 */
[C---:B------:R-:W-:Y:S02]  /*12e90*/  FMUL.FTZ R61, R2.reuse, R61 ;  /* 0x0000003d023d7220 */ /* 0x040fe40000410000 */
[C---:B------:R-:W-:Y:S02]  /*12ea0*/  FMUL.FTZ R72, R2.reuse, R72 ;  /* 0x0000004802487220 */ /* 0x040fe40000410000 */
[C---:B------:R-:W-:Y:S01]  /*12eb0*/  FMUL.FTZ R73, R2.reuse, R73 ;  /* 0x0000004902497220 */ /* 0x040fe20000410000 */
[C---:B------:R-:W-:Y:S01]  /*12ec0*/  HMMA.16816.F32 R8, R112.reuse, R24, R8 ;  /* 0x000000187008723c */ /* 0x040fe20000001808 */
[----:B------:R-:W-:Y:S03]  /*12ed0*/  MUFU.EX2 R211, R167 ;  /* 0x000000a700d37308 */ /* 0x000fe60000000800 */
[C---:B------:R-:W-:Y:S02]  /*12ee0*/  FMUL.FTZ R76, R2.reuse, R76 ;  /* 0x0000004c024c7220 */ /* 0x040fe40000410000 */
[C---:B------:R-:W-:Y:S02]  /*12ef0*/  FMUL.FTZ R77, R2.reuse, R77 ;  /* 0x0000004d024d7220 */ /* 0x040fe40000410000 */
[-C--:B------:R-:W-:Y:S03]  /*12f00*/  HMMA.16816.F32 R12, R112, R26.reuse, R12 ;  /* 0x0000001a700c723c */ /* 0x080fe6000000180c */
[----:B------:R-:W-:Y:S01]  /*12f10*/  MUFU.EX2 R214, R165 ;  /* 0x000000a500d67308 */ /* 0x000fe20000000800 */
[C---:B------:R-:W-:Y:S02]  /*12f20*/  FMUL.FTZ R24, R2.reuse, R140 ;  /* 0x0000008c02187220 */ /* 0x040fe40000410000 */
[C---:B------:R-:W-:Y:S02]  /*12f30*/  FMUL.FTZ R25, R2.reuse, R141 ;  /* 0x0000008d02197220 */ /* 0x040fe40000410000 */
[C---:B------:R-:W-:Y:S04]  /*12f40*/  HMMA.16816.F32 R16, R108.reuse, R26, R16 ;  /* 0x0000001a6c10723c */ /* 0x040fe80000001810 */
[C---:B------:R-:W-:Y:S01]  /*12f50*/  FMUL.FTZ R88, R2.reuse, R88 ;  /* 0x0000005802587220 */ /* 0x040fe20000410000 */
[----:B------:R-:W-:Y:S01]  /*12f60*/  MUFU.EX2 R217, R166 ;  /* 0x000000a600d97308 */ /* 0x000fe20000000800 */
[----:B------:R-:W-:Y:S02]  /*12f70*/  FMUL.FTZ R89, R2, R89 ;  /* 0x0000005902597220 */ /* 0x000fe40000410000 */
[-C--:B---3--:R-:W-:Y:S04]  /*12f80*/  HMMA.16816.F32 R20, R108, R40.reuse, R20 ;  /* 0x000000286c14723c */ /* 0x088fe80000001814 */
[C---:B------:R-:W-:Y:S02]  /*12f90*/  FMUL.FTZ R26, R0.reuse, R142 ;  /* 0x0000008e001a7220 */ /* 0x040fe40000410000 */
[----:B------:R-:W-:Y:S01]  /*12fa0*/  FMUL.FTZ R27, R0, R143 ;  /* 0x0000008f001b7220 */ /* 0x000fe20000410000 */
[----:B------:R-:W-:Y:S01]  /*12fb0*/  MUFU.EX2 R213, R164 ;  /* 0x000000a400d57308 */ /* 0x000fe20000000800 */
[C---:B------:R-:W-:Y:S04]  /*12fc0*/  FMUL.FTZ R92, R2.reuse, R92 ;  /* 0x0000005c025c7220 */ /* 0x040fe80000410000 */
[----:B------:R-:W-:Y:S01]  /*12fd0*/  FMUL.FTZ R93, R2, R93 ;  /* 0x0000005d025d7220 */ /* 0x000fe20000410000 */
[C---:B------:R-:W-:Y:S04]  /*12fe0*/  HMMA.16816.F32 R24, R112.reuse, R40, R24 ;  /* 0x000000287018723c */ /* 0x040fe80000001818 */
[----:B------:R-:W-:Y:S01]  /*12ff0*/  FMUL.FTZ R95, R0, R95 ;  /* 0x0000005f005f7220 */ /* 0x000fe20000410000 */
[----:B------:R-:W-:Y:S01]  /*13000*/  MUFU.EX2 R210, R182 ;  /* 0x000000b600d27308 */ /* 0x000fe20000000800 */
[----:B------:R-:W-:Y:S02]  /*13010*/  FADD.FTZ R102, R225, R102 ;  /* 0x00000066e1667221 */ /* 0x000fe40000010000 */
[-C--:B------:R-:W-:Y:S04]  /*13020*/  HMMA.16816.F32 R28, R112, R42.reuse, R28 ;  /* 0x0000002a701c723c */ /* 0x080fe8000000181c */
[C---:B------:R-:W-:Y:S02]  /*13030*/  FMUL.FTZ R40, R2.reuse, R148 ;  /* 0x0000009402287220 */ /* 0x040fe40000410000 */
[C---:B------:R-:W-:Y:S01]  /*13040*/  FMUL.FTZ R41, R2.reuse, R149 ;  /* 0x0000009502297220 */ /* 0x040fe20000410000 */
[----:B------:R-:W-:Y:S01]  /*13050*/  MUFU.EX2 R215, R178 ;  /* 0x000000b200d77308 */ /* 0x000fe20000000800 */
[C---:B------:R-:W-:Y:S04]  /*13060*/  HMMA.16816.F32 R32, R108.reuse, R42, R32 ;  /* 0x0000002a6c20723c */ /* 0x040fe80000001820 */
[----:B------:R-:W-:Y:S03]  /*13070*/  FFMA.FTZ R2, R2, R237, R216 ;  /* 0x000000ed02027223 */ /* 0x000fe600000100d8 */
[C---:B------:R-:W-:Y:S01]  /*13080*/  FMUL.FTZ R42, R0.reuse, R150 ;  /* 0x00000096002a7220 */ /* 0x040fe20000410000 */
[-C--:B------:R-:W-:Y:S01]  /*13090*/  HMMA.16816.F32 R36, R108, R116.reuse, R36 ;  /* 0x000000746c24723c */ /* 0x080fe20000001824 */
[----:B------:R-:W1:Y:S03]  /*130a0*/  MUFU.EX2 R180, R205 ;  /* 0x000000cd00b47308 */ /* 0x000e660000000800 */
[----:B------:R-:W-:Y:S02]  /*130b0*/  FMUL.FTZ R43, R0, R151 ;  /* 0x00000097002b7220 */ /* 0x000fe40000410000 */
[----:B------:R-:W-:Y:S02]  /*130c0*/  FADD.FTZ R129, R220, R2 ;  /* 0x00000002dc817221 */ /* 0x000fe40000010000 */
[----:B------:R-:W-:Y:S03]  /*130d0*/  FADD.FTZ R2, R223, R102 ;  /* 0x00000066df027221 */ /* 0x000fe60000010000 */
[C---:B------:R-:W-:Y:S01]  /*130e0*/  HMMA.16816.F32 R40, R112.reuse, R116, R40 ;  /* 0x000000747028723c */ /* 0x040fe20000001828 */
[----:B------:R-:W-:Y:S03]  /*130f0*/  MUFU.EX2 R182, R187 ;  /* 0x000000bb00b67308 */ /* 0x000fe60000000800 */
[----:B------:R-:W-:Y:S02]  /*13100*/  FADD.FTZ R2, R239, R2 ;  /* 0x00000002ef027221 */ /* 0x000fe40000010000 */
[----:B------:R-:W-:Y:S02]  /*13110*/  FFMA.FTZ R0, R0, R238, R209 ;  /* 0x000000ee00007223 */ /* 0x000fe400000100d1 */
[-C--:B------:R-:W-:Y:S03]  /*13120*/  HMMA.16816.F32 R44, R112, R118.reuse, R44 ;  /* 0x00000076702c723c */ /* 0x080fe6000000182c */
[----:B------:R-:W2:Y:S01]  /*13130*/  MUFU.EX2 R186, R186 ;  /* 0x000000ba00ba7308 */ /* 0x000ea20000000800 */
[----:B------:R-:W-:Y:S01]  /*13140*/  FADD.FTZ R0, R208, R0 ;  /* 0x00000000d0007221 */ /* 0x000fe20000010000 */
[----:B-1----:R-:W-:Y:S03]  /*13150*/  F2FP.PACK_AB R164, R203, R180 ;  /* 0x000000b4cba4723e */ /* 0x002fe600000000ff */
[C---:B------:R-:W-:Y:S01]  /*13160*/  HMMA.16816.F32 R48, R108.reuse, R118, R48 ;  /* 0x000000766c30723c */ /* 0x040fe20000001830 */
[----:B------:R-:W1:Y:S03]  /*13170*/  LDSM.16.MT88.4 R116, [R159+0xc00] ;  /* 0x000c00009f74783b */ /* 0x000e660000004200 */
[----:B------:R-:W-:Y:S01]  /*13180*/  FADD.FTZ R0, R232, R0 ;  /* 0x00000000e8007221 */ /* 0x000fe20000010000 */
[----:B------:R-:W-:Y:S10]  /*13190*/  MUFU.EX2 R187, R202 ;  /* 0x000000ca00bb7308 */ /* 0x000ff40000000800 */
[----:B------:R-:W3:Y:S01]  /*131a0*/  MUFU.EX2 R201, R201 ;  /* 0x000000c900c97308 */ /* 0x000ee20000000800 */
[----:B--2---:R-:W-:Y:S09]  /*131b0*/  F2FP.PACK_AB R165, R186, R182 ;  /* 0x000000b6baa5723e */ /* 0x004ff200000000ff */
[----:B------:R-:W-:Y:S10]  /*131c0*/  MUFU.EX2 R185, R185 ;  /* 0x000000b900b97308 */ /* 0x000ff40000000800 */
[----:B------:R-:W2:Y:S01]  /*131d0*/  MUFU.EX2 R184, R184 ;  /* 0x000000b800b87308 */ /* 0x000ea20000000800 */
[----:B---3--:R-:W-:Y:S01]  /*131e0*/  F2FP.PACK_AB R166, R201, R187 ;  /* 0x000000bbc9a6723e */ /* 0x008fe200000000ff */
[-C--:B-1----:R-:W-:Y:S08]  /*131f0*/  HMMA.16816.F32 R52, R108, R116.reuse, R52 ;  /* 0x000000746c34723c */ /* 0x082ff00000001834 */
[----:B------:R1:W-:Y:S01]  /*13200*/  MUFU.EX2 R179, R172 ;  /* 0x000000ac00b37308 */ /* 0x0003e20000000800 */
[C---:B------:R-:W-:Y:S09]  /*13210*/  HMMA.16816.F32 R56, R112.reuse, R116, R56 ;  /* 0x000000747038723c */ /* 0x040ff20000001838 */
[----:B------:R-:W-:Y:S01]  /*13220*/  MUFU.EX2 R183, R183 ;  /* 0x000000b700b77308 */ /* 0x000fe20000000800 */
[-C--:B------:R-:W-:Y:S03]  /*13230*/  HMMA.16816.F32 R60, R112, R118.reuse, R60 ;  /* 0x00000076703c723c */ /* 0x080fe6000000183c */
[----:B--2---:R-:W-:Y:S05]  /*13240*/  F2FP.PACK_AB R167, R184, R185 ;  /* 0x000000b9b8a7723e */ /* 0x004fea00000000ff */
[C---:B------:R-:W-:Y:S01]  /*13250*/  HMMA.16816.F32 R64, R108.reuse, R118, R64 ;  /* 0x000000766c40723c */ /* 0x040fe20000001840 */
[----:B------:R-:W2:Y:S01]  /*13260*/  LDSM.16.MT88.4 R116, [R158+0x1800] ;  /* 0x001800009e74783b */ /* 0x000ea20000004200 */
[----:B------:R-:W3:Y:S02]  /*13270*/  MUFU.EX2 R181, R181 ;  /* 0x000000b500b57308 */ /* 0x000ee40000000800 */
[----:B-1----:R-:W-:Y:S02]  /*13280*/  FADD.FTZ R172, R231, R0 ;  /* 0x00000000e7ac7221 */ /* 0x002fe40000010000 */
[----:B------:R-:W-:Y:S06]  /*13290*/  FADD.FTZ R0, R130, R2 ;  /* 0x0000000282007221 */ /* 0x000fec0000010000 */
[----:B------:R-:W1:Y:S01]  /*132a0*/  MUFU.EX2 R178, R174 ;  /* 0x000000ae00b27308 */ /* 0x000e620000000800 */
[----:B------:R-:W-:Y:S09]  /*132b0*/  FADD.FTZ R0, R224, R0 ;  /* 0x00000000e0007221 */ /* 0x000ff20000010000 */
[----:B------:R-:W-:Y:S01]  /*132c0*/  MUFU.EX2 R177, R200 ;  /* 0x000000c800b17308 */ /* 0x000fe20000000800 */
[----:B---3--:R-:W-:Y:S09]  /*132d0*/  F2FP.PACK_AB R168, R181, R183 ;  /* 0x000000b7b5a8723e */ /* 0x008ff200000000ff */
[----:B------:R-:W3:Y:S01]  /*132e0*/  MUFU.EX2 R176, R206 ;  /* 0x000000ce00b07308 */ /* 0x000ee20000000800 */
[----:B-1----:R-:W-:Y:S01]  /*132f0*/  F2FP.PACK_AB R169, R178, R179 ;  /* 0x000000b3b2a9723e */ /* 0x002fe200000000ff */
[-C--:B--2---:R-:W-:Y:S08]  /*13300*/  HMMA.16816.F32 R68, R108, R116.reuse, R68 ;  /* 0x000000746c44723c */ /* 0x084ff00000001844 */
[----:B------:R-:W-:Y:S01]  /*13310*/  MUFU.EX2 R175, R204 ;  /* 0x000000cc00af7308 */ /* 0x000fe20000000800 */
[C---:B------:R-:W-:Y:S09]  /*13320*/  HMMA.16816.F32 R72, R112.reuse, R116, R72 ;  /* 0x000000747048723c */ /* 0x040ff20000001848 */
[----:B------:R-:W1:Y:S03]  /*13330*/  MUFU.EX2 R174, R207 ;  /* 0x000000cf00ae7308 */ /* 0x000e660000000800 */
[----:B---3--:R-:W-:Y:S01]  /*13340*/  F2FP.PACK_AB R170, R176, R177 ;  /* 0x000000b1b0aa723e */ /* 0x008fe200000000ff */
[-C--:B------:R-:W-:Y:S08]  /*13350*/  HMMA.16816.F32 R76, R112, R118.reuse, R76 ;  /* 0x00000076704c723c */ /* 0x080ff0000000184c */
[C---:B------:R-:W-:Y:S01]  /*13360*/  HMMA.16816.F32 R80, R108.reuse, R118, R80 ;  /* 0x000000766c50723c */ /* 0x040fe20000001850 */
[----:B------:R-:W2:Y:S03]  /*13370*/  LDSM.16.MT88.4 R116, [R159+0x1800] ;  /* 0x001800009f74783b */ /* 0x000ea60000004200 */
[----:B-1----:R-:W-:Y:S04]  /*13380*/  F2FP.PACK_AB R171, R174, R175 ;  /* 0x000000afaeab723e */ /* 0x002fe800000000ff */
[-C--:B--2---:R-:W-:Y:S08]  /*13390*/  HMMA.16816.F32 R84, R108, R116.reuse, R84 ;  /* 0x000000746c54723c */ /* 0x084ff00000001854 */
[C---:B------:R-:W-:Y:S07]  /*133a0*/  HMMA.16816.F32 R88, R112.reuse, R116, R88 ;  /* 0x000000747058723c */ /* 0x040fee0000001858 */
[----:B------:R-:W-:Y:S01]  /*133b0*/  F2FP.PACK_AB R117, R214, R211 ;  /* 0x000000d3d675723e */ /* 0x000fe200000000ff */
[-C--:B------:R-:W-:Y:S01]  /*133c0*/  HMMA.16816.F32 R92, R112, R118.reuse, R92 ;  /* 0x00000076705c723c */ /* 0x080fe2000000185c */
[----:B------:R-:W1:Y:S03]  /*133d0*/  LDSM.16.MT88.4 R112, [R158+0x400] ;  /* 0x000400009e70783b */ /* 0x000e660000004200 */
[----:B------:R-:W-:Y:S04]  /*133e0*/  FADD.FTZ R116, R230, R128 ;  /* 0x00000080e6747221 */ /* 0x000fe80000010000 */
[----:B------:R-:W-:Y:S04]  /*133f0*/  HMMA.16816.F32 R96, R108, R118, R96 ;  /* 0x000000766c60723c */ /* 0x000fe80000001860 */
[----:B------:R-:W-:Y:S01]  /*13400*/  FADD.FTZ R128, R228, R116 ;  /* 0x00000074e4807221 */ /* 0x000fe20000010000 */
[----:B------:R-:W-:Y:S02]  /*13410*/  F2FP.PACK_AB R116, R215, R210 ;  /* 0x000000d2d774723e */ /* 0x000fe400000000ff */
[----:B------:R-:W-:Y:S01]  /*13420*/  F2FP.PACK_AB R108, R226, R131 ;  /* 0x00000083e26c723e */ /* 0x000fe200000000ff */
[----:B------:R-:W-:Y:S01]  /*13430*/  FADD.FTZ R102, R240, R128 ;  /* 0x00000080f0667221 */ /* 0x000fe20000010000 */
[----:B------:R-:W-:Y:S03]  /*13440*/  F2FP.PACK_AB R109, R224, R130 ;  /* 0x00000082e06d723e */ /* 0x000fe600000000ff */
[----:B------:R-:W-:Y:S01]  /*13450*/  F2FP.PACK_AB R110, R229, R227 ;  /* 0x000000e3e56e723e */ /* 0x000fe200000000ff */
[----:B------:R-:W-:Y:S01]  /*13460*/  FADD.FTZ R102, R131, R102 ;  /* 0x0000006683667221 */ /* 0x000fe20000010000 */
[----:B------:R-:W-:Y:S02]  /*13470*/  F2FP.PACK_AB R111, R221, R222 ;  /* 0x000000dedd6f723e */ /* 0x000fe400000000ff */
[----:B------:R-:W-:Y:S01]  /*13480*/  F2FP.PACK_AB R118, R219, R218 ;  /* 0x000000dadb76723e */ /* 0x000fe200000000ff */
[----:B------:R-:W-:Y:S01]  /*13490*/  FADD.FTZ R2, R226, R102 ;  /* 0x00000066e2027221 */ /* 0x000fe20000010000 */
[----:B------:R-:W-:Y:S02]  /*134a0*/  F2FP.PACK_AB R119, R213, R217 ;  /* 0x000000d9d577723e */ /* 0x000fe400000000ff */
[----:B------:R-:W-:Y:S01]  /*134b0*/  MOV R102, R3 ;  /* 0x0000000300667202 */ /* 0x000fe20000000f00 */
[-C--:B-1----:R-:W-:Y:S08]  /*134c0*/  HMMA.16816.F32 R4, R108, R112.reuse, R4 ;  /* 0x000000706c04723c */ /* 0x082ff00000001804 */
[C---:B------:R-:W-:Y:S08]  /*134d0*/  HMMA.16816.F32 R8, R116.reuse, R112, R8 ;  /* 0x000000707408723c */ /* 0x040ff00000001808 */
[-C--:B------:R-:W-:Y:S08]  /*134e0*/  HMMA.16816.F32 R12, R116, R114.reuse, R12 ;  /* 0x00000072740c723c */ /* 0x080ff0000000180c */
[C---:B------:R-:W-:Y:S01]  /*134f0*/  HMMA.16816.F32 R16, R108.reuse, R114, R16 ;  /* 0x000000726c10723c */ /* 0x040fe20000001810 */
[----:B------:R-:W1:Y:S07]  /*13500*/  LDSM.16.MT88.4 R112, [R159+0x1000] ;  /* 0x001000009f70783b */ /* 0x000e6e0000004200 */
[-C--:B------:R-:W-:Y:S08]  /*13510*/  HMMA.16816.F32 R20, R108, R120.reuse, R20 ;  /* 0x000000786c14723c */ /* 0x080ff00000001814 */
[C---:B------:R-:W-:Y:S08]  /*13520*/  HMMA.16816.F32 R24, R116.reuse, R120, R24 ;  /* 0x000000787418723c */ /* 0x040ff00000001818 */
[-C--:B------:R-:W-:Y:S08]  /*13530*/  HMMA.16816.F32 R28, R116, R122.reuse, R28 ;  /* 0x0000007a741c723c */ /* 0x080ff0000000181c */
[C---:B------:R-:W-:Y:S01]  /*13540*/  HMMA.16816.F32 R32, R108.reuse, R122, R32 ;  /* 0x0000007a6c20723c */ /* 0x040fe20000001820 */
[----:B------:R-:W2:Y:S07]  /*13550*/  LDSM.16.MT88.4 R120, [R158+0x1c00] ;  /* 0x001c00009e78783b */ /* 0x000eae0000004200 */
[-C--:B------:R-:W-:Y:S08]  /*13560*/  HMMA.16816.F32 R36, R108, R124.reuse, R36 ;  /* 0x0000007c6c24723c */ /* 0x080ff00000001824 */
[C---:B------:R-:W-:Y:S08]  /*13570*/  HMMA.16816.F32 R40, R116.reuse, R124, R40 ;  /* 0x0000007c7428723c */ /* 0x040ff00000001828 */
[-C--:B------:R-:W-:Y:S08]  /*13580*/  HMMA.16816.F32 R44, R116, R126.reuse, R44 ;  /* 0x0000007e742c723c */ /* 0x080ff0000000182c */
[C---:B------:R-:W-:Y:S01]  /*13590*/  HMMA.16816.F32 R48, R108.reuse, R126, R48 ;  /* 0x0000007e6c30723c */ /* 0x040fe20000001830 */
[----:B------:R-:W3:Y:S07]  /*135a0*/  LDSM.16.MT88.4 R124, [R159+0x1c00] ;  /* 0x001c00009f7c783b */ /* 0x000eee0000004200 */
        /* <DEDUP_REMOVED lines=8> */
[C---:B------:R-:W-:Y:S08]  /*13630*/  HMMA.16816.F32 R80, R108.reuse, R122, R80 ;  /* 0x0000007a6c50723c */ /* 0x040ff00000001850 */
[-C--:B---3--:R-:W-:Y:S08]  /*13640*/  HMMA.16816.F32 R84, R108, R124.reuse, R84 ;  /* 0x0000007c6c54723c */ /* 0x088ff00000001854 */
[C---:B------:R-:W-:Y:S08]  /*13650*/  HMMA.16816.F32 R88, R116.reuse, R124, R88 ;  /* 0x0000007c7458723c */ /* 0x040ff00000001858 */
[-C--:B------:R-:W-:Y:S07]  /*13660*/  HMMA.16816.F32 R92, R116, R126.reuse, R92 ;  /* 0x0000007e745c723c */ /* 0x080fee000000185c */
[----:B------:R-:W-:Y:S01]  /*13670*/  FADD.FTZ R116, R236, R129 ;  /* 0x00000081ec747221 */ /* 0x000fe20000010000 */
[----:B------:R-:W-:Y:S01]  /*13680*/  HMMA.16816.F32 R96, R108, R126, R96 ;  /* 0x0000007e6c60723c */ /* 0x000fe20000001860 */
[----:B------:R-:W-:Y:S03]  /*13690*/  LDSM.16.MT88.4 R108, [R158+0x1400] ;  /* 0x001400009e6c783b */ /* 0x000fe60000004200 */
[----:B------:R-:W-:Y:S04]  /*136a0*/  FADD.FTZ R173, R233, R116 ;  /* 0x00000074e9ad7221 */ /* 0x000fe80000010000 */
[-C--:B-1----:R-:W-:Y:S01]  /*136b0*/  HMMA.16816.F32 R128, R164, R112.reuse, R4 ;  /* 0x00000070a480723c */ /* 0x082fe20000001804 */
[----:B------:R-:W1:Y:S07]  /*136c0*/  LDSM.16.MT88.4 R116, [R159+0x800] ;  /* 0x000800009f74783b */ /* 0x000e6e0000004200 */
[C---:B------:R-:W-:Y:S01]  /*136d0*/  HMMA.16816.F32 R132, R168.reuse, R112, R8 ;  /* 0x00000070a884723c */ /* 0x040fe20000001808 */
[----:B------:R-:W2:Y:S07]  /*136e0*/  LDSM.16.MT88.4 R4, [R159+0x1400] ;  /* 0x001400009f04783b */ /* 0x000eae0000004200 */
[-C--:B------:R-:W-:Y:S01]  /*136f0*/  HMMA.16816.F32 R136, R168, R114.reuse, R12 ;  /* 0x00000072a888723c */ /* 0x080fe2000000180c */
[----:B------:R-:W3:Y:S07]  /*13700*/  LDSM.16.MT88.4 R8, [R158+0x2000] ;  /* 0x002000009e08783b */ /* 0x000eee0000004200 */
[C---:B------:R-:W-:Y:S01]  /*13710*/  HMMA.16816.F32 R124, R164.reuse, R114, R16 ;  /* 0x00000072a47c723c */ /* 0x040fe20000001810 */
[----:B------:R-:W4:Y:S07]  /*13720*/  LDSM.16.MT88.4 R12, [R159+0x2000] ;  /* 0x002000009f0c783b */ /* 0x000f2e0000004200 */
[-C--:B-1----:R-:W-:Y:S08]  /*13730*/  HMMA.16816.F32 R120, R164, R116.reuse, R20 ;  /* 0x00000074a478723c */ /* 0x082ff00000001814 */
[C---:B------:R-:W-:Y:S08]  /*13740*/  HMMA.16816.F32 R140, R168.reuse, R116, R24 ;  /* 0x00000074a88c723c */ /* 0x040ff00000001818 */
[-C--:B------:R-:W-:Y:S08]  /*13750*/  HMMA.16816.F32 R144, R168, R118.reuse, R28 ;  /* 0x00000076a890723c */ /* 0x080ff0000000181c */
[C---:B------:R-:W-:Y:S08]  /*13760*/  HMMA.16816.F32 R116, R164.reuse, R118, R32 ;  /* 0x00000076a474723c */ /* 0x040ff00000001820 */
[-C--:B------:R-:W-:Y:S08]  /*13770*/  HMMA.16816.F32 R112, R164, R108.reuse, R36 ;  /* 0x0000006ca470723c */ /* 0x080ff00000001824 */
[C---:B------:R-:W-:Y:S08]  /*13780*/  HMMA.16816.F32 R148, R168.reuse, R108, R40 ;  /* 0x0000006ca894723c */ /* 0x040ff00000001828 */
[-C--:B------:R-:W-:Y:S08]  /*13790*/  HMMA.16816.F32 R160, R168, R110.reuse, R44 ;  /* 0x0000006ea8a0723c */ /* 0x080ff0000000182c */
[C---:B------:R-:W-:Y:S08]  /*137a0*/  HMMA.16816.F32 R108, R164.reuse, R110, R48 ;  /* 0x0000006ea46c723c */ /* 0x040ff00000001830 */
[-C--:B--2---:R-:W-:Y:S08]  /*137b0*/  HMMA.16816.F32 R52, R164, R4.reuse, R52 ;  /* 0x00000004a434723c */ /* 0x084ff00000001834 */
[C---:B------:R-:W-:Y:S07]  /*137c0*/  HMMA.16816.F32 R56, R168.reuse, R4, R56 ;  /* 0x00000004a838723c */ /* 0x040fee0000001838 */
[----:B------:R-:W-:Y:S01]  /*137d0*/  FADD.FTZ R5, R210, R173 ;  /* 0x000000add2057221 */ /* 0x000fe20000010000 */
[-C--:B------:R-:W-:Y:S04]  /*137e0*/  HMMA.16816.F32 R60, R168, R6.reuse, R60 ;  /* 0x00000006a83c723c */ /* 0x080fe8000000183c */
[----:B------:R-:W-:Y:S04]  /*137f0*/  FADD.FTZ R4, R211, R172 ;  /* 0x000000acd3047221 */ /* 0x000fe80000010000 */
[C---:B------:R-:W-:Y:S07]  /*13800*/  HMMA.16816.F32 R64, R164.reuse, R6, R64 ;  /* 0x00000006a440723c */ /* 0x040fee0000001840 */
[----:B------:R-:W-:Y:S01]  /*13810*/  FADD.FTZ R7, R214, R4 ;  /* 0x00000004d6077221 */ /* 0x000fe20000010000 */
[-C--:B---3--:R-:W-:Y:S04]  /*13820*/  HMMA.16816.F32 R68, R164, R8.reuse, R68 ;  /* 0x00000008a444723c */ /* 0x088fe80000001844 */
[----:B------:R-:W-:Y:S04]  /*13830*/  FADD.FTZ R6, R222, R0 ;  /* 0x00000000de067221 */ /* 0x000fe80000010000 */
[C---:B------:R-:W-:Y:S04]  /*13840*/  HMMA.16816.F32 R72, R168.reuse, R8, R72 ;  /* 0x00000008a848723c */ /* 0x040fe80000001848 */
[----:B------:R-:W-:Y:S03]  /*13850*/  FADD.FTZ R6, R221, R6 ;  /* 0x00000006dd067221 */ /* 0x000fe60000010000 */
[----:B------:R-:W-:Y:S01]  /*13860*/  FADD.FTZ R8, R215, R5 ;  /* 0x00000005d7087221 */ /* 0x000fe20000010000 */
[-C--:B------:R-:W-:Y:S04]  /*13870*/  HMMA.16816.F32 R76, R168, R10.reuse, R76 ;  /* 0x0000000aa84c723c */ /* 0x080fe8000000184c */
[----:B------:R-:W-:Y:S02]  /*13880*/  FADD.FTZ R5, R227, R2 ;  /* 0x00000002e3057221 */ /* 0x000fe40000010000 */
[----:B------:R-:W-:Y:S02]  /*13890*/  FADD.FTZ R4, R218, R8 ;  /* 0x00000008da047221 */ /* 0x000fe40000010000 */
[C---:B------:R-:W-:Y:S04]  /*138a0*/  HMMA.16816.F32 R80, R164.reuse, R10, R80 ;  /* 0x0000000aa450723c */ /* 0x040fe80000001850 */
[----:B------:R-:W-:Y:S02]  /*138b0*/  FADD.FTZ R2, R217, R7 ;  /* 0x00000007d9027221 */ /* 0x000fe40000010000 */
[----:B------:R-:W-:Y:S02]  /*138c0*/  FADD.FTZ R0, R229, R5 ;  /* 0x00000005e5007221 */ /* 0x000fe40000010000 */
[----:B------:R-:W-:Y:S01]  /*138d0*/  FADD.FTZ R4, R219, R4 ;  /* 0x00000004db047221 */ /* 0x000fe20000010000 */
[-C--:B----4-:R-:W-:Y:S03]  /*138e0*/  HMMA.16816.F32 R84, R164, R12.reuse, R84 ;  /* 0x0000000ca454723c */ /* 0x090fe60000001854 */
        /* <DEDUP_REMOVED lines=19> */
[----:B------:R-:W-:Y:S01]  /*13a20*/  FADD.FTZ R238, R174, R0 ;  /* 0x00000000aeee7221 */ /* 0x000fe20000010000 */
[----:B------:R-:W-:-:S05]  /*13a30*/  @P2 BRA `(.L_x_265) ;  /* 0xffffd2a000002947 */ /* 0x000fca000383ffff */
.L_x_262:
        /* <DEDUP_REMOVED lines=16> */
.L_x_342:
        /* <DEDUP_REMOVED lines=51> */
[----:B---3--:R-:W-:Y:S01]  /*13e70*/  @P1 FMUL.FTZ R6, R0, 0.69314718246459960938 ;  /* 0x3f31721800061820 */ /* 0x008fe20000410000 */
[----:B------:R-:W-:Y:S01]  /*13e80*/  MOV R0, RZ ;  /* 0x000000ff00007202 */ /* 0x000fe20000000f00 */
[C---:B------:R-:W-:Y:S02]  /*13e90*/  FMUL.FTZ R127, R3.reuse, R55 ;  /* 0x00000037037f7220 */ /* 0x040fe40000410000 */
[C---:B------:R-:W-:Y:S02]  /*13ea0*/  FMUL.FTZ R172, R3.reuse, R130 ;  /* 0x0000008203ac7220 */ /* 0x040fe40000410000 */
[C---:B------:R-:W-:Y:S01]  /*13eb0*/  FMUL.FTZ R173, R3.reuse, R131 ;  /* 0x0000008303ad7220 */ /* 0x040fe20000410000 */
[----:B------:R-:W1:Y:S01]  /*13ec0*/  @P0 MUFU.RCP R0, R4 ;  /* 0x0000000400000308 */ /* 0x000e620000001000 */
[----:B------:R-:W-:-:S02]  /*13ed0*/  FMUL.FTZ R110, R3, R86 ;  /* 0x00000056036e7220 */ /* 0x000fc40000410000 */
[C---:B------:R-:W-:Y:S02]  /*13ee0*/  FMUL.FTZ R111, R3.reuse, R87 ;  /* 0x00000057036f7220 */ /* 0x040fe40000410000 */
[C---:B------:R-:W-:Y:S02]  /*13ef0*/  FMUL.FTZ R52, R2.reuse, R56 ;  /* 0x0000003802347220 */ /* 0x040fe40000410000 */
[C---:B------:R-:W-:Y:S02]  /*13f00*/  FMUL.FTZ R53, R2.reuse, R57 ;  /* 0x0000003902357220 */ /* 0x040fe40000410000 */
[C---:B------:R-:W-:Y:S02]  /*13f10*/  FMUL.FTZ R54, R2.reuse, R60 ;  /* 0x0000003c02367220 */ /* 0x040fe40000410000 */
[----:B------:R-:W-:Y:S02]  /*13f20*/  FMUL.FTZ R55, R2, R61 ;  /* 0x0000003d02377220 */ /* 0x000fe40000410000 */
        /* <DEDUP_REMOVED lines=11> */
[----:B------:R-:W-:Y:S01]  /*13fe0*/  FMUL.FTZ R87, R3, R99 ;  /* 0x0000006303577220 */ /* 0x000fe20000410000 */
[----:B------:R-:W-:Y:S01]  /*13ff0*/  @P3 MOV R3, 0x3f317218 ;  /* 0x3f31721800033802 */ /* 0x000fe20000000f00 */
        /* <DEDUP_REMOVED lines=19> */
[----:B------:R-:W-:Y:S02]  /*14130*/  FMUL.FTZ R37, R2, R93 ;  /* 0x0000005d02257220 */ /* 0x000fe40000410000 */
[----:B------:R2:W3:Y:S01]  /*14140*/  @P0 MUFU.LG2 R2, R4 ;  /* 0x0000000400020308 */ /* 0x0004e20000000c00 */
[----:B------:R-:W-:Y:S02]  /*14150*/  @P3 FMUL.FTZ R9, R7, 0.69314718246459960938 ;  /* 0x3f31721807093820 */ /* 0x000fe40000410000 */
[----:B------:R-:W-:Y:S02]  /*14160*/  @P3 FMUL.FTZ R7, R3, c[0x0][0x2d0] ;  /* 0x0000b40003073a20 */ /* 0x000fe40000410000 */
[----:B------:R-:W-:Y:S02]  /*14170*/  @P1 FMUL.FTZ R3, R10, c[0x0][0x2d0] ;  /* 0x0000b4000a031a20 */ /* 0x000fe40000410000 */
[----:B------:R-:W-:Y:S02]  /*14180*/  @P2 FMUL.FTZ R5, R5, c[0x0][0x2d0] ;  /* 0x0000b40005052a20 */ /* 0x000fe40000410000 */
[----:B------:R-:W-:Y:S01]  /*14190*/  @P1 FFMA.FTZ R23, R3, R103, R6 ;  /* 0x0000006703171223 */ /* 0x000fe20000010006 */
[----:B------:R-:W-:Y:S01]  /*141a0*/  @P0 MOV R3, 0x3f317218 ;  /* 0x3f31721800030802 */ /* 0x000fe20000000f00 */
[----:B-1----:R-:W-:-:S02]  /*141b0*/  FMUL.FTZ R82, R0, R58 ;  /* 0x0000003a00527220 */ /* 0x002fc40000410000 */
[----:B------:R-:W-:Y:S02]  /*141c0*/  FMUL.FTZ R83, R0, R59 ;  /* 0x0000003b00537220 */ /* 0x000fe40000410000 */
[----:B------:R-:W-:Y:S01]  /*141d0*/  @P0 FMUL.FTZ R3, R3, c[0x0][0x2d0] ;  /* 0x0000b40003030a20 */ /* 0x000fe20000410000 */
[----:B--2---:R-:W-:Y:S01]  /*141e0*/  MOV R4, 0x1 ;  /* 0x0000000100047802 */ /* 0x004fe20000000f00 */
[----:B---3--:R-:W-:Y:S02]  /*141f0*/  @P0 FMUL.FTZ R2, R2, 0.69314718246459960938 ;  /* 0x3f31721802020820 */ /* 0x008fe40000410000 */
        /* <DEDUP_REMOVED lines=25> */
[----:B------:R-:W-:Y:S02]  /*14390*/  @P0 FFMA.FTZ R20, R3, R102, R2 ;  /* 0x0000006603140223 */ /* 0x000fe40000010002 */
.L_x_207:
[----:B------:R2:W5:Y:S04]  /*143a0*/  LDL R6, [R1+0x10] ;  /* 0x0000100001067983 */ /* 0x0005680000100800 */
[----:B------:R-:W3:Y:S01]  /*143b0*/  S2R R2, SR_TID.X ;  /* 0x0000000000027919 */ /* 0x000ee20000002100 */
[----:B------:R-:W-:Y:S01]  /*143c0*/  BSSY B0, `(.L_x_267) ;  /* 0x0000011000007945 */ /* 0x000fe20003800000 */
[----:B---3--:R-:W-:-:S13]  /*143d0*/  LOP3.LUT P0, RZ, R2, 0x7f, RZ, 0xc0, !PT ;  /* 0x0000007f02ff7812 */ /* 0x008fda000780c0ff */
[----:B------:R-:W-:Y:S05]  /*143e0*/  @P0 BRA `(.L_x_268) ;  /* 0x000000e000000947 */ /* 0x000fea0003800000 */
[----:B--2---:R-:W2:Y:S01]  /*143f0*/  S2R R4, SR_LANEID ;  /* 0x0000000000047919 */ /* 0x004ea20000000000 */
[----:B------:R-:W-:Y:S01]  /*14400*/  VOTEU.ANY UR4, UPT, PT ;  /* 0x0000000000047886 */ /* 0x000fe200038e0100 */
[----:B------:R-:W-:Y:S01]  /*14410*/  IMAD.MOV.U32 R5, RZ, RZ, c[0x0][0x564] ;  /* 0x00015900ff057624 */ /* 0x000fe200078e00ff */
[----:B-1----:R-:W2:Y:S08]  /*14420*/  FLO.U32 R3, UR4 ;  /* 0x0000000400037d00 */ /* 0x002eb000080e0000 */
        /* <DEDUP_REMOVED lines=10> */
.L_x_268:
[----:B--2---:R-:W-:Y:S05]  /*144d0*/  BSYNC B0 ;  /* 0x0000000000007941 */ /* 0x004fea0003800000 */
.L_x_267:
        /* <DEDUP_REMOVED lines=16> */
[----:B------:R-:W-:Y:S01]  /*145e0*/  F2FP.PACK_AB R4, R81, R80 ;  /* 0x000000505104723e */ /* 0x000fe200000000ff */
[----:B------:R-:W4:Y:S01]  /*145f0*/  LDL.LU R11, [R1+0x18] ;  /* 0x00001800010b7983 */ /* 0x000f220000300800 */
[----:B------:R-:W-:Y:S02]  /*14600*/  F2FP.PACK_AB R5, R77, R76 ;  /* 0x0000004c4d05723e */ /* 0x000fe400000000ff */
[----:B------:R-:W-:-:S04]  /*14610*/  ISETP.NE.U32.AND P0, PT, RZ, c[0x0][0x508], PT ;  /* 0x00014200ff007a0c */ /* 0x000fc80003f05070 */
[----:B------:R-:W-:Y:S02]  /*14620*/  ISETP.NE.AND.EX P1, PT, RZ, c[0x0][0x50c], PT, P0 ;  /* 0x00014300ff007a0c */ /* 0x000fe40003f25300 */
[----:B------:R-:W-:-:S04]  /*14630*/  ISETP.NE.U32.AND P2, PT, RZ, c[0x0][0x500], PT ;  /* 0x00014000ff007a0c */ /* 0x000fc80003f45070 */
[----:B------:R-:W-:Y:S01]  /*14640*/  ISETP.NE.AND.EX P2, PT, RZ, c[0x0][0x504], PT, P2 ;  /* 0x00014100ff007a0c */ /* 0x000fe20003f45320 */
        /* <DEDUP_REMOVED lines=75> */
[----:B-1----:R-:W-:Y:S02]  /*14b00*/  F2FP.PACK_AB R3, R171, R170 ;  /* 0x000000aaab03723e */ /* 0x002fe400000000ff */
        /* <DEDUP_REMOVED lines=9> */
[----:B------:R-:W-:Y:S04]  /*14ba0*/  STS [R6+0x5080], R2 ;  /* 0x0050800206007388 */ /* 0x000fe80000000800 */
[----:B------:R2:W-:Y:S01]  /*14bb0*/  STS [R6+0x5280], R0 ;  /* 0x0052800006007388 */ /* 0x0005e20000000800 */
[----:B-1----:R-:W-:Y:S02]  /*14bc0*/  F2FP.PACK_AB R3, R37, R36 ;  /* 0x000000242503723e */ /* 0x002fe400000000ff */
[----:B--2---:R-:W-:-:S03]  /*14bd0*/  F2FP.PACK_AB R0, R39, R38 ;  /* 0x000000262700723e */ /* 0x004fc600000000ff */
[----:B------:R-:W-:Y:S04]  /*14be0*/  STS [R12+0x5000], R3 ;  /* 0x005000030c007388 */ /* 0x000fe80000000800 */
[----:B------:R1:W-:Y:S04]  /*14bf0*/  STS [R12+0x5200], R0 ;  /* 0x005200000c007388 */ /* 0x0003e80000000800 */
[----:B------:R-:W-:Y:S01]  /*14c00*/  BAR.SYNC.DEFER_BLOCKING 0x1, 0x80 ;  /* 0x0042000000007b1d */ /* 0x000fe20000010000 */
[----:B------:R-:W-:Y:S01]  /*14c10*/  @P1 LEA R4, P0, R9, c[0x0][0x508], 0x2 ;  /* 0x0001420009041a11 */ /* 0x000fe200078010ff */
[----:B------:R-:W-:-:S02]  /*14c20*/  IMAD.MOV.U32 R6, RZ, RZ, 0x4 ;  /* 0x00000004ff067424 */ /* 0x000fc400078e00ff */
[----:B------:R-:W-:Y:S01]  /*14c30*/  IMAD.MOV.U32 R10, RZ, RZ, c[0x0][0x388] ;  /* 0x0000e200ff0a7624 */ /* 0x000fe200078e00ff */
[C---:B------:R-:W-:Y:S01]  /*14c40*/  @P1 LEA.HI.X R5, R9.reuse, c[0x0][0x50c], R8, 0x2, P0 ;  /* 0x0001430009051a11 */ /* 0x040fe200000f1408 */
[----:B------:R-:W-:Y:S02]  /*14c50*/  IMAD.MOV.U32 R2, RZ, RZ, RZ ;  /* 0x000000ffff027224 */ /* 0x000fe400078e00ff */
[----:B------:R-:W-:Y:S02]  /*14c60*/  IMAD.WIDE R6, R9, R6, c[0x0][0x500] ;  /* 0x0001400009067625 */ /* 0x000fe400078e0206 */
[----:B------:R2:W5:Y:S04]  /*14c70*/  @P1 LDG.E R10, [R4.64] ;  /* 0x00000006040a1981 */ /* 0x000568000c1e1900 */
[----:B------:R2:W5:Y:S01]  /*14c80*/  @P2 LDG.E R2, [R6.64] ;  /* 0x0000000606022981 */ /* 0x000562000c1e1900 */
[----:B------:R-:W-:-:S04]  /*14c90*/  ISETP.NE.AND P0, PT, R11, RZ, PT ;  /* 0x000000ff0b00720c */ /* 0x000fc80003f05270 */
[----:B-1----:R-:W-:Y:S01]  /*14ca0*/  SEL R0, R11, c[0x0][0x3d4], P0 ;  /* 0x0000f5000b007a07 */ /* 0x002fe20000000000 */
[----:B------:R-:W-:Y:S05]  /*14cb0*/  @P1 BRA `(.L_x_271) ;  /* 0x0000004000001947 */ /* 0x000fea0003800000 */
[----:B------:R-:W-:Y:S05]  /*14cc0*/  @!P2 BRA `(.L_x_271) ;  /* 0x000000300000a947 */ /* 0x000fea0003800000 */
[----:B-----5:R1:W3:Y:S04]  /*14cd0*/  LDG.E R10, [R6.64] ;  /* 0x00000006060a7981 */ /* 0x0202e8000c1e1900 */
[----:B-12---:R-:W3:Y:S02]  /*14ce0*/  LDG.E R6, [R6.64+0x4] ;  /* 0x0000040606067981 */ /* 0x006ee4000c1e1900 */
[----:B---3--:R-:W-:Y:S02]  /*14cf0*/  IADD3 R10, -R10, R6, RZ ;  /* 0x000000060a0a7210 */ /* 0x008fe40007ffe1ff */
.L_x_271:
[----:B------:R-:W3:Y:S04]  /*14d00*/  LDL R3, [R1+0x9c] ;  /* 0x00009c0001037983 */ /* 0x000ee80000100800 */
[----:B------:R-:W3:Y:S04]  /*14d10*/  LDL R75, [R1+0x14] ;  /* 0x00001400014b7983 */ /* 0x000ee80000100800 */
[----:B------:R-:W4:Y:S04]  /*14d20*/  LDL R24, [R1+0xc] ;  /* 0x00000c0001187983 */ /* 0x000f280000100800 */
[----:B--2---:R-:W2:Y:S04]  /*14d30*/  LDL R13, [R1+0x50] ;  /* 0x00005000010d7983 */ /* 0x004ea80000100800 */
[----:B------:R-:W2:Y:S04]  /*14d40*/  LDL R26, [R1+0x98] ;  /* 0x00009800011a7983 */ /* 0x000ea80000100800 */
[----:B------:R-:W2:Y:S01]  /*14d50*/  LDL.LU R25, [R1+0x40] ;  /* 0x0000400001197983 */ /* 0x000ea20000300800 */
[----:B------:R-:W-:Y:S01]  /*14d60*/  IMAD.MOV.U32 R11, RZ, RZ, 0x368 ;  /* 0x00000368ff0b7424 */ /* 0x000fe200078e00ff */
[----:B------:R-:W-:-:S04]  /*14d70*/  ISETP.GT.AND P2, PT, R0, 0x1, PT ;  /* 0x000000010000780c */ /* 0x000fc80003f44270 */
[----:B------:R-:W-:-:S04]  /*14d80*/  SEL R11, R11, 0x328, P2 ;  /* 0x000003280b0b7807 */ /* 0x000fc80001000000 */
[----:B------:R-:W1:Y:S08]  /*14d90*/  LDC.64 R6, c[0x0][R11+0x170] ;  /* 0x00005c000b067b82 */ /* 0x000e700000000a00 */
[----:B------:R-:W4:Y:S08]  /*14da0*/  LDC.64 R14, c[0x0][R11+0x168] ;  /* 0x00005a000b0e7b82 */ /* 0x000f300000000a00 */
[----:B------:R1:W2:Y:S08]  /*14db0*/  LDC.64 R18, c[0x0][R11+0x178] ;  /* 0x00005e000b127b82 */ /* 0x0002b00000000a00 */
[----:B------:R1:W2:Y:S01]  /*14dc0*/  LDC.64 R16, c[0x0][R11+0x160] ;  /* 0x000058000b107b82 */ /* 0x0002a20000000a00 */
[----:B------:R-:W-:Y:S01]  /*14dd0*/  ISETP.NE.U32.AND P0, PT, RZ, c[0x0][0x500], PT ;  /* 0x00014000ff007a0c */ /* 0x000fe20003f05070 */
[----:B------:R-:W-:-:S03]  /*14de0*/  IMAD.MOV.U32 R0, RZ, RZ, c[0x0][0x4e8] ;  /* 0x00013a00ff007624 */ /* 0x000fc600078e00ff */
[----:B------:R-:W-:Y:S02]  /*14df0*/  ISETP.NE.AND.EX P0, PT, RZ, c[0x0][0x504], PT, P0 ;  /* 0x00014100ff007a0c */ /* 0x000fe40003f05300 */
[----:B------:R-:W-:Y:S02]  /*14e00*/  ISETP.NE.AND P5, PT, R0, 0x1, PT ;  /* 0x000000010000780c */ /* 0x000fe40003fa5270 */
[----:B------:R-:W-:Y:S02]  /*14e10*/  SEL R0, R9, RZ, !P0 ;  /* 0x000000ff09007207 */ /* 0x000fe40004000000 */
[----:B------:R-:W-:Y:S01]  /*14e20*/  SEL R5, R8, RZ, !P0 ;  /* 0x000000ff08057207 */ /* 0x000fe20004000000 */
[----:B------:R-:W2:Y:S02]  /*14e30*/  S2R R27, SR_TID.X ;  /* 0x00000000001b7919 */ /* 0x000ea40000002100 */
[----:B-1----:R-:W-:-:S04]  /*14e40*/  IMAD R4, R7, R0, RZ ;  /* 0x0000000007047224 */ /* 0x002fc800078e02ff */
[C---:B------:R-:W-:Y:S02]  /*14e50*/  IMAD R12, R6.reuse, R5, R4 ;  /* 0x00000005060c7224 */ /* 0x040fe400078e0204 */
[----:B------:R-:W-:-:S04]  /*14e60*/  IMAD.WIDE.U32 R6, R6, R0, RZ ;  /* 0x0000000006067225 */ /* 0x000fc800078e00ff */
[----:B------:R-:W-:Y:S02]  /*14e70*/  IMAD.IADD R12, R7, 0x1, R12 ;  /* 0x00000001070c7824 */ /* 0x000fe400078e020c */
[----:B---3--:R-:W-:-:S04]  /*14e80*/  IMAD R3, R75, 0x80, R3 ;  /* 0x000000804b037824 */ /* 0x008fc800078e0203 */
[----:B------:R-:W-:-:S04]  /*14e90*/  @P5 IMAD.HI.U32 R5, R3, c[0x0][0x4ec], RZ ;  /* 0x00013b0003055a27 */ /* 0x000fc800078e00ff */
[----:B----4-:R-:W-:-:S04]  /*14ea0*/  IMAD.WIDE.U32 R8, R14, R24, RZ ;  /* 0x000000180e087225 */ /* 0x010fc800078e00ff */
[----:B------:R-:W-:Y:S01]  /*14eb0*/  IMAD.MOV.U32 R4, RZ, RZ, R3 ;  /* 0x000000ffff047224 */ /* 0x000fe200078e0003 */
[----:B------:R-:W-:Y:S01]  /*14ec0*/  @P5 SHF.R.U32.HI R4, RZ, c[0x0][0x4f0], R5 ;  /* 0x00013c00ff045a19 */ /* 0x000fe20000011605 */
[----:B------:R-:W-:Y:S01]  /*14ed0*/  IMAD R11, R15, R24, RZ ;  /* 0x000000180f0b7224 */ /* 0x000fe200078e02ff */
[----:B--2---:R-:W-:Y:S02]  /*14ee0*/  SEL R5, R13, RZ, P2 ;  /* 0x000000ff0d057207 */ /* 0x004fe40001000000 */
[--C-:B-----5:R-:W-:Y:S01]  /*14ef0*/  IADD3 R13, P1, P0, R6, R8, R2.reuse ;  /* 0x00000008060d7210 */ /* 0x120fe2000783e002 */
[----:B------:R-:W-:Y:S01]  /*14f00*/  IMAD.IADD R8, R9, 0x1, R11 ;  /* 0x0000000109087824 */ /* 0x000fe200078e020b */
[----:B------:R-:W-:Y:S01]  /*14f10*/  SHF.R.S32.HI R14, RZ, 0x1f, R2 ;  /* 0x0000001fff0e7819 */ /* 0x000fe20000011402 */
[----:B------:R-:W-:Y:S02]  /*14f20*/  IMAD.MOV R9, RZ, RZ, -R4 ;  /* 0x000000ffff097224 */ /* 0x000fe400078e0a04 */
[----:B------:R-:W-:-:S02]  /*14f30*/  IMAD R11, R19, R5, RZ ;  /* 0x00000005130b7224 */ /* 0x000fc400078e02ff */
        /* <DEDUP_REMOVED lines=13> */
[----:B------:R-:W-:Y:S01]  /*15010*/  IMAD.MOV.U32 R7, RZ, RZ, c[0x0][0x4ac] ;  /* 0x00012b00ff077624 */ /* 0x000fe200078e00ff */
[----:B------:R-:W-:Y:S01]  /*15020*/  SHF.R.S32.HI R15, RZ, 0x1f, R27 ;  /* 0x0000001fff0f7819 */ /* 0x000fe2000001141b */
[----:B------:R-:W-:Y:S01]  /*15030*/  IMAD.IADD R5, R5, 0x1, R8 ;  /* 0x0000000105057824 */ /* 0x000fe200078e0208 */
[C---:B------:R-:W-:Y:S02]  /*15040*/  LEA R6, P0, R4.reuse, R6, 0x2 ;  /* 0x0000000604067211 */ /* 0x040fe400078010ff */
[----:B------:R-:W-:Y:S02]  /*15050*/  SEL R7, R7, c[0x0][0x454], P2 ;  /* 0x0001150007077a07 */ /* 0x000fe40001000000 */
[----:B------:R-:W-:Y:S02]  /*15060*/  LEA.HI R15, R15, R27, RZ, 0x5 ;  /* 0x0000001b0f0f7211 */ /* 0x000fe400078f28ff */
[----:B------:R-:W-:Y:S02]  /*15070*/  LEA.HI.X R5, R4, R7, R5, 0x2, P0 ;  /* 0x0000000704057211 */ /* 0x000fe400000f1405 */
[----:B------:R-:W-:Y:S01]  /*15080*/  LOP3.LUT R15, R15, 0xffffffe0, RZ, 0xc0, !PT ;  /* 0xffffffe00f0f7812 */ /* 0x000fe200078ec0ff */
[----:B------:R-:W-:Y:S01]  /*15090*/  IMAD R4, R10, c[0x0][0x4e8], RZ ;  /* 0x00013a000a047a24 */ /* 0x000fe200078e02ff */
[----:B------:R-:W-:Y:S04]  /*150a0*/  SHFL.IDX PT, R12, R6, RZ, 0x1c1f ;  /* 0x001c1fff060c7589 */ /* 0x000fe800000e0000 */
[----:B------:R-:W1:Y:S01]  /*150b0*/  SHFL.IDX PT, R13, R5, RZ, 0x1c1f ;  /* 0x001c1fff050d7589 */ /* 0x000e6200000e0000 */
[----:B------:R-:W-:-:S03]  /*150c0*/  IMAD.IADD R15, R27, 0x1, -R15 ;  /* 0x000000011b0f7824 */ /* 0x000fc600078e0a0f */
[----:B------:R-:W-:Y:S04]  /*150d0*/  SHFL.IDX PT, R10, R6, 0x1, 0x1c1f ;  /* 0x003c1f00060a7f89 */ /* 0x000fe800000e0000 */
[----:B------:R-:W2:Y:S04]  /*150e0*/  SHFL.IDX PT, R11, R5, 0x1, 0x1c1f ;  /* 0x003c1f00050b7f89 */ /* 0x000ea800000e0000 */
[----:B------:R-:W-:Y:S04]  /*150f0*/  SHFL.IDX PT, R9, R5, 0x2, 0x1c1f ;  /* 0x005c1f0005097f89 */ /* 0x000fe800000e0000 */
[----:B------:R3:W-:Y:S01]  /*15100*/  SHFL.IDX PT, R7, R5, 0x3, 0x1c1f ;  /* 0x007c1f0005077f89 */ /* 0x0007e200000e0000 */
[----:B------:R-:W-:-:S03]  /*15110*/  LOP3.LUT P0, RZ, R15, 0x3, RZ, 0xc0, !PT ;  /* 0x000000030fff7812 */ /* 0x000fc6000780c0ff */
[----:B------:R-:W4:Y:S01]  /*15120*/  SHFL.IDX PT, R8, R6, 0x2, 0x1c1f ;  /* 0x005c1f0006087f89 */ /* 0x000f2200000e0000 */
[----:B---3--:R-:W-:-:S05]  /*15130*/  IMAD R5, R75, 0x80, R26 ;  /* 0x000000804b057824 */ /* 0x008fca00078e021a */
[C---:B------:R-:W-:Y:S02]  /*15140*/  IADD3 R17, R5.reuse, 0x8, RZ ;  /* 0x0000000805117810 */ /* 0x040fe40007ffe0ff */
[CC--:B------:R-:W-:Y:S02]  /*15150*/  ISETP.GE.OR P4, PT, R5.reuse, R4.reuse, P0 ;  /* 0x000000040500720c */ /* 0x0c0fe40000786670 */
[----:B------:R-:W-:Y:S02]  /*15160*/  IADD3 R16, R5, 0x40, RZ ;  /* 0x0000004005107810 */ /* 0x000fe40007ffe0ff */
[-C--:B------:R-:W-:Y:S02]  /*15170*/  ISETP.GE.OR P3, PT, R17, R4.reuse, P0 ;  /* 0x000000041100720c */ /* 0x080fe40000766670 */
[----:B------:R-:W-:Y:S02]  /*15180*/  ISETP.GE.OR P1, PT, R16, R4, P0 ;  /* 0x000000041000720c */ /* 0x000fe40000726670 */
[----:B------:R-:W-:-:S05]  /*15190*/  IADD3 R15, R5, 0x48, RZ ;  /* 0x00000048050f7810 */ /* 0x000fca0007ffe0ff */
[----:B-1----:R-:W-:Y:S04]  /*151a0*/  @!P4 ST.E [R12.64], R21 ;  /* 0x000000150c00c985 */ /* 0x002fe8000c101906 */
[----:B--2---:R-:W-:Y:S01]  /*151b0*/  @!P3 ST.E [R10.64], R22 ;  /* 0x000000160a00b985 */ /* 0x004fe2000c101906 */
[----:B------:R-:W-:-:S03]  /*151c0*/  ISETP.GE.AND P3, PT, R16, R4, PT ;  /* 0x000000041000720c */ /* 0x000fc60003f66270 */
[----:B----4-:R-:W-:Y:S01]  /*151d0*/  @!P1 ST.E [R8.64], R23 ;  /* 0x0000001708009985 */ /* 0x010fe2000c101906 */
[----:B------:R-:W-:Y:S02]  /*151e0*/  ISETP.GE.AND P1, PT, R15, R4, PT ;  /* 0x000000040f00720c */ /* 0x000fe40003f26270 */
[----:B------:R-:W-:-:S04]  /*151f0*/  LOP3.LUT R25, R25, 0xfffffffd, RZ, 0xc0, !PT ;  /* 0xfffffffd19197812 */ /* 0x000fc800078ec0ff */
[----:B------:R-:W-:-:S04]  /*15200*/  LOP3.LUT R25, R25, 0xfffffffe, RZ, 0xc0, !PT ;  /* 0xfffffffe19197812 */ /* 0x000fc800078ec0ff */
[----:B------:R-:W-:Y:S01]  /*15210*/  @P3 LOP3.LUT R25, R25, 0x1, RZ, 0xfc, !PT ;  /* 0x0000000119193812 */ /* 0x000fe200078efcff */
[----:B------:R-:W1:Y:S03]  /*15220*/  SHFL.IDX PT, R6, R6, 0x3, 0x1c1f ;  /* 0x007c1f0006067f89 */ /* 0x000e6600000e0000 */
[----:B------:R-:W-:-:S05]  /*15230*/  @P1 LOP3.LUT R25, R25, 0x2, RZ, 0xfc, !PT ;  /* 0x0000000219191812 */ /* 0x000fca00078efcff */
[----:B------:R2:W-:Y:S01]  /*15240*/  STL [R1+0x40], R25 ;  /* 0x0000401901007387 */ /* 0x0005e20000100800 */
[-C--:B------:R-:W-:Y:S02]  /*15250*/  ISETP.GE.OR P0, PT, R15, R4.reuse, P0 ;  /* 0x000000040f00720c */ /* 0x080fe40000706670 */
[----:B------:R-:W-:-:S11]  /*15260*/  ISETP.GE.AND P6, PT, R17, R4, PT ;  /* 0x000000041100720c */ /* 0x000fd60003fc6270 */
[----:B-1----:R2:W-:Y:S01]  /*15270*/  @!P0 ST.E [R6.64], R20 ;  /* 0x0000001406008985 */ /* 0x0025e2000c101906 */
[----:B------:R-:W-:Y:S01]  /*15280*/  ISETP.GE.AND P0, PT, R5, R4, PT ;  /* 0x000000040500720c */ /* 0x000fe20003f06270 */
[----:B------:R-:W-:Y:S05]  /*15290*/  @P2 BRA `(.L_x_272) ;  /* 0x000008f000002947 */ /* 0x000fea0003800000 */
[----:B------:R-:W1:Y:S01]  /*152a0*/  S2R R26, SR_TID.X ;  /* 0x00000000001a7919 */ /* 0x000e620000002100 */
[----:B------:R-:W-:Y:S01]  /*152b0*/  IMAD R14, R14, c[0x0][0x3a0], RZ ;  /* 0x0000e8000e0e7a24 */ /* 0x000fe200078e02ff */
[----:B------:R-:W-:Y:S01]  /*152c0*/  LEA R11, R75, R243, 0x7 ;  /* 0x000000f34b0b7211 */ /* 0x000fe200078e38ff */
[----:B--2---:R-:W-:-:S04]  /*152d0*/  IMAD.WIDE.U32 R6, R2, c[0x0][0x3a0], RZ ;  /* 0x0000e80002067a25 */ /* 0x004fc800078e00ff */
[----:B------:R-:W-:-:S05]  /*152e0*/  IMAD R2, R2, c[0x0][0x3a4], R14 ;  /* 0x0000e90002027a24 */ /* 0x000fca00078e020e */
[----:B------:R-:W-:Y:S02]  /*152f0*/  IADD3 R3, R7, R2, RZ ;  /* 0x0000000207037210 */ /* 0x000fe40007ffe0ff */
[----:B------:R-:W-:-:S05]  /*15300*/  MOV R2, R6 ;  /* 0x0000000600027202 */ /* 0x000fca0000000f00 */
[----:B------:R-:W-:Y:S01]  /*15310*/  IMAD.WIDE.U32 R6, R24, c[0x0][0x3e8], R2 ;  /* 0x0000fa0018067a25 */ /* 0x000fe200078e0002 */
[----:B------:R-:W-:-:S03]  /*15320*/  SHF.R.S32.HI R3, RZ, 0x1f, R0 ;  /* 0x0000001fff037819 */ /* 0x000fc60000011400 */
[----:B------:R-:W-:Y:S01]  /*15330*/  IMAD R7, R24, c[0x0][0x3ec], R7 ;  /* 0x0000fb0018077a24 */ /* 0x000fe200078e0207 */
[----:B-1----:R-:W-:Y:S01]  /*15340*/  SHF.R.S32.HI R25, RZ, 0x1f, R26 ;  /* 0x0000001fff197819 */ /* 0x002fe2000001141a */
[----:B------:R-:W-:Y:S01]  /*15350*/  IMAD R8, R3, c[0x0][0x3f0], RZ ;  /* 0x0000fc0003087a24 */ /* 0x000fe200078e02ff */
[----:B------:R-:W-:Y:S01]  /*15360*/  SHF.L.U32 R3, R241, 0x1, RZ ;  /* 0x00000001f1037819 */ /* 0x000fe200000006ff */
[----:B------:R-:W-:Y:S01]  /*15370*/  IMAD.WIDE.U32 R6, R0, c[0x0][0x3f0], R6 ;  /* 0x0000fc0000067a25 */ /* 0x000fe200078e0006 */
[----:B------:R-:W-:-:S03]  /*15380*/  LEA.HI R25, R25, R26, RZ, 0x2 ;  /* 0x0000001a19197211 */ /* 0x000fc600078f10ff */
[----:B------:R-:W1:Y:S01]  /*15390*/  LDS.128 R36, [R3+0x880] ;  /* 0x0008800003247984 */ /* 0x000e620000000c00 */
[----:B------:R-:W-:-:S03]  /*153a0*/  LOP3.LUT R25, R25, 0xfffffffc, RZ, 0xc0, !PT ;  /* 0xfffffffc19197812 */ /* 0x000fc600078ec0ff */
[----:B------:R-:W2:Y:S01]  /*153b0*/  LDS.128 R48, [R3+0x1080] ;  /* 0x0010800003307984 */ /* 0x000ea20000000c00 */
[----:B------:R-:W-:-:S03]  /*153c0*/  IADD3 R25, -R25, R26, RZ ;  /* 0x0000001a19197210 */ /* 0x000fc60007ffe1ff */
[----:B------:R-:W3:Y:S01]  /*153d0*/  LDS.128 R60, [R3+0x1880] ;  /* 0x00188000033c7984 */ /* 0x000ee20000000c00 */
[----:B------:R-:W-:-:S03]  /*153e0*/  LEA R5, R25, R243, 0x5 ;  /* 0x000000f319057211 */ /* 0x000fc600078e28ff */
[----:B------:R-:W4:Y:S01]  /*153f0*/  LDS.128 R24, [R3+0x80] ;  /* 0x0000800003187984 */ /* 0x000f220000000c00 */
[----:B------:R-:W-:-:S03]  /*15400*/  LEA R5, R75, R5, 0x7 ;  /* 0x000000054b057211 */ /* 0x000fc600078e38ff */
[----:B------:R-:W1:Y:S02]  /*15410*/  LDS.128 R20, [R3+0x2080] ;  /* 0x0020800003147984 */ /* 0x000e640000000c00 */
[----:B------:R-:W-:Y:S02]  /*15420*/  @P5 IMAD.HI.U32 R9, R5, c[0x0][0x4ec], RZ ;  /* 0x00013b0005095a27 */ /* 0x000fe400078e00ff */
[----:B------:R-:W1:Y:S02]  /*15430*/  LDS.128 R32, [R3+0x2880] ;  /* 0x0028800003207984 */ /* 0x000e640000000c00 */
[----:B------:R-:W-:Y:S01]  /*15440*/  IMAD.MOV.U32 R2, RZ, RZ, R5 ;  /* 0x000000ffff027224 */ /* 0x000fe200078e0005 */
[----:B------:R-:W-:Y:S01]  /*15450*/  @P5 SHF.R.U32.HI R2, RZ, c[0x0][0x4f0], R9 ;  /* 0x00013c00ff025a19 */ /* 0x000fe20000011609 */
[----:B------:R-:W-:Y:S01]  /*15460*/  IMAD R9, R0, c[0x0][0x3f4], R8 ;  /* 0x0000fd0000097a24 */ /* 0x000fe200078e0208 */
[----:B------:R-:W1:Y:S02]  /*15470*/  LDS.128 R44, [R3+0x3080] ;  /* 0x00308000032c7984 */ /* 0x000e640000000c00 */
[----:B------:R-:W-:Y:S01]  /*15480*/  SHF.R.S32.HI R8, RZ, 0x1f, R2 ;  /* 0x0000001fff087819 */ /* 0x000fe20000011402 */
[----:B------:R-:W-:Y:S01]  /*15490*/  IMAD.IADD R7, R7, 0x1, R9 ;  /* 0x0000000107077824 */ /* 0x000fe200078e0209 */
[----:B------:R-:W-:Y:S01]  /*154a0*/  IADD3 R0, -R2, RZ, RZ ;  /* 0x000000ff02007210 */ /* 0x000fe20007ffe1ff */
[----:B------:R-:W1:Y:S04]  /*154b0*/  LDS.128 R56, [R3+0x3880] ;  /* 0x0038800003387984 */ /* 0x000e680000000c00 */
[----:B------:R-:W1:Y:S01]  /*154c0*/  LDS.128 R16, [R3+0x4080] ;  /* 0x0040800003107984 */ /* 0x000e620000000c00 */
[----:B------:R-:W-:-:S03]  /*154d0*/  IMAD R0, R0, c[0x0][0x4e8], R5 ;  /* 0x00013a0000007a24 */ /* 0x000fc600078e0205 */
[----:B------:R-:W1:Y:S02]  /*154e0*/  LDS.128 R28, [R3+0x4880] ;  /* 0x00488000031c7984 */ /* 0x000e640000000c00 */
[----:B------:R-:W-:Y:S02]  /*154f0*/  SHF.R.S32.HI R5, RZ, 0x1f, R0 ;  /* 0x0000001fff057819 */ /* 0x000fe40000011400 */
[----:B------:R-:W1:Y:S03]  /*15500*/  LDS.128 R40, [R3+0x5080] ;  /* 0x0050800003287984 */ /* 0x000e660000000c00 */
[----:B------:R-:W-:Y:S01]  /*15510*/  IMAD R5, R5, c[0x0][0x3d8], RZ ;  /* 0x0000f60005057a24 */ /* 0x000fe200078e02ff */
[----:B------:R5:W1:Y:S02]  /*15520*/  LDS.128 R52, [R3+0x5880] ;  /* 0x0058800003347984 */ /* 0x000a640000000c00 */
[----:B-----5:R-:W-:-:S04]  /*15530*/  IMAD R3, R8, c[0x0][0x3e0], RZ ;  /* 0x0000f80008037a24 */ /* 0x020fc800078e02ff */
[C---:B------:R-:W-:Y:S02]  /*15540*/  IMAD R8, R2.reuse, c[0x0][0x3e4], R3 ;  /* 0x0000f90002087a24 */ /* 0x040fe400078e0203 */
[----:B------:R-:W-:-:S05]  /*15550*/  IMAD.WIDE.U32 R2, R2, c[0x0][0x3e0], R6 ;  /* 0x0000f80002027a25 */ /* 0x000fca00078e0006 */
[----:B------:R-:W-:-:S05]  /*15560*/  IADD3 R3, R3, R8, RZ ;  /* 0x0000000803037210 */ /* 0x000fca0007ffe0ff */
[----:B------:R-:W-:-:S04]  /*15570*/  IMAD.WIDE.U32 R2, R0, c[0x0][0x3d8], R2 ;  /* 0x0000f60000027a25 */ /* 0x000fc800078e0002 */
[----:B------:R-:W-:Y:S01]  /*15580*/  IMAD R0, R0, c[0x0][0x3dc], R5 ;  /* 0x0000f70000007a24 */ /* 0x000fe200078e0205 */
[----:B------:R-:W-:-:S04]  /*15590*/  LEA R13, P0, R2, c[0x0][0x380], 0x1 ;  /* 0x0000e000020d7a11 */ /* 0x000fc800078008ff */
[----:B------:R-:W-:-:S04]  /*155a0*/  IADD3 R0, R3, R0, RZ ;  /* 0x0000000003007210 */ /* 0x000fc80007ffe0ff */
[----:B------:R-:W-:Y:S01]  /*155b0*/  LEA.HI.X R12, R2, c[0x0][0x384], R0, 0x1, P0 ;  /* 0x0000e100020c7a11 */ /* 0x000fe200000f0c00 */
[----:B------:R-:W-:Y:S05]  /*155c0*/  BRA.DIV ~URZ, `(.L_x_273) ;  /* 0x00003ae27f007947 */ /* 0x000fea000b800000 */
[----:B-1234-:R1:W2:Y:S02]  /*155d0*/  SHFL.IDX PT, R10, R12, RZ, 0x1c1f ;  /* 0x001c1fff0c0a7589 */ /* 0x01e2a400000e0000 */
.L_x_343:
[----:B------:R-:W-:Y:S05]  /*155e0*/  BRA.DIV ~URZ, `(.L_x_274) ;  /* 0x00003b327f007947 */ /* 0x000fea000b800000 */
[----:B------:R3:W4:Y:S02]  /*155f0*/  SHFL.IDX PT, R0, R13, RZ, 0x1c1f ;  /* 0x001c1fff0d007589 */ /* 0x00072400000e0000 */
.L_x_344:
        /* <DEDUP_REMOVED lines=18> */
.L_x_276:
[----:B------:R-:W-:Y:S05]  /*15720*/  BSYNC B0 ;  /* 0x0000000000007941 */ /* 0x000fea0003800000 */
.L_x_275:
[----:B------:R-:W-:Y:S05]  /*15730*/  BRA.DIV ~URZ, `(.L_x_277) ;  /* 0x00003a427f007947 */ /* 0x000fea000b800000 */
[----:B--2---:R2:W1:Y:S04]  /*15740*/  SHFL.IDX PT, R10, R12, 0x1, 0x1c1f ;  /* 0x003c1f000c0a7f89 */ /* 0x00446800000e0000 */
[----:B----4-:R2:W4:Y:S02]  /*15750*/  SHFL.IDX PT, R0, R13, 0x1, 0x1c1f ;  /* 0x003c1f000d007f89 */ /* 0x01052400000e0000 */
.L_x_345:
        /* <DEDUP_REMOVED lines=19> */
.L_x_279:
[----:B------:R-:W-:Y:S05]  /*15890*/  BSYNC B0 ;  /* 0x0000000000007941 */ /* 0x000fea0003800000 */
.L_x_278:
[----:B------:R-:W-:Y:S05]  /*158a0*/  BRA.DIV ~URZ, `(.L_x_280) ;  /* 0x000039927f007947 */ /* 0x000fea000b800000 */
[----:B-1----:R1:W2:Y:S02]  /*158b0*/  SHFL.IDX PT, R10, R12, 0x2, 0x1c1f ;  /* 0x005c1f000c0a7f89 */ /* 0x0022a400000e0000 */
.L_x_346:
[----:B------:R-:W-:Y:S05]  /*158c0*/  BRA.DIV ~URZ, `(.L_x_281) ;  /* 0x000039e27f007947 */ /* 0x000fea000b800000 */
[----:B----4-:R4:W1:Y:S02]  /*158d0*/  SHFL.IDX PT, R0, R13, 0x2, 0x1c1f ;  /* 0x005c1f000d007f89 */ /* 0x01086400000e0000 */
.L_x_347:
        /* <DEDUP_REMOVED lines=19> */
.L_x_283:
[----:B------:R-:W-:Y:S05]  /*15a10*/  BSYNC B0 ;  /* 0x0000000000007941 */ /* 0x000fea0003800000 */
.L_x_282:
[----:B------:R-:W-:Y:S05]  /*15a20*/  BRA.DIV ~URZ, `(.L_x_284) ;  /* 0x000038e27f007947 */ /* 0x000fea000b800000 */
[----:B-1----:R1:W3:Y:S04]  /*15a30*/  SHFL.IDX PT, R6, R12, 0x3, 0x1c1f ;  /* 0x007c1f000c067f89 */ /* 0x0022e800000e0000 */
[----:B------:R1:W4:Y:S02]  /*15a40*/  SHFL.IDX PT, R0, R13, 0x3, 0x1c1f ;  /* 0x007c1f000d007f89 */ /* 0x00032400000e0000 */
.L_x_348:
        /* <DEDUP_REMOVED lines=20> */
.L_x_272:
[----:B--2---:R-:W2:Y:S04]  /*15b90*/  LDL.LU R6, [R1+0xc] ;  /* 0x00000c0001067983 */ /* 0x004ea80000300800 */
[----:B------:R-:W3:Y:S01]  /*15ba0*/  LDL.LU R7, [R1+0x50] ;  /* 0x0000500001077983 */ /* 0x000ee20000300800 */
[----:B------:R-:W-:Y:S02]  /*15bb0*/  IMAD R14, R14, c[0x0][0x408], RZ ;  /* 0x000102000e0e7a24 */ /* 0x000fe400078e02ff */
[----:B------:R-:W-:-:S04]  /*15bc0*/  IMAD.WIDE.U32 R4, R2, c[0x0][0x408], RZ ;  /* 0x0001020002047a25 */ /* 0x000fc800078e00ff */
[----:B------:R-:W-:-:S05]  /*15bd0*/  IMAD R2, R2, c[0x0][0x40c], R14 ;  /* 0x0001030002027a24 */ /* 0x000fca00078e020e */
[----:B------:R-:W-:Y:S02]  /*15be0*/  IADD3 R5, R5, R2, RZ ;  /* 0x0000000205057210 */ /* 0x000fe40007ffe0ff */
[----:B------:R-:W-:-:S05]  /*15bf0*/  SHF.R.S32.HI R2, RZ, 0x1f, R0 ;  /* 0x0000001fff027819 */ /* 0x000fca0000011400 */
[----:B------:R-:W-:-:S04]  /*15c00*/  IMAD R2, R2, c[0x0][0x440], RZ ;  /* 0x0001100002027a24 */ /* 0x000fc800078e02ff */
[----:B------:R-:W-:Y:S02]  /*15c10*/  IMAD R2, R0, c[0x0][0x444], R2 ;  /* 0x0001110000027a24 */ /* 0x000fe400078e0202 */
[----:B--2---:R-:W-:-:S04]  /*15c20*/  IMAD.WIDE.U32 R4, R6, c[0x0][0x438], R4 ;  /* 0x00010e0006047a25 */ /* 0x004fc800078e0004 */
[----:B------:R-:W-:Y:S02]  /*15c30*/  IMAD R5, R6, c[0x0][0x43c], R5 ;  /* 0x00010f0006057a24 */ /* 0x000fe400078e0205 */
[----:B------:R-:W-:-:S04]  /*15c40*/  @P5 IMAD.HI.U32 R6, R3, c[0x0][0x4ec], RZ ;  /* 0x00013b0003065a27 */ /* 0x000fc800078e00ff */
        /* <DEDUP_REMOVED lines=22> */
.L_x_349:
[----:B------:R-:W-:Y:S05]  /*15db0*/  BRA.DIV ~URZ, `(.L_x_287) ;  /* 0x000036827f007947 */ /* 0x000fea000b800000 */
[----:B------:R3:W4:Y:S02]  /*15dc0*/  SHFL.IDX PT, R0, R24, RZ, 0x1c1f ;  /* 0x001c1fff18007589 */ /* 0x00072400000e0000 */
.L_x_350:
[----:B------:R-:W5:Y:S01]  /*15dd0*/  LDL R5, [R1+0x20] ;  /* 0x0000200001057983 */ /* 0x000f620000100800 */
[----:B------:R-:W-:Y:S01]  /*15de0*/  BSSY B0, `(.L_x_288) ;  /* 0x0000049000007945 */ /* 0x000fe20003800000 */
[C---:B-----5:R-:W-:Y:S02]  /*15df0*/  IADD3 R16, R5.reuse, 0x18, RZ ;  /* 0x0000001805107810 */ /* 0x060fe40007ffe0ff */
[C---:B------:R-:W-:Y:S02]  /*15e00*/  IADD3 R15, R5.reuse, 0x20, RZ ;  /* 0x00000020050f7810 */ /* 0x040fe40007ffe0ff */
[C---:B------:R-:W-:Y:S02]  /*15e10*/  IADD3 R14, R5.reuse, 0x28, RZ ;  /* 0x00000028050e7810 */ /* 0x040fe40007ffe0ff */
[C---:B------:R-:W-:Y:S02]  /*15e20*/  IADD3 R13, R5.reuse, 0x30, RZ ;  /* 0x00000030050d7810 */ /* 0x040fe40007ffe0ff */
[----:B------:R-:W-:-:S02]  /*15e30*/  IADD3 R12, R5, 0x38, RZ ;  /* 0x00000038050c7810 */ /* 0x000fc40007ffe0ff */
[C---:B------:R-:W-:Y:S02]  /*15e40*/  IADD3 R11, R5.reuse, 0x40, RZ ;  /* 0x00000040050b7810 */ /* 0x040fe40007ffe0ff */
[C---:B------:R-:W-:Y:S02]  /*15e50*/  IADD3 R10, R5.reuse, 0x48, RZ ;  /* 0x00000048050a7810 */ /* 0x040fe40007ffe0ff */
[C---:B------:R-:W-:Y:S02]  /*15e60*/  IADD3 R9, R5.reuse, 0x50, RZ ;  /* 0x0000005005097810 */ /* 0x040fe40007ffe0ff */
[C---:B------:R-:W-:Y:S02]  /*15e70*/  IADD3 R8, R5.reuse, 0x58, RZ ;  /* 0x0000005805087810 */ /* 0x040fe40007ffe0ff */
[C---:B------:R-:W-:Y:S02]  /*15e80*/  IADD3 R7, R5.reuse, 0x8, RZ ;  /* 0x0000000805077810 */ /* 0x040fe40007ffe0ff */
[----:B------:R-:W-:-:S02]  /*15e90*/  IADD3 R6, R5, 0x10, RZ ;  /* 0x0000001005067810 */ /* 0x000fc40007ffe0ff */
[----:B------:R-:W-:Y:S02]  /*15ea0*/  SHF.R.S32.HI R28, RZ, 0x1f, R15 ;  /* 0x0000001fff1c7819 */ /* 0x000fe4000001140f */
[----:B------:R-:W-:Y:S02]  /*15eb0*/  SHF.R.S32.HI R29, RZ, 0x1f, R14 ;  /* 0x0000001fff1d7819 */ /* 0x000fe4000001140e */
[----:B------:R-:W-:Y:S02]  /*15ec0*/  SHF.R.S32.HI R31, RZ, 0x1f, R13 ;  /* 0x0000001fff1f7819 */ /* 0x000fe4000001140d */
[----:B------:R-:W-:Y:S02]  /*15ed0*/  SHF.R.S32.HI R30, RZ, 0x1f, R12 ;  /* 0x0000001fff1e7819 */ /* 0x000fe4000001140c */
[----:B------:R-:W-:Y:S02]  /*15ee0*/  SHF.R.S32.HI R32, RZ, 0x1f, R11 ;  /* 0x0000001fff207819 */ /* 0x000fe4000001140b */
[----:B------:R-:W-:-:S02]  /*15ef0*/  SHF.R.S32.HI R33, RZ, 0x1f, R10 ;  /* 0x0000001fff217819 */ /* 0x000fc4000001140a */
[----:B------:R-:W-:Y:S02]  /*15f00*/  SHF.R.S32.HI R34, RZ, 0x1f, R9 ;  /* 0x0000001fff227819 */ /* 0x000fe40000011409 */
[----:B------:R-:W-:Y:S02]  /*15f10*/  SHF.R.S32.HI R35, RZ, 0x1f, R8 ;  /* 0x0000001fff237819 */ /* 0x000fe40000011408 */
[----:B------:R-:W-:Y:S02]  /*15f20*/  SHF.R.S32.HI R26, RZ, 0x1f, R7 ;  /* 0x0000001fff1a7819 */ /* 0x000fe40000011407 */
[----:B------:R-:W-:Y:S02]  /*15f30*/  SHF.R.S32.HI R25, RZ, 0x1f, R6 ;  /* 0x0000001fff197819 */ /* 0x000fe40000011406 */
[----:B------:R-:W-:Y:S01]  /*15f40*/  SHF.R.S32.HI R27, RZ, 0x1f, R16 ;  /* 0x0000001fff1b7819 */ /* 0x000fe20000011410 */
[----:B------:R-:W-:Y:S05]  /*15f50*/  @P0 BRA `(.L_x_289) ;  /* 0x0000031000000947 */ /* 0x000fea0003800000 */
[----:B------:R-:W-:Y:S02]  /*15f60*/  ISETP.GE.AND P0, PT, R5, c[0x0][0x3c8], PT ;  /* 0x0000f20005007a0c */ /* 0x000fe40003f06270 */
[----:B------:R-:W-:-:S02]  /*15f70*/  ISETP.GE.AND P1, PT, R7, c[0x0][0x3c8], PT ;  /* 0x0000f20007007a0c */ /* 0x000fc40003f26270 */
[----:B------:R-:W-:Y:S02]  /*15f80*/  ISETP.GE.AND P3, PT, R6, c[0x0][0x3c8], PT ;  /* 0x0000f20006007a0c */ /* 0x000fe40003f66270 */
[----:B------:R-:W-:-:S07]  /*15f90*/  ISETP.GE.AND P4, PT, R16, c[0x0][0x3c8], PT ;  /* 0x0000f20010007a0c */ /* 0x000fce0003f86270 */
[----:B----4-:R-:W-:Y:S02]  /*15fa0*/  @!P0 IMAD.MOV.U32 R2, RZ, RZ, R0 ;  /* 0x000000ffff028224 */ /* 0x010fe400078e0000 */
[----:B--2---:R-:W-:-:S04]  /*15fb0*/  @!P0 IMAD.MOV.U32 R3, RZ, RZ, R4 ;  /* 0x000000ffff038224 */ /* 0x004fc800078e0004 */
[----:B------:R-:W-:Y:S01]  /*15fc0*/  @!P0 IMAD.WIDE R18, R5, 0x4, R2 ;  /* 0x0000000405128825 */ /* 0x000fe200078e0202 */
[----:B------:R-:W-:-:S04]  /*15fd0*/  @!P1 LEA R2, P2, R7, R0, 0x2 ;  /* 0x0000000007029211 */ /* 0x000fc800078410ff */
[----:B------:R-:W-:Y:S01]  /*15fe0*/  @!P1 LEA.HI.X R3, R7, R4, R26, 0x2, P2 ;  /* 0x0000000407039211 */ /* 0x000fe200010f141a */
[----:B------:R2:W-:Y:S01]  /*15ff0*/  @!P0 ST.E.64 [R18.64], R128 ;  /* 0x0000008012008985 */ /* 0x0005e2000c101b06 */
[----:B------:R-:W-:-:S03]  /*16000*/  ISETP.GE.AND P2, PT, R14, c[0x0][0x3c8], PT ;  /* 0x0000f2000e007a0c */ /* 0x000fc60003f46270 */
[----:B------:R4:W-:Y:S01]  /*16010*/  @!P1 ST.E.64 [R2.64], R124 ;  /* 0x0000007c02009985 */ /* 0x0009e2000c101b06 */
[----:B------:R-:W-:Y:S02]  /*16020*/  ISETP.GE.AND P1, PT, R15, c[0x0][0x3c8], PT ;  /* 0x0000f2000f007a0c */ /* 0x000fe40003f26270 */
[----:B--2---:R-:W-:-:S04]  /*16030*/  @!P3 LEA R18, P0, R6, R0, 0x2 ;  /* 0x000000000612b211 */ /* 0x004fc800078010ff */
[----:B------:R-:W-:Y:S02]  /*16040*/  @!P3 LEA.HI.X R19, R6, R4, R25, 0x2, P0 ;  /* 0x000000040613b211 */ /* 0x000fe400000f1419 */
[----:B----4-:R-:W-:-:S03]  /*16050*/  @!P4 LEA R2, P0, R16, R0, 0x2 ;  /* 0x000000001002c211 */ /* 0x010fc600078010ff */
[----:B------:R2:W-:Y:S01]  /*16060*/  @!P3 ST.E.64 [R18.64], R120 ;  /* 0x000000781200b985 */ /* 0x0005e2000c101b06 */
[----:B------:R-:W-:Y:S02]  /*16070*/  @!P4 LEA.HI.X R3, R16, R4, R27, 0x2, P0 ;  /* 0x000000041003c211 */ /* 0x000fe400000f141b */
[----:B------:R-:W-:-:S03]  /*16080*/  ISETP.GE.AND P3, PT, R11, c[0x0][0x3c8], PT ;  /* 0x0000f2000b007a0c */ /* 0x000fc60003f66270 */
[----:B------:R4:W-:Y:S01]  /*16090*/  @!P4 ST.E.64 [R2.64], R116 ;  /* 0x000000740200c985 */ /* 0x0009e2000c101b06 */
[----:B------:R-:W-:Y:S02]  /*160a0*/  ISETP.GE.AND P4, PT, R13, c[0x0][0x3c8], PT ;  /* 0x0000f2000d007a0c */ /* 0x000fe40003f86270 */
[----:B--2---:R-:W-:-:S04]  /*160b0*/  @!P1 LEA R18, P0, R15, R0, 0x2 ;  /* 0x000000000f129211 */ /* 0x004fc800078010ff */
[----:B------:R-:W-:Y:S02]  /*160c0*/  @!P1 LEA.HI.X R19, R15, R4, R28, 0x2, P0 ;  /* 0x000000040f139211 */ /* 0x000fe400000f141c */
[----:B----4-:R-:W-:-:S03]  /*160d0*/  @!P2 LEA R2, P0, R14, R0, 0x2 ;  /* 0x000000000e02a211 */ /* 0x010fc600078010ff */
[----:B------:R2:W-:Y:S01]  /*160e0*/  @!P1 ST.E.64 [R18.64], R112 ;  /* 0x0000007012009985 */ /* 0x0005e2000c101b06 */
[----:B------:R-:W-:Y:S02]  /*160f0*/  ISETP.GE.AND P1, PT, R12, c[0x0][0x3c8], PT ;  /* 0x0000f2000c007a0c */ /* 0x000fe40003f26270 */
[----:B------:R-:W-:Y:S02]  /*16100*/  @!P2 LEA.HI.X R3, R14, R4, R29, 0x2, P0 ;  /* 0x000000040e03a211 */ /* 0x000fe400000f141d */
[----:B------:R-:W-:-:S03]  /*16110*/  @!P4 LEA R20, P0, R13, R0, 0x2 ;  /* 0x000000000d14c211 */ /* 0x000fc600078010ff */
        /* <DEDUP_REMOVED lines=11> */
[----:B-----5:R-:W-:-:S03]  /*161d0*/  @!P4 LEA R20, P0, R10, R0, 0x2 ;  /* 0x000000000a14c211 */ /* 0x020fc600078010ff */
[----:B------:R4:W-:Y:S01]  /*161e0*/  @!P3 ST.E.64 [R2.64], R108 ;  /* 0x0000006c0200b985 */ /* 0x0009e2000c101b06 */
[----:B------:R-:W-:-:S05]  /*161f0*/  @!P4 LEA.HI.X R21, R10, R4, R33, 0x2, P0 ;  /* 0x000000040a15c211 */ /* 0x000fca00000f1421 */
[----:B------:R1:W-:Y:S01]  /*16200*/  @!P4 ST.E.64 [R20.64], R178 ;  /* 0x000000b21400c985 */ /* 0x0003e2000c101b06 */
[----:B--2---:R-:W-:-:S04]  /*16210*/  @!P2 LEA R18, P0, R9, R0, 0x2 ;  /* 0x000000000912a211 */ /* 0x004fc800078010ff */
[----:B------:R-:W-:Y:S02]  /*16220*/  @!P2 LEA.HI.X R19, R9, R4, R34, 0x2, P0 ;  /* 0x000000040913a211 */ /* 0x000fe400000f1422 */
[----:B----4-:R-:W-:-:S03]  /*16230*/  @!P1 LEA R2, P0, R8, R0, 0x2 ;  /* 0x0000000008029211 */ /* 0x010fc600078010ff */
[----:B------:R1:W-:Y:S01]  /*16240*/  @!P2 ST.E.64 [R18.64], R170 ;  /* 0x000000aa1200a985 */ /* 0x0003e2000c101b06 */
[----:B------:R-:W-:-:S05]  /*16250*/  @!P1 LEA.HI.X R3, R8, R4, R35, 0x2, P0 ;  /* 0x0000000408039211 */ /* 0x000fca00000f1423 */
[----:B------:R1:W-:Y:S04]  /*16260*/  @!P1 ST.E.64 [R2.64], R96 ;  /* 0x0000006002009985 */ /* 0x0003e8000c101b06 */
.L_x_289:
[----:B------:R-:W-:Y:S05]  /*16270*/  BSYNC B0 ;  /* 0x0000000000007941 */ /* 0x000fea0003800000 */
.L_x_288:
[----:B------:R-:W-:Y:S05]  /*16280*/  BRA.DIV ~URZ, `(.L_x_290) ;  /* 0x000032127f007947 */ /* 0x000fea000b800000 */
[----:B--2---:R2:W1:Y:S04]  /*16290*/  SHFL.IDX PT, R4, R17, 0x1, 0x1c1f ;  /* 0x003c1f0011047f89 */ /* 0x00446800000e0000 */
[----:B----4-:R2:W4:Y:S02]  /*162a0*/  SHFL.IDX PT, R0, R24, 0x1, 0x1c1f ;  /* 0x003c1f0018007f89 */ /* 0x01052400000e0000 */
.L_x_351:
[----:B------:R-:W-:Y:S01]  /*162b0*/  BSSY B0, `(.L_x_291) ;  /* 0x0000034000007945 */ /* 0x000fe20003800000 */
[----:B------:R-:W-:Y:S05]  /*162c0*/  @P6 BRA `(.L_x_292) ;  /* 0x0000032000006947 */ /* 0x000fea0003800000 */
[----:B------:R-:W5:Y:S01]  /*162d0*/  LDL R5, [R1+0x20] ;  /* 0x0000200001057983 */ /* 0x000f620000100800 */
[----:B------:R-:W-:Y:S02]  /*162e0*/  ISETP.GE.AND P0, PT, R7, c[0x0][0x3c8], PT ;  /* 0x0000f20007007a0c */ /* 0x000fe40003f06270 */
[----:B------:R-:W-:Y:S02]  /*162f0*/  ISETP.GE.AND P3, PT, R6, c[0x0][0x3c8], PT ;  /* 0x0000f20006007a0c */ /* 0x000fe40003f66270 */
[----:B------:R-:W-:-:S09]  /*16300*/  ISETP.GE.AND P4, PT, R16, c[0x0][0x3c8], PT ;  /* 0x0000f20010007a0c */ /* 0x000fd20003f86270 */
[----:B-1--4-:R-:W-:-:S04]  /*16310*/  @!P0 LEA R2, P2, R7, R0, 0x2 ;  /* 0x0000000007028211 */ /* 0x012fc800078410ff */
[----:B------:R-:W-:Y:S02]  /*16320*/  @!P0 LEA.HI.X R3, R7, R4, R26, 0x2, P2 ;  /* 0x0000000407038211 */ /* 0x000fe400010f141a */
[----:B------:R-:W-:Y:S02]  /*16330*/  ISETP.GE.AND P2, PT, R15, c[0x0][0x3c8], PT ;  /* 0x0000f2000f007a0c */ /* 0x000fe40003f46270 */
[----:B-----5:R-:W-:-:S13]  /*16340*/  ISETP.GE.AND P1, PT, R5, c[0x0][0x3c8], PT ;  /* 0x0000f20005007a0c */ /* 0x020fda0003f26270 */
[----:B------:R-:W-:Y:S02]  /*16350*/  @!P1 IMAD.MOV.U32 R18, RZ, RZ, R0 ;  /* 0x000000ffff129224 */ /* 0x000fe400078e0000 */
[----:B------:R-:W-:-:S04]  /*16360*/  @!P1 IMAD.MOV.U32 R19, RZ, RZ, R4 ;  /* 0x000000ffff139224 */ /* 0x000fc800078e0004 */
[----:B------:R-:W-:-:S05]  /*16370*/  @!P1 IMAD.WIDE R18, R5, 0x4, R18 ;  /* 0x0000000405129825 */ /* 0x000fca00078e0212 */
[----:B------:R1:W-:Y:S01]  /*16380*/  @!P1 ST.E.64 [R18.64], R172 ;  /* 0x000000ac12009985 */ /* 0x0003e2000c101b06 */
[----:B------:R-:W-:-:S03]  /*16390*/  ISETP.GE.AND P1, PT, R14, c[0x0][0x3c8], PT ;  /* 0x0000f2000e007a0c */ /* 0x000fc60003f26270 */
[----:B------:R4:W-:Y:S01]  /*163a0*/  @!P0 ST.E.64 [R2.64], R174 ;  /* 0x000000ae02008985 */ /* 0x0009e2000c101b06 */
[-C--:B-1----:R-:W-:Y:S02]  /*163b0*/  @!P3 LEA R18, P5, R6, R0.reuse, 0x2 ;  /* 0x000000000612b211 */ /* 0x082fe400078a10ff */
[----:B----4-:R-:W-:Y:S02]  /*163c0*/  @!P4 LEA R2, P0, R16, R0, 0x2 ;  /* 0x000000001002c211 */ /* 0x010fe400078010ff */
[-C--:B------:R-:W-:Y:S02]  /*163d0*/  @!P3 LEA.HI.X R19, R6, R4.reuse, R25, 0x2, P5 ;  /* 0x000000040613b211 */ /* 0x080fe400028f1419 */
[----:B------:R-:W-:Y:S02]  /*163e0*/  @!P4 LEA.HI.X R3, R16, R4, R27, 0x2, P0 ;  /* 0x000000041003c211 */ /* 0x000fe400000f141b */
[----:B------:R-:W-:Y:S01]  /*163f0*/  ISETP.GE.AND P0, PT, R13, c[0x0][0x3c8], PT ;  /* 0x0000f2000d007a0c */ /* 0x000fe20003f06270 */
[----:B------:R1:W-:Y:S01]  /*16400*/  @!P3 ST.E.64 [R18.64], R176 ;  /* 0x000000b01200b985 */ /* 0x0003e2000c101b06 */
[----:B------:R-:W-:-:S03]  /*16410*/  ISETP.GE.AND P5, PT, R11, c[0x0][0x3c8], PT ;  /* 0x0000f2000b007a0c */ /* 0x000fc60003fa6270 */
[----:B------:R4:W-:Y:S01]  /*16420*/  @!P4 ST.E.64 [R2.64], R118 ;  /* 0x000000760200c985 */ /* 0x0009e2000c101b06 */
        /* <DEDUP_REMOVED lines=10> */
[CC--:B----4-:R-:W-:Y:S02]  /*164d0*/  @!P4 LEA R2, P1, R12.reuse, R0.reuse, 0x2 ;  /* 0x000000000c02c211 */ /* 0x0d0fe400078210ff */
[----:B------:R-:W-:Y:S01]  /*164e0*/  ISETP.GE.AND P2, PT, R9, c[0x0][0x3c8], PT ;  /* 0x0000f20009007a0c */ /* 0x000fe20003f46270 */
[----:B------:R1:W-:Y:S01]  /*164f0*/  @!P0 ST.E.64 [R18.64], R126 ;  /* 0x0000007e12008985 */ /* 0x0003e2000c101b06 */
[----:B------:R-:W-:Y:S02]  /*16500*/  @!P5 LEA R22, P0, R11, R0, 0x2 ;  /* 0x000000000b16d211 */ /* 0x000fe400078010ff */
[----:B------:R-:W-:Y:S02]  /*16510*/  @!P4 LEA.HI.X R3, R12, R4, R30, 0x2, P1 ;  /* 0x000000040c03c211 */ /* 0x000fe400008f141e */
[----:B------:R-:W-:-:S02]  /*16520*/  ISETP.GE.AND P1, PT, R8, c[0x0][0x3c8], PT ;  /* 0x0000f20008007a0c */ /* 0x000fc40003f26270 */
[----:B------:R-:W-:Y:S01]  /*16530*/  @!P5 LEA.HI.X R23, R11, R4, R32, 0x2, P0 ;  /* 0x000000040b17d211 */ /* 0x000fe200000f1420 */
[----:B------:R4:W-:Y:S01]  /*16540*/  @!P4 ST.E.64 [R2.64], R130 ;  /* 0x000000820200c985 */ /* 0x0009e2000c101b06 */
[----:B------:R-:W-:-:S03]  /*16550*/  @!P3 LEA R20, P0, R10, R0, 0x2 ;  /* 0x000000000a14b211 */ /* 0x000fc600078010ff */
[----:B------:R2:W-:Y:S01]  /*16560*/  @!P5 ST.E.64 [R22.64], R182 ;  /* 0x000000b61600d985 */ /* 0x0005e2000c101b06 */
[----:B------:R-:W-:-:S05]  /*16570*/  @!P3 LEA.HI.X R21, R10, R4, R33, 0x2, P0 ;  /* 0x000000040a15b211 */ /* 0x000fca00000f1421 */
[----:B------:R2:W-:Y:S01]  /*16580*/  @!P3 ST.E.64 [R20.64], R180 ;  /* 0x000000b41400b985 */ /* 0x0005e2000c101b06 */
[----:B-1----:R-:W-:-:S04]  /*16590*/  @!P2 LEA R18, P0, R9, R0, 0x2 ;  /* 0x000000000912a211 */ /* 0x002fc800078010ff */
[----:B------:R-:W-:Y:S02]  /*165a0*/  @!P2 LEA.HI.X R19, R9, R4, R34, 0x2, P0 ;  /* 0x000000040913a211 */ /* 0x000fe400000f1422 */
[----:B----4-:R-:W-:-:S03]  /*165b0*/  @!P1 LEA R2, P0, R8, R0, 0x2 ;  /* 0x0000000008029211 */ /* 0x010fc600078010ff */
[----:B------:R2:W-:Y:S01]  /*165c0*/  @!P2 ST.E.64 [R18.64], R110 ;  /* 0x0000006e1200a985 */ /* 0x0005e2000c101b06 */
[----:B------:R-:W-:-:S05]  /*165d0*/  @!P1 LEA.HI.X R3, R8, R4, R35, 0x2, P0 ;  /* 0x0000000408039211 */ /* 0x000fca00000f1423 */
[----:B------:R2:W-:Y:S04]  /*165e0*/  @!P1 ST.E.64 [R2.64], R86 ;  /* 0x0000005602009985 */ /* 0x0005e8000c101b06 */
.L_x_292:
[----:B------:R-:W-:Y:S05]  /*165f0*/  BSYNC B0 ;  /* 0x0000000000007941 */ /* 0x000fea0003800000 */
.L_x_291:
[----:B------:R-:W-:Y:S05]  /*16600*/  BRA.DIV ~URZ, `(.L_x_293) ;  /* 0x00002f527f007947 */ /* 0x000fea000b800000 */
[----:B-1----:R1:W2:Y:S02]  /*16610*/  SHFL.IDX PT, R4, R17, 0x2, 0x1c1f ;  /* 0x005c1f0011047f89 */ /* 0x0022a400000e0000 */
.L_x_352:
[----:B------:R-:W-:Y:S05]  /*16620*/  BRA.DIV ~URZ, `(.L_x_294) ;  /* 0x00002fa27f007947 */ /* 0x000fea000b800000 */
[----:B----4-:R4:W1:Y:S02]  /*16630*/  SHFL.IDX PT, R0, R24, 0x2, 0x1c1f ;  /* 0x005c1f0018007f89 */ /* 0x01086400000e0000 */
.L_x_353:
[----:B--2---:R-:W2:Y:S01]  /*16640*/  LDL R2, [R1+0x40] ;  /* 0x0000400001027983 */ /* 0x004ea20000100800 */
[----:B------:R-:W-:Y:S01]  /*16650*/  BSSY B0, `(.L_x_295) ;  /* 0x0000035000007945 */ /* 0x000fe20003800000 */
[----:B--2---:R-:W-:-:S13]  /*16660*/  LOP3.LUT P0, RZ, R2, 0x1, RZ, 0xc0, !PT ;  /* 0x0000000102ff7812 */ /* 0x004fda000780c0ff */
[----:B------:R-:W-:Y:S05]  /*16670*/  @P0 BRA `(.L_x_296) ;  /* 0x0000032000000947 */ /* 0x000fea0003800000 */
[----:B------:R-:W2:Y:S01]  /*16680*/  LDL R5, [R1+0x20] ;  /* 0x0000200001057983 */ /* 0x000ea20000100800 */
[----:B------:R-:W-:Y:S02]  /*16690*/  ISETP.GE.AND P2, PT, R7, c[0x0][0x3c8], PT ;  /* 0x0000f20007007a0c */ /* 0x000fe40003f46270 */
[----:B------:R-:W-:Y:S02]  /*166a0*/  ISETP.GE.AND P4, PT, R6, c[0x0][0x3c8], PT ;  /* 0x0000f20006007a0c */ /* 0x000fe40003f86270 */
[----:B------:R-:W-:Y:S02]  /*166b0*/  ISETP.GE.AND P3, PT, R16, c[0x0][0x3c8], PT ;  /* 0x0000f20010007a0c */ /* 0x000fe40003f66270 */
[----:B------:R-:W-:-:S07]  /*166c0*/  ISETP.GE.AND P6, PT, R13, c[0x0][0x3c8], PT ;  /* 0x0000f2000d007a0c */ /* 0x000fce0003fc6270 */
[----:B-1----:R-:W-:-:S04]  /*166d0*/  @!P2 LEA R2, P1, R7, R0, 0x2 ;  /* 0x000000000702a211 */ /* 0x002fc800078210ff */
[----:B------:R-:W-:Y:S02]  /*166e0*/  @!P2 LEA.HI.X R3, R7, R4, R26, 0x2, P1 ;  /* 0x000000040703a211 */ /* 0x000fe400008f141a */
[----:B------:R-:W-:Y:S02]  /*166f0*/  ISETP.GE.AND P1, PT, R15, c[0x0][0x3c8], PT ;  /* 0x0000f2000f007a0c */ /* 0x000fe40003f26270 */
[----:B--2---:R-:W-:-:S13]  /*16700*/  ISETP.GE.AND P0, PT, R5, c[0x0][0x3c8], PT ;  /* 0x0000f20005007a0c */ /* 0x004fda0003f06270 */
[----:B------:R-:W-:Y:S02]  /*16710*/  @!P0 IMAD.MOV.U32 R18, RZ, RZ, R0 ;  /* 0x000000ffff128224 */ /* 0x000fe400078e0000 */
[----:B------:R-:W-:-:S04]  /*16720*/  @!P0 IMAD.MOV.U32 R19, RZ, RZ, R4 ;  /* 0x000000ffff138224 */ /* 0x000fc800078e0004 */
[----:B------:R-:W-:-:S05]  /*16730*/  @!P0 IMAD.WIDE R18, R5, 0x4, R18 ;  /* 0x0000000405128825 */ /* 0x000fca00078e0212 */
[----:B------:R1:W-:Y:S01]  /*16740*/  @!P0 ST.E.64 [R18.64], R40 ;  /* 0x0000002812008985 */ /* 0x0003e2000c101b06 */
[----:B------:R-:W-:-:S03]  /*16750*/  ISETP.GE.AND P0, PT, R14, c[0x0][0x3c8], PT ;  /* 0x0000f2000e007a0c */ /* 0x000fc60003f06270 */
[----:B------:R2:W-:Y:S01]  /*16760*/  @!P2 ST.E.64 [R2.64], R42 ;  /* 0x0000002a0200a985 */ /* 0x0005e2000c101b06 */
[-C--:B-1----:R-:W-:Y:S02]  /*16770*/  @!P4 LEA R18, P5, R6, R0.reuse, 0x2 ;  /* 0x000000000612c211 */ /* 0x082fe400078a10ff */
[----:B--2---:R-:W-:Y:S02]  /*16780*/  @!P3 LEA R2, P2, R16, R0, 0x2 ;  /* 0x000000001002b211 */ /* 0x004fe400078410ff */
[-C--:B------:R-:W-:Y:S02]  /*16790*/  @!P4 LEA.HI.X R19, R6, R4.reuse, R25, 0x2, P5 ;  /* 0x000000040613c211 */ /* 0x080fe400028f1419 */
[----:B------:R-:W-:Y:S02]  /*167a0*/  @!P3 LEA.HI.X R3, R16, R4, R27, 0x2, P2 ;  /* 0x000000041003b211 */ /* 0x000fe400010f141b */
[----:B------:R-:W-:Y:S01]  /*167b0*/  @!P1 LEA R20, P5, R15, R0, 0x2 ;  /* 0x000000000f149211 */ /* 0x000fe200078a10ff */
[----:B------:R1:W-:Y:S01]  /*167c0*/  @!P4 ST.E.64 [R18.64], R44 ;  /* 0x0000002c1200c985 */ /* 0x0003e2000c101b06 */
[----:B------:R-:W-:-:S02]  /*167d0*/  ISETP.GE.AND P4, PT, R12, c[0x0][0x3c8], PT ;  /* 0x0000f2000c007a0c */ /* 0x000fc40003f86270 */
[----:B------:R-:W-:Y:S01]  /*167e0*/  @!P1 LEA.HI.X R21, R15, R4, R28, 0x2, P5 ;  /* 0x000000040f159211 */ /* 0x000fe200028f141c */
[----:B------:R2:W-:Y:S01]  /*167f0*/  @!P3 ST.E.64 [R2.64], R46 ;  /* 0x0000002e0200b985 */ /* 0x0005e2000c101b06 */
[----:B------:R-:W-:-:S03]  /*16800*/  ISETP.GE.AND P3, PT, R11, c[0x0][0x3c8], PT ;  /* 0x0000f2000b007a0c */ /* 0x000fc60003f66270 */
[----:B------:R-:W-:Y:S01]  /*16810*/  @!P1 ST.E.64 [R20.64], R64 ;  /* 0x0000004014009985 */ /* 0x000fe2000c101b06 */
[----:B------:R-:W-:Y:S02]  /*16820*/  ISETP.GE.AND P1, PT, R9, c[0x0][0x3c8], PT ;  /* 0x0000f20009007a0c */ /* 0x000fe40003f26270 */
[CC--:B-1----:R-:W-:Y:S02]  /*16830*/  @!P6 LEA R18, P5, R13.reuse, R0.reuse, 0x2 ;  /* 0x000000000d12e211 */ /* 0x0c2fe400078a10ff */
[C---:B--2---:R-:W-:Y:S02]  /*16840*/  @!P0 LEA R2, P2, R14.reuse, R0, 0x2 ;  /* 0x000000000e028211 */ /* 0x044fe400078410ff */
[-C--:B------:R-:W-:Y:S02]  /*16850*/  @!P6 LEA.HI.X R19, R13, R4.reuse, R31, 0x2, P5 ;  /* 0x000000040d13e211 */ /* 0x080fe400028f141f */
[----:B------:R-:W-:Y:S02]  /*16860*/  @!P0 LEA.HI.X R3, R14, R4, R29, 0x2, P2 ;  /* 0x000000040e038211 */ /* 0x000fe400010f141d */
[----:B------:R-:W-:-:S03]  /*16870*/  ISETP.GE.AND P2, PT, R10, c[0x0][0x3c8], PT ;  /* 0x0000f2000a007a0c */ /* 0x000fc60003f46270 */
[----:B------:R1:W-:Y:S01]  /*16880*/  @!P0 ST.E.64 [R2.64], R50 ;  /* 0x0000003202008985 */ /* 0x0003e2000c101b06 */
[----:B------:R-:W-:-:S03]  /*16890*/  ISETP.GE.AND P0, PT, R8, c[0x0][0x3c8], PT ;  /* 0x0000f20008007a0c */ /* 0x000fc60003f06270 */
[----:B------:R2:W-:Y:S01]  /*168a0*/  @!P6 ST.E.64 [R18.64], R52 ;  /* 0x000000341200e985 */ /* 0x0005e2000c101b06 */
[----:B-1----:R-:W-:-:S04]  /*168b0*/  @!P4 LEA R2, P5, R12, R0, 0x2 ;  /* 0x000000000c02c211 */ /* 0x002fc800078a10ff */
[----:B------:R-:W-:Y:S02]  /*168c0*/  @!P4 LEA.HI.X R3, R12, R4, R30, 0x2, P5 ;  /* 0x000000040c03c211 */ /* 0x000fe400028f141e */
[----:B------:R-:W-:-:S03]  /*168d0*/  @!P3 LEA R22, P5, R11, R0, 0x2 ;  /* 0x000000000b16b211 */ /* 0x000fc600078a10ff */
[----:B------:R1:W-:Y:S01]  /*168e0*/  @!P4 ST.E.64 [R2.64], R54 ;  /* 0x000000360200c985 */ /* 0x0003e2000c101b06 */
[C---:B------:R-:W-:Y:S02]  /*168f0*/  @!P2 LEA R20, P4, R10.reuse, R0, 0x2 ;  /* 0x000000000a14a211 */ /* 0x040fe400078810ff */
[----:B------:R-:W-:Y:S02]  /*16900*/  @!P3 LEA.HI.X R23, R11, R4, R32, 0x2, P5 ;  /* 0x000000040b17b211 */ /* 0x000fe400028f1420 */
[C---:B--2---:R-:W-:Y:S02]  /*16910*/  @!P1 LEA R18, P5, R9.reuse, R0, 0x2 ;  /* 0x0000000009129211 */ /* 0x044fe400078a10ff */
[-C--:B------:R-:W-:Y:S01]  /*16920*/  @!P2 LEA.HI.X R21, R10, R4.reuse, R33, 0x2, P4 ;  /* 0x000000040a15a211 */ /* 0x080fe200020f1421 */
[----:B------:R2:W-:Y:S01]  /*16930*/  @!P3 ST.E.64 [R22.64], R68 ;  /* 0x000000441600b985 */ /* 0x0005e2000c101b06 */
[----:B------:R-:W-:-:S03]  /*16940*/  @!P1 LEA.HI.X R19, R9, R4, R34, 0x2, P5 ;  /* 0x0000000409139211 */ /* 0x000fc600028f1422 */
[----:B------:R2:W-:Y:S04]  /*16950*/  @!P2 ST.E.64 [R20.64], R60 ;  /* 0x0000003c1400a985 */ /* 0x0005e8000c101b06 */
[----:B------:R2:W-:Y:S01]  /*16960*/  @!P1 ST.E.64 [R18.64], R56 ;  /* 0x0000003812009985 */ /* 0x0005e2000c101b06 */
[----:B-1----:R-:W-:-:S04]  /*16970*/  @!P0 LEA R2, P4, R8, R0, 0x2 ;  /* 0x0000000008028211 */ /* 0x002fc800078810ff */
[----:B------:R-:W-:-:S05]  /*16980*/  @!P0 LEA.HI.X R3, R8, R4, R35, 0x2, P4 ;  /* 0x0000000408038211 */ /* 0x000fca00020f1423 */
[----:B------:R2:W-:Y:S04]  /*16990*/  @!P0 ST.E.64 [R2.64], R36 ;  /* 0x0000002402008985 */ /* 0x0005e8000c101b06 */
.L_x_296:
[----:B------:R-:W-:Y:S05]  /*169a0*/  BSYNC B0 ;  /* 0x0000000000007941 */ /* 0x000fea0003800000 */
.L_x_295:
[----:B------:R-:W-:Y:S05]  /*169b0*/  BRA.DIV ~URZ, `(.L_x_297) ;  /* 0x00002c727f007947 */ /* 0x000fea000b800000 */
[----:B------:R2:W3:Y:S04]  /*169c0*/  SHFL.IDX PT, R4, R17, 0x3, 0x1c1f ;  /* 0x007c1f0011047f89 */ /* 0x0004e800000e0000 */
[----:B-1----:R2:W1:Y:S02]  /*169d0*/  SHFL.IDX PT, R0, R24, 0x3, 0x1c1f ;  /* 0x007c1f0018007f89 */ /* 0x00246400000e0000 */
.L_x_354:
[----:B--2---:R-:W2:Y:S02]  /*169e0*/  LDL R2, [R1+0x40] ;  /* 0x0000400001027983 */ /* 0x004ea40000100800 */
[----:B--2---:R-:W-:-:S13]  /*169f0*/  LOP3.LUT P0, RZ, R2, 0x2, RZ, 0xc0, !PT ;  /* 0x0000000202ff7812 */ /* 0x004fda000780c0ff */
[----:B------:R-:W-:Y:S05]  /*16a00*/  @P0 BRA `(.L_x_285) ;  /* 0x000010a000000947 */ /* 0x000fea0003800000 */
[----:B------:R-:W2:Y:S01]  /*16a10*/  LDL R5, [R1+0x20] ;  /* 0x0000200001057983 */ /* 0x000ea20000100800 */
[----:B------:R-:W-:Y:S02]  /*16a20*/  ISETP.GE.AND P3, PT, R7, c[0x0][0x3c8], PT ;  /* 0x0000f20007007a0c */ /* 0x000fe40003f66270 */
[----:B------:R-:W-:Y:S02]  /*16a30*/  ISETP.GE.AND P2, PT, R6, c[0x0][0x3c8], PT ;  /* 0x0000f20006007a0c */ /* 0x000fe40003f46270 */
[----:B------:R-:W-:Y:S02]  /*16a40*/  ISETP.GE.AND P1, PT, R16, c[0x0][0x3c8], PT ;  /* 0x0000f20010007a0c */ /* 0x000fe40003f26270 */
[----:B------:R-:W-:-:S07]  /*16a50*/  ISETP.GE.AND P0, PT, R15, c[0x0][0x3c8], PT ;  /* 0x0000f2000f007a0c */ /* 0x000fce0003f06270 */
[CC--:B-1----:R-:W-:Y:S02]  /*16a60*/  @!P3 LEA R20, P6, R7.reuse, R0.reuse, 0x2 ;  /* 0x000000000714b211 */ /* 0x0c2fe400078c10ff */
[C---:B------:R-:W-:Y:S02]  /*16a70*/  @!P2 LEA R18, P5, R6.reuse, R0, 0x2 ;  /* 0x000000000612a211 */ /* 0x040fe400078a10ff */
[-C--:B---3--:R-:W-:Y:S02]  /*16a80*/  @!P3 LEA.HI.X R21, R7, R4.reuse, R26, 0x2, P6 ;  /* 0x000000040715b211 */ /* 0x088fe400030f141a */
[----:B------:R-:W-:Y:S02]  /*16a90*/  @!P2 LEA.HI.X R19, R6, R4, R25, 0x2, P5 ;  /* 0x000000040613a211 */ /* 0x000fe400028f1419 */
[-C--:B------:R-:W-:Y:S02]  /*16aa0*/  @!P1 LEA R6, P6, R16, R0.reuse, 0x2 ;  /* 0x0000000010069211 */ /* 0x080fe400078c10ff */
[----:B------:R-:W-:-:S02]  /*16ab0*/  @!P0 LEA R2, P5, R15, R0, 0x2 ;  /* 0x000000000f028211 */ /* 0x000fc400078a10ff */
[-C--:B------:R-:W-:Y:S02]  /*16ac0*/  @!P1 LEA.HI.X R7, R16, R4.reuse, R27, 0x2, P6 ;  /* 0x0000000410079211 */ /* 0x080fe400030f141b */
[----:B------:R-:W-:Y:S02]  /*16ad0*/  ISETP.GE.AND P6, PT, R14, c[0x0][0x3c8], PT ;  /* 0x0000f2000e007a0c */ /* 0x000fe40003fc6270 */
[----:B------:R-:W-:Y:S02]  /*16ae0*/  @!P0 LEA.HI.X R3, R15, R4, R28, 0x2, P5 ;  /* 0x000000040f038211 */ /* 0x000fe400028f141c */
[----:B------:R-:W-:Y:S02]  /*16af0*/  ISETP.GE.AND P5, PT, R13, c[0x0][0x3c8], PT ;  /* 0x0000f2000d007a0c */ /* 0x000fe40003fa6270 */
[----:B--2---:R-:W-:-:S13]  /*16b00*/  ISETP.GE.AND P4, PT, R5, c[0x0][0x3c8], PT ;  /* 0x0000f20005007a0c */ /* 0x004fda0003f86270 */
[----:B------:R-:W-:Y:S02]  /*16b10*/  @!P4 IMAD.MOV.U32 R22, RZ, RZ, R0 ;  /* 0x000000ffff16c224 */ /* 0x000fe400078e0000 */
[----:B------:R-:W-:-:S04]  /*16b20*/  @!P4 IMAD.MOV.U32 R23, RZ, RZ, R4 ;  /* 0x000000ffff17c224 */ /* 0x000fc800078e0004 */
[----:B------:R-:W-:-:S05]  /*16b30*/  @!P4 IMAD.WIDE R22, R5, 0x4, R22 ;  /* 0x000000040516c825 */ /* 0x000fca00078e0216 */
[----:B------:R-:W-:Y:S01]  /*16b40*/  @!P4 ST.E.64 [R22.64], R84 ;  /* 0x000000541600c985 */ /* 0x000fe2000c101b06 */
[----:B------:R-:W-:-:S03]  /*16b50*/  ISETP.GE.AND P4, PT, R12, c[0x0][0x3c8], PT ;  /* 0x0000f2000c007a0c */ /* 0x000fc60003f86270 */
[----:B------:R-:W-:Y:S01]  /*16b60*/  @!P3 ST.E.64 [R20.64], R80 ;  /* 0x000000501400b985 */ /* 0x000fe2000c101b06 */
[----:B------:R-:W-:-:S03]  /*16b70*/  ISETP.GE.AND P3, PT, R11, c[0x0][0x3c8], PT ;  /* 0x0000f2000b007a0c */ /* 0x000fc60003f66270 */
[----:B------:R1:W-:Y:S01]  /*16b80*/  @!P2 ST.E.64 [R18.64], R72 ;  /* 0x000000481200a985 */ /* 0x0003e2000c101b06 */
[----:B------:R-:W-:-:S03]  /*16b90*/  ISETP.GE.AND P2, PT, R10, c[0x0][0x3c8], PT ;  /* 0x0000f2000a007a0c */ /* 0x000fc60003f46270 */
[----:B------:R2:W-:Y:S01]  /*16ba0*/  @!P1 ST.E.64 [R6.64], R66 ;  /* 0x0000004206009985 */ /* 0x0005e2000c101b06 */
[----:B------:R-:W-:-:S03]  /*16bb0*/  @!P5 LEA R16, P1, R13, R0, 0x2 ;  /* 0x000000000d10d211 */ /* 0x000fc600078210ff */
[----:B------:R3:W-:Y:S01]  /*16bc0*/  @!P0 ST.E.64 [R2.64], R48 ;  /* 0x0000003002008985 */ /* 0x0007e2000c101b06 */
[----:B------:R-:W-:Y:S02]  /*16bd0*/  @!P5 LEA.HI.X R17, R13, R4, R31, 0x2, P1 ;  /* 0x000000040d11d211 */ /* 0x000fe400008f141f */
[----:B------:R-:W-:Y:S02]  /*16be0*/  ISETP.GE.AND P1, PT, R9, c[0x0][0x3c8], PT ;  /* 0x0000f20009007a0c */ /* 0x000fe40003f26270 */
[----:B-1----:R-:W-:-:S04]  /*16bf0*/  @!P6 LEA R18, P0, R14, R0, 0x2 ;  /* 0x000000000e12e211 */ /* 0x002fc800078010ff */
[----:B------:R-:W-:Y:S02]  /*16c00*/  @!P6 LEA.HI.X R19, R14, R4, R29, 0x2, P0 ;  /* 0x000000040e13e211 */ /* 0x000fe400000f141d */
[----:B------:R-:W-:-:S03]  /*16c10*/  @!P4 LEA R14, P0, R12, R0, 0x2 ;  /* 0x000000000c0ec211 */ /* 0x000fc600078010ff */
[----:B------:R1:W-:Y:S01]  /*16c20*/  @!P6 ST.E.64 [R18.64], R88 ;  /* 0x000000581200e985 */ /* 0x0003e2000c101b06 */
[----:B------:R-:W-:Y:S02]  /*16c30*/  @!P4 LEA.HI.X R15, R12, R4, R30, 0x2, P0 ;  /* 0x000000040c0fc211 */ /* 0x000fe400000f141e */
[C---:B------:R-:W-:Y:S01]  /*16c40*/  @!P3 LEA R12, P0, R11.reuse, R0, 0x2 ;  /* 0x000000000b0cb211 */ /* 0x040fe200078010ff */
[----:B------:R1:W-:Y:S03]  /*16c50*/  @!P5 ST.E.64 [R16.64], R82 ;  /* 0x000000521000d985 */ /* 0x0003e6000c101b06 */
[----:B------:R-:W-:Y:S01]  /*16c60*/  @!P3 LEA.HI.X R13, R11, R4, R32, 0x2, P0 ;  /* 0x000000040b0db211 */ /* 0x000fe200000f1420 */
[----:B------:R1:W-:Y:S01]  /*16c70*/  @!P4 ST.E.64 [R14.64], R76 ;  /* 0x0000004c0e00c985 */ /* 0x0003e2000c101b06 */
[----:B--2---:R-:W-:-:S03]  /*16c80*/  @!P2 LEA R6, P0, R10, R0, 0x2 ;  /* 0x000000000a06a211 */ /* 0x004fc600078010ff */
[----:B------:R1:W-:Y:S01]  /*16c90*/  @!P3 ST.E.64 [R12.64], R70 ;  /* 0x000000460c00b985 */ /* 0x0003e2000c101b06 */
[----:B------:R-:W-:Y:S02]  /*16ca0*/  @!P2 LEA.HI.X R7, R10, R4, R33, 0x2, P0 ;  /* 0x000000040a07a211 */ /* 0x000fe400000f1421 */
[----:B---3--:R-:W-:-:S03]  /*16cb0*/  @!P1 LEA R2, P0, R9, R0, 0x2 ;  /* 0x0000000009029211 */ /* 0x008fc600078010ff */
[----:B------:R1:W-:Y:S01]  /*16cc0*/  @!P2 ST.E.64 [R6.64], R62 ;  /* 0x0000003e0600a985 */ /* 0x0003e2000c101b06 */
[----:B------:R-:W-:Y:S02]  /*16cd0*/  @!P1 LEA.HI.X R3, R9, R4, R34, 0x2, P0 ;  /* 0x0000000409039211 */ /* 0x000fe400000f1422 */
[----:B------:R-:W-:-:S03]  /*16ce0*/  ISETP.GE.AND P0, PT, R8, c[0x0][0x3c8], PT ;  /* 0x0000f20008007a0c */ /* 0x000fc60003f06270 */
[----:B------:R1:W-:Y:S10]  /*16cf0*/  @!P1 ST.E.64 [R2.64], R58 ;  /* 0x0000003a02009985 */ /* 0x0003f4000c101b06 */
[----:B------:R-:W-:Y:S05]  /*16d00*/  @P0 BRA `(.L_x_285) ;  /* 0x00000da000000947 */ /* 0x000fea0003800000 */
[----:B-1----:R-:W-:-:S04]  /*16d10*/  LEA R2, P0, R8, R0, 0x2 ;  /* 0x0000000008027211 */ /* 0x002fc800078010ff */
[----:B------:R-:W-:-:S05]  /*16d20*/  LEA.HI.X R3, R8, R4, R35, 0x2, P0 ;  /* 0x0000000408037211 */ /* 0x000fca00000f1423 */
[----:B------:R1:W-:Y:S01]  /*16d30*/  ST.E.64 [R2.64], R38 ;  /* 0x0000002602007985 */ /* 0x0003e2000c101b06 */
[----:B------:R-:W-:Y:S05]  /*16d40*/  BRA `(.L_x_285) ;  /* 0x00000d6000007947 */ /* 0x000fea0003800000 */
.L_x_270:
        /* <DEDUP_REMOVED lines=22> */
.L_x_298:
        /* <DEDUP_REMOVED lines=57> */
.L_x_300:
[----:B------:R-:W-:Y:S05]  /*17240*/  BSYNC B0 ;  /* 0x0000000000007941 */ /* 0x000fea0003800000 */
.L_x_299:
[----:B------:R-:W-:-:S13]  /*17250*/  ISETP.GT.AND P0, PT, R17, 0x1, PT ;  /* 0x000000011100780c */ /* 0x000fda0003f04270 */
[----:B------:R-:W-:Y:S05]  /*17260*/  @P0 BRA `(.L_x_285) ;  /* 0x0000084000000947 */ /* 0x000fea0003800000 */
[----:B-1----:R-:W2:Y:S04]  /*17270*/  LDL.LU R2, [R1+0x14] ;  /* 0x0000140001027983 */ /* 0x002ea80000300800 */
[----:B------:R-:W3:Y:S01]  /*17280*/  LDL.LU R7, [R1+0xc] ;  /* 0x00000c0001077983 */ /* 0x000ee20000300800 */
[----:B------:R-:W-:-:S03]  /*17290*/  IMAD R4, R16, c[0x0][0x3a0], RZ ;  /* 0x0000e80010047a24 */ /* 0x000fc600078e02ff */
[----:B------:R-:W1:Y:S02]  /*172a0*/  S2R R3, SR_TID.X ;  /* 0x0000000000037919 */ /* 0x000e640000002100 */
[----:B-1----:R-:W-:-:S04]  /*172b0*/  SHF.R.S32.HI R5, RZ, 0x1f, R3 ;  /* 0x0000001fff057819 */ /* 0x002fc80000011403 */
[----:B------:R-:W-:-:S04]  /*172c0*/  LEA.HI R5, R5, R3, RZ, 0x2 ;  /* 0x0000000305057211 */ /* 0x000fc800078f10ff */
[----:B------:R-:W-:-:S04]  /*172d0*/  LOP3.LUT R5, R5, 0xfffffffc, RZ, 0xc0, !PT ;  /* 0xfffffffc05057812 */ /* 0x000fc800078ec0ff */
[----:B------:R-:W-:Y:S02]  /*172e0*/  IADD3 R5, -R5, R3, RZ ;  /* 0x0000000305057210 */ /* 0x000fe40007ffe1ff */
[----:B--2---:R-:W-:Y:S02]  /*172f0*/  MOV R8, R2 ;  /* 0x0000000200087202 */ /* 0x004fe40000000f00 */
[----:B------:R-:W-:Y:S02]  /*17300*/  MOV R2, c[0x0][0x4e8] ;  /* 0x00013a0000027a02 */ /* 0x000fe40000000f00 */
[----:B------:R-:W-:Y:S02]  /*17310*/  LEA R11, R8, R243, 0x7 ;  /* 0x000000f3080b7211 */ /* 0x000fe400078e38ff */
[----:B------:R-:W-:Y:S01]  /*17320*/  ISETP.NE.AND P0, PT, R2, 0x1, PT ;  /* 0x000000010200780c */ /* 0x000fe20003f05270 */
[----:B------:R-:W-:-:S04]  /*17330*/  IMAD.WIDE.U32 R2, R0, c[0x0][0x3a0], RZ ;  /* 0x0000e80000027a25 */ /* 0x000fc800078e00ff */
[----:B------:R-:W-:Y:S01]  /*17340*/  IMAD R0, R0, c[0x0][0x3a4], R4 ;  /* 0x0000e90000007a24 */ /* 0x000fe200078e0204 */
[----:B------:R-:W-:Y:S01]  /*17350*/  LEA R4, R5, R243, 0x5 ;  /* 0x000000f305047211 */ /* 0x000fe200078e28ff */
[----:B------:R-:W-:Y:S02]  /*17360*/  IMAD R5, R20, c[0x0][0x3f0], RZ ;  /* 0x0000fc0014057a24 */ /* 0x000fe400078e02ff */
[----:B------:R-:W-:Y:S01]  /*17370*/  IMAD.IADD R3, R3, 0x1, R0 ;  /* 0x0000000103037824 */ /* 0x000fe200078e0200 */
[----:B------:R-:W-:-:S03]  /*17380*/  LEA R4, R8, R4, 0x7 ;  /* 0x0000000408047211 */ /* 0x000fc600078e38ff */
[----:B---3--:R-:W-:Y:S01]  /*17390*/  IMAD.WIDE.U32 R2, R7, c[0x0][0x3e8], R2 ;  /* 0x0000fa0007027a25 */ /* 0x008fe200078e0002 */
[----:B------:R-:W-:-:S03]  /*173a0*/  MOV R0, R4 ;  /* 0x0000000400007202 */ /* 0x000fc60000000f00 */
[----:B------:R-:W-:-:S04]  /*173b0*/  @P0 IMAD.HI.U32 R6, R4, c[0x0][0x4ec], RZ ;  /* 0x00013b0004060a27 */ /* 0x000fc800078e00ff */
[----:B------:R-:W-:Y:S01]  /*173c0*/  IMAD R3, R7, c[0x0][0x3ec], R3 ;  /* 0x0000fb0007037a24 */ /* 0x000fe200078e0203 */
[----:B------:R-:W-:Y:S01]  /*173d0*/  @P0 SHF.R.U32.HI R0, RZ, c[0x0][0x4f0], R6 ;  /* 0x00013c00ff000a19 */ /* 0x000fe20000011606 */
[C---:B------:R-:W-:Y:S02]  /*173e0*/  IMAD R7, R10.reuse, c[0x0][0x3f4], R5 ;  /* 0x0000fd000a077a24 */ /* 0x040fe400078e0205 */
[----:B------:R-:W-:Y:S01]  /*173f0*/  IMAD.WIDE.U32 R2, R10, c[0x0][0x3f0], R2 ;  /* 0x0000fc000a027a25 */ /* 0x000fe200078e0002 */
[----:B------:R-:W-:Y:S02]  /*17400*/  SHF.R.S32.HI R6, RZ, 0x1f, R0 ;  /* 0x0000001fff067819 */ /* 0x000fe40000011400 */
[----:B------:R-:W-:Y:S01]  /*17410*/  IADD3 R5, -R0, RZ, RZ ;  /* 0x000000ff00057210 */ /* 0x000fe20007ffe1ff */
[----:B------:R-:W-:Y:S02]  /*17420*/  IMAD.IADD R3, R3, 0x1, R7 ;  /* 0x0000000103037824 */ /* 0x000fe400078e0207 */
[----:B------:R-:W-:-:S02]  /*17430*/  IMAD R6, R6, c[0x0][0x3e0], RZ ;  /* 0x0000f80006067a24 */ /* 0x000fc400078e02ff */
        /* <DEDUP_REMOVED lines=13> */
.L_x_355:
[----:B------:R-:W-:Y:S05]  /*17510*/  BRA.DIV ~URZ, `(.L_x_302) ;  /* 0x000022427f007947 */ /* 0x000fea000b800000 */
[----:B------:R3:W4:Y:S02]  /*17520*/  SHFL.IDX PT, R0, R12, RZ, 0x1c1f ;  /* 0x001c1fff0c007589 */ /* 0x00072400000e0000 */
.L_x_356:
        /* <DEDUP_REMOVED lines=19> */
.L_x_304:
[----:B------:R-:W-:Y:S05]  /*17660*/  BSYNC B0 ;  /* 0x0000000000007941 */ /* 0x000fea0003800000 */
.L_x_303:
[----:B------:R-:W-:Y:S05]  /*17670*/  BRA.DIV ~URZ, `(.L_x_305) ;  /* 0x000021427f007947 */ /* 0x000fea000b800000 */
[----:B--2---:R2:W1:Y:S04]  /*17680*/  SHFL.IDX PT, R8, R9, 0x1, 0x1c1f ;  /* 0x003c1f0009087f89 */ /* 0x00446800000e0000 */
[----:B----4-:R2:W4:Y:S02]  /*17690*/  SHFL.IDX PT, R0, R12, 0x1, 0x1c1f ;  /* 0x003c1f000c007f89 */ /* 0x01052400000e0000 */
.L_x_357:
        /* <DEDUP_REMOVED lines=19> */
.L_x_307:
[----:B------:R-:W-:Y:S05]  /*177d0*/  BSYNC B0 ;  /* 0x0000000000007941 */ /* 0x000fea0003800000 */
.L_x_306:
[----:B------:R-:W-:Y:S05]  /*177e0*/  BRA.DIV ~URZ, `(.L_x_308) ;  /* 0x000020927f007947 */ /* 0x000fea000b800000 */
[----:B-1----:R1:W2:Y:S02]  /*177f0*/  SHFL.IDX PT, R8, R9, 0x2, 0x1c1f ;  /* 0x005c1f0009087f89 */ /* 0x0022a400000e0000 */
.L_x_358:
[----:B------:R-:W-:Y:S05]  /*17800*/  BRA.DIV ~URZ, `(.L_x_309) ;  /* 0x000020e27f007947 */ /* 0x000fea000b800000 */
[----:B----4-:R4:W1:Y:S02]  /*17810*/  SHFL.IDX PT, R0, R12, 0x2, 0x1c1f ;  /* 0x005c1f000c007f89 */ /* 0x01086400000e0000 */
.L_x_359:
        /* <DEDUP_REMOVED lines=19> */
.L_x_311:
[----:B------:R-:W-:Y:S05]  /*17950*/  BSYNC B0 ;  /* 0x0000000000007941 */ /* 0x000fea0003800000 */
.L_x_310:
[----:B------:R-:W-:Y:S05]  /*17960*/  BRA.DIV ~URZ, `(.L_x_312) ;  /* 0x00001fe27f007947 */ /* 0x000fea000b800000 */
[----:B--2---:R2:W3:Y:S04]  /*17970*/  SHFL.IDX PT, R8, R9, 0x3, 0x1c1f ;  /* 0x007c1f0009087f89 */ /* 0x0044e800000e0000 */
[----:B-1----:R2:W1:Y:S02]  /*17980*/  SHFL.IDX PT, R0, R12, 0x3, 0x1c1f ;  /* 0x007c1f000c007f89 */ /* 0x00246400000e0000 */
.L_x_360:
        /* <DEDUP_REMOVED lines=18> */
.L_x_285:
[----:B------:R-:W-:Y:S05]  /*17ab0*/  BSYNC B1 ;  /* 0x0000000000017941 */ /* 0x000fea0003800000 */
.L_x_269:
        /* <DEDUP_REMOVED lines=15> */
.L_x_361:
[----:B------:R-:W-:Y:S05]  /*17bb0*/  BRA.DIV ~URZ, `(.L_x_315) ;  /* 0x00001ec27f007947 */ /* 0x000fea000b800000 */
[----:B------:R3:W4:Y:S02]  /*17bc0*/  SHFL.IDX PT, R8, R74, 0x1, 0x1f ;  /* 0x00201f004a087f89 */ /* 0x00072400000e0000 */
.L_x_362:
[----:B------:R-:W5:Y:S01]  /*17bd0*/  LDL R0, [R1+0x1c] ;  /* 0x00001c0001007983 */ /* 0x000f620000100800 */
[----:B------:R-:W-:Y:S02]  /*17be0*/  IMAD.MOV.U32 R6, RZ, RZ, RZ ;  /* 0x000000ffff067224 */ /* 0x000fe400078e00ff */
[----:B-----5:R-:W-:-:S05]  /*17bf0*/  IMAD.IADD R0, R0, 0x1, R14 ;  /* 0x0000000100007824 */ /* 0x020fca00078e020e */
[----:B------:R-:W-:-:S13]  /*17c00*/  ISETP.GE.OR P0, PT, R0, c[0x0][0x53c], !P6 ;  /* 0x00014f0000007a0c */ /* 0x000fda0007706670 */
[----:B------:R-:W-:Y:S01]  /*17c10*/  @!P0 MOV R2, 0x4 ;  /* 0x0000000400028802 */ /* 0x000fe20000000f00 */
[----:B------:R-:W-:-:S04]  /*17c20*/  @!P0 IMAD.MOV.U32 R4, RZ, RZ, 0x4 ;  /* 0x00000004ff048424 */ /* 0x000fc800078e00ff */
        /* <DEDUP_REMOVED lines=13> */
.L_x_363:
        /* <DEDUP_REMOVED lines=16> */
.L_x_364:
[----:B---3--:R-:W-:Y:S01]  /*17e00*/  IMAD R0, R0, c[0x0][0x538], RZ ;  /* 0x00014e0000007a24 */ /* 0x008fe200078e02ff */
[----:B------:R-:W-:Y:S04]  /*17e10*/  BSSY B1, `(.L_x_318) ;  /* 0x0000084000017945 */ /* 0x000fe80003800000 */
[----:B----4-:R-:W-:-:S04]  /*17e20*/  IADD3 R8, R0, R8, RZ ;  /* 0x0000000800087210 */ /* 0x010fc80007ffe0ff */
[----:B--2---:R-:W-:-:S13]  /*17e30*/  ISETP.GT.AND P0, PT, R8, R9, PT ;  /* 0x000000090800720c */ /* 0x004fda0003f04270 */
[----:B------:R-:W-:Y:S05]  /*17e40*/  @P0 BRA `(.L_x_319) ;  /* 0x0000025000000947 */ /* 0x000fea0003800000 */
.L_x_323:
        /* <DEDUP_REMOVED lines=8> */
[----:B-1----:R-:W-:Y:S02]  /*17ed0*/  @!P0 MOV R4, 0x4 ;  /* 0x0000000400048802 */ /* 0x002fe40000000f00 */
[----:B------:R-:W-:-:S03]  /*17ee0*/  @!P0 MOV R2, 0x4 ;  /* 0x0000000400028802 */ /* 0x000fc60000000f00 */
[----:B------:R-:W-:-:S04]  /*17ef0*/  @!P0 IMAD.WIDE R4, R0, R4, c[0x0][0x580] ;  /* 0x0001600000048625 */ /* 0x000fc800078e0204 */
[----:B------:R-:W-:Y:S01]  /*17f00*/  @!P0 IMAD.WIDE R2, R0, R2, c[0x0][0x578] ;  /* 0x00015e0000028625 */ /* 0x000fe200078e0202 */
[----:B------:R-:W2:Y:S04]  /*17f10*/  @!P0 LDG.E R6, [R4.64] ;  /* 0x0000000604068981 */ /* 0x000ea8000c1e1900 */
[----:B------:R-:W2:Y:S02]  /*17f20*/  @!P0 LDG.E R7, [R2.64] ;  /* 0x0000000602078981 */ /* 0x000ea4000c1e1900 */
[----:B--2---:R-:W-:Y:S01]  /*17f30*/  IMAD R0, R7, R6, RZ ;  /* 0x0000000607007224 */ /* 0x004fe200078e02ff */
[----:B------:R-:W-:Y:S05]  /*17f40*/  BRA.DIV ~URZ, `(.L_x_321) ;  /* 0x00001d827f007947 */ /* 0x000fea000b800000 */
[----:B------:R1:W2:Y:S02]  /*17f50*/  SHFL.UP PT, R2, R0, 0x1, RZ ;  /* 0x0420000000027989 */ /* 0x0002a400000e00ff */
.L_x_365:
        /* <DEDUP_REMOVED lines=16> */
.L_x_366:
[----:B--2---:R-:W-:-:S05]  /*18060*/  IMAD R0, R0, c[0x0][0x538], RZ ;  /* 0x00014e0000007a24 */ /* 0x004fca00078e02ff */
[----:B------:R-:W-:-:S04]  /*18070*/  IADD3 R8, R0, R8, RZ ;  /* 0x0000000800087210 */ /* 0x000fc80007ffe0ff */
[----:B------:R-:W-:-:S13]  /*18080*/  ISETP.GT.AND P0, PT, R8, R9, PT ;  /* 0x000000090800720c */ /* 0x000fda0003f04270 */
[----:B-1----:R-:W-:Y:S05]  /*18090*/  @!P0 BRA `(.L_x_323) ;  /* 0xfffffdb000008947 */ /* 0x002fea000383ffff */
.L_x_319:
[----:B------:R-:W-:-:S05]  /*180a0*/  IADD3 R12, -R0, R8, RZ ;  /* 0x00000008000c7210 */ /* 0x000fca0007ffe1ff */
[----:B------:R-:W-:-:S05]  /*180b0*/  IMAD R0, R4, c[0x0][0x538], R12 ;  /* 0x00014e0004007a24 */ /* 0x000fca00078e020c */
[----:B------:R-:W-:Y:S01]  /*180c0*/  ISETP.GT.AND P0, PT, R0, R9, PT ;  /* 0x000000090000720c */ /* 0x000fe20003f04270 */
[----:B------:R-:W-:-:S12]  /*180d0*/  BRA.DIV ~URZ, `(.L_x_324) ;  /* 0x00001de27f007947 */ /* 0x000fd8000b800000 */
[----:B------:R-:W-:-:S04]  /*180e0*/  VOTE.ANY R11, PT, !P0 ;  /* 0x00000000000b7806 */ /* 0x000fc800040e0100 */
.L_x_367:
[----:B------:R2:W3:Y:S01]  /*180f0*/  POPC R10, R11 ;  /* 0x0000000b000a7309 */ /* 0x0004e20000000000 */
[----:B------:R-:W-:Y:S05]  /*18100*/  BRA.DIV ~URZ, `(.L_x_325) ;  /* 0x00001e027f007947 */ /* 0x000fea000b800000 */
[----:B---3--:R3:W4:Y:S04]  /*18110*/  SHFL.IDX PT, R8, R6, R10, 0x1f ;  /* 0x00001f0a06087589 */ /* 0x00872800000e0000 */
[----:B------:R3:W1:Y:S02]  /*18120*/  SHFL.IDX PT, R7, R7, R10, 0x1f ;  /* 0x00001f0a07077589 */ /* 0x00066400000e0000 */
.L_x_368:
[----:B------:R-:W-:Y:S01]  /*18130*/  ISETP.NE.AND P0, PT, R11, RZ, PT ;  /* 0x000000ff0b00720c */ /* 0x000fe20003f05270 */
[----:B------:R-:W-:-:S12]  /*18140*/  BSSY B0, `(.L_x_326) ;  /* 0x0000005000007945 */ /* 0x000fd80003800000 */
[----:B------:R-:W-:Y:S05]  /*18150*/  @!P0 BRA `(.L_x_327) ;  /* 0x0000003000008947 */ /* 0x000fea0003800000 */
[----:B------:R-:W-:Y:S01]  /*18160*/  IADD3 R3, R10, -0x1, RZ ;  /* 0xffffffff0a037810 */ /* 0x000fe20007ffe0ff */
[----:B------:R-:W-:Y:S05]  /*18170*/  BRA.DIV ~URZ, `(.L_x_328) ;  /* 0x00001e627f007947 */ /* 0x000fea000b800000 */
[----:B------:R2:W3:Y:S02]  /*18180*/  SHFL.IDX PT, R13, R4, R3, 0x1f ;  /* 0x00001f03040d7589 */ /* 0x0004e400000e0000 */
.L_x_327:
[----:B------:R-:W-:Y:S05]  /*18190*/  BSYNC B0 ;  /* 0x0000000000007941 */ /* 0x000fea0003800000 */
.L_x_326:
[----:B---3--:R-:W-:Y:S01]  /*181a0*/  IMAD R6, R13, c[0x0][0x538], R12 ;  /* 0x00014e000d067a24 */ /* 0x008fe200078e020c */
[----:B----4-:R-:W-:Y:S02]  /*181b0*/  IABS R2, R8 ;  /* 0x0000000800027213 */ /* 0x010fe40000000000 */
[----:B-12---:R-:W-:Y:S01]  /*181c0*/  IABS R3, R7 ;  /* 0x0000000700037213 */ /* 0x006fe20000000000 */
[----:B------:R-:W-:Y:S01]  /*181d0*/  IMAD.IADD R9, R9, 0x1, -R6 ;  /* 0x0000000109097824 */ /* 0x000fe200078e0a06 */
[----:B------:R1:W-:Y:S01]  /*181e0*/  STL [R1+0x10], R6 ;  /* 0x0000100601007387 */ /* 0x0003e20000100800 */
[----:B------:R-:W2:Y:S03]  /*181f0*/  I2F.RP R4, R2 ;  /* 0x0000000200047306 */ /* 0x000ea60000209400 */
[----:B------:R-:W3:Y:S05]  /*18200*/  LDL.LU R13, [R1+0x1c] ;  /* 0x00001c00010d7983 */ /* 0x000eea0000300800 */
[----:B--2---:R-:W2:Y:S02]  /*18210*/  MUFU.RCP R4, R4 ;  /* 0x0000000400047308 */ /* 0x004ea40000001000 */
[----:B--2---:R-:W-:-:S06]  /*18220*/  IADD3 R4, R4, 0xffffffe, RZ ;  /* 0x0ffffffe04047810 */ /* 0x004fcc0007ffe0ff */
[----:B------:R-:W2:Y:S01]  /*18230*/  F2I.FTZ.U32.TRUNC.NTZ R5, R4 ;  /* 0x0000000400057305 */ /* 0x000ea2000021f000 */
[----:B-1----:R-:W-:Y:S02]  /*18240*/  MOV R6, R3 ;  /* 0x0000000300067202 */ /* 0x002fe40000000f00 */
[----:B------:R-:W-:Y:S01]  /*18250*/  IABS R11, R9 ;  /* 0x00000009000b7213 */ /* 0x000fe20000000000 */
[----:B--2---:R-:W-:-:S04]  /*18260*/  IMAD.MOV R0, RZ, RZ, -R5 ;  /* 0x000000ffff007224 */ /* 0x004fc800078e0a05 */
[----:B------:R-:W-:Y:S01]  /*18270*/  IMAD.MOV.U32 R4, RZ, RZ, R0 ;  /* 0x000000ffff047224 */ /* 0x000fe200078e0000 */
[----:B------:R-:W-:-:S03]  /*18280*/  IABS R0, R8 ;  /* 0x0000000800007213 */ /* 0x000fc60000000000 */
[----:B------:R-:W-:Y:S02]  /*18290*/  IMAD R3, R4, R2, RZ ;  /* 0x0000000204037224 */ /* 0x000fe400078e02ff */
[----:B------:R-:W-:Y:S01]  /*182a0*/  IMAD.MOV.U32 R4, RZ, RZ, RZ ;  /* 0x000000ffff047224 */ /* 0x000fe200078e00ff */
[----:B------:R-:W1:Y:S01]  /*182b0*/  I2F.RP R12, R6 ;  /* 0x00000006000c7306 */ /* 0x000e620000209400 */
[----:B------:R-:W-:Y:S02]  /*182c0*/  IMAD.MOV R0, RZ, RZ, -R0 ;  /* 0x000000ffff007224 */ /* 0x000fe400078e0a00 */
[----:B------:R-:W-:-:S04]  /*182d0*/  IMAD.HI.U32 R5, R5, R3, R4 ;  /* 0x0000000305057227 */ /* 0x000fc800078e0004 */
[----:B------:R-:W-:Y:S01]  /*182e0*/  IMAD.MOV.U32 R3, RZ, RZ, R11 ;  /* 0x000000ffff037224 */ /* 0x000fe200078e000b */
[----:B------:R-:W-:-:S03]  /*182f0*/  MOV R4, R0 ;  /* 0x0000000000047202 */ /* 0x000fc60000000f00 */
[----:B------:R-:W-:-:S04]  /*18300*/  IMAD.HI.U32 R0, R5, R3, RZ ;  /* 0x0000000305007227 */ /* 0x000fc800078e00ff */
[----:B------:R-:W-:Y:S02]  /*18310*/  IMAD R3, R0, R4, R3 ;  /* 0x0000000400037224 */ /* 0x000fe400078e0203 */
[----:B-1----:R-:W1:Y:S03]  /*18320*/  MUFU.RCP R4, R12 ;  /* 0x0000000c00047308 */ /* 0x002e660000001000 */
[----:B------:R-:W-:-:S13]  /*18330*/  ISETP.GT.U32.AND P0, PT, R2, R3, PT ;  /* 0x000000030200720c */ /* 0x000fda0003f04070 */
[----:B------:R-:W-:Y:S01]  /*18340*/  @!P0 IMAD.IADD R3, R3, 0x1, -R2 ;  /* 0x0000000103038824 */ /* 0x000fe200078e0a02 */
[----:B-1----:R-:W-:-:S04]  /*18350*/  IADD3 R4, R4, 0xffffffe, RZ ;  /* 0x0ffffffe04047810 */ /* 0x002fc80007ffe0ff */
[----:B------:R-:W-:Y:S02]  /*18360*/  ISETP.GE.U32.AND P2, PT, R3, R2, PT ;  /* 0x000000020300720c */ /* 0x000fe40003f46070 */
[----:B------:R-:W1:Y:S01]  /*18370*/  F2I.FTZ.U32.TRUNC.NTZ R3, R4 ;  /* 0x0000000400037305 */ /* 0x000e62000021f000 */
[----:B------:R-:W-:Y:S02]  /*18380*/  LOP3.LUT R2, R9, R8, RZ, 0x3c, !PT ;  /* 0x0000000809027212 */ /* 0x000fe400078e3cff */
[----:B------:R-:W-:Y:S02]  /*18390*/  @!P0 IADD3 R0, R0, 0x1, RZ ;  /* 0x0000000100008810 */ /* 0x000fe40007ffe0ff */
[----:B------:R-:W-:Y:S02]  /*183a0*/  ISETP.GE.AND P1, PT, R2, RZ, PT ;  /* 0x000000ff0200720c */ /* 0x000fe40003f26270 */
[----:B------:R-:W-:-:S04]  /*183b0*/  ISETP.NE.AND P0, PT, R8, RZ, PT ;  /* 0x000000ff0800720c */ /* 0x000fc80003f05270 */
[----:B------:R-:W-:Y:S01]  /*183c0*/  @P2 IADD3 R0, R0, 0x1, RZ ;  /* 0x0000000100002810 */ /* 0x000fe20007ffe0ff */
[----:B-1----:R-:W-:-:S06]  /*183d0*/  IMAD.MOV R2, RZ, RZ, -R3 ;  /* 0x000000ffff027224 */ /* 0x002fcc00078e0a03 */
[----:B------:R-:W-:Y:S01]  /*183e0*/  @!P1 IMAD.MOV R0, RZ, RZ, -R0 ;  /* 0x000000ffff009224 */ /* 0x000fe200078e0a00 */
[----:B------:R-:W-:Y:S02]  /*183f0*/  MOV R4, R2 ;  /* 0x0000000200047202 */ /* 0x000fe40000000f00 */
[----:B------:R-:W-:Y:S02]  /*18400*/  IABS R2, R7 ;  /* 0x0000000700027213 */ /* 0x000fe40000000000 */
[----:B------:R-:W-:Y:S01]  /*18410*/  @!P0 LOP3.LUT R0, RZ, R8, RZ, 0x33, !PT ;  /* 0x00000008ff008212 */ /* 0x000fe200078e33ff */
[----:B------:R-:W-:Y:S02]  /*18420*/  IMAD R4, R4, R6, RZ ;  /* 0x0000000604047224 */ /* 0x000fe400078e02ff */
[----:B------:R-:W-:Y:S01]  /*18430*/  IMAD.MOV R5, RZ, RZ, -R2 ;  /* 0x000000ffff057224 */ /* 0x000fe200078e0a02 */
[----:B------:R-:W-:Y:S01]  /*18440*/  IABS R11, R0 ;  /* 0x00000000000b7213 */ /* 0x000fe20000000000 */
[----:B------:R-:W-:-:S04]  /*18450*/  IMAD.MOV.U32 R2, RZ, RZ, RZ ;  /* 0x000000ffff027224 */ /* 0x000fc800078e00ff */
        /* <DEDUP_REMOVED lines=26> */
.L_x_320:
[----:B------:R-:W-:Y:S01]  /*18600*/  MOV R0, c[0x0][0x53c] ;  /* 0x00014f0000007a02 */ /* 0x000fe20000000f00 */
[----:B------:R2:W-:Y:S04]  /*18610*/  STL [R1+0x10], R9 ;  /* 0x0000100901007387 */ /* 0x0005e80000100800 */
[----:B------:R2:W-:Y:S04]  /*18620*/  STL [R1+0x14], RZ ;  /* 0x000014ff01007387 */ /* 0x0005e80000100800 */
[----:B------:R2:W-:Y:S04]  /*18630*/  STL [R1+0x18], RZ ;  /* 0x000018ff01007387 */ /* 0x0005e80000100800 */
[----:B------:R2:W-:Y:S02]  /*18640*/  STL [R1+0x1c], R0 ;  /* 0x00001c0001007387 */ /* 0x0005e40000100800 */
.L_x_329:
[----:B------:R-:W-:Y:S05]  /*18650*/  BSYNC B1 ;  /* 0x0000000000017941 */ /* 0x000fea0003800000 */
.L_x_318:
        /* <DEDUP_REMOVED lines=9> */
.L_x_313:
[----:B--2---:R-:W2:Y:S02]  /*186f0*/  LDL R0, [R1+0x1c] ;  /* 0x00001c0001007983 */ /* 0x004ea40000100800 */
[----:B--2---:R-:W-:-:S13]  /*18700*/  ISETP.GE.AND P0, PT, R0, c[0x0][0x53c], PT ;  /* 0x00014f0000007a0c */ /* 0x004fda0003f06270 */
[----:B-1----:R-:W-:Y:S01]  /*18710*/  @P0 CALL.REL.NOINC `(.L_x_330) ;  /* 0x0000001000000944 */ /* 0x002fe20003c00000 */
[----:B------:R-:W-:Y:S05]  /*18720*/  BRA `(.L_x_331) ;  /* 0xfffe94b000007947 */ /* 0x000fea000383ffff */
.L_x_330:
[----:B------:R-:W-:Y:S05]  /*18730*/  EXIT ;  /* 0x000000000000794d */ /* 0x000fea0003800000 */
.L_x_163:
[----:B------:R-:W-:Y:S01]  /*18740*/  IMAD.MOV.U32 R0, RZ, RZ, R5 ;  /* 0x000000ffff007224 */ /* 0x000fe200078e0005 */
[----:B------:R-:W-:Y:S02]  /*18750*/  MOV R2, 0x1 ;  /* 0x0000000100027802 */ /* 0x000fe40000000f00 */
[----:B------:R-:W-:Y:S02]  /*18760*/  MOV R3, 0x18780 ;  /* 0x0001878000037802 */ /* 0x000fe40000000f00 */
[----:B------:R-:W-:Y:S05]  /*18770*/  CALL.REL.NOINC `($__internal_6_$__cuda_sm70_shflsync_up_p) ;  /* 0x0000195000007944 */ /* 0x000fea0003c00000 */
[----:B------:R-:W-:Y:S01]  /*18780*/  MOV R0, R4 ;  /* 0x0000000400007202 */ /* 0x000fe20000000f00 */
[----:B------:R-:W-:Y:S05]  /*18790*/  BRA `(.L_x_332) ;  /* 0xfffe7cd000007947 */ /* 0x000fea000383ffff */
.L_x_164:
[----:B------:R-:W-:Y:S01]  /*187a0*/  IMAD.MOV.U32 R0, RZ, RZ, R5 ;  /* 0x000000ffff007224 */ /* 0x000fe200078e0005 */
[----:B------:R-:W-:Y:S02]  /*187b0*/  MOV R2, 0x2 ;  /* 0x0000000200027802 */ /* 0x000fe40000000f00 */
[----:B------:R-:W-:Y:S02]  /*187c0*/  MOV R3, 0x187e0 ;  /* 0x000187e000037802 */ /* 0x000fe40000000f00 */
[----:B------:R-:W-:Y:S05]  /*187d0*/  CALL.REL.NOINC `($__internal_6_$__cuda_sm70_shflsync_up_p) ;  /* 0x000018f000007944 */ /* 0x000fea0003c00000 */
[----:B------:R-:W-:Y:S01]  /*187e0*/  SEL R0, R4, RZ, P4 ;  /* 0x000000ff04007207 */ /* 0x000fe20002000000 */
[----:B------:R-:W-:Y:S01]  /*187f0*/  IMAD.MOV.U32 R2, RZ, RZ, 0x4 ;  /* 0x00000004ff027424 */ /* 0x000fe200078e00ff */
[----:B------:R-:W-:-:S03]  /*18800*/  MOV R3, 0x18830 ;  /* 0x0001883000037802 */ /* 0x000fc60000000f00 */
[----:B------:R-:W-:Y:S02]  /*18810*/  IMAD.IADD R0, R5, 0x1, R0 ;  /* 0x0000000105007824 */ /* 0x000fe400078e0200 */
        /* <DEDUP_REMOVED lines=14> */
[----:B------:R-:W-:Y:S01]  /*18900*/  IMAD.IADD R4, R0, 0x1, R4 ;  /* 0x0000000100047824 */ /* 0x000fe200078e0204 */
[----:B------:R-:W-:-:S03]  /*18910*/  MOV R0, 0x1f ;  /* 0x0000001f00007802 */ /* 0x000fc60000000f00 */
[----:B------:R-:W-:Y:S02]  /*18920*/  IMAD.MOV.U32 R5, RZ, RZ, R4 ;  /* 0x000000ffff057224 */ /* 0x000fe400078e0004 */
[----:B------:R-:W-:Y:S05]  /*18930*/  CALL.REL.NOINC `($__internal_5_$__cuda_sm70_shflsync_idx_p) ;  /* 0x0000174000007944 */ /* 0x000fea0003c00000 */
[----:B------:R-:W-:Y:S05]  /*18940*/  BRA `(.L_x_333) ;  /* 0xfffe7c2000007947 */ /* 0x000fea000383ffff */
.L_x_166:
[----:B------:R-:W-:Y:S02]  /*18950*/  SEL R0, RZ, 0x1, P0 ;  /* 0x00000001ff007807 */ /* 0x000fe40000000000 */
[----:B------:R-:W-:Y:S02]  /*18960*/  MOV R2, 0x18980 ;  /* 0x0001898000027802 */ /* 0x000fe40000000f00 */
[----:B------:R-:W-:Y:S05]  /*18970*/  CALL.REL.NOINC `($__internal_7_$__cuda_sm70_votesync_ballot) ;  /* 0x000017c000007944 */ /* 0x000fea0003c00000 */
[----:B------:R-:W-:Y:S01]  /*18980*/  MOV R6, R0 ;  /* 0x0000000000067202 */ /* 0x000fe20000000f00 */
[----:B------:R-:W-:Y:S05]  /*18990*/  BRA `(.L_x_334) ;  /* 0xfffe7c6000007947 */ /* 0x000fea000383ffff */
.L_x_167:
[----:B------:R-:W-:Y:S01]  /*189a0*/  IMAD.MOV.U32 R5, RZ, RZ, R8 ;  /* 0x000000ffff057224 */ /* 0x000fe200078e0008 */
[----:B--2---:R-:W-:Y:S01]  /*189b0*/  MOV R3, R13 ;  /* 0x0000000d00037202 */ /* 0x004fe20000000f00 */
[----:B------:R-:W-:Y:S01]  /*189c0*/  IMAD.MOV.U32 R0, RZ, RZ, 0x1f ;  /* 0x0000001fff007424 */ /* 0x000fe200078e00ff */
[----:B------:R-:W-:Y:S02]  /*189d0*/  MOV R2, 0x189f0 ;  /* 0x000189f000027802 */ /* 0x000fe40000000f00 */
[----:B-1----:R-:W-:Y:S05]  /*189e0*/  CALL.REL.NOINC `($__internal_5_$__cuda_sm70_shflsync_idx_p) ;  /* 0x0000169000007944 */ /* 0x002fea0003c00000 */
[----:B------:R-:W-:Y:S01]  /*189f0*/  IMAD.MOV.U32 R11, RZ, RZ, R0 ;  /* 0x000000ffff0b7224 */ /* 0x000fe200078e0000 */
[----:B------:R-:W-:Y:S01]  /*18a00*/  MOV R5, R7 ;  /* 0x0000000700057202 */ /* 0x000fe20000000f00 */
[----:B------:R-:W-:Y:S01]  /*18a10*/  IMAD.MOV.U32 R7, RZ, RZ, RZ ;  /* 0x000000ffff077224 */ /* 0x000fe200078e00ff */
[----:B------:R-:W-:Y:S01]  /*18a20*/  MOV R3, R13 ;  /* 0x0000000d00037202 */ /* 0x000fe20000000f00 */
[----:B------:R-:W-:Y:S01]  /*18a30*/  IMAD.MOV.U32 R0, RZ, RZ, 0x1f ;  /* 0x0000001fff007424 */ /* 0x000fe200078e00ff */
[----:B------:R-:W-:-:S02]  /*18a40*/  MOV R2, 0x18a60 ;  /* 0x00018a6000027802 */ /* 0x000fc40000000f00 */
[----:B------:R-:W-:Y:S05]  /*18a50*/  CALL.REL.NOINC `($__internal_5_$__cuda_sm70_shflsync_idx_p) ;  /* 0x0000162000007944 */ /* 0x000fea0003c00000 */
[----:B------:R-:W-:Y:S01]  /*18a60*/  MOV R10, R0 ;  /* 0x00000000000a7202 */ /* 0x000fe20000000f00 */
[----:B------:R-:W-:Y:S05]  /*18a70*/  BRA `(.L_x_335) ;  /* 0xfffe7bd000007947 */ /* 0x000fea000383ffff */
.L_x_170:
[----:B------:R-:W-:Y:S01]  /*18a80*/  IMAD.MOV.U32 R5, RZ, RZ, R4 ;  /* 0x000000ffff057224 */ /* 0x000fe200078e0004 */
[----:B------:R-:W-:-:S02]  /*18a90*/  MOV R0, 0x1f ;  /* 0x0000001f00007802 */ /* 0x000fc40000000f00 */
[----:B------:R-:W-:Y:S02]  /*18aa0*/  MOV R2, 0x18ac0 ;  /* 0x00018ac000027802 */ /* 0x000fe40000000f00 */
[----:B-1----:R-:W-:Y:S05]  /*18ab0*/  CALL.REL.NOINC `($__internal_5_$__cuda_sm70_shflsync_idx_p) ;  /* 0x000015c000007944 */ /* 0x002fea0003c00000 */
[----:B------:R-:W-:Y:S01]  /*18ac0*/  MOV R7, R0 ;  /* 0x0000000000077202 */ /* 0x000fe20000000f00 */
[----:B------:R-:W-:Y:S05]  /*18ad0*/  BRA `(.L_x_169) ;  /* 0xfffe7bd000007947 */ /* 0x000fea000383ffff */
.L_x_208:
[----:B------:R-:W-:Y:S01]  /*18ae0*/  IMAD.MOV.U32 R5, RZ, RZ, R10 ;  /* 0x000000ffff057224 */ /* 0x000fe200078e000a */
[----:B------:R-:W-:Y:S01]  /*18af0*/  MOV R3, RZ ;  /* 0x000000ff00037202 */ /* 0x000fe20000000f00 */
[----:B------:R-:W-:Y:S01]  /*18b00*/  IMAD.MOV.U32 R0, RZ, RZ, 0x1c1f ;  /* 0x00001c1fff007424 */ /* 0x000fe200078e00ff */
[----:B------:R-:W-:Y:S02]  /*18b10*/  MOV R2, 0x18b30 ;  /* 0x00018b3000027802 */ /* 0x000fe40000000f00 */
[----:B-----5:R-:W-:Y:S05]  /*18b20*/  CALL.REL.NOINC `($__internal_5_$__cuda_sm70_shflsync_idx_p) ;  /* 0x0000155000007944 */ /* 0x020fea0003c00000 */
[----:B------:R-:W-:Y:S01]  /*18b30*/  MOV R8, R0 ;  /* 0x0000000000087202 */ /* 0x000fe20000000f00 */
[----:B------:R-:W-:Y:S05]  /*18b40*/  BRA `(.L_x_336) ;  /* 0xfffef51000007947 */ /* 0x000fea000383ffff */
.L_x_209:
[----:B------:R-:W-:Y:S01]  /*18b50*/  IMAD.MOV.U32 R5, RZ, RZ, R11 ;  /* 0x000000ffff057224 */ /* 0x000fe200078e000b */
[----:B------:R-:W-:Y:S01]  /*18b60*/  MOV R3, RZ ;  /* 0x000000ff00037202 */ /* 0x000fe20000000f00 */
[----:B------:R-:W-:Y:S01]  /*18b70*/  IMAD.MOV.U32 R0, RZ, RZ, 0x1c1f ;  /* 0x00001c1fff007424 */ /* 0x000fe200078e00ff */
[----:B------:R-:W-:Y:S02]  /*18b80*/  MOV R2, 0x18ba0 ;  /* 0x00018ba000027802 */ /* 0x000fe40000000f00 */
[----:B-12--5:R-:W-:Y:S05]  /*18b90*/  CALL.REL.NOINC `($__internal_5_$__cuda_sm70_shflsync_idx_p) ;  /* 0x000014e000007944 */ /* 0x026fea0003c00000 */
[----:B------:R-:W-:Y:S05]  /*18ba0*/  BRA `(.L_x_337) ;  /* 0xfffef4d000007947 */ /* 0x000fea000383ffff */
.L_x_212:
[----:B--2---:R-:W-:Y:S01]  /*18bb0*/  IMAD.MOV.U32 R5, RZ, RZ, R10 ;  /* 0x000000ffff057224 */ /* 0x004fe200078e000a */
[----:B------:R-:W-:Y:S01]  /*18bc0*/  MOV R3, 0x1 ;  /* 0x0000000100037802 */ /* 0x000fe20000000f00 */
[----:B----4-:R-:W-:Y:S01]  /*18bd0*/  IMAD.MOV.U32 R0, RZ, RZ, 0x1c1f ;  /* 0x00001c1fff007424 */ /* 0x010fe200078e00ff */
[----:B------:R-:W-:-:S02]  /*18be0*/  MOV R2, 0x18c00 ;  /* 0x00018c0000027802 */ /* 0x000fc40000000f00 */
[----:B-1-3-5:R-:W-:Y:S05]  /*18bf0*/  CALL.REL.NOINC `($__internal_5_$__cuda_sm70_shflsync_idx_p) ;  /* 0x0000148000007944 */ /* 0x02afea0003c00000 */
[----:B------:R-:W-:Y:S01]  /*18c00*/  IMAD.MOV.U32 R8, RZ, RZ, R0 ;  /* 0x000000ffff087224 */ /* 0x000fe200078e0000 */
[----:B------:R-:W-:Y:S01]  /*18c10*/  MOV R3, 0x1 ;  /* 0x0000000100037802 */ /* 0x000fe20000000f00 */
[----:B------:R-:W-:Y:S01]  /*18c20*/  IMAD.MOV.U32 R5, RZ, RZ, R11 ;  /* 0x000000ffff057224 */ /* 0x000fe200078e000b */
[----:B------:R-:W-:-:S02]  /*18c30*/  MOV R0, 0x1c1f ;  /* 0x00001c1f00007802 */ /* 0x000fc40000000f00 */
[----:B------:R-:W-:Y:S02]  /*18c40*/  MOV R2, 0x18c60 ;  /* 0x00018c6000027802 */ /* 0x000fe40000000f00 */
[----:B------:R-:W-:Y:S05]  /*18c50*/  CALL.REL.NOINC `($__internal_5_$__cuda_sm70_shflsync_idx_p) ;  /* 0x0000142000007944 */ /* 0x000fea0003c00000 */
[----:B------:R-:W-:Y:S05]  /*18c60*/  BRA `(.L_x_338) ;  /* 0xfffef59000007947 */ /* 0x000fea000383ffff */
.L_x_215:
[----:B-1----:R-:W-:Y:S01]  /*18c70*/  IMAD.MOV.U32 R5, RZ, RZ, R10 ;  /* 0x000000ffff057224 */ /* 0x002fe200078e000a */
[----:B------:R-:W-:Y:S01]  /*18c80*/  MOV R3, 0x2 ;  /* 0x0000000200037802 */ /* 0x000fe20000000f00 */
[----:B----4-:R-:W-:Y:S01]  /*18c90*/  IMAD.MOV.U32 R0, RZ, RZ, 0x1c1f ;  /* 0x00001c1fff007424 */ /* 0x010fe200078e00ff */
[----:B------:R-:W-:Y:S02]  /*18ca0*/  MOV R2, 0x18cc0 ;  /* 0x00018cc000027802 */ /* 0x000fe40000000f00 */
[----:B--23-5:R-:W-:Y:S05]  /*18cb0*/  CALL.REL.NOINC `($__internal_5_$__cuda_sm70_shflsync_idx_p) ;  /* 0x000013c000007944 */ /* 0x02cfea0003c00000 */
[----:B------:R-:W-:Y:S01]  /*18cc0*/  MOV R8, R0 ;  /* 0x0000000000087202 */ /* 0x000fe20000000f00 */
[----:B------:R-:W-:Y:S05]  /*18cd0*/  BRA `(.L_x_339) ;  /* 0xfffef69000007947 */ /* 0x000fea000383ffff */
.L_x_216:
[----:B------:R-:W-:Y:S01]  /*18ce0*/  IMAD.MOV.U32 R5, RZ, RZ, R11 ;  /* 0x000000ffff057224 */ /* 0x000fe200078e000b */
[----:B------:R-:W-:Y:S01]  /*18cf0*/  MOV R3, 0x2 ;  /* 0x0000000200037802 */ /* 0x000fe20000000f00 */
[----:B----4-:R-:W-:Y:S01]  /*18d00*/  IMAD.MOV.U32 R0, RZ, RZ, 0x1c1f ;  /* 0x00001c1fff007424 */ /* 0x010fe200078e00ff */
[----:B------:R-:W-:Y:S02]  /*18d10*/  MOV R2, 0x18d30 ;  /* 0x00018d3000027802 */ /* 0x000fe40000000f00 */
[----:B-123-5:R-:W-:Y:S05]  /*18d20*/  CALL.REL.NOINC `($__internal_5_$__cuda_sm70_shflsync_idx_p) ;  /* 0x0000135000007944 */ /* 0x02efea0003c00000 */
[----:B------:R-:W-:Y:S05]  /*18d30*/  BRA `(.L_x_340) ;  /* 0xfffef65000007947 */ /* 0x000fea000383ffff */
.L_x_219:
[----:B-1----:R-:W-:Y:S01]  /*18d40*/  IMAD.MOV.U32 R5, RZ, RZ, R10 ;  /* 0x000000ffff057224 */ /* 0x002fe200078e000a */
[----:B------:R-:W-:Y:S01]  /*18d50*/  MOV R3, 0x3 ;  /* 0x0000000300037802 */ /* 0x000fe20000000f00 */
[----:B------:R-:W-:Y:S01]  /*18d60*/  IMAD.MOV.U32 R0, RZ, RZ, 0x1c1f ;  /* 0x00001c1fff007424 */ /* 0x000fe200078e00ff */
[----:B------:R-:W-:-:S02]  /*18d70*/  MOV R2, 0x18d90 ;  /* 0x00018d9000027802 */ /* 0x000fc40000000f00 */
[----:B--2345:R-:W-:Y:S05]  /*18d80*/  CALL.REL.NOINC `($__internal_5_$__cuda_sm70_shflsync_idx_p) ;  /* 0x000012f000007944 */ /* 0x03cfea0003c00000 */
[----:B------:R-:W-:Y:S01]  /*18d90*/  IMAD.MOV.U32 R8, RZ, RZ, R0 ;  /* 0x000000ffff087224 */ /* 0x000fe200078e0000 */
[----:B------:R-:W-:Y:S01]  /*18da0*/  MOV R3, 0x3 ;  /* 0x0000000300037802 */ /* 0x000fe20000000f00 */
[----:B------:R-:W-:Y:S01]  /*18db0*/  IMAD.MOV.U32 R5, RZ, RZ, R11 ;  /* 0x000000ffff057224 */ /* 0x000fe200078e000b */
[----:B------:R-:W-:-:S02]  /*18dc0*/  MOV R0, 0x1c1f ;  /* 0x00001c1f00007802 */ /* 0x000fc40000000f00 */
[----:B------:R-:W-:Y:S02]  /*18dd0*/  MOV R2, 0x18df0 ;  /* 0x00018df000027802 */ /* 0x000fe40000000f00 */
[----:B------:R-:W-:Y:S05]  /*18de0*/  CALL.REL.NOINC `($__internal_5_$__cuda_sm70_shflsync_idx_p) ;  /* 0x0000129000007944 */ /* 0x000fea0003c00000 */
[----:B------:R-:W-:Y:S05]  /*18df0*/  BRA `(.L_x_341) ;  /* 0xfffef71000007947 */ /* 0x000fea000383ffff */
.L_x_266:
[----:B------:R-:W-:Y:S01]  /*18e00*/  IMAD.MOV.U32 R0, RZ, RZ, R213 ;  /* 0x000000ffff007224 */ /* 0x000fe200078e00d5 */
[----:B------:R-:W-:Y:S01]  /*18e10*/  MOV R9, 0x1f ;  /* 0x0000001f00097802 */ /* 0x000fe20000000f00 */
[----:B------:R-:W-:Y:S01]  /*18e20*/  IMAD.MOV.U32 R3, RZ, RZ, 0x2 ;  /* 0x00000002ff037424 */ /* 0x000fe200078e00ff */
[----:B------:R-:W-:Y:S02]  /*18e30*/  MOV R8, 0xffffffff ;  /* 0xffffffff00087802 */ /* 0x000fe40000000f00 */
[----:B------:R-:W-:Y:S02]  /*18e40*/  MOV R2, 0x18e60 ;  /* 0x00018e6000027802 */ /* 0x000fe40000000f00 */
[----:B------:R-:W-:Y:S05]  /*18e50*/  CALL.REL.NOINC `($__internal_4_$__cuda_sm70_shflsync_bfly_p) ;  /* 0x000011e000007944 */ /* 0x000fea0003c00000 */
[----:B------:R-:W-:Y:S01]  /*18e60*/  FADD.FTZ R7, R213, R0 ;  /* 0x00000000d5077221 */ /* 0x000fe20000010000 */
[----:B------:R-:W-:Y:S02]  /*18e70*/  MOV R3, 0x1 ;  /* 0x0000000100037802 */ /* 0x000fe40000000f00 */
[----:B------:R-:W-:Y:S02]  /*18e80*/  MOV R2, 0x18eb0 ;  /* 0x00018eb000027802 */ /* 0x000fe40000000f00 */
[----:B------:R-:W-:-:S02]  /*18e90*/  MOV R0, R7 ;  /* 0x0000000700007202 */ /* 0x000fc40000000f00 */
[----:B------:R-:W-:Y:S05]  /*18ea0*/  CALL.REL.NOINC `($__internal_4_$__cuda_sm70_shflsync_bfly_p) ;  /* 0x0000119000007944 */ /* 0x000fea0003c00000 */
[----:B------:R-:W-:Y:S01]  /*18eb0*/  FADD.FTZ R7, R7, R0 ;  /* 0x0000000007077221 */ /* 0x000fe20000010000 */
[----:B------:R-:W-:-:S02]  /*18ec0*/  MOV R0, R214 ;  /* 0x000000d600007202 */ /* 0x000fc40000000f00 */
[----:B------:R-:W-:Y:S02]  /*18ed0*/  MOV R3, 0x2 ;  /* 0x0000000200037802 */ /* 0x000fe40000000f00 */
[----:B------:R-:W-:Y:S02]  /*18ee0*/  MOV R2, 0x18f00 ;  /* 0x00018f0000027802 */ /* 0x000fe40000000f00 */
[----:B------:R-:W-:Y:S05]  /*18ef0*/  CALL.REL.NOINC `($__internal_4_$__cuda_sm70_shflsync_bfly_p) ;  /* 0x0000114000007944 */ /* 0x000fea0003c00000 */
[----:B------:R-:W-:Y:S01]  /*18f00*/  FADD.FTZ R6, R214, R0 ;  /* 0x00000000d6067221 */ /* 0x000fe20000010000 */
[----:B------:R-:W-:Y:S02]  /*18f10*/  MOV R3, 0x1 ;  /* 0x0000000100037802 */ /* 0x000fe40000000f00 */
[----:B------:R-:W-:Y:S02]  /*18f20*/  MOV R2, 0x18f50 ;  /* 0x00018f5000027802 */ /* 0x000fe40000000f00 */
[----:B------:R-:W-:Y:S02]  /*18f30*/  MOV R0, R6 ;  /* 0x0000000600007202 */ /* 0x000fe40000000f00 */
[----:B------:R-:W-:Y:S05]  /*18f40*/  CALL.REL.NOINC `($__internal_4_$__cuda_sm70_shflsync_bfly_p) ;  /* 0x000010f000007944 */ /* 0x000fea0003c00000 */
[----:B------:R-:W-:Y:S01]  /*18f50*/  FADD.FTZ R6, R6, R0 ;  /* 0x0000000006067221 */ /* 0x000fe20000010000 */
[----:B------:R-:W-:Y:S02]  /*18f60*/  MOV R0, R237 ;  /* 0x000000ed00007202 */ /* 0x000fe40000000f00 */
[----:B------:R-:W-:-:S02]  /*18f70*/  MOV R3, 0x2 ;  /* 0x0000000200037802 */ /* 0x000fc40000000f00 */
        /* <DEDUP_REMOVED lines=9> */
[----:B------:R-:W-:Y:S02]  /*19010*/  MOV R3, 0x2 ;  /* 0x0000000200037802 */ /* 0x000fe40000000f00 */
[----:B------:R-:W-:-:S02]  /*19020*/  MOV R2, 0x19040 ;  /* 0x0001904000027802 */ /* 0x000fc40000000f00 */
[----:B------:R-:W-:Y:S05]  /*19030*/  CALL.REL.NOINC `($__internal_4_$__cuda_sm70_shflsync_bfly_p) ;  /* 0x0000100000007944 */ /* 0x000fea0003c00000 */
[----:B------:R-:W-:Y:S01]  /*19040*/  FADD.FTZ R4, R238, R0 ;  /* 0x00000000ee047221 */ /* 0x000fe20000010000 */
[----:B------:R-:W-:-:S02]  /*19050*/  MOV R3, 0x1 ;  /* 0x0000000100037802 */ /* 0x000fc40000000f00 */
[----:B------:R-:W-:Y:S02]  /*19060*/  MOV R2, 0x19090 ;  /* 0x0001909000027802 */ /* 0x000fe40000000f00 */
[----:B------:R-:W-:Y:S02]  /*19070*/  MOV R0, R4 ;  /* 0x0000000400007202 */ /* 0x000fe40000000f00 */
[----:B------:R-:W-:Y:S05]  /*19080*/  CALL.REL.NOINC `($__internal_4_$__cuda_sm70_shflsync_bfly_p) ;  /* 0x00000fb000007944 */ /* 0x000fea0003c00000 */
[----:B------:R-:W-:Y:S01]  /*19090*/  MOV R8, R0 ;  /* 0x0000000000087202 */ /* 0x000fe20000000f00 */
[----:B------:R-:W-:Y:S05]  /*190a0*/  BRA `(.L_x_342) ;  /* 0xffffaa9000007947 */ /* 0x000fea000383ffff */
.L_x_273:
[----:B-1234-:R-:W-:Y:S01]  /*190b0*/  IMAD.MOV.U32 R5, RZ, RZ, R12 ;  /* 0x000000ffff057224 */ /* 0x01efe200078e000c */
[----:B------:R-:W-:Y:S01]  /*190c0*/  MOV R3, RZ ;  /* 0x000000ff00037202 */ /* 0x000fe20000000f00 */
[----:B------:R-:W-:Y:S01]  /*190d0*/  IMAD.MOV.U32 R0, RZ, RZ, 0x1c1f ;  /* 0x00001c1fff007424 */ /* 0x000fe200078e00ff */
[----:B------:R-:W-:Y:S02]  /*190e0*/  MOV R2, 0x19100 ;  /* 0x0001910000027802 */ /* 0x000fe40000000f00 */
[----:B------:R-:W-:Y:S05]  /*190f0*/  CALL.REL.NOINC `($__internal_5_$__cuda_sm70_shflsync_idx_p) ;  /* 0x00000f8000007944 */ /* 0x000fea0003c00000 */
[----:B------:R-:W-:Y:S01]  /*19100*/  MOV R10, R0 ;  /* 0x00000000000a7202 */ /* 0x000fe20000000f00 */
[----:B------:R-:W-:Y:S05]  /*19110*/  BRA `(.L_x_343) ;  /* 0xffffc4c000007947 */ /* 0x000fea000383ffff */
.L_x_274:
[----:B------:R-:W-:Y:S01]  /*19120*/  IMAD.MOV.U32 R5, RZ, RZ, R13 ;  /* 0x000000ffff057224 */ /* 0x000fe200078e000d */
[----:B------:R-:W-:Y:S01]  /*19130*/  MOV R3, RZ ;  /* 0x000000ff00037202 */ /* 0x000fe20000000f00 */
[----:B------:R-:W-:Y:S01]  /*19140*/  IMAD.MOV.U32 R0, RZ, RZ, 0x1c1f ;  /* 0x00001c1fff007424 */ /* 0x000fe200078e00ff */
[----:B------:R-:W-:-:S02]  /*19150*/  MOV R2, 0x19170 ;  /* 0x0001917000027802 */ /* 0x000fc40000000f00 */
[----:B-12---:R-:W-:Y:S05]  /*19160*/  CALL.REL.NOINC `($__internal_5_$__cuda_sm70_shflsync_idx_p) ;  /* 0x00000f1000007944 */ /* 0x006fea0003c00000 */
[----:B------:R-:W-:Y:S05]  /*19170*/  BRA `(.L_x_344) ;  /* 0xffffc48000007947 */ /* 0x000fea000383ffff */
.L_x_277:
[----:B------:R-:W-:Y:S01]  /*19180*/  IMAD.MOV.U32 R5, RZ, RZ, R12 ;  /* 0x000000ffff057224 */ /* 0x000fe200078e000c */
[----:B--2---:R-:W-:Y:S01]  /*19190*/  MOV R3, 0x1 ;  /* 0x0000000100037802 */ /* 0x004fe20000000f00 */
[----:B----4-:R-:W-:Y:S01]  /*191a0*/  IMAD.MOV.U32 R0, RZ, RZ, 0x1c1f ;  /* 0x00001c1fff007424 */ /* 0x010fe200078e00ff */
[----:B------:R-:W-:-:S02]  /*191b0*/  MOV R2, 0x191d0 ;  /* 0x000191d000027802 */ /* 0x000fc40000000f00 */
[----:B-1-3--:R-:W-:Y:S05]  /*191c0*/  CALL.REL.NOINC `($__internal_5_$__cuda_sm70_shflsync_idx_p) ;  /* 0x00000eb000007944 */ /* 0x00afea0003c00000 */
[----:B------:R-:W-:Y:S01]  /*191d0*/  IMAD.MOV.U32 R10, RZ, RZ, R0 ;  /* 0x000000ffff0a7224 */ /* 0x000fe200078e0000 */
[----:B------:R-:W-:Y:S01]  /*191e0*/  MOV R3, 0x1 ;  /* 0x0000000100037802 */ /* 0x000fe20000000f00 */
[----:B------:R-:W-:Y:S01]  /*191f0*/  IMAD.MOV.U32 R5, RZ, RZ, R13 ;  /* 0x000000ffff057224 */ /* 0x000fe200078e000d */
[----:B------:R-:W-:-:S02]  /*19200*/  MOV R0, 0x1c1f ;  /* 0x00001c1f00007802 */ /* 0x000fc40000000f00 */
[----:B------:R-:W-:Y:S02]  /*19210*/  MOV R2, 0x19230 ;  /* 0x0001923000027802 */ /* 0x000fe40000000f00 */
[----:B------:R-:W-:Y:S05]  /*19220*/  CALL.REL.NOINC `($__internal_5_$__cuda_sm70_shflsync_idx_p) ;  /* 0x00000e5000007944 */ /* 0x000fea0003c00000 */
[----:B------:R-:W-:Y:S05]  /*19230*/  BRA `(.L_x_345) ;  /* 0xffffc52000007947 */ /* 0x000fea000383ffff */
.L_x_280:
[----:B------:R-:W-:Y:S01]  /*19240*/  IMAD.MOV.U32 R5, RZ, RZ, R12 ;  /* 0x000000ffff057224 */ /* 0x000fe200078e000c */
[----:B-1----:R-:W-:Y:S01]  /*19250*/  MOV R3, 0x2 ;  /* 0x0000000200037802 */ /* 0x002fe20000000f00 */
[----:B----4-:R-:W-:Y:S01]  /*19260*/  IMAD.MOV.U32 R0, RZ, RZ, 0x1c1f ;  /* 0x00001c1fff007424 */ /* 0x010fe200078e00ff */
[----:B------:R-:W-:Y:S02]  /*19270*/  MOV R2, 0x19290 ;  /* 0x0001929000027802 */ /* 0x000fe40000000f00 */
[----:B--23--:R-:W-:Y:S05]  /*19280*/  CALL.REL.NOINC `($__internal_5_$__cuda_sm70_shflsync_idx_p) ;  /* 0x00000df000007944 */ /* 0x00cfea0003c00000 */
[----:B------:R-:W-:Y:S01]  /*19290*/  MOV R10, R0 ;  /* 0x00000000000a7202 */ /* 0x000fe20000000f00 */
[----:B------:R-:W-:Y:S05]  /*192a0*/  BRA `(.L_x_346) ;  /* 0xffffc61000007947 */ /* 0x000fea000383ffff */
.L_x_281:
[----:B------:R-:W-:Y:S01]  /*192b0*/  IMAD.MOV.U32 R5, RZ, RZ, R13 ;  /* 0x000000ffff057224 */ /* 0x000fe200078e000d */
[----:B------:R-:W-:Y:S01]  /*192c0*/  MOV R3, 0x2 ;  /* 0x0000000200037802 */ /* 0x000fe20000000f00 */
[----:B----4-:R-:W-:Y:S01]  /*192d0*/  IMAD.MOV.U32 R0, RZ, RZ, 0x1c1f ;  /* 0x00001c1fff007424 */ /* 0x010fe200078e00ff */
[----:B------:R-:W-:Y:S02]  /*192e0*/  MOV R2, 0x19300 ;  /* 0x0001930000027802 */ /* 0x000fe40000000f00 */
[----:B-123--:R-:W-:Y:S05]  /*192f0*/  CALL.REL.NOINC `($__internal_5_$__cuda_sm70_shflsync_idx_p) ;  /* 0x00000d8000007944 */ /* 0x00efea0003c00000 */
[----:B------:R-:W-:Y:S05]  /*19300*/  BRA `(.L_x_347) ;  /* 0xffffc5d000007947 */ /* 0x000fea000383ffff */
.L_x_284:
[----:B------:R-:W-:Y:S01]  /*19310*/  IMAD.MOV.U32 R5, RZ, RZ, R12 ;  /* 0x000000ffff057224 */ /* 0x000fe200078e000c */
[----:B-1----:R-:W-:Y:S01]  /*19320*/  MOV R3, 0x3 ;  /* 0x0000000300037802 */ /* 0x002fe20000000f00 */
[----:B------:R-:W-:Y:S01]  /*19330*/  IMAD.MOV.U32 R0, RZ, RZ, 0x1c1f ;  /* 0x00001c1fff007424 */ /* 0x000fe200078e00ff */
[----:B------:R-:W-:-:S02]  /*19340*/  MOV R2, 0x19360 ;  /* 0x0001936000027802 */ /* 0x000fc40000000f00 */
[----:B--234-:R-:W-:Y:S05]  /*19350*/  CALL.REL.NOINC `($__internal_5_$__cuda_sm70_shflsync_idx_p) ;  /* 0x00000d2000007944 */ /* 0x01cfea0003c00000 */
[----:B------:R-:W-:Y:S01]  /*19360*/  IMAD.MOV.U32 R6, RZ, RZ, R0 ;  /* 0x000000ffff067224 */ /* 0x000fe200078e0000 */
[----:B------:R-:W-:Y:S01]  /*19370*/  MOV R3, 0x3 ;  /* 0x0000000300037802 */ /* 0x000fe20000000f00 */
[----:B------:R-:W-:Y:S01]  /*19380*/  IMAD.MOV.U32 R5, RZ, RZ, R13 ;  /* 0x000000ffff057224 */ /* 0x000fe200078e000d */
[----:B------:R-:W-:-:S02]  /*19390*/  MOV R0, 0x1c1f ;  /* 0x00001c1f00007802 */ /* 0x000fc40000000f00 */
[----:B------:R-:W-:Y:S02]  /*193a0*/  MOV R2, 0x193c0 ;  /* 0x000193c000027802 */ /* 0x000fe40000000f00 */
[----:B------:R-:W-:Y:S05]  /*193b0*/  CALL.REL.NOINC `($__internal_5_$__cuda_sm70_shflsync_idx_p) ;  /* 0x00000cc000007944 */ /* 0x000fea0003c00000 */
[----:B------:R-:W-:Y:S05]  /*193c0*/  BRA `(.L_x_348) ;  /* 0xffffc68000007947 */ /* 0x000fea000383ffff */
.L_x_286:
[----:B------:R-:W-:Y:S01]  /*193d0*/  IMAD.MOV.U32 R5, RZ, RZ, R17 ;  /* 0x000000ffff057224 */ /* 0x000fe200078e0011 */
[----:B------:R-:W-:Y:S01]  /*193e0*/  MOV R3, RZ ;  /* 0x000000ff00037202 */ /* 0x000fe20000000f00 */
[----:B------:R-:W-:Y:S01]  /*193f0*/  IMAD.MOV.U32 R0, RZ, RZ, 0x1c1f ;  /* 0x00001c1fff007424 */ /* 0x000fe200078e00ff */
[----:B------:R-:W-:Y:S02]  /*19400*/  MOV R2, 0x19420 ;  /* 0x0001942000027802 */ /* 0x000fe40000000f00 */
[----:B------:R-:W-:Y:S05]  /*19410*/  CALL.REL.NOINC `($__internal_5_$__cuda_sm70_shflsync_idx_p) ;  /* 0x00000c6000007944 */ /* 0x000fea0003c00000 */
[----:B------:R-:W-:Y:S01]  /*19420*/  MOV R4, R0 ;  /* 0x0000000000047202 */ /* 0x000fe20000000f00 */
[----:B------:R-:W-:Y:S05]  /*19430*/  BRA `(.L_x_349) ;  /* 0xffffc97000007947 */ /* 0x000fea000383ffff */
.L_x_287:
[----:B------:R-:W-:Y:S01]  /*19440*/  IMAD.MOV.U32 R5, RZ, RZ, R24 ;  /* 0x000000ffff057224 */ /* 0x000fe200078e0018 */
[----:B------:R-:W-:Y:S01]  /*19450*/  MOV R3, RZ ;  /* 0x000000ff00037202 */ /* 0x000fe20000000f00 */
[----:B------:R-:W-:Y:S01]  /*19460*/  IMAD.MOV.U32 R0, RZ, RZ, 0x1c1f ;  /* 0x00001c1fff007424 */ /* 0x000fe200078e00ff */
[----:B------:R-:W-:Y:S02]  /*19470*/  MOV R2, 0x19490 ;  /* 0x0001949000027802 */ /* 0x000fe40000000f00 */
[----:B-12---:R-:W-:Y:S05]  /*19480*/  CALL.REL.NOINC `($__internal_5_$__cuda_sm70_shflsync_idx_p) ;  /* 0x00000bf000007944 */ /* 0x006fea0003c00000 */
[----:B------:R-:W-:Y:S05]  /*19490*/  BRA `(.L_x_350) ;  /* 0xffffc93000007947 */ /* 0x000fea000383ffff */
.L_x_290:
[----:B------:R-:W-:Y:S01]  /*194a0*/  IMAD.MOV.U32 R5, RZ, RZ, R17 ;  /* 0x000000ffff057224 */ /* 0x000fe200078e0011 */
[----:B-1----:R-:W-:Y:S01]  /*194b0*/  MOV R3, 0x1 ;  /* 0x0000000100037802 */ /* 0x002fe20000000f00 */
[----:B----4-:R-:W-:Y:S01]  /*194c0*/  IMAD.MOV.U32 R0, RZ, RZ, 0x1c1f ;  /* 0x00001c1fff007424 */ /* 0x010fe200078e00ff */
[----:B------:R-:W-:-:S02]  /*194d0*/  MOV R2, 0x194f0 ;  /* 0x000194f000027802 */ /* 0x000fc40000000f00 */
[----:B--23--:R-:W-:Y:S05]  /*194e0*/  CALL.REL.NOINC `($__internal_5_$__cuda_sm70_shflsync_idx_p) ;  /* 0x00000b9000007944 */ /* 0x00cfea0003c00000 */
[----:B------:R-:W-:Y:S01]  /*194f0*/  IMAD.MOV.U32 R4, RZ, RZ, R0 ;  /* 0x000000ffff047224 */ /* 0x000fe200078e0000 */
[----:B------:R-:W-:Y:S01]  /*19500*/  MOV R3, 0x1 ;  /* 0x0000000100037802 */ /* 0x000fe20000000f00 */
[----:B------:R-:W-:Y:S01]  /*19510*/  IMAD.MOV.U32 R5, RZ, RZ, R24 ;  /* 0x000000ffff057224 */ /* 0x000fe200078e0018 */
[----:B------:R-:W-:-:S02]  /*19520*/  MOV R0, 0x1c1f ;  /* 0x00001c1f00007802 */ /* 0x000fc40000000f00 */
[----:B------:R-:W-:Y:S02]  /*19530*/  MOV R2, 0x19550 ;  /* 0x0001955000027802 */ /* 0x000fe40000000f00 */
[----:B------:R-:W-:Y:S05]  /*19540*/  CALL.REL.NOINC `($__internal_5_$__cuda_sm70_shflsync_idx_p) ;  /* 0x00000b3000007944 */ /* 0x000fea0003c00000 */
[----:B------:R-:W-:Y:S05]  /*19550*/  BRA `(.L_x_351) ;  /* 0xffffcd5000007947 */ /* 0x000fea000383ffff */
.L_x_293:
[----:B------:R-:W-:Y:S01]  /*19560*/  IMAD.MOV.U32 R5, RZ, RZ, R17 ;  /* 0x000000ffff057224 */ /* 0x000fe200078e0011 */
[----:B-12---:R-:W-:Y:S01]  /*19570*/  MOV R3, 0x2 ;  /* 0x0000000200037802 */ /* 0x006fe20000000f00 */
[----:B----4-:R-:W-:Y:S01]  /*19580*/  IMAD.MOV.U32 R0, RZ, RZ, 0x1c1f ;  /* 0x00001c1fff007424 */ /* 0x010fe200078e00ff */
[----:B------:R-:W-:Y:S02]  /*19590*/  MOV R2, 0x195b0 ;  /* 0x000195b000027802 */ /* 0x000fe40000000f00 */
[----:B---3--:R-:W-:Y:S05]  /*195a0*/  CALL.REL.NOINC `($__internal_5_$__cuda_sm70_shflsync_idx_p) ;  /* 0x00000ad000007944 */ /* 0x008fea0003c00000 */
[----:B------:R-:W-:Y:S01]  /*195b0*/  MOV R4, R0 ;  /* 0x0000000000047202 */ /* 0x000fe20000000f00 */
[----:B------:R-:W-:Y:S05]  /*195c0*/  BRA `(.L_x_352) ;  /* 0xffffd05000007947 */ /* 0x000fea000383ffff */
.L_x_294:
[----:B------:R-:W-:Y:S01]  /*195d0*/  IMAD.MOV.U32 R5, RZ, RZ, R24 ;  /* 0x000000ffff057224 */ /* 0x000fe200078e0018 */
[----:B--2---:R-:W-:Y:S01]  /*195e0*/  MOV R3, 0x2 ;  /* 0x0000000200037802 */ /* 0x004fe20000000f00 */
[----:B----4-:R-:W-:Y:S01]  /*195f0*/  IMAD.MOV.U32 R0, RZ, RZ, 0x1c1f ;  /* 0x00001c1fff007424 */ /* 0x010fe200078e00ff */
[----:B------:R-:W-:Y:S02]  /*19600*/  MOV R2, 0x19620 ;  /* 0x0001962000027802 */ /* 0x000fe40000000f00 */
[----:B-1-3--:R-:W-:Y:S05]  /*19610*/  CALL.REL.NOINC `($__internal_5_$__cuda_sm70_shflsync_idx_p) ;  /* 0x00000a6000007944 */ /* 0x00afea0003c00000 */
[----:B------:R-:W-:Y:S05]  /*19620*/  BRA `(.L_x_353) ;  /* 0xffffd01000007947 */ /* 0x000fea000383ffff */
.L_x_297:
[----:B------:R-:W-:Y:S01]  /*19630*/  IMAD.MOV.U32 R5, RZ, RZ, R17 ;  /* 0x000000ffff057224 */ /* 0x000fe200078e0011 */
[----:B--2---:R-:W-:Y:S01]  /*19640*/  MOV R3, 0x3 ;  /* 0x0000000300037802 */ /* 0x004fe20000000f00 */
[----:B-1----:R-:W-:Y:S01]  /*19650*/  IMAD.MOV.U32 R0, RZ, RZ, 0x1c1f ;  /* 0x00001c1fff007424 */ /* 0x002fe200078e00ff */
[----:B------:R-:W-:-:S02]  /*19660*/  MOV R2, 0x19680 ;  /* 0x0001968000027802 */ /* 0x000fc40000000f00 */
[----:B---34-:R-:W-:Y:S05]  /*19670*/  CALL.REL.NOINC `($__internal_5_$__cuda_sm70_shflsync_idx_p) ;  /* 0x00000a0000007944 */ /* 0x018fea0003c00000 */
[----:B------:R-:W-:Y:S01]  /*19680*/  IMAD.MOV.U32 R4, RZ, RZ, R0 ;  /* 0x000000ffff047224 */ /* 0x000fe200078e0000 */
[----:B------:R-:W-:Y:S01]  /*19690*/  MOV R3, 0x3 ;  /* 0x0000000300037802 */ /* 0x000fe20000000f00 */
[----:B------:R-:W-:Y:S01]  /*196a0*/  IMAD.MOV.U32 R5, RZ, RZ, R24 ;  /* 0x000000ffff057224 */ /* 0x000fe200078e0018 */
[----:B------:R-:W-:-:S02]  /*196b0*/  MOV R0, 0x1c1f ;  /* 0x00001c1f00007802 */ /* 0x000fc40000000f00 */
[----:B------:R-:W-:Y:S02]  /*196c0*/  MOV R2, 0x196e0 ;  /* 0x000196e000027802 */ /* 0x000fe40000000f00 */
[----:B------:R-:W-:Y:S05]  /*196d0*/  CALL.REL.NOINC `($__internal_5_$__cuda_sm70_shflsync_idx_p) ;  /* 0x000009a000007944 */ /* 0x000fea0003c00000 */
[----:B------:R-:W-:Y:S05]  /*196e0*/  BRA `(.L_x_354) ;  /* 0xffffd2f000007947 */ /* 0x000fea000383ffff */
.L_x_301:
[----:B------:R-:W-:Y:S01]  /*196f0*/  IMAD.MOV.U32 R5, RZ, RZ, R9 ;  /* 0x000000ffff057224 */ /* 0x000fe200078e0009 */
[----:B------:R-:W-:Y:S01]  /*19700*/  MOV R3, RZ ;  /* 0x000000ff00037202 */ /* 0x000fe20000000f00 */
[----:B------:R-:W-:Y:S01]  /*19710*/  IMAD.MOV.U32 R0, RZ, RZ, 0x1c1f ;  /* 0x00001c1fff007424 */ /* 0x000fe200078e00ff */
[----:B------:R-:W-:Y:S02]  /*19720*/  MOV R2, 0x19740 ;  /* 0x0001974000027802 */ /* 0x000fe40000000f00 */
[----:B------:R-:W-:Y:S05]  /*19730*/  CALL.REL.NOINC `($__internal_5_$__cuda_sm70_shflsync_idx_p) ;  /* 0x0000094000007944 */ /* 0x000fea0003c00000 */
[----:B------:R-:W-:Y:S01]  /*19740*/  MOV R8, R0 ;  /* 0x0000000000087202 */ /* 0x000fe20000000f00 */
[----:B------:R-:W-:Y:S05]  /*19750*/  BRA `(.L_x_355) ;  /* 0xffffddb000007947 */ /* 0x000fea000383ffff */
.L_x_302:
[----:B------:R-:W-:Y:S01]  /*19760*/  IMAD.MOV.U32 R5, RZ, RZ, R12 ;  /* 0x000000ffff057224 */ /* 0x000fe200078e000c */
[----:B------:R-:W-:Y:S01]  /*19770*/  MOV R3, RZ ;  /* 0x000000ff00037202 */ /* 0x000fe20000000f00 */
[----:B------:R-:W-:Y:S01]  /*19780*/  IMAD.MOV.U32 R0, RZ, RZ, 0x1c1f ;  /* 0x00001c1fff007424 */ /* 0x000fe200078e00ff */
[----:B------:R-:W-:Y:S02]  /*19790*/  MOV R2, 0x197b0 ;  /* 0x000197b000027802 */ /* 0x000fe40000000f00 */
[----:B-12---:R-:W-:Y:S05]  /*197a0*/  CALL.REL.NOINC `($__internal_5_$__cuda_sm70_shflsync_idx_p) ;  /* 0x000008d000007944 */ /* 0x006fea0003c00000 */
[----:B------:R-:W-:Y:S05]  /*197b0*/  BRA `(.L_x_356) ;  /* 0xffffdd7000007947 */ /* 0x000fea000383ffff */
.L_x_305:
[----:B--2---:R-:W-:Y:S01]  /*197c0*/  IMAD.MOV.U32 R5, RZ, RZ, R9 ;  /* 0x000000ffff057224 */ /* 0x004fe200078e0009 */
[----:B------:R-:W-:Y:S01]  /*197d0*/  MOV R3, 0x1 ;  /* 0x0000000100037802 */ /* 0x000fe20000000f00 */
        /* <DEDUP_REMOVED lines=10> */
.L_x_308:
[----:B-1----:R-:W-:Y:S01]  /*19880*/  IMAD.MOV.U32 R5, RZ, RZ, R9 ;  /* 0x000000ffff057224 */ /* 0x002fe200078e0009 */
[----:B------:R-:W-:Y:S01]  /*19890*/  MOV R3, 0x2 ;  /* 0x0000000200037802 */ /* 0x000fe20000000f00 */
[----:B----4-:R-:W-:Y:S01]  /*198a0*/  IMAD.MOV.U32 R0, RZ, RZ, 0x1c1f ;  /* 0x00001c1fff007424 */ /* 0x010fe200078e00ff */
[----:B------:R-:W-:Y:S02]  /*198b0*/  MOV R2, 0x198d0 ;  /* 0x000198d000027802 */ /* 0x000fe40000000f00 */
[----:B--23--:R-:W-:Y:S05]  /*198c0*/  CALL.REL.NOINC `($__internal_5_$__cuda_sm70_shflsync_idx_p) ;  /* 0x000007b000007944 */ /* 0x00cfea0003c00000 */
[----:B------:R-:W-:Y:S01]  /*198d0*/  MOV R8, R0 ;  /* 0x0000000000087202 */ /* 0x000fe20000000f00 */
[----:B------:R-:W-:Y:S05]  /*198e0*/  BRA `(.L_x_358) ;  /* 0xffffdf1000007947 */ /* 0x000fea000383ffff */
.L_x_309:
[----:B------:R-:W-:Y:S01]  /*198f0*/  IMAD.MOV.U32 R5, RZ, RZ, R12 ;  /* 0x000000ffff057224 */ /* 0x000fe200078e000c */
[----:B------:R-:W-:Y:S01]  /*19900*/  MOV R3, 0x2 ;  /* 0x0000000200037802 */ /* 0x000fe20000000f00 */
[----:B----4-:R-:W-:Y:S01]  /*19910*/  IMAD.MOV.U32 R0, RZ, RZ, 0x1c1f ;  /* 0x00001c1fff007424 */ /* 0x010fe200078e00ff */
[----:B------:R-:W-:Y:S02]  /*19920*/  MOV R2, 0x19940 ;  /* 0x0001994000027802 */ /* 0x000fe40000000f00 */
[----:B-123--:R-:W-:Y:S05]  /*19930*/  CALL.REL.NOINC `($__internal_5_$__cuda_sm70_shflsync_idx_p) ;  /* 0x0000074000007944 */ /* 0x00efea0003c00000 */
[----:B------:R-:W-:Y:S05]  /*19940*/  BRA `(.L_x_359) ;  /* 0xffffded000007947 */ /* 0x000fea000383ffff */
.L_x_312:
[----:B-1----:R-:W-:Y:S01]  /*19950*/  IMAD.MOV.U32 R5, RZ, RZ, R9 ;  /* 0x000000ffff057224 */ /* 0x002fe200078e0009 */
[----:B------:R-:W-:Y:S01]  /*19960*/  MOV R3, 0x3 ;  /* 0x0000000300037802 */ /* 0x000fe20000000f00 */
        /* <DEDUP_REMOVED lines=10> */
.L_x_314:
[----:B------:R-:W-:Y:S01]  /*19a10*/  IMAD.MOV.U32 R5, RZ, RZ, R74 ;  /* 0x000000ffff057224 */ /* 0x000fe200078e004a */
[----:B------:R-:W-:Y:S01]  /*19a20*/  MOV R3, RZ ;  /* 0x000000ff00037202 */ /* 0x000fe20000000f00 */
[----:B------:R-:W-:Y:S01]  /*19a30*/  IMAD.MOV.U32 R0, RZ, RZ, 0x1f ;  /* 0x0000001fff007424 */ /* 0x000fe200078e00ff */
[----:B------:R-:W-:Y:S02]  /*19a40*/  MOV R2, 0x19a60 ;  /* 0x00019a6000027802 */ /* 0x000fe40000000f00 */
[----:B--2---:R-:W-:Y:S05]  /*19a50*/  CALL.REL.NOINC `($__internal_5_$__cuda_sm70_shflsync_idx_p) ;  /* 0x0000062000007944 */ /* 0x004fea0003c00000 */
[----:B------:R-:W-:Y:S01]  /*19a60*/  MOV R9, R0 ;  /* 0x0000000000097202 */ /* 0x000fe20000000f00 */
[----:B------:R-:W-:Y:S05]  /*19a70*/  BRA `(.L_x_361) ;  /* 0xffffe13000007947 */ /* 0x000fea000383ffff */
.L_x_315:
[----:B------:R-:W-:Y:S01]  /*19a80*/  IMAD.MOV.U32 R5, RZ, RZ, R74 ;  /* 0x000000ffff057224 */ /* 0x000fe200078e004a */
[----:B------:R-:W-:Y:S01]  /*19a90*/  MOV R3, 0x1 ;  /* 0x0000000100037802 */ /* 0x000fe20000000f00 */
[----:B------:R-:W-:Y:S01]  /*19aa0*/  IMAD.MOV.U32 R0, RZ, RZ, 0x1f ;  /* 0x0000001fff007424 */ /* 0x000fe200078e00ff */
[----:B------:R-:W-:Y:S02]  /*19ab0*/  MOV R2, 0x19ad0 ;  /* 0x00019ad000027802 */ /* 0x000fe40000000f00 */
[----:B-12---:R-:W-:Y:S05]  /*19ac0*/  CALL.REL.NOINC `($__internal_5_$__cuda_sm70_shflsync_idx_p) ;  /* 0x000005b000007944 */ /* 0x006fea0003c00000 */
[----:B------:R-:W-:Y:S01]  /*19ad0*/  MOV R8, R0 ;  /* 0x0000000000087202 */ /* 0x000fe20000000f00 */
[----:B------:R-:W-:Y:S05]  /*19ae0*/  BRA `(.L_x_362) ;  /* 0xffffe0e000007947 */ /* 0x000fea000383ffff */
.L_x_316:
[----:B------:R-:W-:Y:S02]  /*19af0*/  MOV R2, 0x1 ;  /* 0x0000000100027802 */ /* 0x000fe40000000f00 */
[----:B------:R-:W-:-:S02]  /*19b00*/  MOV R3, 0x19b20 ;  /* 0x00019b2000037802 */ /* 0x000fc40000000f00 */
[----:B-1234-:R-:W-:Y:S05]  /*19b10*/  CALL.REL.NOINC `($__internal_6_$__cuda_sm70_shflsync_up_p) ;  /* 0x000005b000007944 */ /* 0x01efea0003c00000 */
[----:B------:R-:W-:Y:S05]  /*19b20*/  BRA `(.L_x_363) ;  /* 0xffffe1d000007947 */ /* 0x000fea000383ffff */
.L_x_317:
[----:B------:R-:W-:Y:S02]  /*19b30*/  MOV R2, 0x2 ;  /* 0x0000000200027802 */ /* 0x000fe40000000f00 */
[----:B------:R-:W-:-:S02]  /*19b40*/  MOV R3, 0x19b60 ;  /* 0x00019b6000037802 */ /* 0x000fc40000000f00 */
[----:B--2-4-:R-:W-:Y:S05]  /*19b50*/  CALL.REL.NOINC `($__internal_6_$__cuda_sm70_shflsync_up_p) ;  /* 0x0000057000007944 */ /* 0x014fea0003c00000 */
        /* <DEDUP_REMOVED lines=23> */
.L_x_321:
[----:B------:R-:W-:Y:S02]  /*19cd0*/  MOV R2, 0x1 ;  /* 0x0000000100027802 */ /* 0x000fe40000000f00 */
[----:B------:R-:W-:Y:S02]  /*19ce0*/  MOV R3, 0x19d00 ;  /* 0x00019d0000037802 */ /* 0x000fe40000000f00 */
[----:B------:R-:W-:Y:S05]  /*19cf0*/  CALL.REL.NOINC `($__internal_6_$__cuda_sm70_shflsync_up_p) ;  /* 0x000003d000007944 */ /* 0x000fea0003c00000 */
[----:B------:R-:W-:Y:S01]  /*19d00*/  MOV R2, R4 ;  /* 0x0000000400027202 */ /* 0x000fe20000000f00 */
[----:B------:R-:W-:Y:S05]  /*19d10*/  BRA `(.L_x_365) ;  /* 0xffffe24000007947 */ /* 0x000fea000383ffff */
.L_x_322:
        /* <DEDUP_REMOVED lines=26> */
.L_x_324:
[----:B------:R-:W-:Y:S02]  /*19ec0*/  SEL R0, RZ, 0x1, P0 ;  /* 0x00000001ff007807 */ /* 0x000fe40000000000 */
[----:B------:R-:W-:Y:S02]  /*19ed0*/  MOV R2, 0x19ef0 ;  /* 0x00019ef000027802 */ /* 0x000fe40000000f00 */
[----:B-1----:R-:W-:Y:S05]  /*19ee0*/  CALL.REL.NOINC `($__internal_7_$__cuda_sm70_votesync_ballot) ;  /* 0x0000025000007944 */ /* 0x002fea0003c00000 */
[----:B------:R-:W-:Y:S01]  /*19ef0*/  MOV R11, R0 ;  /* 0x00000000000b7202 */ /* 0x000fe20000000f00 */
[----:B------:R-:W-:Y:S05]  /*19f00*/  BRA `(.L_x_367) ;  /* 0xffffe1e000007947 */ /* 0x000fea000383ffff */
.L_x_325:
[----:B------:R-:W-:Y:S01]  /*19f10*/  IMAD.MOV.U32 R5, RZ, RZ, R6 ;  /* 0x000000ffff057224 */ /* 0x000fe200078e0006 */
[----:B---3--:R-:W-:Y:S01]  /*19f20*/  MOV R3, R10 ;  /* 0x0000000a00037202 */ /* 0x008fe20000000f00 */
[----:B------:R-:W-:Y:S01]  /*19f30*/  IMAD.MOV.U32 R0, RZ, RZ, 0x1f ;  /* 0x0000001fff007424 */ /* 0x000fe200078e00ff */
[----:B------:R-:W-:Y:S02]  /*19f40*/  MOV R2, 0x19f60 ;  /* 0x00019f6000027802 */ /* 0x000fe40000000f00 */
[----:B-12---:R-:W-:Y:S05]  /*19f50*/  CALL.REL.NOINC `($__internal_5_$__cuda_sm70_shflsync_idx_p) ;  /* 0x0000012000007944 */ /* 0x006fea0003c00000 */
[----:B------:R-:W-:Y:S01]  /*19f60*/  IMAD.MOV.U32 R8, RZ, RZ, R0 ;  /* 0x000000ffff087224 */ /* 0x000fe200078e0000 */
[----:B------:R-:W-:Y:S01]  /*19f70*/  MOV R3, R10 ;  /* 0x0000000a00037202 */ /* 0x000fe20000000f00 */
[----:B------:R-:W-:Y:S01]  /*19f80*/  IMAD.MOV.U32 R5, RZ, RZ, R7 ;  /* 0x000000ffff057224 */ /* 0x000fe200078e0007 */
[----:B------:R-:W-:Y:S02]  /*19f90*/  MOV R0, 0x1f ;  /* 0x0000001f00007802 */ /* 0x000fe40000000f00 */
[----:B------:R-:W-:-:S02]  /*19fa0*/  MOV R2, 0x19fc0 ;  /* 0x00019fc000027802 */ /* 0x000fc40000000f00 */
[----:B------:R-:W-:Y:S05]  /*19fb0*/  CALL.REL.NOINC `($__internal_5_$__cuda_sm70_shflsync_idx_p) ;  /* 0x000000c000007944 */ /* 0x000fea0003c00000 */
[----:B------:R-:W-:Y:S01]  /*19fc0*/  MOV R7, R0 ;  /* 0x0000000000077202 */ /* 0x000fe20000000f00 */
[----:B------:R-:W-:Y:S05]  /*19fd0*/  BRA `(.L_x_368) ;  /* 0xffffe15000007947 */ /* 0x000fea000383ffff */
.L_x_328:
[----:B------:R-:W-:Y:S01]  /*19fe0*/  IMAD.MOV.U32 R5, RZ, RZ, R4 ;  /* 0x000000ffff057224 */ /* 0x000fe200078e0004 */
[----:B------:R-:W-:-:S02]  /*19ff0*/  MOV R0, 0x1f ;  /* 0x0000001f00007802 */ /* 0x000fc40000000f00 */
[----:B------:R-:W-:Y:S02]  /*1a000*/  MOV R2, 0x1a020 ;  /* 0x0001a02000027802 */ /* 0x000fe40000000f00 */
[----:B-1234-:R-:W-:Y:S05]  /*1a010*/  CALL.REL.NOINC `($__internal_5_$__cuda_sm70_shflsync_idx_p) ;  /* 0x0000006000007944 */ /* 0x01efea0003c00000 */
[----:B------:R-:W-:Y:S01]  /*1a020*/  MOV R13, R0 ;  /* 0x00000000000d7202 */ /* 0x000fe20000000f00 */
[----:B------:R-:W-:Y:S05]  /*1a030*/  BRA `(.L_x_327) ;  /* 0xffffe15000007947 */ /* 0x000fea000383ffff */
        .weak           $__internal_4_$__cuda_sm70_shflsync_bfly_p
        .type           $__internal_4_$__cuda_sm70_shflsync_bfly_p,@function
        .size           $__internal_4_$__cuda_sm70_shflsync_bfly_p,($__internal_5_$__cuda_sm70_shflsync_idx_p - $__internal_4_$__cuda_sm70_shflsync_bfly_p)
$__internal_4_$__cuda_sm70_shflsync_bfly_p:
[----:B------:R-:W-:Y:S04]  /*1a040*/  WARPSYNC R8 ;  /* 0x0000000800007348 */ /* 0x000fe80003800000 */
[----:B------:R1:W2:Y:S02]  /*1a050*/  SHFL.BFLY PT, R0, R0, R3, R9 ;  /* 0x0c00000300007389 */ /* 0x0002a400000e0009 */
[----:B-1----:R-:W-:-:S04]  /*1a060*/  MOV R3, 0x0 ;  /* 0x0000000000037802 */ /* 0x002fc80000000f00 */
[----:B--2---:R-:W-:Y:S05]  /*1a070*/  RET.REL.NODEC R2 `(_ZN7cutlass13device_kernelIN5flash19enable_sm80_to_sm89INS1_16FlashAttnFwdSm80INS1_25CollectiveMainloopFwdSm80ILi4ELi1ELb0EN4cute5tupleIJNS5_1CILi128EEENS7_ILi48EEENS7_ILi96EEEEEELi96ENS_6half_tEfNS_4arch4Sm80ELb0ELb0ELb1ELb1ELb0ELb1ELb1ELb1EEENS1_21CollectiveEpilogueFwdINS6_IJS8_SA_S9_EEENS6_IJNS7_ILi1EEESI_SI_EEESC_SE_Li128ELb1ELb1ELb1ELb0EEENS1_36VarlenDynamicPersistentTileSchedulerILi128ELi48ELi128ELi128ELb1ELb1ELb0ELb0ELb1ELb1EEEEEEEEEvNT_6ParamsE) ;  /* 0xfffe5f8002007950 */ /* 0x004fea0003c3ffff */
        .weak           $__internal_5_$__cuda_sm70_shflsync_idx_p
        .type           $__internal_5_$__cuda_sm70_shflsync_idx_p,@function
        .size           $__internal_5_$__cuda_sm70_shflsync_idx_p,($__internal_6_$__cuda_sm70_shflsync_up_p - $__internal_5_$__cuda_sm70_shflsync_idx_p)
$__internal_5_$__cuda_sm70_shflsync_idx_p:
[----:B------:R-:W-:-:S04]  /*1a080*/  MOV R75, 0xffffffff ;  /* 0xffffffff004b7802 */ /* 0x000fc80000000f00 */
[----:B------:R-:W-:Y:S04]  /*1a090*/  WARPSYNC R75 ;  /* 0x0000004b00007348 */ /* 0x000fe80003800000 */
[----:B------:R1:W2:Y:S02]  /*1a0a0*/  SHFL.IDX PT, R0, R5, R3, R0 ;  /* 0x0000000305007389 */ /* 0x0002a400000e0000 */
[----:B-1----:R-:W-:-:S04]  /*1a0b0*/  MOV R3, 0x0 ;  /* 0x0000000000037802 */ /* 0x002fc80000000f00 */
[----:B--2---:R-:W-:Y:S05]  /*1a0c0*/  RET.REL.NODEC R2 `(_ZN7cutlass13device_kernelIN5flash19enable_sm80_to_sm89INS1_16FlashAttnFwdSm80INS1_25CollectiveMainloopFwdSm80ILi4ELi1ELb0EN4cute5tupleIJNS5_1CILi128EEENS7_ILi48EEENS7_ILi96EEEEEELi96ENS_6half_tEfNS_4arch4Sm80ELb0ELb0ELb1ELb1ELb0ELb1ELb1ELb1EEENS1_21CollectiveEpilogueFwdINS6_IJS8_SA_S9_EEENS6_IJNS7_ILi1EEESI_SI_EEESC_SE_Li128ELb1ELb1ELb1ELb0EEENS1_36VarlenDynamicPersistentTileSchedulerILi128ELi48ELi128ELi128ELb1ELb1ELb0ELb0ELb1ELb1EEEEEEEEEvNT_6ParamsE) ;  /* 0xfffe5f3002007950 */ /* 0x004fea0003c3ffff */
        .weak           $__internal_6_$__cuda_sm70_shflsync_up_p
        .type           $__internal_6_$__cuda_sm70_shflsync_up_p,@function
        .size           $__internal_6_$__cuda_sm70_shflsync_up_p,($__internal_7_$__cuda_sm70_votesync_ballot - $__internal_6_$__cuda_sm70_shflsync_up_p)
$__internal_6_$__cuda_sm70_shflsync_up_p:
[----:B------:R-:W-:Y:S02]  /*1a0d0*/  IMAD.MOV.U32 R4, RZ, RZ, RZ ;  /* 0x000000ffff047224 */ /* 0x000fe400078e00ff */
[----:B------:R-:W-:-:S04]  /*1a0e0*/  IMAD.MOV.U32 R10, RZ, RZ, -0x1 ;  /* 0xffffffffff0a7424 */ /* 0x000fc800078e00ff */
[----:B------:R-:W-:Y:S04]  /*1a0f0*/  WARPSYNC R10 ;  /* 0x0000000a00007348 */ /* 0x000fe80003800000 */
[----:B------:R1:W2:Y:S02]  /*1a100*/  SHFL.UP PT, R4, R0, R2, R4 ;  /* 0x0400000200047389 */ /* 0x0002a400000e0004 */
[----:B-1----:R-:W-:Y:S02]  /*1a110*/  MOV R2, R3 ;  /* 0x0000000300027202 */ /* 0x002fe40000000f00 */
[----:B------:R-:W-:-:S04]  /*1a120*/  MOV R3, 0x0 ;  /* 0x0000000000037802 */ /* 0x000fc80000000f00 */
[----:B--2---:R-:W-:Y:S05]  /*1a130*/  RET.REL.NODEC R2 `(_ZN7cutlass13device_kernelIN5flash19enable_sm80_to_sm89INS1_16FlashAttnFwdSm80INS1_25CollectiveMainloopFwdSm80ILi4ELi1ELb0EN4cute5tupleIJNS5_1CILi128EEENS7_ILi48EEENS7_ILi96EEEEEELi96ENS_6half_tEfNS_4arch4Sm80ELb0ELb0ELb1ELb1ELb0ELb1ELb1ELb1EEENS1_21CollectiveEpilogueFwdINS6_IJS8_SA_S9_EEENS6_IJNS7_ILi1EEESI_SI_EEESC_SE_Li128ELb1ELb1ELb1ELb0EEENS1_36VarlenDynamicPersistentTileSchedulerILi128ELi48ELi128ELi128ELb1ELb1ELb0ELb0ELb1ELb1EEEEEEEEEvNT_6ParamsE) ;  /* 0xfffe5ec002007950 */ /* 0x004fea0003c3ffff */
        .weak           $__internal_7_$__cuda_sm70_votesync_ballot
        .type           $__internal_7_$__cuda_sm70_votesync_ballot,@function
        .size           $__internal_7_$__cuda_sm70_votesync_ballot,(.L_x_2854 - $__internal_7_$__cuda_sm70_votesync_ballot)
$__internal_7_$__cuda_sm70_votesync_ballot:
[----:B------:R-:W-:Y:S01]  /*1a140*/  ISETP.NE.U32.AND P0, PT, R0, 0x1, PT ;  /* 0x000000010000780c */ /* 0x000fe20003f05070 */
[----:B------:R-:W-:-:S04]  /*1a150*/  IMAD.MOV.U32 R3, RZ, RZ, -0x1 ;  /* 0xffffffffff037424 */ /* 0x000fc800078e00ff */
[----:B------:R-:W-:Y:S08]  /*1a160*/  WARPSYNC R3 ;  /* 0x0000000300007348 */ /* 0x000ff00003800000 */
[----:B------:R-:W-:-:S04]  /*1a170*/  VOTE.ANY R0, PT, !P0 ;  /* 0x0000000000007806 */ /* 0x000fc800040e0100 */
[----:B------:R-:W-:Y:S01]  /*1a180*/  LOP3.LUT R0, R0, R3, RZ, 0xc0, !PT ;  /* 0x0000000300007212 */ /* 0x000fe200078ec0ff */
[----:B------:R-:W-:-:S04]  /*1a190*/  IMAD.MOV.U32 R3, RZ, RZ, 0x0 ;  /* 0x00000000ff037424 */ /* 0x000fc800078e00ff */
[----:B------:R-:W-:Y:S05]  /*1a1a0*/  RET.REL.NODEC R2 `(_ZN7cutlass13device_kernelIN5flash19enable_sm80_to_sm89INS1_16FlashAttnFwdSm80INS1_25CollectiveMainloopFwdSm80ILi4ELi1ELb0EN4cute5tupleIJNS5_1CILi128EEENS7_ILi48EEENS7_ILi96EEEEEELi96ENS_6half_tEfNS_4arch4Sm80ELb0ELb0ELb1ELb1ELb0ELb1ELb1ELb1EEENS1_21CollectiveEpilogueFwdINS6_IJS8_SA_S9_EEENS6_IJNS7_ILi1EEESI_SI_EEESC_SE_Li128ELb1ELb1ELb1ELb0EEENS1_36VarlenDynamicPersistentTileSchedulerILi128ELi48ELi128ELi128ELb1ELb1ELb0ELb0ELb1ELb1EEEEEEEEEvNT_6ParamsE) ;  /* 0xfffe5e5002007950 */ /* 0x000fea0003c3ffff */
.L_x_369:
        /* <DEDUP_REMOVED lines=13> */
.L_x_2854:


//--------------------- .text._ZN7cutlass13device_kernelIN5flash19enable_sm80_to_sm89INS1_16FlashAttnFwdSm80INS1_25CollectiveMainloopFwdSm80ILi4ELi1ELb0EN4cute5tupleIJNS5_1CILi128EEENS7_ILi48EEENS7_ILi96EEEEEELi96ENS_6half_tEfNS_4arch4Sm80ELb0ELb1ELb1ELb0ELb0ELb0ELb1ELb1EEENS1_21CollectiveEpilogueFwdINS6_IJS8_SA_S9_EEENS6_IJNS7_ILi1EEESI_SI_EEESC_SE_Li128ELb0ELb1ELb1ELb0EEENS1_19SingleTileSchedulerILb0ELb1ELb1ELi128EEEEEEEEEvNT_6ParamsE --------------------------
	.section	.text._ZN7cutlass13device_kernelIN5flash19enable_sm80_to_sm89INS1_16FlashAttnFwdSm80INS1_25CollectiveMainloopFwdSm80ILi4ELi1ELb0EN4cute5tupleIJNS5_1CILi128EEENS7_ILi48EEENS7_ILi96EEEEEELi96ENS_6half_tEfNS_4arch4Sm80ELb0ELb1ELb1ELb0ELb0ELb0ELb1ELb1EEENS1_21CollectiveEpilogueFwdINS6_IJS8_SA_S9_EEENS6_IJNS7_ILi1EEESI_SI_EEESC_SE_Li128ELb0ELb1ELb1ELb0EEENS1_19SingleTileSchedulerILb0ELb1ELb1ELi128EEEEEEEEEvNT_6ParamsE,"ax",@progbits
	.sectioninfo	@"SHI_REGISTERS=255"
	.align	128
.text._ZN7cutlass13device_kernelIN5flash19enable_sm80_to_sm89INS1_16FlashAttnFwdSm80INS1_25CollectiveMainloopFwdSm80ILi4ELi1ELb0EN4cute5tupleIJNS5_1CILi128EEENS7_ILi48EEENS7_ILi96EEEEEELi96ENS_6half_tEfNS_4arch4Sm80ELb0ELb1ELb1ELb0ELb0ELb0ELb1ELb1EEENS1_21CollectiveEpilogueFwdINS6_IJS8_SA_S9_EEENS6_IJNS7_ILi1EEESI_SI_EEESC_SE_Li128ELb0ELb1ELb1ELb0EEENS1_19SingleTileSchedulerILb0ELb1ELb1ELi128EEEEEEEEEvNT_6ParamsE:
        .type           _ZN7cutlass13device_kernelIN5flash19enable_sm80_to_sm89INS1_16FlashAttnFwdSm80INS1_25CollectiveMainloopFwdSm80ILi4ELi1ELb0EN4cute5tupleIJNS5_1CILi128EEENS7_ILi48EEENS7_ILi96EEEEEELi96ENS_6half_tEfNS_4arch4Sm80ELb0ELb1ELb1ELb0ELb0ELb0ELb1ELb1EEENS1_21CollectiveEpilogueFwdINS6_IJS8_SA_S9_EEENS6_IJNS7_ILi1EEESI_SI_EEESC_SE_Li128ELb0ELb1ELb1ELb0EEENS1_19SingleTileSchedulerILb0ELb1ELb1ELi128EEEEEEEEEvNT_6ParamsE,@function
        .size           _ZN7cutlass13device_kernelIN5flash19enable_sm80_to_sm89INS1_16FlashAttnFwdSm80INS1_25CollectiveMainloopFwdSm80ILi4ELi1ELb0EN4cute5tupleIJNS5_1CILi128EEENS7_ILi48EEENS7_ILi96EEEEEELi96ENS_6half_tEfNS_4arch4Sm80ELb0ELb1ELb1ELb0ELb0ELb0ELb1ELb1EEENS1_21CollectiveEpilogueFwdINS6_IJS8_SA_S9_EEENS6_IJNS7_ILi1EEESI_SI_EEESC_SE_Li128ELb0ELb1ELb1ELb0EEENS1_19SingleTileSchedulerILb0ELb1ELb1ELi128EEEEEEEEEvNT_6ParamsE,(.L_x_2859 - _ZN7cutlass13device_kernelIN5flash19enable_sm80_to_sm89INS1_16FlashAttnFwdSm80INS1_25CollectiveMainloopFwdSm80ILi4ELi1ELb0EN4cute5tupleIJNS5_1CILi128EEENS7_ILi48EEENS7_ILi96EEEEEELi96ENS_6half_tEfNS_4arch4Sm80ELb0ELb1ELb1ELb0ELb0ELb0ELb1ELb1EEENS1_21CollectiveEpilogueFwdINS6_IJS8_SA_S9_EEENS6_IJNS7_ILi1EEESI_SI_EEESC_SE_Li128ELb0ELb1ELb1ELb0EEENS1_19SingleTileSchedulerILb0ELb1ELb1ELi128EEEEEEEEEvNT_6ParamsE)
        .other          _ZN7cutlass13device_kernelIN5flash19enable_sm80_to_sm89INS1_16FlashAttnFwdSm80INS1_25CollectiveMainloopFwdSm80ILi4ELi1ELb0EN4cute5tupleIJNS5_1CILi128EEENS7_ILi48EEENS7_ILi96EEEEEELi96ENS_6half_tEfNS_4arch4Sm80ELb0ELb1ELb1ELb0ELb0ELb0ELb1ELb1EEENS1_21CollectiveEpilogueFwdINS6_IJS8_SA_S9_EEENS6_IJNS7_ILi1EEESI_SI_EEESC_SE_Li128ELb0ELb1ELb1ELb0EEENS1_19SingleTileSchedulerILb0ELb1ELb1ELi128EEEEEEEEEvNT_6ParamsE,@"STO_CUDA_ENTRY STV_DEFAULT"
_ZN7cutlass13device_kernelIN5flash19enable_sm80_to_sm89INS1_16FlashAttnFwdSm80INS1_25CollectiveMainloopFwdSm80ILi4ELi1ELb0EN4cute5tupleIJNS5_1CILi128EEENS7_ILi48EEENS7_ILi96EEEEEELi96ENS_6half_tEfNS_4arch4Sm80ELb0ELb1ELb1ELb0ELb0ELb0ELb1ELb1EEENS1_21CollectiveEpilogueFwdINS6_IJS8_SA_S9_EEENS6_IJNS7_ILi1EEESI_SI_EEESC_SE_Li128ELb0ELb1ELb1ELb0EEENS1_19SingleTileSchedulerILb0ELb1ELb1ELi128EEEEEEEEEvNT_6ParamsE:
[----:B------:R-:W-:Y:S02]  /*0000*/  MOV R1, c[0x0][0x28] ;  /* 0x00000a0000017a02 */ /* 0x000fe40000000f00 */
[----:B------:R-:W1:Y:S01]  /*0010*/  S2R R93, SR_TID.X ;  /* 0x00000000005d7919 */ /* 0x000e620000002100 */
[----:B------:R-:W2:Y:S03]  /*0020*/  S2UR UR6, SR_CTAID.Y ;  /* 0x00000000000679c3 */ /* 0x000ea60000002600 */
[----:B------:R-:W3:Y:S01]  /*0030*/  S2R R0, SR_CTAID.Z ;  /* 0x0000000000007919 */ /* 0x000ee20000002700 */
[----:B-1----:R-:W-:-:S06]  /*0040*/  SHF.R.U32.HI R2, RZ, 0x5, R93 ;  /* 0x00000005ff027819 */ /* 0x002fcc000001165d */
[----:B------:R-:W1:Y:S02]  /*0050*/  SHFL.IDX PT, R2, R2, RZ, 0x1f ;  /* 0x00001fff02027589 */ /* 0x000e6400000e0000 */
[----:B-1----:R-:W-:-:S13]  /*0060*/  ISETP.NE.AND P0, PT, R2, RZ, PT ;  /* 0x000000ff0200720c */ /* 0x002fda0003f05270 */
[----:B--2---:R-:W-:Y:S05]  /*0070*/  @!P0 BRA `(.L_x_370) ;  /* 0x0000009000008947 */ /* 0x004fea0003800000 */
[----:B---3--:R-:W-:Y:S01]  /*0080*/  MOV R2, c[0x0][0x550] ;  /* 0x0001540000027a02 */ /* 0x008fe20000000f00 */
[----:B------:R-:W-:-:S03]  /*0090*/  UMOV UR10, UR6 ;  /* 0x00000006000a7c82 */ /* 0x000fc60008000000 */
[----:B------:R-:W-:-:S13]  /*00a0*/  ISETP.NE.AND P0, PT, R2, 0x1, PT ;  /* 0x000000010200780c */ /* 0x000fda0003f05270 */
[----:B------:R-:W-:Y:S05]  /*00b0*/  @!P0 BRA `(.L_x_371) ;  /* 0x000000b000008947 */ /* 0x000fea0003800000 */
[----:B------:R-:W-:Y:S02]  /*00c0*/  ULDC UR4, c[0x0][0x554] ;  /* 0x0001550000047ab9 */ /* 0x000fe40000000800 */
[----:B------:R-:W-:Y:S02]  /*00d0*/  UIMAD.WIDE.U32 UR4, UR6, UR4, URZ ;  /* 0x00000004060472a5 */ /* 0x000fe4000f8e003f */
[----:B------:R-:W-:Y:S02]  /*00e0*/  ULDC UR10, c[0x0][0x558] ;  /* 0x00015600000a7ab9 */ /* 0x000fe40000000800 */
[----:B------:R-:W-:Y:S01]  /*00f0*/  USHF.R.U32.HI UR10, URZ, UR10, UR5 ;  /* 0x0000000a3f0a7299 */ /* 0x000fe20008011605 */
[----:B------:R-:W-:Y:S05]  /*0100*/  BRA `(.L_x_371) ;  /* 0x0000006000007947 */ /* 0x000fea0003800000 */
.L_x_370:
[----:B---3--:R-:W-:Y:S02]  /*0110*/  ULDC.64 UR4, c[0x0][0x550] ;  /* 0x0001540000047ab9 */ /* 0x008fe40000000a00 */
[----:B------:R-:W-:Y:S02]  /*0120*/  UISETP.NE.AND UP0, UPT, UR4, 0x1, UPT ;  /* 0x000000010400788c */ /* 0x000fe4000bf05270 */
[----:B------:R-:W-:-:S02]  /*0130*/  UIMAD.WIDE.U32 UR8, UR6, UR5, URZ ;  /* 0x00000005060872a5 */ /* 0x000fc4000f8e003f */
[----:B------:R-:W-:Y:S02]  /*0140*/  ULDC UR4, c[0x0][0x558] ;  /* 0x0001560000047ab9 */ /* 0x000fe40000000800 */
[----:B------:R-:W-:-:S05]  /*0150*/  UMOV UR10, UR6 ;  /* 0x00000006000a7c82 */ /* 0x000fca0008000000 */
[----:B------:R-:W-:-:S03]  /*0160*/  @UP0 USHF.R.U32.HI UR10, URZ, UR4, UR9 ;  /* 0x000000043f0a0299 */ /* 0x000fc60008011609 */
.L_x_371:
[----:B------:R-:W-:Y:S01]  /*0170*/  ISETP.GE.AND P0, PT, R0, RZ, PT ;  /* 0x000000ff0000720c */ /* 0x000fe20003f06270 */
[----:B------:R-:W-:Y:S02]  /*0180*/  UIADD3 UR4, -UR10, URZ, URZ ;  /* 0x0000003f0a047290 */ /* 0x000fe4000fffe13f */
[----:B------:R-:W-:Y:S02]  /*0190*/  ULDC UR11, c[0x0][0x550] ;  /* 0x00015400000b7ab9 */ /* 0x000fe40000000800 */
[----:B------:R-:W-:-:S08]  /*01a0*/  UIMAD UR11, UR4, UR11, UR6 ;  /* 0x0000000b040b72a4 */ /* 0x000fd0000f8e0206 */
[----:B------:R-:W-:Y:S05]  /*01b0*/  @!P0 EXIT ;  /* 0x000000000000894d */ /* 0x000fea0003800000 */
[----:B------:R-:W1:Y:S01]  /*01c0*/  S2UR UR9, SR_CTAID.X ;  /* 0x00000000000979c3 */ /* 0x000e620000002500 */
[----:B------:R-:W-:Y:S02]  /*01d0*/  ULDC UR4, c[0x0][0x2c4] ;  /* 0x0000b10000047ab9 */ /* 0x000fe40000000800 */
[----:B------:R-:W-:Y:S02]  /*01e0*/  UISETP.NE.AND UP2, UPT, UR4, 0x1, UPT ;  /* 0x000000010400788c */ /* 0x000fe4000bf45270 */
[----:B------:R-:W-:Y:S02]  /*01f0*/  UMOV UR8, 0x1 ;  /* 0x0000000100087882 */ /* 0x000fe40000000000 */
[----:B------:R-:W-:Y:S02]  /*0200*/  ULDC.64 UR4, c[0x0][0x328] ;  /* 0x0000ca0000047ab9 */ /* 0x000fe40000000a00 */
[----:B------:R-:W-:Y:S02]  /*0210*/  UISETP.LE.AND UP1, UPT, UR8, UR5, UPT ;  /* 0x000000050800728c */ /* 0x000fe4000bf23270 */
[----:B------:R-:W-:-:S02]  /*0220*/  ULDC.64 UR6, c[0x0][0x2c8] ;  /* 0x0000b20000067ab9 */ /* 0x000fc40000000a00 */
[----:B------:R-:W-:Y:S02]  /*0230*/  ULDC UR12, c[0x0][0x168] ;  /* 0x00005a00000c7ab9 */ /* 0x000fe40000000800 */
[----:B------:R-:W-:Y:S01]  /*0240*/  PLOP3.LUT P0, PT, PT, PT, UP1, 0x40, 0x0 ;  /* 0x000000000000781c */ /* 0x000fe20003f0e818 */
[----:B------:R-:W-:Y:S02]  /*0250*/  UIADD3 UR12, UR8, -UR12, URZ ;  /* 0x8000000c080c7290 */ /* 0x000fe4000fffe03f */
[----:B------:R-:W-:Y:S02]  /*0260*/  ULDC UR5, c[0x0][0x1d0] ;  /* 0x0000740000057ab9 */ /* 0x000fe40000000800 */
[----:B-1----:R-:W-:-:S04]  /*0270*/  USHF.L.U32 UR9, UR9, 0x7, URZ ;  /* 0x0000000709097899 */ /* 0x002fc8000800063f */
[----:B------:R-:W-:-:S04]  /*0280*/  @UP2 UIADD3 UR14, UR9, 0x7f, URZ ;  /* 0x0000007f090e2890 */ /* 0x000fc8000fffe03f */
[----:B------:R-:W-:Y:S02]  /*0290*/  UIMAD.WIDE.U32 UR14, UR14, UR6, URZ ;  /* 0x000000060e0e72a5 */ /* 0x000fe4000f8e003f */
[----:B------:R-:W-:Y:S02]  /*02a0*/  UIADD3 UR6, UR9, 0x7f, URZ ;  /* 0x0000007f09067890 */ /* 0x000fe4000fffe03f */
[----:B------:R-:W-:-:S04]  /*02b0*/  @UP2 USHF.R.U32.HI UR6, URZ, UR7, UR15 ;  /* 0x000000073f062299 */ /* 0x000fc8000801160f */
[----:B------:R-:W-:-:S04]  /*02c0*/  UIADD3 UR5, UR6, UR5, UR12 ;  /* 0x0000000506057290 */ /* 0x000fc8000fffe00c */
[----:B------:R-:W-:Y:S01]  /*02d0*/  UIADD3 UR6, UR5, UR4, URZ ;  /* 0x0000000405067290 */ /* 0x000fe2000fffe03f */
[----:B------:R-:W-:Y:S05]  /*02e0*/  @P0 BRA `(.L_x_372) ;  /* 0x0000014000000947 */ /* 0x000fea0003800000 */
[----:B------:R-:W-:Y:S01]  /*02f0*/  ISETP.LT.AND P0, PT, RZ, UR5, PT ;  /* 0x00000005ff007c0c */ /* 0x000fe2000bf01270 */
[----:B------:R-:W-:-:S12]  /*0300*/  UIADD3 UR7, UR5, -0x1, URZ ;  /* 0xffffffff05077890 */ /* 0x000fd8000fffe03f */
[----:B------:R-:W-:Y:S05]  /*0310*/  @P0 BRA `(.L_x_373) ;  /* 0x0000008000000947 */ /* 0x000fea0003800000 */
[----:B------:R-:W-:Y:S02]  /*0320*/  ULDC UR4, c[0x0][0x32c] ;  /* 0x0000cb0000047ab9 */ /* 0x000fe40000000800 */
[----:B------:R-:W-:Y:S02]  /*0330*/  UISETP.NE.AND UP0, UPT, UR8, UR4, UPT ;  /* 0x000000040800728c */ /* 0x000fe4000bf05270 */
[----:B------:R-:W-:-:S03]  /*0340*/  UIADD3 UR7, -UR5, URZ, URZ ;  /* 0x0000003f05077290 */ /* 0x000fc6000fffe13f */
[----:B------:R-:W-:Y:S02]  /*0350*/  ULDC.64 UR4, c[0x0][0x330] ;  /* 0x0000cc0000047ab9 */ /* 0x000fe40000000a00 */
[----:B------:R-:W-:-:S04]  /*0360*/  UIMAD.WIDE.U32 UR12, UR7, UR4, URZ ;  /* 0x00000004070c72a5 */ /* 0x000fc8000f8e003f */
[----:B------:R-:W-:-:S04]  /*0370*/  @UP0 USHF.R.U32.HI UR7, URZ, UR5, UR13 ;  /* 0x000000053f070299 */ /* 0x000fc8000801160d */
[----:B------:R-:W-:Y:S01]  /*0380*/  ULOP3.LUT UR7, URZ, UR7, URZ, 0x33, !UPT ;  /* 0x000000073f077292 */ /* 0x000fe2000f8e333f */
[----:B------:R-:W-:Y:S05]  /*0390*/  BRA `(.L_x_374) ;  /* 0x0000005000007947 */ /* 0x000fea0003800000 */
.L_x_373:
[----:B------:R-:W-:Y:S02]  /*03a0*/  ULDC UR4, c[0x0][0x32c] ;  /* 0x0000cb0000047ab9 */ /* 0x000fe40000000800 */
[----:B------:R-:W-:-:S03]  /*03b0*/  UISETP.NE.AND UP0, UPT, UR8, UR4, UPT ;  /* 0x000000040800728c */ /* 0x000fc6000bf05270 */
[----:B------:R-:W-:Y:S02]  /*03c0*/  ULDC.64 UR4, c[0x0][0x330] ;  /* 0x0000cc0000047ab9 */ /* 0x000fe40000000a00 */
[----:B------:R-:W-:-:S06]  /*03d0*/  UIMAD.WIDE.U32 UR12, UR7, UR4, URZ ;  /* 0x00000004070c72a5 */ /* 0x000fcc000f8e003f */
[----:B------:R-:W-:Y:S02]  /*03e0*/  @UP0 USHF.R.U32.HI UR7, URZ, UR5, UR13 ;  /* 0x000000053f070299 */ /* 0x000fe4000801160d */
.L_x_374:
[----:B------:R-:W-:Y:S02]  /*03f0*/  ULDC UR4, c[0x0][0x32c] ;  /* 0x0000cb0000047ab9 */ /* 0x000fe40000000800 */
[----:B------:R-:W-:-:S04]  /*0400*/  UIMAD UR4, UR7, UR4, UR4 ;  /* 0x00000004070472a4 */ /* 0x000fc8000f8e0204 */
[----:B------:R-:W-:-:S04]  /*0410*/  UISETP.LT.AND UP0, UPT, UR6, UR4, UPT ;  /* 0x000000040600728c */ /* 0x000fc8000bf01270 */
[----:B------:R-:W-:-:S03]  /*0420*/  USEL UR6, UR6, UR4, UP0 ;  /* 0x0000000406067287 */ /* 0x000fc60008000000 */
.L_x_372:
[----:B------:R-:W-:Y:S01]  /*0430*/  ULDC.64 UR4, c[0x0][0x2c8] ;  /* 0x0000b20000047ab9 */ /* 0x000fe20000000a00 */
[----:B------:R-:W-:Y:S01]  /*0440*/  PLOP3.LUT P0, PT, PT, PT, UP1, 0x40, 0x0 ;  /* 0x000000000000781c */ /* 0x000fe20003f0e818 */
[----:B------:R-:W-:Y:S02]  /*0450*/  UIMAD.WIDE.U32 UR14, UR9, UR4, URZ ;  /* 0x00000004090e72a5 */ /* 0x000fe4000f8e003f */
[----:B------:R-:W-:Y:S02]  /*0460*/  UMOV UR12, 0x2f ;  /* 0x0000002f000c7882 */ /* 0x000fe40000000000 */
[----:B------:R-:W-:Y:S02]  /*0470*/  ULDC UR8, c[0x0][0x1d0] ;  /* 0x0000740000087ab9 */ /* 0x000fe40000000800 */
[----:B------:R-:W-:Y:S02]  /*0480*/  UIADD3 UR6, UR6, 0x2f, URZ ;  /* 0x0000002f06067890 */ /* 0x000fe4000fffe03f */
[----:B------:R-:W-:-:S02]  /*0490*/  UIADD3 UR12, UR12, UR8, URZ ;  /* 0x000000080c0c7290 */ /* 0x000fc4000fffe03f */
[----:B------:R-:W-:Y:S02]  /*04a0*/  UIMAD.WIDE UR6, UR6, 0x2aaaaaab, URZ ;  /* 0x2aaaaaab060678a5 */ /* 0x000fe4000f8e023f */
[----:B------:R-:W-:Y:S02]  /*04b0*/  UIMAD.WIDE UR12, UR12, 0x2aaaaaab, URZ ;  /* 0x2aaaaaab0c0c78a5 */ /* 0x000fe4000f8e023f */
[----:B------:R-:W-:Y:S02]  /*04c0*/  ULDC UR14, c[0x0][0x168] ;  /* 0x00005a00000e7ab9 */ /* 0x000fe40000000800 */
[----:B------:R-:W-:Y:S02]  /*04d0*/  UMOV UR4, UR9 ;  /* 0x0000000900047c82 */ /* 0x000fe40008000000 */
[----:B------:R-:W-:Y:S02]  /*04e0*/  @UP2 USHF.R.U32.HI UR4, URZ, UR5, UR15 ;  /* 0x000000053f042299 */ /* 0x000fe4000801160f */
[----:B------:R-:W-:-:S02]  /*04f0*/  UIADD3 UR8, UR8, -UR14, URZ ;  /* 0x8000000e08087290 */ /* 0x000fc4000fffe03f */
[----:B------:R-:W-:Y:S02]  /*0500*/  USHF.R.U32.HI UR6, URZ, 0x1f, UR7 ;  /* 0x0000001f3f067899 */ /* 0x000fe40008011607 */
[----:B------:R-:W-:Y:S02]  /*0510*/  USHF.R.U32.HI UR12, URZ, 0x1f, UR13 ;  /* 0x0000001f3f0c7899 */ /* 0x000fe4000801160d */
[----:B------:R-:W-:Y:S02]  /*0520*/  UIADD3 UR4, UR8, UR4, URZ ;  /* 0x0000000408047290 */ /* 0x000fe4000fffe03f */
[----:B------:R-:W-:Y:S02]  /*0530*/  ULDC UR5, c[0x0][0x324] ;  /* 0x0000c90000057ab9 */ /* 0x000fe40000000800 */
[----:B------:R-:W-:Y:S02]  /*0540*/  ULEA.HI.SX32 UR6, UR7, UR6, 0x1d ;  /* 0x0000000607067291 */ /* 0x000fe4000f8fea3f */
[----:B------:R-:W-:-:S02]  /*0550*/  ULEA.HI.SX32 UR12, UR13, UR12, 0x1d ;  /* 0x0000000c0d0c7291 */ /* 0x000fc4000f8fea3f */
[----:B------:R-:W-:Y:S02]  /*0560*/  UIADD3 UR5, UR4, -UR5, URZ ;  /* 0x8000000504057290 */ /* 0x000fe4000fffe03f */
[----:B------:R-:W-:-:S04]  /*0570*/  UISETP.LT.AND UP0, UPT, UR12, UR6, UPT ;  /* 0x000000060c00728c */ /* 0x000fc8000bf01270 */
[----:B------:R-:W-:Y:S01]  /*0580*/  USEL UR6, UR12, UR6, UP0 ;  /* 0x000000060c067287 */ /* 0x000fe20008000000 */
[----:B------:R-:W-:Y:S01]  /*0590*/  MOV R3, UR5 ;  /* 0x0000000500037c02 */ /* 0x000fe20008000f00 */
[----:B------:R-:W-:Y:S05]  /*05a0*/  @P0 BRA `(.L_x_375) ;  /* 0x0000010000000947 */ /* 0x000fea0003800000 */
[----:B------:R-:W-:-:S04]  /*05b0*/  MOV R4, UR4 ;  /* 0x0000000400047c02 */ /* 0x000fc80008000f00 */
[----:B------:R-:W-:-:S13]  /*05c0*/  ISETP.GT.AND P0, PT, R4, -0x1, PT ;  /* 0xffffffff0400780c */ /* 0x000fda0003f04270 */
[----:B------:R-:W-:Y:S05]  /*05d0*/  @P0 BRA `(.L_x_376) ;  /* 0x0000007000000947 */ /* 0x000fea0003800000 */
[----:B------:R-:W-:Y:S01]  /*05e0*/  IMAD.MOV.U32 R2, RZ, RZ, c[0x0][0x32c] ;  /* 0x0000cb00ff027624 */ /* 0x000fe200078e00ff */
[----:B------:R-:W-:-:S04]  /*05f0*/  LOP3.LUT R4, RZ, R4, RZ, 0x33, !PT ;  /* 0x00000004ff047212 */ /* 0x000fc800078e33ff */
[----:B------:R-:W-:-:S13]  /*0600*/  ISETP.NE.AND P0, PT, R2, 0x1, PT ;  /* 0x000000010200780c */ /* 0x000fda0003f05270 */
[----:B------:R-:W-:-:S05]  /*0610*/  @P0 IMAD.HI.U32 R2, R4, c[0x0][0x330], RZ ;  /* 0x0000cc0004020a27 */ /* 0x000fca00078e00ff */
[----:B------:R-:W-:-:S04]  /*0620*/  @P0 SHF.R.U32.HI R4, RZ, c[0x0][0x334], R2 ;  /* 0x0000cd00ff040a19 */ /* 0x000fc80000011602 */
[----:B------:R-:W-:Y:S01]  /*0630*/  LOP3.LUT R4, RZ, R4, RZ, 0x33, !PT ;  /* 0x00000004ff047212 */ /* 0x000fe200078e33ff */
[----:B------:R-:W-:Y:S05]  /*0640*/  BRA `(.L_x_377) ;  /* 0x0000004000007947 */ /* 0x000fea0003800000 */
.L_x_376:
[----:B------:R-:W-:-:S04]  /*0650*/  MOV R2, c[0x0][0x32c] ;  /* 0x0000cb0000027a02 */ /* 0x000fc80000000f00 */
[----:B------:R-:W-:-:S13]  /*0660*/  ISETP.NE.AND P0, PT, R2, 0x1, PT ;  /* 0x000000010200780c */ /* 0x000fda0003f05270 */
[----:B------:R-:W-:-:S05]  /*0670*/  @P0 IMAD.HI.U32 R2, R4, c[0x0][0x330], RZ ;  /* 0x0000cc0004020a27 */ /* 0x000fca00078e00ff */
[----:B------:R-:W-:-:S05]  /*0680*/  @P0 SHF.R.U32.HI R4, RZ, c[0x0][0x334], R2 ;  /* 0x0000cd00ff040a19 */ /* 0x000fca0000011602 */
.L_x_377:
[----:B------:R-:W-:-:S05]  /*0690*/  IMAD R4, R4, c[0x0][0x32c], RZ ;  /* 0x0000cb0004047a24 */ /* 0x000fca00078e02ff */
[----:B------:R-:W-:-:S05]  /*06a0*/  IMNMX R3, R3, R4, !PT ;  /* 0x0000000403037217 */ /* 0x000fca0007800200 */
.L_x_375:
[----:B------:R-:W-:Y:S01]  /*06b0*/  IMAD.HI R3, R3, 0x2aaaaaab, RZ ;  /* 0x2aaaaaab03037827 */ /* 0x000fe200078e02ff */
[----:B------:R-:W-:Y:S02]  /*06c0*/  USHF.R.U32.HI UR5, URZ, 0x10, UR11 ;  /* 0x000000103f057899 */ /* 0x000fe4000801160b */
[----:B------:R-:W-:Y:S01]  /*06d0*/  ULDC UR4, c[0x0][0x338] ;  /* 0x0000ce0000047ab9 */ /* 0x000fe20000000800 */
[----:B------:R-:W-:Y:S01]  /*06e0*/  IMAD.MOV.U32 R154, RZ, RZ, RZ ;  /* 0x000000ffff9a7224 */ /* 0x000fe200078e00ff */
[----:B------:R-:W-:Y:S01]  /*06f0*/  SHF.R.U32.HI R2, RZ, 0x1f, R3 ;  /* 0x0000001fff027819 */ /* 0x000fe20000011603 */
[----:B------:R-:W-:-:S03]  /*0700*/  UISETP.NE.AND UP0, UPT, UR5, URZ, UPT ;  /* 0x0000003f0500728c */ /* 0x000fc6000bf05270 */
[----:B------:R-:W-:Y:S01]  /*0710*/  LEA.HI.SX32 R2, R3, R2, 0x1d ;  /* 0x0000000203027211 */ /* 0x000fe200078feaff */
[----:B------:R-:W-:-:S03]  /*0720*/  USEL UR4, UR5, UR4, UP0 ;  /* 0x0000000405047287 */ /* 0x000fc60008000000 */
[----:B------:R-:W-:-:S04]  /*0730*/  IMNMX R219, RZ, R2, !PT ;  /* 0x00000002ffdb7217 */ /* 0x000fc80007800200 */
[----:B------:R-:W-:-:S13]  /*0740*/  ISETP.LT.AND P0, PT, R219, UR6, PT ;  /* 0x00000006db007c0c */ /* 0x000fda000bf01270 */
[----:B------:R-:W-:Y:S05]  /*0750*/  @!P0 BRA `(.L_x_378) ;  /* 0x000001c000008947 */ /* 0x000fea0003800000 */
[----:B------:R-:W-:Y:S01]  /*0760*/  IMAD.U32 R2, RZ, RZ, UR4 ;  /* 0x00000004ff027e24 */ /* 0x000fe2000f8e00ff */
[----:B------:R-:W-:-:S04]  /*0770*/  UIADD3 UR5, UR4, -0x1, UR6 ;  /* 0xffffffff04057890 */ /* 0x000fc8000fffe006 */
[-C--:B------:R-:W-:Y:S02]  /*0780*/  IABS R5, R2.reuse ;  /* 0x0000000200057213 */ /* 0x080fe40000000000 */
[----:B------:R-:W-:Y:S02]  /*0790*/  IADD3 R6, -R219, UR5, RZ ;  /* 0x00000005db067c10 */ /* 0x000fe4000fffe1ff */
[----:B------:R-:W1:Y:S01]  /*07a0*/  I2F.RP R7, R5 ;  /* 0x0000000500077306 */ /* 0x000e620000209400 */
[----:B------:R-:W-:Y:S02]  /*07b0*/  IABS R2, R2 ;  /* 0x0000000200027213 */ /* 0x000fe40000000000 */
[----:B------:R-:W-:Y:S02]  /*07c0*/  IABS R3, R6 ;  /* 0x0000000600037213 */ /* 0x000fe40000000000 */
[----:B------:R-:W-:Y:S01]  /*07d0*/  LOP3.LUT R6, R6, UR4, RZ, 0x3c, !PT ;  /* 0x0000000406067c12 */ /* 0x000fe2000f8e3cff */
[----:B------:R-:W-:-:S03]  /*07e0*/  IMAD.MOV R2, RZ, RZ, -R2 ;  /* 0x000000ffff027224 */ /* 0x000fc600078e0a02 */
[----:B------:R-:W-:Y:S01]  /*07f0*/  ISETP.GE.AND P0, PT, R6, RZ, PT ;  /* 0x000000ff0600720c */ /* 0x000fe20003f06270 */
[----:B-1----:R-:W1:Y:S02]  /*0800*/  MUFU.RCP R8, R7 ;  /* 0x0000000700087308 */ /* 0x002e640000001000 */
[----:B-1----:R-:W-:-:S06]  /*0810*/  IADD3 R8, R8, 0xffffffe, RZ ;  /* 0x0ffffffe08087810 */ /* 0x002fcc0007ffe0ff */
[----:B------:R-:W1:Y:S02]  /*0820*/  F2I.FTZ.U32.TRUNC.NTZ R9, R8 ;  /* 0x0000000800097305 */ /* 0x000e64000021f000 */
[----:B-1----:R-:W-:Y:S02]  /*0830*/  IMAD.MOV R4, RZ, RZ, -R9 ;  /* 0x000000ffff047224 */ /* 0x002fe400078e0a09 */
[----:B------:R-:W-:Y:S02]  /*0840*/  IMAD.MOV.U32 R8, RZ, RZ, RZ ;  /* 0x000000ffff087224 */ /* 0x000fe400078e00ff */
[----:B------:R-:W-:-:S04]  /*0850*/  IMAD R4, R4, R5, RZ ;  /* 0x0000000504047224 */ /* 0x000fc800078e02ff */
[----:B------:R-:W-:-:S06]  /*0860*/  IMAD.HI.U32 R4, R9, R4, R8 ;  /* 0x0000000409047227 */ /* 0x000fcc00078e0008 */
[----:B------:R-:W-:-:S04]  /*0870*/  IMAD.HI.U32 R4, R4, R3, RZ ;  /* 0x0000000304047227 */ /* 0x000fc800078e00ff */
[----:B------:R-:W-:-:S05]  /*0880*/  IMAD R2, R4, R2, R3 ;  /* 0x0000000204027224 */ /* 0x000fca00078e0203 */
[----:B------:R-:W-:-:S13]  /*0890*/  ISETP.GT.U32.AND P1, PT, R5, R2, PT ;  /* 0x000000020500720c */ /* 0x000fda0003f24070 */
[----:B------:R-:W-:Y:S01]  /*08a0*/  @!P1 IMAD.IADD R2, R2, 0x1, -R5 ;  /* 0x0000000102029824 */ /* 0x000fe200078e0a05 */
[----:B------:R-:W-:Y:S02]  /*08b0*/  @!P1 IADD3 R4, R4, 0x1, RZ ;  /* 0x0000000104049810 */ /* 0x000fe40007ffe0ff */
[----:B------:R-:W-:Y:S02]  /*08c0*/  ISETP.NE.AND P1, PT, RZ, UR4, PT ;  /* 0x00000004ff007c0c */ /* 0x000fe4000bf25270 */
[----:B------:R-:W-:-:S13]  /*08d0*/  ISETP.GE.U32.AND P2, PT, R2, R5, PT ;  /* 0x000000050200720c */ /* 0x000fda0003f46070 */
[----:B------:R-:W-:-:S05]  /*08e0*/  @P2 IADD3 R4, R4, 0x1, RZ ;  /* 0x0000000104042810 */ /* 0x000fca0007ffe0ff */
[----:B------:R-:W-:Y:S01]  /*08f0*/  @!P0 IMAD.MOV R4, RZ, RZ, -R4 ;  /* 0x000000ffff048224 */ /* 0x000fe200078e0a04 */
[----:B------:R-:W-:-:S05]  /*0900*/  @!P1 LOP3.LUT R4, RZ, UR4, RZ, 0x33, !PT ;  /* 0x00000004ff049c12 */ /* 0x000fca000f8e33ff */
[----:B------:R-:W-:Y:S02]  /*0910*/  IMAD.MOV.U32 R154, RZ, RZ, R4 ;  /* 0x000000ffff9a7224 */ /* 0x000fe400078e0004 */
.L_x_378:
[----:B------:R-:W-:Y:S01]  /*0920*/  ULOP3.LUT UR11, UR11, 0xffff, URZ, 0xc0, !UPT ;  /* 0x0000ffff0b0b7892 */ /* 0x000fe2000f8ec03f */
[----:B------:R-:W-:Y:S01]  /*0930*/  PLOP3.LUT P4, PT, PT, PT, PT, 0x80, 0x0 ;  /* 0x000000000000781c */ /* 0x000fe20003f8f070 */
[----:B------:R-:W-:Y:S01]  /*0940*/  ULDC.64 UR12, c[0x0][0x118] ;  /* 0x00004600000c7ab9 */ /* 0x000fe20000000a00 */
[----:B------:R-:W-:Y:S01]  /*0950*/  IMAD.MOV.U32 R12, RZ, RZ, RZ ;  /* 0x000000ffff0c7224 */ /* 0x000fe200078e00ff */
[----:B------:R-:W-:Y:S01]  /*0960*/  CS2R R10, SRZ ;  /* 0x00000000000a7805 */ /* 0x000fe2000001ff00 */
[----:B------:R-:W-:Y:S01]  /*0970*/  MOV R7, RZ ;  /* 0x000000ff00077202 */ /* 0x000fe20000000f00 */
[----:B------:R-:W-:Y:S01]  /*0980*/  IMAD R219, R154, UR11, R219 ;  /* 0x0000000b9adb7c24 */ /* 0x000fe2000f8e02db */
[----:B------:R-:W-:Y:S01]  /*0990*/  CS2R R94, SRZ ;  /* 0x00000000005e7805 */ /* 0x000fe2000001ff00 */
[----:B------:R-:W-:Y:S01]  /*09a0*/  CS2R R4, SRZ ;  /* 0x0000000000047805 */ /* 0x000fe2000001ff00 */
[----:B------:R-:W-:Y:S01]  /*09b0*/  CS2R R98, SRZ ;  /* 0x0000000000627805 */ /* 0x000fe2000001ff00 */
[----:B------:R-:W-:Y:S01]  /*09c0*/  IMAD.IADD R154, R219, 0x1, R154 ;  /* 0x00000001db9a7824 */ /* 0x000fe200078e029a */
[----:B------:R-:W-:Y:S01]  /*09d0*/  CS2R R96, SRZ ;  /* 0x0000000000607805 */ /* 0x000fe2000001ff00 */
[----:B------:R-:W-:Y:S01]  /*09e0*/  CS2R R90, SRZ ;  /* 0x00000000005a7805 */ /* 0x000fe2000001ff00 */
[----:B------:R-:W-:Y:S01]  /*09f0*/  CS2R R88, SRZ ;  /* 0x0000000000587805 */ /* 0x000fe2000001ff00 */
[----:B------:R-:W-:Y:S01]  /*0a00*/  CS2R R86, SRZ ;  /* 0x0000000000567805 */ /* 0x000fe2000001ff00 */
[----:B------:R-:W-:Y:S01]  /*0a10*/  IMNMX R154, R154, UR6, PT ;  /* 0x000000069a9a7c17 */ /* 0x000fe2000b800200 */
        /* <DEDUP_REMOVED lines=43> */
[----:B------:R-:W-:Y:S02]  /*0cd0*/  ISETP.NE.U32.AND P0, PT, RZ, c[0x0][0x340], PT ;  /* 0x0000d000ff007a0c */ /* 0x000fe40003f05070 */
[----:B------:R-:W-:Y:S01]  /*0ce0*/  SHF.R.S32.HI R14, RZ, 0x1f, R93 ;  /* 0x0000001fff0e7819 */ /* 0x000fe2000001145d */
[----:B------:R-:W-:Y:S01]  /*0cf0*/  USHF.R.S32.HI UR11, URZ, 0x1f, UR10 ;  /* 0x0000001f3f0b7899 */ /* 0x000fe2000801140a */
[----:B------:R-:W-:Y:S01]  /*0d00*/  ISETP.NE.AND.EX P0, PT, RZ, c[0x0][0x344], PT, P0 ;  /* 0x0000d100ff007a0c */ /* 0x000fe20003f05300 */
[----:B------:R-:W-:-:S12]  /*0d10*/  ULDC.64 UR4, c[0x0][0x1b8] ;  /* 0x00006e0000047ab9 */ /* 0x000fd80000000a00 */
[----:B------:R-:W-:-:S04]  /*0d20*/  @P0 IMAD.MOV.U32 R3, RZ, RZ, 0x4 ;  /* 0x00000004ff030424 */ /* 0x000fc800078e00ff */
[----:B------:R-:W-:-:S06]  /*0d30*/  @P0 IMAD.WIDE R18, R0, R3, c[0x0][0x340] ;  /* 0x0000d00000120625 */ /* 0x000fcc00078e0203 */
[----:B------:R-:W2:Y:S01]  /*0d40*/  @P0 LDG.E R18, [R18.64] ;  /* 0x0000000c12120981 */ /* 0x000ea2000c1e1900 */
[-C--:B------:R-:W-:Y:S01]  /*0d50*/  LEA.HI R8, R14, R93.reuse, RZ, 0x2 ;  /* 0x0000005d0e087211 */ /* 0x080fe200078f10ff */
[----:B------:R-:W-:Y:S01]  /*0d60*/  UIMAD.WIDE.U32 UR6, UR10, UR4, URZ ;  /* 0x000000040a0672a5 */ /* 0x000fe2000f8e003f */
[----:B------:R-:W-:Y:S01]  /*0d70*/  PLOP3.LUT P2, PT, PT, PT, UP2, 0x80, 0x0 ;  /* 0x000000000000781c */ /* 0x000fe20003f4f028 */
[----:B------:R-:W-:Y:S01]  /*0d80*/  UIMAD UR4, UR11, UR4, URZ ;  /* 0x000000040b0472a4 */ /* 0x000fe2000f8e023f */
[----:B------:R-:W-:Y:S01]  /*0d90*/  LOP3.LUT R96, R8, 0xfffffffc, RZ, 0xc0, !PT ;  /* 0xfffffffc08607812 */ /* 0x000fe200078ec0ff */
[----:B------:R-:W-:Y:S01]  /*0da0*/  IMAD.U32 R220, RZ, RZ, UR10 ;  /* 0x0000000affdc7e24 */ /* 0x000fe2000f8e00ff */
[----:B------:R-:W-:Y:S01]  /*0db0*/  SHF.R.S32.HI R239, RZ, 0x2, R8 ;  /* 0x00000002ffef7819 */ /* 0x000fe20000011408 */
[----:B------:R-:W-:Y:S01]  /*0dc0*/  UIMAD UR4, UR10, UR5, UR4 ;  /* 0x000000050a0472a4 */ /* 0x000fe2000f8e0204 */
[----:B------:R-:W-:Y:S01]  /*0dd0*/  PLOP3.LUT P1, PT, PT, PT, UP2, 0x80, 0x0 ;  /* 0x000000000000781c */ /* 0x000fe20003f2f028 */
[----:B------:R-:W-:Y:S01]  /*0de0*/  IMAD.IADD R96, R93, 0x1, -R96 ;  /* 0x000000015d607824 */ /* 0x000fe200078e0a60 */
[----:B------:R-:W-:Y:S01]  /*0df0*/  SHF.R.S32.HI R7, RZ, 0x1f, R0 ;  /* 0x0000001fff077819 */ /* 0x000fe20000011400 */
[----:B------:R-:W-:Y:S01]  /*0e00*/  UIADD3 UR4, UR7, UR4, URZ ;  /* 0x0000000407047290 */ /* 0x000fe2000fffe03f */
[-C--:B------:R-:W-:Y:S01]  /*0e10*/  LEA.HI R10, R14, R93.reuse, RZ, 0x3 ;  /* 0x0000005d0e0a7211 */ /* 0x080fe200078f18ff */
[C-C-:B------:R-:W-:Y:S01]  /*0e20*/  IMAD R6, R96.reuse, 0x20, R239.reuse ;  /* 0x0000002060067824 */ /* 0x140fe200078e02ef */
[----:B------:R-:W-:Y:S01]  /*0e30*/  SHF.R.S32.HI R22, RZ, 0x1f, R239 ;  /* 0x0000001fff167819 */ /* 0x000fe200000114ef */
[----:B------:R-:W-:Y:S01]  /*0e40*/  IMAD R3, R7, c[0x0][0x1c0], RZ ;  /* 0x0000700007037a24 */ /* 0x000fe200078e02ff */
[----:B------:R-:W-:Y:S01]  /*0e50*/  SHF.L.U32 R20, R96, 0x3, RZ ;  /* 0x0000000360147819 */ /* 0x000fe200000006ff */
[----:B------:R-:W-:Y:S01]  /*0e60*/  IMAD.U32 R17, RZ, RZ, UR7 ;  /* 0x00000007ff117e24 */ /* 0x000fe2000f8e00ff */
[----:B------:R-:W-:Y:S01]  /*0e70*/  IADD3 R6, R6, UR9, RZ ;  /* 0x0000000906067c10 */ /* 0x000fe2000fffe0ff */
[C---:B------:R-:W-:Y:S01]  /*0e80*/  IMAD R26, R22.reuse, c[0x0][0x1e0], RZ ;  /* 0x00007800161a7a24 */ /* 0x040fe200078e02ff */
[----:B------:R-:W-:Y:S01]  /*0e90*/  SHF.R.S32.HI R4, RZ, 0x3, R10 ;  /* 0x00000003ff047819 */ /* 0x000fe2000001140a */
[----:B------:R-:W-:Y:S01]  /*0ea0*/  IMAD R22, R22, c[0x0][0x208], RZ ;  /* 0x0000820016167a24 */ /* 0x000fe200078e02ff */
[----:B------:R-:W-:Y:S01]  /*0eb0*/  SHF.R.S32.HI R21, RZ, 0x1f, R20 ;  /* 0x0000001fff157819 */ /* 0x000fe20000011414 */
[----:B------:R-:W-:Y:S01]  /*0ec0*/  @P2 IMAD.HI.U32 R2, R6, c[0x0][0x2c8], RZ ;  /* 0x0000b20006022a27 */ /* 0x000fe200078e00ff */
[----:B------:R-:W-:Y:S01]  /*0ed0*/  LEA.HI R95, R14, R93, RZ, 0x5 ;  /* 0x0000005d0e5f7211 */ /* 0x000fe200078f28ff */
[----:B------:R-:W-:Y:S01]  /*0ee0*/  BSSY B0, `(.L_x_380) ;  /* 0x0000070000007945 */ /* 0x000fe20003800000 */
[----:B------:R-:W-:Y:S01]  /*0ef0*/  LEA.HI R8, R8, R239, RZ, 0x1 ;  /* 0x000000ef08087211 */ /* 0x000fe200078f08ff */
[----:B------:R-:W-:Y:S01]  /*0f00*/  IMAD.MOV.U32 R5, RZ, RZ, R6 ;  /* 0x000000ffff057224 */ /* 0x000fe200078e0006 */
[----:B------:R-:W-:Y:S01]  /*0f10*/  @P1 SHF.R.U32.HI R5, RZ, c[0x0][0x2cc], R2 ;  /* 0x0000b300ff051a19 */ /* 0x000fe20000011602 */
[----:B------:R-:W-:Y:S01]  /*0f20*/  IMAD R2, R0, c[0x0][0x1c4], R3 ;  /* 0x0000710000027a24 */ /* 0x000fe200078e0203 */
[----:B------:R-:W-:Y:S01]  /*0f30*/  LOP3.LUT R8, R8, 0x7fffffe, RZ, 0xc0, !PT ;  /* 0x07fffffe08087812 */ /* 0x000fe200078ec0ff */
[----:B------:R-:W-:Y:S01]  /*0f40*/  IMAD.SHL.U32 R3, R4, 0x40, RZ ;  /* 0x0000004004037824 */ /* 0x000fe200078e00ff */
[----:B------:R-:W-:Y:S01]  /*0f50*/  SHF.R.S32.HI R24, RZ, 0x1f, R5 ;  /* 0x0000001fff187819 */ /* 0x000fe20000011405 */
[----:B------:R-:W-:Y:S01]  /*0f60*/  IMAD.U32 R16, RZ, RZ, UR6 ;  /* 0x00000006ff107e24 */ /* 0x000fe2000f8e00ff */
[----:B------:R-:W-:Y:S01]  /*0f70*/  ULDC.64 UR6, c[0x0][0x1e8] ;  /* 0x00007a0000067ab9 */ /* 0x000fe20000000a00 */
[----:B------:R-:W-:Y:S01]  /*0f80*/  IMAD.U32 R17, RZ, RZ, UR4 ;  /* 0x00000004ff117e24 */ /* 0x000fe2000f8e00ff */
[----:B------:R-:W-:Y:S01]  /*0f90*/  LOP3.LUT R3, R3, 0xc0, RZ, 0xc0, !PT ;  /* 0x000000c003037812 */ /* 0x000fe200078ec0ff */
[C---:B------:R-:W-:Y:S01]  /*0fa0*/  IMAD R22, R239.reuse, c[0x0][0x20c], R22 ;  /* 0x00008300ef167a24 */ /* 0x040fe200078e0216 */
[----:B------:R-:W-:Y:S01]  /*0fb0*/  ULDC.64 UR4, c[0x0][0x210] ;  /* 0x0000840000047ab9 */ /* 0x000fe20000000a00 */
[----:B------:R-:W-:Y:S01]  /*0fc0*/  IMAD.WIDE.U32 R12, R239, c[0x0][0x208], R20 ;  /* 0x00008200ef0c7a25 */ /* 0x000fe200078e0014 */
[----:B------:R-:W-:Y:S01]  /*0fd0*/  LOP3.LUT R11, R3, 0x18, R20, 0xf8, !PT ;  /* 0x00000018030b7812 */ /* 0x000fe200078ef814 */
[----:B------:R-:W-:Y:S01]  /*0fe0*/  UIMAD UR4, UR11, UR4, URZ ;  /* 0x000000040b0472a4 */ /* 0x000fe2000f8e023f */
[----:B------:R-:W-:Y:S01]  /*0ff0*/  SHF.R.U32.HI R218, RZ, 0x3, R3 ;  /* 0x00000003ffda7819 */ /* 0x000fe20000011603 */
[----:B------:R-:W-:Y:S01]  /*1000*/  IMAD.WIDE.U32 R16, R0, c[0x0][0x1c0], R16 ;  /* 0x0000700000107a25 */ /* 0x000fe200078e0010 */
[----:B------:R-:W-:Y:S01]  /*1010*/  UIMAD UR6, UR11, UR6, URZ ;  /* 0x000000060b0672a4 */ /* 0x000fe2000f8e023f */
[----:B------:R-:W-:Y:S01]  /*1020*/  IADD3 R15, R20, 0x20, RZ ;  /* 0x00000020140f7810 */ /* 0x000fe20007ffe0ff */
[----:B------:R-:W-:Y:S01]  /*1030*/  UIMAD UR4, UR10, UR5, UR4 ;  /* 0x000000050a0472a4 */ /* 0x000fe2000f8e0204 */
[----:B------:R-:W-:Y:S01]  /*1040*/  IMAD.IADD R23, R13, 0x1, R22 ;  /* 0x000000010d177824 */ /* 0x000fe200078e0216 */
[----:B------:R-:W-:Y:S01]  /*1050*/  MOV R22, R12 ;  /* 0x0000000c00167202 */ /* 0x000fe20000000f00 */
[----:B------:R-:W-:Y:S01]  /*1060*/  IMAD.MOV R9, RZ, RZ, -R5 ;  /* 0x000000ffff097224 */ /* 0x000fe200078e0a05 */
[----:B------:R-:W-:Y:S01]  /*1070*/  LEA.HI R12, R14, R93, RZ, 0x4 ;  /* 0x0000005d0e0c7211 */ /* 0x000fe200078f20ff */
[----:B------:R-:W-:Y:S01]  /*1080*/  IMAD.IADD R3, R17, 0x1, R2 ;  /* 0x0000000111037824 */ /* 0x000fe200078e0202 */
[----:B------:R-:W-:Y:S01]  /*1090*/  LOP3.LUT R218, R11, R218, RZ, 0x3c, !PT ;  /* 0x000000da0bda7212 */ /* 0x000fe200078e3cff */
[----:B------:R-:W-:Y:S01]  /*10a0*/  IMAD.MOV.U32 R2, RZ, RZ, R16 ;  /* 0x000000ffff027224 */ /* 0x000fe200078e0010 */
[----:B------:R-:W-:Y:S01]  /*10b0*/  ULDC UR5, c[0x0][0x2c4] ;  /* 0x0000b10000057ab9 */ /* 0x000fe20000000800 */
[----:B------:R-:W-:Y:S01]  /*10c0*/  IMAD R16, R9, c[0x0][0x2c4], R6 ;  /* 0x0000b10009107a24 */ /* 0x000fe200078e0206 */
[----:B------:R-:W-:Y:S01]  /*10d0*/  LOP3.LUT R6, R12, 0xfffffff0, RZ, 0xc0, !PT ;  /* 0xfffffff00c067812 */ /* 0x000fe200078ec0ff */
[----:B------:R-:W-:Y:S01]  /*10e0*/  IMAD R24, R24, c[0x0][0x1b0], RZ ;  /* 0x00006c0018187a24 */ /* 0x000fe200078e02ff */
[----:B------:R-:W-:Y:S01]  /*10f0*/  IADD3 R14, R239, UR9, RZ ;  /* 0x00000009ef0e7c10 */ /* 0x000fe2000fffe0ff */
[----:B------:R-:W-:Y:S01]  /*1100*/  IMAD.WIDE.U32 R220, R220, c[0x0][0x210], R22 ;  /* 0x00008400dcdc7a25 */ /* 0x000fe200078e0016 */
[----:B------:R-:W-:Y:S01]  /*1110*/  SHF.R.S32.HI R11, RZ, 0x1f, R16 ;  /* 0x0000001fff0b7819 */ /* 0x000fe20000011410 */
[----:B------:R-:W-:Y:S01]  /*1120*/  UIMAD UR6, UR10, UR7, UR6 ;  /* 0x000000070a0672a4 */ /* 0x000fe2000f8e0206 */
[----:B------:R-:W-:Y:S01]  /*1130*/  SHF.R.S32.HI R94, RZ, 0x5, R95 ;  /* 0x00000005ff5e7819 */ /* 0x000fe2000001145f */
[----:B------:R-:W-:Y:S01]  /*1140*/  IMAD.IADD R6, R93, 0x1, -R6 ;  /* 0x000000015d067824 */ /* 0x000fe200078e0a06 */
[----:B------:R-:W-:Y:S01]  /*1150*/  IADD3 R221, R221, UR4, RZ ;  /* 0x00000004dddd7c10 */ /* 0x000fe2000fffe0ff */
[----:B------:R-:W-:Y:S01]  /*1160*/  IMAD.WIDE.U32 R2, R5, c[0x0][0x1b0], R2 ;  /* 0x00006c0005027a25 */ /* 0x000fe200078e0002 */
[----:B------:R-:W-:Y:S01]  /*1170*/  ULDC UR4, c[0x0][0x168] ;  /* 0x00005a0000047ab9 */ /* 0x000fe20000000800 */
[----:B------:R-:W-:Y:S01]  /*1180*/  ISETP.GE.AND P2, PT, R15, c[0x0][0x198], PT ;  /* 0x000066000f007a0c */ /* 0x000fe20003f46270 */
[----:B------:R-:W-:Y:S01]  /*1190*/  UIMAD UR4, UR5, UR4, URZ ;  /* 0x00000004050472a4 */ /* 0x000fe2000f8e023f */
[----:B------:R-:W-:Y:S01]  /*11a0*/  IMAD R24, R5, c[0x0][0x1b4], R24 ;  /* 0x00006d0005187a24 */ /* 0x000fe200078e0218 */
[----:B------:R-:W-:Y:S01]  /*11b0*/  LEA.HI R9, R6, R6, RZ, 0x1 ;  /* 0x0000000606097211 */ /* 0x000fe200078f08ff */
[C---:B------:R-:W-:Y:S01]  /*11c0*/  IMAD R26, R239.reuse, c[0x0][0x1e4], R26 ;  /* 0x00007900ef1a7a24 */ /* 0x040fe200078e021a */
[----:B------:R-:W-:Y:S01]  /*11d0*/  ISETP.GE.AND P6, PT, R20, c[0x0][0x1d4], PT ;  /* 0x0000750014007a0c */ /* 0x000fe20003fc6270 */
[----:B------:R-:W-:Y:S01]  /*11e0*/  IMAD.WIDE.U32 R28, R239, c[0x0][0x1e0], R20 ;  /* 0x00007800ef1c7a25 */ /* 0x000fe200078e0014 */
[----:B------:R-:W-:-:S02]  /*11f0*/  SHF.R.S32.HI R22, RZ, 0x1, R9 ;  /* 0x00000001ff167819 */ /* 0x000fc40000011409 */
[----:B------:R-:W-:Y:S01]  /*1200*/  SHF.R.S32.HI R5, RZ, 0x1f, R9 ;  /* 0x0000001fff057819 */ /* 0x000fe20000011409 */
[----:B------:R-:W-:Y:S01]  /*1210*/  IMAD.IADD R25, R3, 0x1, R24 ;  /* 0x0000000103197824 */ /* 0x000fe200078e0218 */
[----:B------:R-:W-:Y:S01]  /*1220*/  IADD3 R3, R20, 0x40, RZ ;  /* 0x0000004014037810 */ /* 0x000fe20007ffe0ff */
[----:B------:R-:W-:Y:S01]  /*1230*/  IMAD R11, R11, c[0x0][0x1a8], RZ ;  /* 0x00006a000b0b7a24 */ /* 0x000fe200078e02ff */
[----:B------:R-:W-:Y:S01]  /*1240*/  LEA.HI R5, R5, R22, RZ, 0x2 ;  /* 0x0000001605057211 */ /* 0x000fe200078f10ff */
[----:B------:R-:W-:Y:S01]  /*1250*/  IMAD.MOV.U32 R24, RZ, RZ, R2 ;  /* 0x000000ffff187224 */ /* 0x000fe200078e0002 */
[----:B------:R-:W-:Y:S01]  /*1260*/  ISETP.GE.AND P4, PT, R3, c[0x0][0x1d4], PT ;  /* 0x0000750003007a0c */ /* 0x000fe20003f86270 */
[----:B------:R-:W-:Y:S01]  /*1270*/  IMAD.IADD R27, R29, 0x1, R26 ;  /* 0x000000011d1b7824 */ /* 0x000fe200078e021a */
[----:B------:R-:W-:Y:S01]  /*1280*/  LOP3.LUT R5, R5, 0xfffffffc, RZ, 0xc0, !PT ;  /* 0xfffffffc05057812 */ /* 0x000fe200078ec0ff */
[----:B------:R-:W-:Y:S01]  /*1290*/  IMAD.MOV.U32 R26, RZ, RZ, R28 ;  /* 0x000000ffff1a7224 */ /* 0x000fe200078e001c */
[----:B------:R-:W-:Y:S01]  /*12a0*/  ISETP.GE.AND P5, PT, R15, c[0x0][0x1d4], PT ;  /* 0x000075000f007a0c */ /* 0x000fe20003fa6270 */
[----:B------:R-:W-:Y:S01]  /*12b0*/  IMAD.U32 R224, RZ, RZ, UR10 ;  /* 0x0000000affe07e24 */ /* 0x000fe2000f8e00ff */
[----:B------:R-:W-:Y:S01]  /*12c0*/  IADD3 R5, R22, -R5, RZ ;  /* 0x8000000516057210 */ /* 0x000fe20007ffe0ff */
[C---:B------:R-:W-:Y:S01]  /*12d0*/  IMAD R2, R16.reuse, c[0x0][0x1ac], R11 ;  /* 0x00006b0010027a24 */ /* 0x040fe200078e020b */
[----:B------:R-:W-:Y:S01]  /*12e0*/  IADD3 R11, R239, -R8, RZ ;  /* 0x80000008ef0b7210 */ /* 0x000fe20007ffe0ff */
[----:B------:R-:W-:-:S04]  /*12f0*/  IMAD.WIDE.U32 R16, R16, c[0x0][0x1a8], R24 ;  /* 0x00006a0010107a25 */ /* 0x000fc800078e0018 */
[----:B------:R-:W-:Y:S01]  /*1300*/  IMAD.WIDE.U32 R224, R224, c[0x0][0x1e8], R26 ;  /* 0x00007a00e0e07a25 */ /* 0x000fe200078e001a */
[----:B------:R-:W-:-:S03]  /*1310*/  LEA R3, P1, R16, c[0x0][0x160], 0x1 ;  /* 0x0000580010037a11 */ /* 0x000fc600078208ff */
[----:B------:R-:W-:Y:S01]  /*1320*/  IMAD.IADD R2, R17, 0x1, R2 ;  /* 0x0000000111027824 */ /* 0x000fe200078e0202 */
[----:B------:R-:W-:Y:S01]  /*1330*/  IADD3 R225, R225, UR6, RZ ;  /* 0x00000006e1e17c10 */ /* 0x000fe2000fffe0ff */
[----:B------:R-:W-:Y:S01]  /*1340*/  IMAD.SHL.U32 R13, R96, 0x8, RZ ;  /* 0x00000008600d7824 */ /* 0x000fe200078e00ff */
[----:B------:R1:W3:Y:S01]  /*1350*/  SHFL.IDX PT, R22, R3, RZ, 0x1c1f ;  /* 0x001c1fff03167589 */ /* 0x0002e200000e0000 */
[----:B------:R-:W-:Y:S01]  /*1360*/  IMAD R11, R94, 0x8, R11 ;  /* 0x000000085e0b7824 */ /* 0x000fe200078e020b */
[----:B------:R-:W-:Y:S02]  /*1370*/  LEA.HI.X R2, R16, c[0x0][0x164], R2, 0x1, P1 ;  /* 0x0000590010027a11 */ /* 0x000fe400008f0c02 */
[----:B------:R-:W-:Y:S01]  /*1380*/  LOP3.LUT P1, RZ, R5, 0x2, RZ, 0xc0, !PT ;  /* 0x0000000205ff7812 */ /* 0x000fe2000782c0ff */
[----:B------:R-:W-:Y:S01]  /*1390*/  IMAD.U32 R218, R11, 0x20, R218 ;  /* 0x000000200bda7824 */ /* 0x000fe200078e00da */
[----:B------:R-:W-:Y:S01]  /*13a0*/  P2R R16, PR, RZ, 0x4 ;  /* 0x00000004ff107803 */ /* 0x000fe20000000000 */
[----:B------:R1:W4:Y:S01]  /*13b0*/  SHFL.IDX PT, R23, R2, RZ, 0x1c1f ;  /* 0x001c1fff02177589 */ /* 0x00032200000e0000 */
[----:B------:R-:W-:-:S02]  /*13c0*/  ISETP.GE.AND P3, PT, R13, c[0x0][0x198], PT ;  /* 0x000066000d007a0c */ /* 0x000fc40003f66270 */
[----:B--2---:R-:W-:Y:S01]  /*13d0*/  @P0 SHF.R.S32.HI R19, RZ, 0x1f, R18 ;  /* 0x0000001fff130819 */ /* 0x004fe20000011412 */
[----:B------:R-:W-:Y:S02]  /*13e0*/  @!P0 IMAD.MOV.U32 R18, RZ, RZ, R0 ;  /* 0x000000ffff128224 */ /* 0x000fe400078e0000 */
[----:B------:R-:W-:Y:S01]  /*13f0*/  @!P0 IMAD.MOV.U32 R19, RZ, RZ, R7 ;  /* 0x000000ffff138224 */ /* 0x000fe200078e0007 */
[----:B------:R-:W-:Y:S01]  /*1400*/  ISETP.GE.AND P0, PT, R14, UR4, PT ;  /* 0x000000040e007c0c */ /* 0x000fe2000bf06270 */
[----:B------:R-:W-:Y:S01]  /*1410*/  IMAD.MOV.U32 R0, RZ, RZ, 0x10 ;  /* 0x00000010ff007424 */ /* 0x000fe200078e00ff */
[----:B------:R-:W-:Y:S01]  /*1420*/  IADD3 R7, R13, 0x40, RZ ;  /* 0x000000400d077810 */ /* 0x000fe20007ffe0ff */
[C---:B------:R-:W-:Y:S02]  /*1430*/  IMAD R237, R19.reuse, c[0x0][0x1f0], RZ ;  /* 0x00007c0013ed7a24 */ /* 0x040fe400078e02ff */
[----:B------:R-:W-:Y:S01]  /*1440*/  IMAD R231, R19, c[0x0][0x218], RZ ;  /* 0x0000860013e77a24 */ /* 0x000fe200078e02ff */
[----:B------:R-:W-:Y:S01]  /*1450*/  SEL R0, R0, 0xfffffff0, !P1 ;  /* 0xfffffff000007807 */ /* 0x000fe20004800000 */
[----:B------:R-:W-:Y:S01]  /*1460*/  IMAD R237, R18, c[0x0][0x1f4], R237 ;  /* 0x00007d0012ed7a24 */ /* 0x000fe200078e02ed */
[----:B------:R-:W-:Y:S01]  /*1470*/  ISETP.NE.AND P1, PT, R16, RZ, PT ;  /* 0x000000ff1000720c */ /* 0x000fe20003f25270 */
[C---:B------:R-:W-:Y:S01]  /*1480*/  IMAD R231, R18.reuse, c[0x0][0x21c], R231 ;  /* 0x0000870012e77a24 */ /* 0x040fe200078e02e7 */
[----:B------:R-:W-:Y:S01]  /*1490*/  ISETP.GE.AND P2, PT, R7, c[0x0][0x198], PT ;  /* 0x0000660007007a0c */ /* 0x000fe20003f46270 */
[----:B------:R-:W-:-:S04]  /*14a0*/  IMAD.WIDE.U32 R224, R18, c[0x0][0x1f0], R224 ;  /* 0x00007c0012e07a25 */ /* 0x000fc800078e00e0 */
[----:B------:R-:W-:-:S04]  /*14b0*/  IMAD.WIDE.U32 R220, R18, c[0x0][0x218], R220 ;  /* 0x0000860012dc7a25 */ /* 0x000fc800078e00dc */
[----:B------:R-:W-:Y:S02]  /*14c0*/  IMAD.IADD R237, R225, 0x1, R237 ;  /* 0x00000001e1ed7824 */ /* 0x000fe400078e02ed */
[----:B------:R-:W-:Y:S01]  /*14d0*/  IMAD.IADD R231, R221, 0x1, R231 ;  /* 0x00000001dde77824 */ /* 0x000fe200078e02e7 */
[----:B------:R-:W-:Y:S05]  /*14e0*/  @P0 BRA `(.L_x_381) ;  /* 0x000000f000000947 */ /* 0x000fea0003800000 */
[----:B-1-34-:R-:W-:Y:S02]  /*14f0*/  SHF.R.S32.HI R18, RZ, 0x1f, R15 ;  /* 0x0000001fff127819 */ /* 0x01afe4000001140f */
[----:B------:R-:W-:Y:S02]  /*1500*/  SHF.R.S32.HI R8, RZ, 0x1f, R7 ;  /* 0x0000001fff087819 */ /* 0x000fe40000011407 */
[----:B------:R-:W-:Y:S02]  /*1510*/  LEA.HI R11, R18, R15, RZ, 0x3 ;  /* 0x0000000f120b7211 */ /* 0x000fe400078f18ff */
[----:B------:R-:W-:Y:S01]  /*1520*/  LEA.HI R8, R8, R7, RZ, 0x3 ;  /* 0x0000000708087211 */ /* 0x000fe200078f18ff */
[----:B------:R-:W-:Y:S01]  /*1530*/  IMAD.SHL.U32 R7, R218, 0x2, RZ ;  /* 0x00000002da077824 */ /* 0x000fe200078e00ff */
[----:B------:R-:W-:-:S02]  /*1540*/  LEA R18, P0, R13, R22, 0x1 ;  /* 0x000000160d127211 */ /* 0x000fc400078008ff */
[----:B------:R-:W-:Y:S02]  /*1550*/  LOP3.LUT R11, R11, 0xfffffff8, RZ, 0xc0, !PT ;  /* 0xfffffff80b0b7812 */ /* 0x000fe400078ec0ff */
[----:B------:R-:W-:Y:S02]  /*1560*/  LOP3.LUT R8, R8, 0xfffffff8, RZ, 0xc0, !PT ;  /* 0xfffffff808087812 */ /* 0x000fe400078ec0ff */
[----:B------:R-:W-:Y:S01]  /*1570*/  LEA.HI.X R19, R13, R23, R21, 0x1, P0 ;  /* 0x000000170d137211 */ /* 0x000fe200000f0c15 */
[----:B------:R-:W-:-:S04]  /*1580*/  IMAD.WIDE R24, R11, 0x2, R22 ;  /* 0x000000020b187825 */ /* 0x000fc800078e0216 */
[----:B------:R-:W-:Y:S01]  /*1590*/  IMAD.WIDE R22, R8, 0x2, R22 ;  /* 0x0000000208167825 */ /* 0x000fe200078e0216 */
[----:B------:R-:W-:Y:S01]  /*15a0*/  @!PT LDS RZ, [RZ] ;  /* 0x00000000fffff984 */ /* 0x000fe20000000800 */
[----:B------:R1:W-:Y:S04]  /*15b0*/  LDGSTS.E.BYPASS.LTC128B.128 [R7+0x4900], [R18.64], !P3 ;  /* 0x0490000012077fae */ /* 0x0003e8000d901d4c */
[----:B------:R1:W-:Y:S04]  /*15c0*/  LDGSTS.E.BYPASS.LTC128B.128 [R7+0x6900], [R24.64], !P1 ;  /* 0x0690000018077fae */ /* 0x0003e8000c901d4c */
[----:B------:R1:W-:Y:S02]  /*15d0*/  LDGSTS.E.BYPASS.LTC128B.128 [R7+0x8900], [R22.64], !P2 ;  /* 0x0890000016077fae */ /* 0x0003e4000d101d4c */
.L_x_381:
[----:B-1-34-:R-:W-:Y:S05]  /*15e0*/  BSYNC B0 ;  /* 0x0000000000007941 */ /* 0x01afea0003800000 */
.L_x_380:
[----:B------:R-:W-:Y:S01]  /*15f0*/  IADD3 R7, R14, 0x20, RZ ;  /* 0x000000200e077810 */ /* 0x000fe20007ffe0ff */
[----:B------:R1:W2:Y:S01]  /*1600*/  SHFL.IDX PT, R23, R2, 0x1, 0x1c1f ;  /* 0x003c1f0002177f89 */ /* 0x0002a200000e0000 */
[----:B------:R-:W-:Y:S02]  /*1610*/  BSSY B0, `(.L_x_382) ;  /* 0x0000014000007945 */ /* 0x000fe40003800000 */
[----:B------:R-:W-:Y:S01]  /*1620*/  ISETP.GE.AND P0, PT, R7, UR4, PT ;  /* 0x0000000407007c0c */ /* 0x000fe2000bf06270 */
[----:B------:R1:W3:-:S12]  /*1630*/  SHFL.IDX PT, R22, R3, 0x1, 0x1c1f ;  /* 0x003c1f0003167f89 */ /* 0x0002d800000e0000 */
[----:B------:R-:W-:Y:S05]  /*1640*/  @P0 BRA `(.L_x_383) ;  /* 0x0000010000000947 */ /* 0x000fea0003800000 */
[----:B------:R-:W-:Y:S02]  /*1650*/  IADD3 R8, R13, 0x40, RZ ;  /* 0x000000400d087810 */ /* 0x000fe40007ffe0ff */
[----:B------:R-:W-:Y:S02]  /*1660*/  SHF.R.S32.HI R18, RZ, 0x1f, R15 ;  /* 0x0000001fff127819 */ /* 0x000fe4000001140f */
[----:B------:R-:W-:Y:S02]  /*1670*/  SHF.R.S32.HI R7, RZ, 0x1f, R8 ;  /* 0x0000001fff077819 */ /* 0x000fe40000011408 */
[----:B------:R-:W-:Y:S02]  /*1680*/  LEA.HI R11, R18, R15, RZ, 0x3 ;  /* 0x0000000f120b7211 */ /* 0x000fe400078f18ff */
[----:B------:R-:W-:Y:S01]  /*1690*/  LEA.HI R7, R7, R8, RZ, 0x3 ;  /* 0x0000000807077211 */ /* 0x000fe200078f18ff */
[----:B------:R-:W-:Y:S01]  /*16a0*/  IMAD.SHL.U32 R8, R218, 0x2, RZ ;  /* 0x00000002da087824 */ /* 0x000fe200078e00ff */
[----:B---3--:R-:W-:-:S02]  /*16b0*/  LEA R18, P0, R13, R22, 0x1 ;  /* 0x000000160d127211 */ /* 0x008fc400078008ff */
[----:B------:R-:W-:Y:S02]  /*16c0*/  LOP3.LUT R11, R11, 0xfffffff8, RZ, 0xc0, !PT ;  /* 0xfffffff80b0b7812 */ /* 0x000fe400078ec0ff */
[----:B------:R-:W-:Y:S02]  /*16d0*/  LOP3.LUT R7, R7, 0xfffffff8, RZ, 0xc0, !PT ;  /* 0xfffffff807077812 */ /* 0x000fe400078ec0ff */
[----:B--2---:R-:W-:Y:S01]  /*16e0*/  LEA.HI.X R19, R13, R23, R21, 0x1, P0 ;  /* 0x000000170d137211 */ /* 0x004fe200000f0c15 */
[----:B------:R-:W-:-:S04]  /*16f0*/  IMAD.WIDE R24, R11, 0x2, R22 ;  /* 0x000000020b187825 */ /* 0x000fc800078e0216 */
[----:B------:R-:W-:Y:S01]  /*1700*/  IMAD.WIDE R22, R7, 0x2, R22 ;  /* 0x0000000207167825 */ /* 0x000fe200078e0216 */
[----:B------:R-:W-:Y:S01]  /*1710*/  @!PT LDS RZ, [RZ] ;  /* 0x00000000fffff984 */ /* 0x000fe20000000800 */
[----:B------:R2:W-:Y:S04]  /*1720*/  LDGSTS.E.BYPASS.LTC128B.128 [R8+0x5100], [R18.64], !P3 ;  /* 0x0510000012087fae */ /* 0x0005e8000d901d4c */
[----:B------:R2:W-:Y:S04]  /*1730*/  LDGSTS.E.BYPASS.LTC128B.128 [R8+0x7100], [R24.64], !P1 ;  /* 0x0710000018087fae */ /* 0x0005e8000c901d4c */
[----:B------:R2:W-:Y:S02]  /*1740*/  LDGSTS.E.BYPASS.LTC128B.128 [R8+0x9100], [R22.64], !P2 ;  /* 0x0910000016087fae */ /* 0x0005e4000d101d4c */
.L_x_383:
[----:B------:R-:W-:Y:S05]  /*1750*/  BSYNC B0 ;  /* 0x0000000000007941 */ /* 0x000fea0003800000 */
.L_x_382:
[----:B------:R-:W-:Y:S01]  /*1760*/  IADD3 R7, R14, 0x40, RZ ;  /* 0x000000400e077810 */ /* 0x000fe20007ffe0ff */
[----:B--2---:R2:W4:Y:S01]  /*1770*/  SHFL.IDX PT, R23, R2, 0x2, 0x1c1f ;  /* 0x005c1f0002177f89 */ /* 0x00452200000e0000 */
[----:B------:R-:W-:Y:S02]  /*1780*/  BSSY B0, `(.L_x_384) ;  /* 0x0000014000007945 */ /* 0x000fe40003800000 */
[----:B------:R-:W-:Y:S01]  /*1790*/  ISETP.GE.AND P0, PT, R7, UR4, PT ;  /* 0x0000000407007c0c */ /* 0x000fe2000bf06270 */
[----:B---3--:R2:W3:-:S12]  /*17a0*/  SHFL.IDX PT, R22, R3, 0x2, 0x1c1f ;  /* 0x005c1f0003167f89 */ /* 0x0084d800000e0000 */
        /* <DEDUP_REMOVED lines=10> */
[----:B----4-:R-:W-:Y:S01]  /*1850*/  LEA.HI.X R19, R13, R23, R21, 0x1, P0 ;  /* 0x000000170d137211 */ /* 0x010fe200000f0c15 */
[----:B------:R-:W-:-:S04]  /*1860*/  IMAD.WIDE R24, R11, 0x2, R22 ;  /* 0x000000020b187825 */ /* 0x000fc800078e0216 */
[----:B------:R-:W-:Y:S01]  /*1870*/  IMAD.WIDE R22, R7, 0x2, R22 ;  /* 0x0000000207167825 */ /* 0x000fe200078e0216 */
[----:B------:R-:W-:Y:S01]  /*1880*/  @!PT LDS RZ, [RZ] ;  /* 0x00000000fffff984 */ /* 0x000fe20000000800 */
[----:B------:R3:W-:Y:S04]  /*1890*/  LDGSTS.E.BYPASS.LTC128B.128 [R8+0x5900], [R18.64], !P3 ;  /* 0x0590000012087fae */ /* 0x0007e8000d901d4c */
[----:B------:R3:W-:Y:S04]  /*18a0*/  LDGSTS.E.BYPASS.LTC128B.128 [R8+0x7900], [R24.64], !P1 ;  /* 0x0790000018087fae */ /* 0x0007e8000c901d4c */
[----:B------:R3:W-:Y:S02]  /*18b0*/  LDGSTS.E.BYPASS.LTC128B.128 [R8+0x9900], [R22.64], !P2 ;  /* 0x0990000016087fae */ /* 0x0007e4000d101d4c */
.L_x_385:
[----:B------:R-:W-:Y:S05]  /*18c0*/  BSYNC B0 ;  /* 0x0000000000007941 */ /* 0x000fea0003800000 */
.L_x_384:
[----:B---3--:R-:W3:Y:S01]  /*18d0*/  SHFL.IDX PT, R18, R3, 0x3, 0x1c1f ;  /* 0x007c1f0003127f89 */ /* 0x008ee200000e0000 */
[----:B------:R-:W-:Y:S01]  /*18e0*/  IADD3 R14, R14, 0x60, RZ ;  /* 0x000000600e0e7810 */ /* 0x000fe20007ffe0ff */
[----:B------:R-:W-:Y:S01]  /*18f0*/  IMAD.MOV.U32 R99, RZ, RZ, 0x30 ;  /* 0x00000030ff637424 */ /* 0x000fe200078e00ff */
[----:B------:R-:W-:Y:S01]  /*1900*/  IADD3 R97, R154, -0x1, RZ ;  /* 0xffffffff9a617810 */ /* 0x000fe20007ffe0ff */
[----:B------:R-:W5:Y:S01]  /*1910*/  SHFL.IDX PT, R19, R2, 0x3, 0x1c1f ;  /* 0x007c1f0002137f89 */ /* 0x000f6200000e0000 */
[----:B------:R-:W-:Y:S01]  /*1920*/  ISETP.GE.AND P1, PT, R14, UR4, PT ;  /* 0x000000040e007c0c */ /* 0x000fe2000bf26270 */
[----:B------:R-:W-:Y:S01]  /*1930*/  IMAD R92, R154, -0x30, R99 ;  /* 0xffffffd09a5c7824 */ /* 0x000fe200078e0263 */
[----:B------:R-:W-:Y:S01]  /*1940*/  SHF.R.S32.HI R29, RZ, 0x1f, R97 ;  /* 0x0000001fff1d7819 */ /* 0x000fe20000011461 */
[----:B------:R-:W-:Y:S01]  /*1950*/  IMAD.SHL.U32 R218, R218, 0x2, RZ ;  /* 0x00000002dada7824 */ /* 0x000fe200078e00ff */
[----:B------:R-:W-:Y:S01]  /*1960*/  LOP3.LUT R10, R10, 0xfffffff8, RZ, 0xc0, !PT ;  /* 0xfffffff80a0a7812 */ /* 0x000fe200078ec0ff */
[----:B------:R-:W-:Y:S01]  /*1970*/  IMAD.MOV.U32 R236, RZ, RZ, R224 ;  /* 0x000000ffffec7224 */ /* 0x000fe200078e00e0 */
[----:B------:R-:W-:Y:S01]  /*1980*/  LOP3.LUT R9, R9, 0x7fffffe, RZ, 0xc0, !PT ;  /* 0x07fffffe09097812 */ /* 0x000fe200078ec0ff */
[----:B------:R-:W-:Y:S01]  /*1990*/  IMAD.MOV.U32 R223, RZ, RZ, 0x5 ;  /* 0x00000005ffdf7424 */ /* 0x000fe200078e00ff */
[----:B------:R-:W-:Y:S01]  /*19a0*/  SHF.R.S32.HI R11, RZ, 0x1f, R6 ;  /* 0x0000001fff0b7819 */ /* 0x000fe20000011406 */
[----:B------:R-:W-:Y:S01]  /*19b0*/  IMAD.IADD R10, R93, 0x1, -R10 ;  /* 0x000000015d0a7824 */ /* 0x000fe200078e0a0a */
[----:B------:R-:W-:Y:S01]  /*19c0*/  SEL R73, RZ, 0x1, P6 ;  /* 0x00000001ff497807 */ /* 0x000fe20003000000 */
[----:B------:R-:W-:Y:S01]  /*19d0*/  IMAD.IADD R102, R6, 0x1, -R9 ;  /* 0x0000000106667824 */ /* 0x000fe200078e0a09 */
[----:B------:R-:W-:Y:S01]  /*19e0*/  LEA.HI R11, R11, R6, RZ, 0x3 ;  /* 0x000000060b0b7211 */ /* 0x000fe200078f18ff */
[----:B------:R-:W-:Y:S01]  /*19f0*/  IMAD.SHL.U32 R6, R5, 0x40, RZ ;  /* 0x0000004005067824 */ /* 0x000fe200078e00ff */
[----:B------:R-:W-:Y:S01]  /*1a00*/  @!P1 IADD3 R8, R13, 0x40, RZ ;  /* 0x000000400d089810 */ /* 0x000fe20007ffe0ff */
[----:B------:R-:W-:Y:S01]  /*1a10*/  IMAD.SHL.U32 R4, R4, 0x8, RZ ;  /* 0x0000000804047824 */ /* 0x000fe200078e00ff */
[----:B------:R-:W-:Y:S01]  /*1a20*/  @!P1 SHF.R.S32.HI R14, RZ, 0x1f, R15 ;  /* 0x0000001fff0e9819 */ /* 0x000fe2000001140f */
[----:B------:R-:W-:Y:S01]  /*1a30*/  IMAD.SHL.U32 R11, R11, 0x20, RZ ;  /* 0x000000200b0b7824 */ /* 0x000fe200078e00ff */
[----:B------:R-:W-:Y:S01]  /*1a40*/  @!P1 SHF.R.S32.HI R7, RZ, 0x1f, R8 ;  /* 0x0000001fff079819 */ /* 0x000fe20000011408 */
[----:B------:R-:W-:Y:S01]  /*1a50*/  IMAD R52, R29, c[0x0][0x208], RZ ;  /* 0x000082001d347a24 */ /* 0x000fe200078e02ff */
[C---:B---3--:R-:W-:Y:S01]  /*1a60*/  @!P1 LEA R20, P0, R13.reuse, R18, 0x1 ;  /* 0x000000120d149211 */ /* 0x048fe200078008ff */
[----:B------:R-:W-:Y:S01]  /*1a70*/  IMAD.MOV.U32 R230, RZ, RZ, R220 ;  /* 0x000000ffffe67224 */ /* 0x000fe200078e00dc */
[----:B------:R-:W-:Y:S01]  /*1a80*/  @!P1 LEA.HI R15, R14, R15, RZ, 0x3 ;  /* 0x0000000f0e0f9211 */ /* 0x000fe200078f18ff */
[----:B------:R-:W-:Y:S01]  /*1a90*/  IMAD.MOV.U32 R14, RZ, RZ, c[0x0][0x1e0] ;  /* 0x00007800ff0e7624 */ /* 0x000fe200078e00ff */
[----:B-----5:R-:W-:Y:S01]  /*1aa0*/  @!P1 LEA.HI.X R21, R13, R19, R21, 0x1, P0 ;  /* 0x000000130d159211 */ /* 0x020fe200000f0c15 */
[----:B------:R-:W-:Y:S01]  /*1ab0*/  IMAD R52, R97, c[0x0][0x20c], R52 ;  /* 0x0000830061347a24 */ /* 0x000fe200078e0234 */
[----:B------:R-:W-:Y:S01]  /*1ac0*/  ISETP.NE.AND P0, PT, R16, RZ, PT ;  /* 0x000000ff1000720c */ /* 0x000fe20003f05270 */
[----:B------:R-:W-:Y:S01]  /*1ad0*/  IMAD.SHL.U32 R228, R14, 0x20, RZ ;  /* 0x000000200ee47824 */ /* 0x000fe200078e00ff */
[----:B------:R-:W-:Y:S01]  /*1ae0*/  @!P1 LEA.HI R7, R7, R8, RZ, 0x3 ;  /* 0x0000000807079211 */ /* 0x000fe200078f18ff */
[----:B------:R-:W-:Y:S01]  /*1af0*/  @!PT LDS RZ, [RZ] ;  /* 0x00000000fffff984 */ /* 0x000fe20000000800 */
[----:B------:R3:W-:Y:S01]  /*1b00*/  @!P1 LDGSTS.E.BYPASS.LTC128B.128 [R218+0x6100], [R20.64], !P3 ;  /* 0x0610000014da9fae */ /* 0x0007e2000d901d4c */
[----:B-12---:R-:W-:Y:S01]  /*1b10*/  IADD3 R2, R92, c[0x0][0x1d0], RZ ;  /* 0x000074005c027a10 */ /* 0x006fe20007ffe0ff */
[----:B------:R-:W-:Y:S01]  /*1b20*/  IMAD.MOV.U32 R226, RZ, RZ, c[0x0][0x208] ;  /* 0x00008200ffe27624 */ /* 0x000fe200078e00ff */
[----:B------:R-:W-:-:S02]  /*1b30*/  @!P1 LOP3.LUT R3, R15, 0xfffffff8, RZ, 0xc0, !PT ;  /* 0xfffffff80f039812 */ /* 0x000fc400078ec0ff */
[----:B------:R-:W-:Y:S02]  /*1b40*/  @!P1 LOP3.LUT R7, R7, 0xfffffff8, RZ, 0xc0, !PT ;  /* 0xfffffff807079812 */ /* 0x000fe400078ec0ff */
[----:B------:R-:W-:Y:S01]  /*1b50*/  IMNMX R8, R2, 0x30, PT ;  /* 0x0000003002087817 */ /* 0x000fe20003800200 */
[----:B------:R-:W-:Y:S01]  /*1b60*/  @!P1 IMAD.WIDE R16, R3, 0x2, R18 ;  /* 0x0000000203109825 */ /* 0x000fe200078e0212 */
[----:B------:R-:W-:Y:S02]  /*1b70*/  SHF.L.U64.HI R229, R14, R223, c[0x0][0x1e4] ;  /* 0x000079000ee57619 */ /* 0x000fe400000102df */
[----:B------:R-:W-:Y:S01]  /*1b80*/  SHF.R.S32.HI R13, RZ, 0x4, R12 ;  /* 0x00000004ff0d7819 */ /* 0x000fe2000001140c */
[C---:B------:R-:W-:Y:S01]  /*1b90*/  IMAD R3, R99.reuse, c[0x0][0x1e4], RZ ;  /* 0x0000790063037a24 */ /* 0x040fe200078e02ff */
[----:B------:R1:W-:Y:S01]  /*1ba0*/  @!P1 LDGSTS.E.BYPASS.LTC128B.128 [R218+0x8100], [R16.64], !P0 ;  /* 0x0810000010da9fae */ /* 0x0003e2000c101d4c */
[----:B------:R-:W-:Y:S01]  /*1bb0*/  IMAD.IADD R8, R8, 0x1, -R239 ;  /* 0x0000000108087824 */ /* 0x000fe200078e0aef */
[----:B------:R-:W-:Y:S01]  /*1bc0*/  LEA.HI R28, R10, R10, RZ, 0x1 ;  /* 0x0000000a0a1c7211 */ /* 0x000fe200078f08ff */
[----:B------:R-:W-:Y:S01]  /*1bd0*/  IMAD.WIDE.U32 R98, R99, c[0x0][0x1e0], RZ ;  /* 0x0000780063627a25 */ /* 0x000fe200078e00ff */
[----:B------:R-:W-:-:S02]  /*1be0*/  LEA.HI R12, R12, R13, RZ, 0x1 ;  /* 0x0000000d0c0c7211 */ /* 0x000fc400078f08ff */
[C---:B------:R-:W-:Y:S01]  /*1bf0*/  ISETP.GE.AND P3, PT, R8.reuse, 0x1, PT ;  /* 0x000000010800780c */ /* 0x040fe20003f66270 */
[----:B------:R-:W-:Y:S01]  /*1c00*/  IMAD.IADD R3, R99, 0x1, R3 ;  /* 0x0000000163037824 */ /* 0x000fe200078e0203 */
[----:B------:R-:W-:Y:S02]  /*1c10*/  ISETP.GE.AND P0, PT, R8, 0x21, PT ;  /* 0x000000210800780c */ /* 0x000fe40003f06270 */
[----:B------:R-:W-:Y:S02]  /*1c20*/  LOP3.LUT R9, R28, 0x3fffffe, RZ, 0xc0, !PT ;  /* 0x03fffffe1c097812 */ /* 0x000fe400078ec0ff */
[----:B------:R-:W-:Y:S01]  /*1c30*/  SHF.R.S32.HI R28, RZ, 0x1, R28 ;  /* 0x00000001ff1c7819 */ /* 0x000fe2000001141c */
[----:B---3--:R-:W-:Y:S01]  /*1c40*/  @!P1 IMAD.WIDE R20, R7, 0x2, R18 ;  /* 0x0000000207149825 */ /* 0x008fe200078e0212 */
[----:B------:R-:W-:Y:S02]  /*1c50*/  LOP3.LUT R12, R12, 0xfffffffe, RZ, 0xc0, !PT ;  /* 0xfffffffe0c0c7812 */ /* 0x000fe400078ec0ff */
[----:B------:R-:W-:Y:S01]  /*1c60*/  LOP3.LUT R6, R6, 0xc0, RZ, 0xc0, !PT ;  /* 0x000000c006067812 */ /* 0x000fe200078ec0ff */
[----:B------:R-:W-:Y:S01]  /*1c70*/  IMAD R7, R3, R97, RZ ;  /* 0x0000006103077224 */ /* 0x000fe200078e02ff */
[----:B------:R2:W-:Y:S01]  /*1c80*/  @!P1 LDGSTS.E.BYPASS.LTC128B.128 [R218+0xa100], [R20.64], !P2 ;  /* 0x0a10000014da9fae */ /* 0x0005e2000d101d4c */
[----:B------:R-:W-:Y:S01]  /*1c90*/  IMAD.WIDE.U32 R18, R97, R98, R236 ;  /* 0x0000006261127225 */ /* 0x000fe200078e00ec */
[----:B------:R-:W-:-:S02]  /*1ca0*/  LOP3.LUT R101, R11, 0xffffff00, RZ, 0xc0, !PT ;  /* 0xffffff000b657812 */ /* 0x000fc400078ec0ff */
[----:B------:R-:W0:Y:S01]  /*1cb0*/  LDGDEPBAR ;  /* 0x00000000000079af */ /* 0x000e220000000000 */
[----:B------:R-:W-:Y:S01]  /*1cc0*/  IMAD R7, R29, R98, R7 ;  /* 0x000000621d077224 */ /* 0x000fe200078e0207 */
[----:B------:R-:W-:Y:S01]  /*1cd0*/  @P0 IADD3 R8, P1, R228, R18, RZ ;  /* 0x00000012e4080210 */ /* 0x000fe20007f3e0ff */
[----:B------:R-:W-:Y:S01]  /*1ce0*/  IMAD.SHL.U32 R5, R28, 0x40, RZ ;  /* 0x000000401c057824 */ /* 0x000fe200078e00ff */
[----:B-1----:R-:W-:Y:S01]  /*1cf0*/  @P3 LEA R16, P2, R18, c[0x0][0x1c8], 0x1 ;  /* 0x0000720012103a11 */ /* 0x002fe200078408ff */
[----:B------:R-:W-:Y:S01]  /*1d00*/  IMAD.IADD R7, R19, 0x1, R7 ;  /* 0x0000000113077824 */ /* 0x000fe200078e0207 */
[----:B------:R-:W-:Y:S01]  /*1d10*/  SHF.R.U32.HI R11, RZ, 0x3, R6 ;  /* 0x00000003ff0b7819 */ /* 0x000fe20000011606 */
[----:B------:R-:W-:Y:S01]  /*1d20*/  IMAD.IADD R12, R13, 0x1, -R12 ;  /* 0x000000010d0c7824 */ /* 0x000fe200078e0a0c */
[----:B------:R-:W-:Y:S01]  /*1d30*/  LOP3.LUT R5, R5, 0xc0, RZ, 0xc0, !PT ;  /* 0x000000c005057812 */ /* 0x000fe200078ec0ff */
[----:B------:R-:W-:Y:S01]  /*1d40*/  IMAD.IADD R9, R10, 0x1, -R9 ;  /* 0x000000010a097824 */ /* 0x000fe200078e0a09 */
[--C-:B------:R-:W-:Y:S01]  /*1d50*/  @P3 LEA.HI.X R17, R18, c[0x0][0x1cc], R7.reuse, 0x1, P2 ;  /* 0x0000730012113a11 */ /* 0x100fe200010f0c07 */
[----:B------:R-:W-:Y:S01]  /*1d60*/  BAR.SYNC.DEFER_BLOCKING 0x0 ;  /* 0x0000000000007b1d */ /* 0x000fe20000010000 */
[----:B------:R-:W-:Y:S01]  /*1d70*/  @P0 IMAD.X R7, R229, 0x1, R7, P1 ;  /* 0x00000001e5070824 */ /* 0x000fe200008e0607 */
[----:B------:R-:W-:Y:S01]  /*1d80*/  @P0 LEA R14, P1, R8, c[0x0][0x1c8], 0x1 ;  /* 0x00007200080e0a11 */ /* 0x000fe200078208ff */
[----:B------:R-:W-:Y:S01]  /*1d90*/  IMAD R9, R12, 0x8, R9 ;  /* 0x000000080c097824 */ /* 0x000fe200078e0209 */
[----:B------:R-:W-:-:S02]  /*1da0*/  LOP3.LUT R4, R5, 0x8, R4, 0xf8, !PT ;  /* 0x0000000805047812 */ /* 0x000fc400078ef804 */
[----:B------:R-:W-:Y:S01]  /*1db0*/  @P0 LEA.HI.X R15, R8, c[0x0][0x1cc], R7, 0x1, P1 ;  /* 0x00007300080f0a11 */ /* 0x000fe200008f0c07 */
[----:B------:R-:W-:Y:S01]  /*1dc0*/  IMAD.SHL.U32 R7, R12, 0x8, RZ ;  /* 0x000000080c077824 */ /* 0x000fe200078e00ff */
[----:B------:R-:W-:Y:S02]  /*1dd0*/  SHF.R.U32.HI R5, RZ, 0x3, R5 ;  /* 0x00000003ff057819 */ /* 0x000fe40000011605 */
[----:B------:R-:W-:Y:S02]  /*1de0*/  SEL R76, RZ, 0x4, P4 ;  /* 0x00000004ff4c7807 */ /* 0x000fe40002000000 */
[----:B------:R-:W-:Y:S01]  /*1df0*/  LOP3.LUT R100, R6, 0x8, R7, 0xf8, !PT ;  /* 0x0000000806647812 */ /* 0x000fe200078ef807 */
[--C-:B------:R-:W-:Y:S01]  /*1e00*/  IMAD R7, R94, 0x200, R101.reuse ;  /* 0x000002005e077824 */ /* 0x100fe200078e0265 */
[----:B------:R-:W-:Y:S01]  /*1e10*/  LOP3.LUT R4, R4, R5, RZ, 0x3c, !PT ;  /* 0x0000000504047212 */ /* 0x000fe200078e3cff */
[----:B------:R-:W-:Y:S01]  /*1e20*/  IMAD R101, R102, 0x20, R101 ;  /* 0x0000002066657824 */ /* 0x000fe200078e0265 */
[----:B------:R-:W-:Y:S01]  /*1e30*/  LOP3.LUT R100, R100, R11, RZ, 0x3c, !PT ;  /* 0x0000000b64647212 */ /* 0x000fe200078e3cff */
[----:B------:R-:W-:Y:S01]  /*1e40*/  IMAD R7, R102, 0x20, R7 ;  /* 0x0000002066077824 */ /* 0x000fe200078e0207 */
[----:B------:R-:W-:Y:S01]  /*1e50*/  SHF.L.U64.HI R223, R226, R223, c[0x0][0x20c] ;  /* 0x00008300e2df7619 */ /* 0x000fe200000102df */
[----:B------:R-:W-:Y:S01]  /*1e60*/  IMAD.U32 R216, R9, 0x20, R4 ;  /* 0x0000002009d87824 */ /* 0x000fe200078e0004 */
[----:B------:R-:W-:Y:S01]  /*1e70*/  IADD3 R72, R92, c[0x0][0x1d0], -R239 ;  /* 0x000074005c487a10 */ /* 0x000fe20007ffe8ef */
[----:B------:R-:W-:-:S02]  /*1e80*/  IMAD.IADD R217, R100, 0x1, R7 ;  /* 0x0000000164d97824 */ /* 0x000fc400078e0207 */
[----:B------:R-:W-:Y:S01]  /*1e90*/  IMAD.SHL.U32 R216, R216, 0x2, RZ ;  /* 0x00000002d8d87824 */ /* 0x000fe200078e00ff */
[----:B------:R-:W-:Y:S01]  /*1ea0*/  @!PT LDS RZ, [RZ] ;  /* 0x00000000fffff984 */ /* 0x000fe20000000800 */
[----:B------:R-:W-:Y:S01]  /*1eb0*/  @!PT LDS RZ, [RZ] ;  /* 0x00000000fffff984 */ /* 0x000fe20000000800 */
[----:B------:R-:W-:Y:S01]  /*1ec0*/  @!PT LDS RZ, [RZ] ;  /* 0x00000000fffff984 */ /* 0x000fe20000000800 */
[----:B------:R1:W-:Y:S01]  /*1ed0*/  @P3 LDGSTS.E.BYPASS.LTC128B.128 [R218+0x2500], [R16.64], !P6 ;  /* 0x0250000010da3fae */ /* 0x0003e2000f101d4c */
[----:B------:R-:W-:Y:S02]  /*1ee0*/  IMAD.SHL.U32 R217, R217, 0x2, RZ ;  /* 0x00000002d9d97824 */ /* 0x000fe400078e00ff */
[----:B------:R-:W-:Y:S01]  /*1ef0*/  IMAD.SHL.U32 R226, R226, 0x20, RZ ;  /* 0x00000020e2e27824 */ /* 0x000fe200078e00ff */
[----:B------:R1:W-:Y:S01]  /*1f00*/  @P3 LDGSTS.E.BYPASS.LTC128B.128 [R218+0x3100], [R16.64+0x40], !P5 ;  /* 0x0310004010da3fae */ /* 0x0003e2000e901d4c */
[----:B------:R-:W-:Y:S01]  /*1f10*/  IADD3 R215, R216, 0x2520, RZ ;  /* 0x00002520d8d77810 */ /* 0x000fe20007ffe0ff */
[----:B------:R-:W-:Y:S02]  /*1f20*/  IMAD R213, R0, 0x2, R217 ;  /* 0x0000000200d57824 */ /* 0x000fe400078e02d9 */
[----:B------:R1:W-:Y:S01]  /*1f30*/  @P3 LDGSTS.E.BYPASS.LTC128B.128 [R218+0x3d00], [R16.64+0x80], !P4 ;  /* 0x03d0008010da3fae */ /* 0x0003e2000e101d4c */
[----:B------:R-:W-:-:S03]  /*1f40*/  ISETP.GT.AND P3, PT, R93, 0x3f, PT ;  /* 0x0000003f5d00780c */ /* 0x000fc60003f64270 */
[----:B------:R3:W-:Y:S04]  /*1f50*/  @P0 LDGSTS.E.BYPASS.LTC128B.128 [R218+0x2d00], [R14.64], !P6 ;  /* 0x02d000000eda0fae */ /* 0x0007e8000f101d4c */
[----:B------:R3:W-:Y:S04]  /*1f60*/  @P0 LDGSTS.E.BYPASS.LTC128B.128 [R218+0x3900], [R14.64+0x40], !P5 ;  /* 0x039000400eda0fae */ /* 0x0007e8000e901d4c */
[----:B------:R3:W-:Y:S01]  /*1f70*/  @P0 LDGSTS.E.BYPASS.LTC128B.128 [R218+0x4500], [R14.64+0x80], !P4 ;  /* 0x045000800eda0fae */ /* 0x0007e2000e101d4c */
[----:B------:R-:W-:Y:S02]  /*1f80*/  LOP3.LUT P0, RZ, R28, 0x2, RZ, 0xc0, !PT ;  /* 0x000000021cff7812 */ /* 0x000fe4000780c0ff */
[----:B------:R-:W-:Y:S01]  /*1f90*/  IADD3 R28, R216, 0x2500, RZ ;  /* 0x00002500d81c7810 */ /* 0x000fe20007ffe0ff */
[----:B------:R-:W0:Y:S10]  /*1fa0*/  LDGDEPBAR ;  /* 0x00000000000079af */ /* 0x000e340000000000 */
[----:B------:R-:W-:Y:S01]  /*1fb0*/  @P0 IADD3 R215, R28, -0x20, RZ ;  /* 0xffffffe01cd70810 */ /* 0x000fe20007ffe0ff */
[----:B------:R-:W-:-:S03]  /*1fc0*/  IMAD.WIDE.U32 R28, R97, c[0x0][0x208], RZ ;  /* 0x00008200611c7a25 */ /* 0x000fc600078e00ff */
[----:B------:R-:W-:Y:S01]  /*1fd0*/  IADD3 R211, R215, 0x400, RZ ;  /* 0x00000400d7d37810 */ /* 0x000fe20007ffe0ff */
[----:B------:R-:W-:Y:S01]  /*1fe0*/  IMAD.IADD R52, R29, 0x1, R52 ;  /* 0x000000011d347824 */ /* 0x000fe200078e0234 */
[C---:B------:R-:W-:Y:S01]  /*1ff0*/  IADD3 R210, R215.reuse, 0x800, RZ ;  /* 0x00000800d7d27810 */ /* 0x040fe20007ffe0ff */
[----:B------:R-:W-:Y:S01]  /*2000*/  IMAD.WIDE.U32 R54, R28, 0x30, R230 ;  /* 0x000000301c367825 */ /* 0x000fe200078e00e6 */
[C---:B------:R-:W-:Y:S02]  /*2010*/  IADD3 R209, R215.reuse, 0xc00, RZ ;  /* 0x00000c00d7d17810 */ /* 0x040fe40007ffe0ff */
[----:B------:R-:W-:Y:S01]  /*2020*/  IADD3 R208, R215, 0x1000, RZ ;  /* 0x00001000d7d07810 */ /* 0x000fe20007ffe0ff */
[----:B------:R-:W-:Y:S01]  /*2030*/  IMAD R52, R52, 0x30, RZ ;  /* 0x0000003034347824 */ /* 0x000fe200078e02ff */
[----:B------:R-:W-:Y:S01]  /*2040*/  LEA R74, P0, R54, c[0x0][0x1f8], 0x1 ;  /* 0x00007e00364a7a11 */ /* 0x000fe200078008ff */
[----:B------:R-:W-:-:S04]  /*2050*/  DEPBAR.LE SB0, 0x1 ;  /* 0x000080400000791a */ /* 0x000fc80000000000 */
[----:B------:R-:W-:-:S04]  /*2060*/  DEPBAR.LE SB0, 0x0 ;  /* 0x000080000000791a */ /* 0x000fc80000000000 */
[----:B------:R-:W-:Y:S01]  /*2070*/  BAR.SYNC.DEFER_BLOCKING 0x0 ;  /* 0x0000000000007b1d */ /* 0x000fe20000010000 */
[----:B------:R-:W-:Y:S01]  /*2080*/  IMAD.IADD R52, R55, 0x1, R52 ;  /* 0x0000000137347824 */ /* 0x000fe200078e0234 */
[C---:B------:R-:W-:Y:S02]  /*2090*/  IADD3 R207, R215.reuse, 0x1400, RZ ;  /* 0x00001400d7cf7810 */ /* 0x040fe40007ffe0ff */
[C---:B------:R-:W-:Y:S02]  /*20a0*/  IADD3 R206, R215.reuse, 0x1800, RZ ;  /* 0x00001800d7ce7810 */ /* 0x040fe40007ffe0ff */
[----:B------:R-:W-:Y:S02]  /*20b0*/  LEA.HI.X R75, R54, c[0x0][0x1fc], R52, 0x1, P0 ;  /* 0x00007f00364b7a11 */ /* 0x000fe400000f0c34 */
[----:B------:R-:W-:Y:S02]  /*20c0*/  @!P3 LEA R104, P0, R226, R74, 0x1 ;  /* 0x0000004ae268b211 */ /* 0x000fe400078008ff */
[----:B------:R-:W-:-:S02]  /*20d0*/  IADD3 R205, R215, 0x1c00, RZ ;  /* 0x00001c00d7cd7810 */ /* 0x000fc40007ffe0ff */
[----:B------:R-:W-:Y:S02]  /*20e0*/  @!P3 LEA.HI.X R105, R226, R75, R223, 0x1, P0 ;  /* 0x0000004be269b211 */ /* 0x000fe400000f0cdf */
[----:B------:R-:W-:Y:S01]  /*20f0*/  IADD3 R204, R215, 0x2000, RZ ;  /* 0x00002000d7cc7810 */ /* 0x000fe20007ffe0ff */
[----:B------:R-:W-:Y:S04]  /*2100*/  LDSM.16.M88.4 R48, [R217+0x5900] ;  /* 0x00590000d930783b */ /* 0x000fe80000000200 */
[----:B------:R-:W3:Y:S04]  /*2110*/  LDSM.16.M88.4 R56, [R216+0x2900] ;  /* 0x00290000d838783b */ /* 0x000ee80000000200 */
[----:B------:R-:W5:Y:S04]  /*2120*/  LDSM.16.M88.4 R44, [R217+0x4900] ;  /* 0x00490000d92c783b */ /* 0x000f680000000200 */
[----:B------:R-:W2:Y:S04]  /*2130*/  LDSM.16.M88.4 R64, [R216+0x2500] ;  /* 0x00250000d840783b */ /* 0x000ea80000000200 */
[----:B------:R-:W4:Y:S04]  /*2140*/  LDSM.16.M88.4 R24, [R216+0x2d00] ;  /* 0x002d0000d818783b */ /* 0x000f280000000200 */
[----:B------:R-:W-:Y:S04]  /*2150*/  LDSM.16.M88.4 R40, [R213+0x5900] ;  /* 0x00590000d528783b */ /* 0x000fe80000000200 */
[----:B------:R-:W1:Y:S04]  /*2160*/  LDSM.16.M88.4 R36, [R215] ;  /* 0x00000000d724783b */ /* 0x000e680000000200 */
[----:B------:R-:W1:Y:S04]  /*2170*/  LDSM.16.M88.4 R32, [R215+0x400] ;  /* 0x00040000d720783b */ /* 0x000e680000000200 */
[----:B------:R-:W4:Y:S01]  /*2180*/  LDSM.16.M88.4 R28, [R215+0x800] ;  /* 0x00080000d71c783b */ /* 0x000f220000000200 */
[-C--:B---3--:R-:W-:Y:S08]  /*2190*/  HMMA.16816.F32 R12, R48, R56.reuse, RZ ;  /* 0x00000038300c723c */ /* 0x088ff000000018ff */
[----:B-----5:R-:W-:Y:S07]  /*21a0*/  HMMA.16816.F32 R60, R44, R56, RZ ;  /* 0x000000382c3c723c */ /* 0x020fee00000018ff */
[----:B------:R-:W-:Y:S01]  /*21b0*/  SEL R56, RZ, 0x2, P5 ;  /* 0x00000002ff387807 */ /* 0x000fe20002800000 */
[----:B--2-4-:R-:W-:Y:S04]  /*21c0*/  HMMA.16816.F32 R20, R48, R64, RZ ;  /* 0x000000403014723c */ /* 0x014fe800000018ff */
[----:B------:R-:W-:-:S04]  /*21d0*/  IMAD.IADD R73, R56, 0x1, R73 ;  /* 0x0000000138497824 */ /* 0x000fc800078e0249 */
[----:B------:R-:W-:Y:S01]  /*21e0*/  IMAD.IADD R76, R76, 0x1, R73 ;  /* 0x000000014c4c7824 */ /* 0x000fe200078e0249 */
[C---:B-1----:R-:W-:Y:S04]  /*21f0*/  HMMA.16816.F32 R16, R48.reuse, R66, RZ ;  /* 0x000000423010723c */ /* 0x042fe800000018ff */
[C---:B------:R-:W-:Y:S02]  /*2200*/  LOP3.LUT P2, RZ, R76.reuse, 0x1, RZ, 0xc0, !PT ;  /* 0x000000014cff7812 */ /* 0x040fe4000784c0ff */
[----:B------:R-:W-:Y:S02]  /*2210*/  LOP3.LUT P1, RZ, R76, 0x2, RZ, 0xc0, !PT ;  /* 0x000000024cff7812 */ /* 0x000fe4000782c0ff */
[C---:B------:R-:W-:Y:S01]  /*2220*/  ISETP.LT.OR P2, PT, R72.reuse, 0x1, !P2 ;  /* 0x000000014800780c */ /* 0x040fe20005741670 */
[----:B------:R-:W-:Y:S01]  /*2230*/  HMMA.16816.F32 R8, R48, R58, RZ ;  /* 0x0000003a3008723c */ /* 0x000fe200000018ff */
[----:B------:R-:W-:-:S02]  /*2240*/  ISETP.LT.OR P1, PT, R72, 0x1, !P1 ;  /* 0x000000014800780c */ /* 0x000fc40004f21670 */
[----:B------:R-:W-:-:S04]  /*2250*/  LOP3.LUT P0, RZ, R76, 0x4, RZ, 0xc0, !PT ;  /* 0x000000044cff7812 */ /* 0x000fc8000780c0ff */
[----:B------:R-:W-:Y:S01]  /*2260*/  ISETP.LT.OR P0, PT, R72, 0x1, !P0 ;  /* 0x000000014800780c */ /* 0x000fe20004701670 */
[----:B------:R-:W-:Y:S08]  /*2270*/  HMMA.16816.F32 R68, R44, R64, RZ ;  /* 0x000000402c44723c */ /* 0x000ff000000018ff */
[----:B------:R-:W-:Y:S08]  /*2280*/  HMMA.16816.F32 R4, R48, R24, RZ ;  /* 0x000000183004723c */ /* 0x000ff000000018ff */
[C---:B------:R-:W-:Y:S08]  /*2290*/  HMMA.16816.F32 R64, R44.reuse, R66, RZ ;  /* 0x000000422c40723c */ /* 0x040ff000000018ff */
[C---:B------:R-:W-:Y:S08]  /*22a0*/  HMMA.16816.F32 R56, R44.reuse, R58, RZ ;  /* 0x0000003a2c38723c */ /* 0x040ff000000018ff */
[----:B------:R-:W-:Y:S08]  /*22b0*/  HMMA.16816.F32 R52, R44, R24, RZ ;  /* 0x000000182c34723c */ /* 0x000ff000000018ff */
[-C--:B------:R-:W-:Y:S08]  /*22c0*/  HMMA.16816.F32 R48, R48, R26.reuse, RZ ;  /* 0x0000001a3030723c */ /* 0x080ff000000018ff */
[----:B------:R-:W-:Y:S01]  /*22d0*/  HMMA.16816.F32 R44, R44, R26, RZ ;  /* 0x0000001a2c2c723c */ /* 0x000fe200000018ff */
[----:B------:R-:W1:Y:S04]  /*22e0*/  LDSM.16.M88.4 R24, [R213+0x4900] ;  /* 0x00490000d518783b */ /* 0x000e680000000200 */
[----:B------:R-:W-:Y:S01]  /*22f0*/  @!PT LDS RZ, [RZ] ;  /* 0x00000000fffff984 */ /* 0x000fe20000000800 */
[----:B------:R-:W-:Y:S01]  /*2300*/  @!PT LDS RZ, [RZ] ;  /* 0x00000000fffff984 */ /* 0x000fe20000000800 */
[----:B------:R-:W-:Y:S01]  /*2310*/  @!PT LDS RZ, [RZ] ;  /* 0x00000000fffff984 */ /* 0x000fe20000000800 */
[----:B------:R2:W-:Y:S01]  /*2320*/  LDGSTS.E.BYPASS.LTC128B.128 [R218+0x100], [R74.64], !P2 ;  /* 0x001000004ada7fae */ /* 0x0005e2000d101d4c */
[----:B------:R-:W-:-:S02]  /*2330*/  @!P3 LOP3.LUT P2, RZ, R73, 0x1, RZ, 0xc0, !PT ;  /* 0x0000000149ffb812 */ /* 0x000fc4000784c0ff */
[C---:B------:R-:W-:Y:S01]  /*2340*/  HMMA.16816.F32 R20, R40.reuse, R36, R20 ;  /* 0x000000242814723c */ /* 0x040fe20000001814 */
[----:B------:R2:W-:Y:S01]  /*2350*/  LDGSTS.E.BYPASS.LTC128B.128 [R218+0xd00], [R74.64+0x40], !P1 ;  /* 0x00d000404ada7fae */ /* 0x0005e2000c901d4c */
[----:B------:R-:W-:Y:S02]  /*2360*/  @!P3 LOP3.LUT P1, RZ, R73, 0x2, RZ, 0xc0, !PT ;  /* 0x0000000249ffb812 */ /* 0x000fe4000782c0ff */
[C---:B------:R-:W-:Y:S01]  /*2370*/  @!P3 ISETP.LT.OR P2, PT, R72.reuse, 0x21, !P2 ;  /* 0x000000214800b80c */ /* 0x040fe20005741670 */
[----:B------:R2:W-:Y:S01]  /*2380*/  LDGSTS.E.BYPASS.LTC128B.128 [R218+0x1900], [R74.64+0x80], !P0 ;  /* 0x019000804ada7fae */ /* 0x0005e2000c101d4c */
[C---:B------:R-:W-:Y:S02]  /*2390*/  @!P3 ISETP.LT.OR P1, PT, R72.reuse, 0x21, !P1 ;  /* 0x000000214800b80c */ /* 0x040fe40004f21670 */
[----:B------:R-:W-:Y:S01]  /*23a0*/  @!P3 ISETP.LT.OR P0, PT, R72, 0x21, P4 ;  /* 0x000000214800b80c */ /* 0x000fe20002701670 */
[C---:B------:R-:W-:Y:S08]  /*23b0*/  HMMA.16816.F32 R12, R40.reuse, R32, R12 ;  /* 0x00000020280c723c */ /* 0x040ff0000000180c */
[----:B------:R3:W-:Y:S01]  /*23c0*/  @!P3 LDGSTS.E.BYPASS.LTC128B.128 [R218+0x900], [R104.64], !P2 ;  /* 0x0090000068dabfae */ /* 0x0007e2000d101d4c */
[C---:B------:R-:W-:Y:S03]  /*23d0*/  HMMA.16816.F32 R4, R40.reuse, R28, R4 ;  /* 0x0000001c2804723c */ /* 0x040fe60000001804 */
[----:B------:R3:W-:Y:S04]  /*23e0*/  @!P3 LDGSTS.E.BYPASS.LTC128B.128 [R218+0x1500], [R104.64+0x40], !P1 ;  /* 0x0150004068dabfae */ /* 0x0007e8000c901d4c */
[----:B------:R3:W-:Y:S01]  /*23f0*/  @!P3 LDGSTS.E.BYPASS.LTC128B.128 [R218+0x2100], [R104.64+0x80], !P0 ;  /* 0x0210008068dabfae */ /* 0x0007e2000c101d4c */
[----:B------:R-:W-:Y:S01]  /*2400*/  HMMA.16816.F32 R16, R40, R38, R16 ;  /* 0x000000262810723c */ /* 0x000fe20000001810 */
[----:B------:R-:W-:-:S02]  /*2410*/  ISETP.GT.AND P0, PT, R97, R219, PT ;  /* 0x000000db6100720c */ /* 0x000fc40003f04270 */
[----:B------:R-:W-:Y:S04]  /*2420*/  LDSM.16.M88.4 R88, [R217+0x7900] ;  /* 0x00790000d958783b */ /* 0x000fe80000000200 */
[----:B------:R-:W4:Y:S01]  /*2430*/  LDSM.16.M88.4 R84, [R216+0x3100] ;  /* 0x00310000d854783b */ /* 0x000f220000000200 */
[C---:B------:R-:W-:Y:S03]  /*2440*/  HMMA.16816.F32 R8, R40.reuse, R34, R8 ;  /* 0x000000222808723c */ /* 0x040fe60000001808 */
[----:B------:R-:W5:Y:S04]  /*2450*/  LDSM.16.M88.4 R80, [R216+0x3500] ;  /* 0x00350000d850783b */ /* 0x000f680000000200 */
[----:B------:R-:W3:Y:S01]  /*2460*/  LDSM.16.M88.4 R76, [R216+0x3900] ;  /* 0x00390000d84c783b */ /* 0x000ee20000000200 */
[----:B------:R-:W-:Y:S03]  /*2470*/  HMMA.16816.F32 R48, R40, R30, R48 ;  /* 0x0000001e2830723c */ /* 0x000fe60000001830 */
[----:B--2---:R-:W2:Y:S04]  /*2480*/  LDSM.16.M88.4 R72, [R217+0x6900] ;  /* 0x00690000d948783b */ /* 0x004ea80000000200 */
[----:B------:R-:W-:Y:S01]  /*2490*/  LDSM.16.M88.4 R40, [R215+0x1400] ;  /* 0x00140000d728783b */ /* 0x000fe20000000200 */
[C---:B-1----:R-:W-:Y:S03]  /*24a0*/  HMMA.16816.F32 R68, R24.reuse, R36, R68 ;  /* 0x000000241844723c */ /* 0x042fe60000001844 */
[----:B------:R-:W0:Y:S05]  /*24b0*/  LDGDEPBAR ;  /* 0x00000000000079af */ /* 0x000e2a0000000000 */
[C---:B------:R-:W-:Y:S08]  /*24c0*/  HMMA.16816.F32 R60, R24.reuse, R32, R60 ;  /* 0x00000020183c723c */ /* 0x040ff0000000183c */
[C---:B------:R-:W-:Y:S08]  /*24d0*/  HMMA.16816.F32 R52, R24.reuse, R28, R52 ;  /* 0x0000001c1834723c */ /* 0x040ff00000001834 */
[C---:B------:R-:W-:Y:S01]  /*24e0*/  HMMA.16816.F32 R64, R24.reuse, R38, R64 ;  /* 0x000000261840723c */ /* 0x040fe20000001840 */
[----:B------:R-:W-:Y:S07]  /*24f0*/  LDSM.16.M88.4 R36, [R213+0x7900] ;  /* 0x00790000d524783b */ /* 0x000fee0000000200 */
[C---:B------:R-:W-:Y:S01]  /*2500*/  HMMA.16816.F32 R56, R24.reuse, R34, R56 ;  /* 0x000000221838723c */ /* 0x040fe20000001838 */
[----:B------:R-:W1:Y:S07]  /*2510*/  LDSM.16.M88.4 R32, [R215+0xc00] ;  /* 0x000c0000d720783b */ /* 0x000e6e0000000200 */
[----:B------:R-:W-:Y:S01]  /*2520*/  HMMA.16816.F32 R44, R24, R30, R44 ;  /* 0x0000001e182c723c */ /* 0x000fe2000000182c */
[----:B------:R-:W1:Y:S04]  /*2530*/  LDSM.16.M88.4 R28, [R215+0x1000] ;  /* 0x00100000d71c783b */ /* 0x000e680000000200 */
[----:B------:R-:W1:Y:S03]  /*2540*/  LDSM.16.M88.4 R24, [R213+0x6900] ;  /* 0x00690000d518783b */ /* 0x000e660000000200 */
[C---:B----4-:R-:W-:Y:S08]  /*2550*/  HMMA.16816.F32 R20, R88.reuse, R84, R20 ;  /* 0x000000545814723c */ /* 0x050ff00000001814 */
[C---:B-----5:R-:W-:Y:S08]  /*2560*/  HMMA.16816.F32 R12, R88.reuse, R80, R12 ;  /* 0x00000050580c723c */ /* 0x060ff0000000180c */
[C---:B---3--:R-:W-:Y:S08]  /*2570*/  HMMA.16816.F32 R4, R88.reuse, R76, R4 ;  /* 0x0000004c5804723c */ /* 0x048ff00000001804 */
[C---:B------:R-:W-:Y:S08]  /*2580*/  HMMA.16816.F32 R16, R88.reuse, R86, R16 ;  /* 0x000000565810723c */ /* 0x040ff00000001810 */
[C---:B------:R-:W-:Y:S08]  /*2590*/  HMMA.16816.F32 R8, R88.reuse, R82, R8 ;  /* 0x000000525808723c */ /* 0x040ff00000001808 */
[----:B------:R-:W-:Y:S01]  /*25a0*/  HMMA.16816.F32 R48, R88, R78, R48 ;  /* 0x0000004e5830723c */ /* 0x000fe20000001830 */
[----:B------:R-:W-:Y:S07]  /*25b0*/  LDSM.16.M88.4 R88, [R217+0x8900] ;  /* 0x00890000d958783b */ /* 0x000fee0000000200 */
[C---:B--2---:R-:W-:Y:S08]  /*25c0*/  HMMA.16816.F32 R68, R72.reuse, R84, R68 ;  /* 0x000000544844723c */ /* 0x044ff00000001844 */
[C---:B------:R-:W-:Y:S01]  /*25d0*/  HMMA.16816.F32 R64, R72.reuse, R86, R64 ;  /* 0x000000564840723c */ /* 0x040fe20000001840 */
[----:B------:R-:W-:Y:S07]  /*25e0*/  LDSM.16.M88.4 R84, [R217+0x9900] ;  /* 0x00990000d954783b */ /* 0x000fee0000000200 */
[C---:B------:R-:W-:Y:S08]  /*25f0*/  HMMA.16816.F32 R60, R72.reuse, R80, R60 ;  /* 0x00000050483c723c */ /* 0x040ff0000000183c */
[C---:B------:R-:W-:Y:S01]  /*2600*/  HMMA.16816.F32 R56, R72.reuse, R82, R56 ;  /* 0x000000524838723c */ /* 0x040fe20000001838 */
[----:B------:R-:W2:Y:S07]  /*2610*/  LDSM.16.M88.4 R80, [R216+0x3d00] ;  /* 0x003d0000d850783b */ /* 0x000eae0000000200 */
[C---:B------:R-:W-:Y:S08]  /*2620*/  HMMA.16816.F32 R52, R72.reuse, R76, R52 ;  /* 0x0000004c4834723c */ /* 0x040ff00000001834 */
[----:B------:R-:W-:Y:S01]  /*2630*/  HMMA.16816.F32 R44, R72, R78, R44 ;  /* 0x0000004e482c723c */ /* 0x000fe2000000182c */
[----:B------:R-:W3:Y:S04]  /*2640*/  LDSM.16.M88.4 R76, [R216+0x4100] ;  /* 0x00410000d84c783b */ /* 0x000ee80000000200 */
[----:B------:R-:W4:Y:S03]  /*2650*/  LDSM.16.M88.4 R72, [R216+0x4500] ;  /* 0x00450000d848783b */ /* 0x000f260000000200 */
[C---:B-1----:R-:W-:Y:S08]  /*2660*/  HMMA.16816.F32 R20, R36.reuse, R32, R20 ;  /* 0x000000202414723c */ /* 0x042ff00000001814 */
[C---:B------:R-:W-:Y:S08]  /*2670*/  HMMA.16816.F32 R16, R36.reuse, R34, R16 ;  /* 0x000000222410723c */ /* 0x040ff00000001810 */
[C---:B------:R-:W-:Y:S08]  /*2680*/  HMMA.16816.F32 R12, R36.reuse, R28, R12 ;  /* 0x0000001c240c723c */ /* 0x040ff0000000180c */
[C---:B------:R-:W-:Y:S08]  /*2690*/  HMMA.16816.F32 R8, R36.reuse, R30, R8 ;  /* 0x0000001e2408723c */ /* 0x040ff00000001808 */
[C---:B------:R-:W-:Y:S08]  /*26a0*/  HMMA.16816.F32 R4, R36.reuse, R40, R4 ;  /* 0x000000282404723c */ /* 0x040ff00000001804 */
[----:B------:R-:W-:Y:S01]  /*26b0*/  HMMA.16816.F32 R48, R36, R42, R48 ;  /* 0x0000002a2430723c */ /* 0x000fe20000001830 */
[----:B------:R-:W-:Y:S07]  /*26c0*/  LDSM.16.M88.4 R36, [R213+0x9900] ;  /* 0x00990000d524783b */ /* 0x000fee0000000200 */
[C---:B------:R-:W-:Y:S08]  /*26d0*/  HMMA.16816.F32 R68, R24.reuse, R32, R68 ;  /* 0x000000201844723c */ /* 0x040ff00000001844 */
[C---:B------:R-:W-:Y:S01]  /*26e0*/  HMMA.16816.F32 R64, R24.reuse, R34, R64 ;  /* 0x000000221840723c */ /* 0x040fe20000001840 */
[----:B------:R-:W1:Y:S07]  /*26f0*/  LDSM.16.M88.4 R32, [R215+0x1800] ;  /* 0x00180000d720783b */ /* 0x000e6e0000000200 */
[C---:B------:R-:W-:Y:S08]  /*2700*/  HMMA.16816.F32 R60, R24.reuse, R28, R60 ;  /* 0x0000001c183c723c */ /* 0x040ff0000000183c */
[C---:B------:R-:W-:Y:S01]  /*2710*/  HMMA.16816.F32 R56, R24.reuse, R30, R56 ;  /* 0x0000001e1838723c */ /* 0x040fe20000001838 */
[----:B------:R-:W5:Y:S07]  /*2720*/  LDSM.16.M88.4 R28, [R215+0x1c00] ;  /* 0x001c0000d71c783b */ /* 0x000f6e0000000200 */
[C---:B------:R-:W-:Y:S08]  /*2730*/  HMMA.16816.F32 R52, R24.reuse, R40, R52 ;  /* 0x000000281834723c */ /* 0x040ff00000001834 */
[----:B------:R-:W-:Y:S01]  /*2740*/  HMMA.16816.F32 R44, R24, R42, R44 ;  /* 0x0000002a182c723c */ /* 0x000fe2000000182c */
[----:B------:R-:W1:Y:S04]  /*2750*/  LDSM.16.M88.4 R24, [R215+0x2000] ;  /* 0x00200000d718783b */ /* 0x000e680000000200 */
[----:B------:R-:W1:Y:S01]  /*2760*/  LDSM.16.M88.4 R40, [R213+0x8900] ;  /* 0x00890000d528783b */ /* 0x000e620000000200 */
[----:B------:R-:W-:-:S04]  /*2770*/  DEPBAR.LE SB0, 0x0 ;  /* 0x000080000000791a */ /* 0x000fc80000000000 */
[C---:B--2---:R-:W-:Y:S08]  /*2780*/  HMMA.16816.F32 R20, R84.reuse, R80, R20 ;  /* 0x000000505414723c */ /* 0x044ff00000001814 */
[C---:B------:R-:W-:Y:S08]  /*2790*/  HMMA.16816.F32 R16, R84.reuse, R82, R16 ;  /* 0x000000525410723c */ /* 0x040ff00000001810 */
[C---:B---3--:R-:W-:Y:S08]  /*27a0*/  HMMA.16816.F32 R12, R84.reuse, R76, R12 ;  /* 0x0000004c540c723c */ /* 0x048ff0000000180c */
[C---:B------:R-:W-:Y:S08]  /*27b0*/  HMMA.16816.F32 R8, R84.reuse, R78, R8 ;  /* 0x0000004e5408723c */ /* 0x040ff00000001808 */
[C---:B----4-:R-:W-:Y:S08]  /*27c0*/  HMMA.16816.F32 R4, R84.reuse, R72, R4 ;  /* 0x000000485404723c */ /* 0x050ff00000001804 */
[----:B------:R-:W-:Y:S08]  /*27d0*/  HMMA.16816.F32 R48, R84, R74, R48 ;  /* 0x0000004a5430723c */ /* 0x000ff00000001830 */
[C---:B------:R-:W-:Y:S08]  /*27e0*/  HMMA.16816.F32 R68, R88.reuse, R80, R68 ;  /* 0x000000505844723c */ /* 0x040ff00000001844 */
[C---:B------:R-:W-:Y:S08]  /*27f0*/  HMMA.16816.F32 R64, R88.reuse, R82, R64 ;  /* 0x000000525840723c */ /* 0x040ff00000001840 */
[C---:B------:R-:W-:Y:S08]  /*2800*/  HMMA.16816.F32 R60, R88.reuse, R76, R60 ;  /* 0x0000004c583c723c */ /* 0x040ff0000000183c */
[C---:B------:R-:W-:Y:S08]  /*2810*/  HMMA.16816.F32 R56, R88.reuse, R78, R56 ;  /* 0x0000004e5838723c */ /* 0x040ff00000001838 */
[C---:B------:R-:W-:Y:S08]  /*2820*/  HMMA.16816.F32 R52, R88.reuse, R72, R52 ;  /* 0x000000485834723c */ /* 0x040ff00000001834 */
[----:B------:R-:W-:Y:S08]  /*2830*/  HMMA.16816.F32 R44, R88, R74, R44 ;  /* 0x0000004a582c723c */ /* 0x000ff0000000182c */
[C---:B-1----:R-:W-:Y:S08]  /*2840*/  HMMA.16816.F32 R20, R36.reuse, R32, R20 ;  /* 0x000000202414723c */ /* 0x042ff00000001814 */
[C---:B------:R-:W-:Y:S08]  /*2850*/  HMMA.16816.F32 R16, R36.reuse, R34, R16 ;  /* 0x000000222410723c */ /* 0x040ff00000001810 */
[C---:B-----5:R-:W-:Y:S08]  /*2860*/  HMMA.16816.F32 R12, R36.reuse, R28, R12 ;  /* 0x0000001c240c723c */ /* 0x060ff0000000180c */
[C---:B------:R-:W-:Y:S08]  /*2870*/  HMMA.16816.F32 R8, R36.reuse, R30, R8 ;  /* 0x0000001e2408723c */ /* 0x040ff00000001808 */
[C---:B------:R-:W-:Y:S07]  /*2880*/  HMMA.16816.F32 R72, R36.reuse, R24, R4 ;  /* 0x000000182448723c */ /* 0x040fee0000001804 */
[----:B------:R-:W-:Y:S01]  /*2890*/  IMAD.IADD R4, R100, 0x1, R101 ;  /* 0x0000000164047824 */ /* 0x000fe200078e0265 */
[----:B------:R-:W-:Y:S08]  /*28a0*/  HMMA.16816.F32 R48, R36, R26, R48 ;  /* 0x0000001a2430723c */ /* 0x000ff00000001830 */
[C---:B------:R-:W-:Y:S08]  /*28b0*/  HMMA.16816.F32 R68, R40.reuse, R32, R68 ;  /* 0x000000202844723c */ /* 0x040ff00000001844 */
[C---:B------:R-:W-:Y:S08]  /*28c0*/  HMMA.16816.F32 R64, R40.reuse, R34, R64 ;  /* 0x000000222840723c */ /* 0x040ff00000001840 */
[C---:B------:R-:W-:Y:S08]  /*28d0*/  HMMA.16816.F32 R60, R40.reuse, R28, R60 ;  /* 0x0000001c283c723c */ /* 0x040ff0000000183c */
[C---:B------:R-:W-:Y:S08]  /*28e0*/  HMMA.16816.F32 R56, R40.reuse, R30, R56 ;  /* 0x0000001e2838723c */ /* 0x040ff00000001838 */
[C---:B------:R-:W-:Y:S08]  /*28f0*/  HMMA.16816.F32 R52, R40.reuse, R24, R52 ;  /* 0x000000182834723c */ /* 0x040ff00000001834 */
[----:B------:R-:W-:Y:S01]  /*2900*/  HMMA.16816.F32 R44, R40, R26, R44 ;  /* 0x0000001a282c723c */ /* 0x000fe2000000182c */
[----:B------:R-:W-:Y:S06]  /*2910*/  BAR.SYNC.DEFER_BLOCKING 0x0 ;  /* 0x0000000000007b1d */ /* 0x000fec0000010000 */
[----:B------:R-:W-:Y:S05]  /*2920*/  @!P0 BRA `(.L_x_386) ;  /* 0x000001a000008947 */ /* 0x000fea0003800000 */
[----:B------:R-:W-:Y:S02]  /*2930*/  IADD3 R6, -R239, 0x30, RZ ;  /* 0x00000030ef067810 */ /* 0x000fe40007ffe1ff */
[----:B------:R-:W-:-:S02]  /*2940*/  IADD3 R7, R154, -0x2, RZ ;  /* 0xfffffffe9a077810 */ /* 0x000fc40007ffe0ff */
[----:B------:R-:W-:Y:S02]  /*2950*/  ISETP.GE.AND P2, PT, R6, 0x21, PT ;  /* 0x000000210600780c */ /* 0x000fe40003f46270 */
[----:B------:R-:W-:Y:S01]  /*2960*/  SHF.R.S32.HI R5, RZ, 0x1f, R7 ;  /* 0x0000001fff057819 */ /* 0x000fe20000011407 */
[-C--:B------:R-:W-:Y:S02]  /*2970*/  IMAD R3, R3, R7.reuse, RZ ;  /* 0x0000000703037224 */ /* 0x080fe400078e02ff */
[----:B------:R-:W-:-:S04]  /*2980*/  IMAD.WIDE.U32 R26, R98, R7, RZ ;  /* 0x00000007621a7225 */ /* 0x000fc800078e00ff */
[----:B------:R-:W-:-:S04]  /*2990*/  IMAD R3, R5, R98, R3 ;  /* 0x0000006205037224 */ /* 0x000fc800078e0203 */
[----:B------:R-:W-:Y:S01]  /*29a0*/  IMAD.IADD R3, R27, 0x1, R3 ;  /* 0x000000011b037824 */ /* 0x000fe200078e0203 */
[----:B------:R-:W-:-:S04]  /*29b0*/  @P2 IADD3 R24, P1, P0, R224, R26, R228 ;  /* 0x0000001ae0182210 */ /* 0x000fc8000783e0e4 */
[----:B------:R-:W-:Y:S02]  /*29c0*/  @P2 IADD3.X R5, R237, R3, R229, P1, P0 ;  /* 0x00000003ed052210 */ /* 0x000fe40000fe04e5 */
[----:B------:R-:W-:-:S13]  /*29d0*/  ISETP.GE.AND P1, PT, R6, 0x1, PT ;  /* 0x000000010600780c */ /* 0x000fda0003f26270 */
[----:B------:R-:W-:-:S05]  /*29e0*/  @P1 IADD3 R26, P0, R224, R26, RZ ;  /* 0x0000001ae01a1210 */ /* 0x000fca0007f1e0ff */
[----:B------:R-:W-:Y:S01]  /*29f0*/  @P1 IMAD.X R3, R3, 0x1, R237, P0 ;  /* 0x0000000103031824 */ /* 0x000fe200000e06ed */
[----:B------:R-:W-:-:S04]  /*2a00*/  @P2 LEA R6, P0, R24, c[0x0][0x1c8], 0x1 ;  /* 0x0000720018062a11 */ /* 0x000fc800078008ff */
[----:B------:R-:W-:Y:S02]  /*2a10*/  @P2 LEA.HI.X R7, R24, c[0x0][0x1cc], R5, 0x1, P0 ;  /* 0x0000730018072a11 */ /* 0x000fe400000f0c05 */
[----:B------:R-:W-:-:S04]  /*2a20*/  @P1 LEA R24, P0, R26, c[0x0][0x1c8], 0x1 ;  /* 0x000072001a181a11 */ /* 0x000fc800078008ff */
[----:B------:R-:W-:-:S05]  /*2a30*/  @P1 LEA.HI.X R25, R26, c[0x0][0x1cc], R3, 0x1, P0 ;  /* 0x000073001a191a11 */ /* 0x000fca00000f0c03 */
        /* <DEDUP_REMOVED lines=9> */
.L_x_386:
[----:B-1----:R-:W-:Y:S01]  /*2ad0*/  LOP3.LUT R6, R95, 0xffffffe0, RZ, 0xc0, !PT ;  /* 0xffffffe05f067812 */ /* 0x002fe200078ec0ff */
[----:B------:R-:W-:Y:S01]  /*2ae0*/  FMUL.FTZ R35, R61, c[0x0][0x320] ;  /* 0x0000c8003d237a20 */ /* 0x000fe20000410000 */
[----:B------:R-:W-:Y:S01]  /*2af0*/  SHF.R.S32.HI R25, RZ, 0x1f, R94 ;  /* 0x0000001fff197819 */ /* 0x000fe2000001145e */
[----:B------:R-:W-:Y:S01]  /*2b00*/  FMUL.FTZ R39, R69, c[0x0][0x320] ;  /* 0x0000c80045277a20 */ /* 0x000fe20000410000 */
[----:B------:R-:W-:Y:S01]  /*2b10*/  PLOP3.LUT P1, PT, PT, PT, UP2, 0x80, 0x0 ;  /* 0x000000000000781c */ /* 0x000fe20003f2f028 */
[----:B------:R-:W-:Y:S01]  /*2b20*/  IMAD.IADD R93, R93, 0x1, -R6 ;  /* 0x000000015d5d7824 */ /* 0x000fe200078e0a06 */
[----:B------:R-:W-:Y:S01]  /*2b30*/  LEA.HI R25, R25, R94, RZ, 0x2 ;  /* 0x0000005e19197211 */ /* 0x000fe200078f10ff */
[----:B------:R-:W-:Y:S01]  /*2b40*/  FMUL.FTZ R41, R68, c[0x0][0x320] ;  /* 0x0000c80044297a20 */ /* 0x000fe20000410000 */
[----:B------:R-:W-:Y:S01]  /*2b50*/  PLOP3.LUT P0, PT, PT, PT, UP2, 0x80, 0x0 ;  /* 0x000000000000781c */ /* 0x000fe20003f0f028 */
[----:B------:R-:W-:Y:S01]  /*2b60*/  FMUL.FTZ R7, R64, c[0x0][0x320] ;  /* 0x0000c80040077a20 */ /* 0x000fe20000410000 */
[----:B------:R-:W-:Y:S01]  /*2b70*/  SHF.R.S32.HI R6, RZ, 0x1f, R93 ;  /* 0x0000001fff067819 */ /* 0x000fe2000001145d */
[----:B------:R-:W-:Y:S01]  /*2b80*/  FMUL.FTZ R5, R65, c[0x0][0x320] ;  /* 0x0000c80041057a20 */ /* 0x000fe20000410000 */
[----:B------:R-:W-:Y:S01]  /*2b90*/  LOP3.LUT R25, R25, 0xffffffc, RZ, 0xc0, !PT ;  /* 0x0ffffffc19197812 */ /* 0x000fe200078ec0ff */
[----:B------:R-:W-:Y:S01]  /*2ba0*/  FMUL.FTZ R37, R60, c[0x0][0x320] ;  /* 0x0000c8003c257a20 */ /* 0x000fe20000410000 */
[----:B------:R-:W-:Y:S01]  /*2bb0*/  LEA.HI R3, R6, R93, RZ, 0x2 ;  /* 0x0000005d06037211 */ /* 0x000fe200078f10ff */
[----:B------:R-:W-:Y:S01]  /*2bc0*/  FMUL.FTZ R33, R56, c[0x0][0x320] ;  /* 0x0000c80038217a20 */ /* 0x000fe20000410000 */
[----:B------:R-:W-:Y:S01]  /*2bd0*/  LEA.HI R6, R96, R96, RZ, 0x1 ;  /* 0x0000006060067211 */ /* 0x000fe200078f08ff */
[----:B------:R-:W-:Y:S01]  /*2be0*/  IMAD.IADD R25, R94, 0x1, -R25 ;  /* 0x000000015e197824 */ /* 0x000fe200078e0a19 */
[----:B------:R-:W-:Y:S01]  /*2bf0*/  LEA.HI.SX32 R24, R3, UR9, 0x1e ;  /* 0x0000000903187c11 */ /* 0x000fe2000f8ff2ff */
[----:B------:R-:W-:Y:S01]  /*2c00*/  FMUL.FTZ R29, R52, c[0x0][0x320] ;  /* 0x0000c800341d7a20 */ /* 0x000fe20000410000 */
[----:B------:R-:W-:Y:S01]  /*2c10*/  LOP3.LUT R27, R6, 0x1ffffffe, RZ, 0xc0, !PT ;  /* 0x1ffffffe061b7812 */ /* 0x000fe200078ec0ff */
[----:B------:R-:W-:Y:S01]  /*2c20*/  FMUL.FTZ R26, R44, c[0x0][0x320] ;  /* 0x0000c8002c1a7a20 */ /* 0x000fe20000410000 */
[----:B------:R-:W1:Y:S01]  /*2c30*/  MUFU.TANH R41, R41 ;  /* 0x0000002900297308 */ /* 0x000e620000002400 */
[----:B------:R-:W-:Y:S01]  /*2c40*/  IMAD R24, R25, 0x10, R24 ;  /* 0x0000001019187824 */ /* 0x000fe200078e0218 */
[----:B------:R-:W-:Y:S01]  /*2c50*/  SHF.L.U32 R25, R6, 0x5, RZ ;  /* 0x0000000506197819 */ /* 0x000fe200000006ff */
[----:B------:R-:W-:Y:S01]  /*2c60*/  IMAD.IADD R27, R96, 0x1, -R27 ;  /* 0x00000001601b7824 */ /* 0x000fe200078e0a1b */
[----:B------:R-:W-:Y:S01]  /*2c70*/  ULDC UR6, c[0x0][0x324] ;  /* 0x0000c90000067ab9 */ /* 0x000fe20000000800 */
[----:B------:R-:W-:Y:S01]  /*2c80*/  FMUL.FTZ R31, R57, c[0x0][0x320] ;  /* 0x0000c800391f7a20 */ /* 0x000fe20000410000 */
[----:B------:R-:W-:Y:S01]  /*2c90*/  LOP3.LUT R25, R25, 0xffffffc0, RZ, 0xc0, !PT ;  /* 0xffffffc019197812 */ /* 0x000fe200078ec0ff */
[----:B------:R-:W-:Y:S01]  /*2ca0*/  ULOP3.LUT UR6, URZ, UR6, URZ, 0x33, !UPT ;  /* 0x000000063f067292 */ /* 0x000fe2000f8e333f */
[----:B------:R-:W2:Y:S01]  /*2cb0*/  MUFU.TANH R39, R39 ;  /* 0x0000002700277308 */ /* 0x000ea20000002400 */
[----:B------:R-:W0:Y:S02]  /*2cc0*/  LDGDEPBAR ;  /* 0x00000000000079af */ /* 0x000e240000000000 */
[----:B------:R-:W-:-:S02]  /*2cd0*/  IMAD.IADD R24, R25, 0x1, R24 ;  /* 0x0000000119187824 */ /* 0x000fc400078e0218 */
[----:B------:R-:W-:-:S03]  /*2ce0*/  FMUL.FTZ R25, R45, c[0x0][0x320] ;  /* 0x0000c8002d197a20 */ /* 0x000fc60000410000 */
[----:B------:R-:W-:Y:S01]  /*2cf0*/  LEA R222, R27, R24, 0x3 ;  /* 0x000000181bde7211 */ /* 0x000fe200078e18ff */
[----:B------:R-:W-:Y:S01]  /*2d00*/  FMUL.FTZ R27, R53, c[0x0][0x320] ;  /* 0x0000c800351b7a20 */ /* 0x000fe20000410000 */
[----:B------:R-:W3:Y:S03]  /*2d10*/  MUFU.TANH R7, R7 ;  /* 0x0000000700077308 */ /* 0x000ee60000002400 */
[----:B------:R-:W-:-:S04]  /*2d20*/  @P1 IMAD.HI.U32 R6, R222, c[0x0][0x2c8], RZ ;  /* 0x0000b200de061a27 */ /* 0x000fc800078e00ff */
[----:B------:R-:W-:Y:S01]  /*2d30*/  IMAD.MOV.U32 R61, RZ, RZ, R222 ;  /* 0x000000ffff3d7224 */ /* 0x000fe200078e00de */
[----:B------:R-:W-:Y:S01]  /*2d40*/  @P0 SHF.R.U32.HI R61, RZ, c[0x0][0x2cc], R6 ;  /* 0x0000b300ff3d0a19 */ /* 0x000fe20000011606 */
[----:B------:R-:W4:Y:S01]  /*2d50*/  MUFU.TANH R5, R5 ;  /* 0x0000000500057308 */ /* 0x000f220000002400 */
[----:B------:R-:W-:Y:S02]  /*2d60*/  LOP3.LUT R6, R3, 0x7ffffffc, RZ, 0xc0, !PT ;  /* 0x7ffffffc03067812 */ /* 0x000fe400078ec0ff */
[----:B------:R-:W-:Y:S01]  /*2d70*/  PLOP3.LUT P0, PT, PT, PT, UP1, 0x40, 0x0 ;  /* 0x000000000000781c */ /* 0x000fe20003f0e818 */
[----:B------:R-:W5:Y:S02]  /*2d80*/  SHFL.IDX PT, R28, R61, RZ, 0x1c1f ;  /* 0x001c1fff3d1c7589 */ /* 0x000f6400000e0000 */
[----:B------:R-:W-:Y:S02]  /*2d90*/  IMAD.IADD R6, R93, 0x1, -R6 ;  /* 0x000000015d067824 */ /* 0x000fe400078e0a06 */
[----:B------:R-:W1:Y:S03]  /*2da0*/  MUFU.TANH R37, R37 ;  /* 0x0000002500257308 */ /* 0x000e660000002400 */
[----:B------:R-:W-:-:S04]  /*2db0*/  SHF.L.U32 R227, R6, 0x1, RZ ;  /* 0x0000000106e37819 */ /* 0x000fc800000006ff */
[C---:B------:R-:W-:Y:S01]  /*2dc0*/  IADD3 R69, -R227.reuse, 0x1, R2 ;  /* 0x00000001e3457810 */ /* 0x040fe20007ffe102 */
[----:B------:R-:W1:Y:S01]  /*2dd0*/  MUFU.TANH R35, R35 ;  /* 0x0000002300237308 */ /* 0x000e620000002400 */
[----:B------:R-:W-:Y:S01]  /*2de0*/  IADD3 R76, -R227, c[0x0][0x1d0], R92 ;  /* 0x00007400e34c7a10 */ /* 0x000fe20007ffe15c */
[----:B------:R-:W-:Y:S01]  /*2df0*/  IMAD.IADD R65, R92, 0x1, -R227 ;  /* 0x000000015c417824 */ /* 0x000fe200078e0ae3 */
[----:B------:R-:W-:-:S04]  /*2e00*/  IADD3 R69, R69, -c[0x0][0x168], RZ ;  /* 0x80005a0045457a10 */ /* 0x000fc80007ffe0ff */
[C---:B------:R-:W-:Y:S01]  /*2e10*/  IADD3 R77, R69.reuse, c[0x0][0x328], RZ ;  /* 0x0000ca00454d7a10 */ /* 0x040fe20007ffe0ff */
[----:B------:R-:W1:Y:S01]  /*2e20*/  MUFU.TANH R33, R33 ;  /* 0x0000002100217308 */ /* 0x000e620000002400 */
[----:B------:R-:W-:-:S03]  /*2e30*/  IADD3 R69, R69, UR6, RZ ;  /* 0x0000000645457c10 */ /* 0x000fc6000fffe0ff */
[----:B-----5:R-:W-:Y:S01]  /*2e40*/  IMAD.IADD R3, R77, 0x1, R28 ;  /* 0x000000014d037824 */ /* 0x020fe200078e021c */
[----:B------:R-:W-:-:S03]  /*2e50*/  IADD3 R6, R69, R28, RZ ;  /* 0x0000001c45067210 */ /* 0x000fc60007ffe0ff */
[----:B------:R-:W1:Y:S01]  /*2e60*/  MUFU.TANH R29, R29 ;  /* 0x0000001d001d7308 */ /* 0x000e620000002400 */
[----:B------:R-:W-:-:S07]  /*2e70*/  IMNMX R24, R3, R76, PT ;  /* 0x0000004c03187217 */ /* 0x000fce0003800200 */
[----:B------:R-:W1:Y:S08]  /*2e80*/  MUFU.TANH R27, R27 ;  /* 0x0000001b001b7308 */ /* 0x000e700000002400 */
[----:B------:R-:W1:Y:S08]  /*2e90*/  MUFU.TANH R26, R26 ;  /* 0x0000001a001a7308 */ /* 0x000e700000002400 */
[----:B------:R-:W1:Y:S08]  /*2ea0*/  MUFU.TANH R25, R25 ;  /* 0x0000001900197308 */ /* 0x000e700000002400 */
[----:B------:R-:W1:Y:S01]  /*2eb0*/  MUFU.TANH R31, R31 ;  /* 0x0000001f001f7308 */ /* 0x000e620000002400 */
[----:B------:R-:W-:Y:S05]  /*2ec0*/  @P0 BRA `(.L_x_387) ;  /* 0x0000015000000947 */ /* 0x000fea0003800000 */
[----:B--234-:R-:W-:Y:S01]  /*2ed0*/  IADD3 R28, R28, c[0x0][0x1d0], RZ ;  /* 0x000074001c1c7a10 */ /* 0x01cfe20007ffe0ff */
[----:B------:R-:W-:Y:S03]  /*2ee0*/  BSSY B0, `(.L_x_388) ;  /* 0x000000f000007945 */ /* 0x000fe60003800000 */
[----:B------:R-:W-:-:S04]  /*2ef0*/  IADD3 R28, R28, -c[0x0][0x168], RZ ;  /* 0x80005a001c1c7a10 */ /* 0x000fc80007ffe0ff */
        /* <DEDUP_REMOVED lines=9> */
.L_x_389:
[----:B------:R-:W-:-:S04]  /*2f90*/  MOV R2, c[0x0][0x32c] ;  /* 0x0000cb0000027a02 */ /* 0x000fc80000000f00 */
[----:B------:R-:W-:-:S13]  /*2fa0*/  ISETP.NE.AND P0, PT, R2, 0x1, PT ;  /* 0x000000010200780c */ /* 0x000fda0003f05270 */
[----:B------:R-:W-:-:S05]  /*2fb0*/  @P0 IMAD.HI.U32 R2, R28, c[0x0][0x330], RZ ;  /* 0x0000cc001c020a27 */ /* 0x000fca00078e00ff */
[----:B------:R-:W-:Y:S02]  /*2fc0*/  @P0 SHF.R.U32.HI R28, RZ, c[0x0][0x334], R2 ;  /* 0x0000cd00ff1c0a19 */ /* 0x000fe40000011602 */
.L_x_390:
[----:B------:R-:W-:Y:S05]  /*2fd0*/  BSYNC B0 ;  /* 0x0000000000007941 */ /* 0x000fea0003800000 */
.L_x_388:
[----:B------:R-:W-:-:S05]  /*2fe0*/  IMAD R43, R28, c[0x0][0x32c], R65 ;  /* 0x0000cb001c2b7a24 */ /* 0x000fca00078e0241 */
[----:B------:R-:W-:Y:S02]  /*2ff0*/  IADD3 R3, R43, c[0x0][0x32c], RZ ;  /* 0x0000cb002b037a10 */ /* 0x000fe40007ffe0ff */
[----:B------:R-:W-:Y:S02]  /*3000*/  IMNMX R6, R6, R43, !PT ;  /* 0x0000002b06067217 */ /* 0x000fe40007800200 */
[----:B------:R-:W-:Y:S02]  /*3010*/  IMNMX R24, R24, R3, PT ;  /* 0x0000000318187217 */ /* 0x000fe40003800200 */
.L_x_387:
[C---:B--234-:R-:W-:Y:S01]  /*3020*/  ISETP.GE.AND P0, PT, R92.reuse, 0x2, PT ;  /* 0x000000025c00780c */ /* 0x05cfe20003f06270 */
[----:B------:R-:W2:Y:S01]  /*3030*/  SHFL.IDX PT, R38, R61, 0x1, 0x1c1f ;  /* 0x003c1f003d267f89 */ /* 0x000ea200000e0000 */
[----:B------:R-:W-:Y:S01]  /*3040*/  ISETP.GE.AND P1, PT, R92, 0x9, PT ;  /* 0x000000095c00780c */ /* 0x000fe20003f26270 */
[----:B------:R-:W-:Y:S01]  /*3050*/  FMUL.FTZ R28, R54, c[0x0][0x320] ;  /* 0x0000c800361c7a20 */ /* 0x000fe20000410000 */
[----:B------:R-:W-:Y:S01]  /*3060*/  P2R R68, PR, RZ, 0x1 ;  /* 0x00000001ff447803 */ /* 0x000fe20000000000 */
[----:B------:R-:W-:Y:S01]  /*3070*/  FMUL.FTZ R36, R62, c[0x0][0x320] ;  /* 0x0000c8003e247a20 */ /* 0x000fe20000410000 */
[----:B------:R-:W-:Y:S01]  /*3080*/  ISETP.GT.AND P0, PT, R6, 0x1, !P0 ;  /* 0x000000010600780c */ /* 0x000fe20004704270 */
[----:B------:R-:W-:Y:S01]  /*3090*/  FMUL.FTZ R34, R63, c[0x0][0x320] ;  /* 0x0000c8003f227a20 */ /* 0x000fe20000410000 */
[----:B------:R-:W-:Y:S01]  /*30a0*/  P2R R64, PR, RZ, 0x2 ;  /* 0x00000002ff407803 */ /* 0x000fe20000000000 */
[----:B------:R-:W-:Y:S01]  /*30b0*/  FMUL.FTZ R32, R58, c[0x0][0x320] ;  /* 0x0000c8003a207a20 */ /* 0x000fe20000410000 */
[----:B------:R-:W-:Y:S01]  /*30c0*/  ISETP.LT.OR P0, PT, R24, 0x2, P0 ;  /* 0x000000021800780c */ /* 0x000fe20000701670 */
[----:B------:R-:W-:Y:S01]  /*30d0*/  FMUL.FTZ R30, R59, c[0x0][0x320] ;  /* 0x0000c8003b1e7a20 */ /* 0x000fe20000410000 */
[----:B------:R-:W-:Y:S01]  /*30e0*/  ISETP.GE.AND P2, PT, R92, 0x29, PT ;  /* 0x000000295c00780c */ /* 0x000fe20003f46270 */
[----:B------:R-:W-:Y:S01]  /*30f0*/  FMUL.FTZ R40, R71, c[0x0][0x320] ;  /* 0x0000c80047287a20 */ /* 0x000fe20000410000 */
[----:B------:R-:W-:Y:S01]  /*3100*/  FSEL R39, R39, -INF , !P0 ;  /* 0xff80000027277808 */ /* 0x000fe20004000000 */
[----:B------:R-:W-:Y:S01]  /*3110*/  FMUL.FTZ R54, R66, c[0x0][0x320] ;  /* 0x0000c80042367a20 */ /* 0x000fe20000410000 */
[----:B------:R-:W-:Y:S01]  /*3120*/  ISETP.GT.AND P0, PT, R6, 0x8, !P1 ;  /* 0x000000080600780c */ /* 0x000fe20004f04270 */
[----:B------:R-:W-:Y:S01]  /*3130*/  FMUL.FTZ R57, R46, c[0x0][0x320] ;  /* 0x0000c8002e397a20 */ /* 0x000fe20000410000 */
[----:B------:R-:W-:Y:S01]  /*3140*/  ISETP.GE.AND P1, PT, R92, 0xa, PT ;  /* 0x0000000a5c00780c */ /* 0x000fe20003f26270 */
[----:B------:R-:W-:Y:S01]  /*3150*/  FMUL.FTZ R56, R47, c[0x0][0x320] ;  /* 0x0000c8002f387a20 */ /* 0x000fe20000410000 */
[----:B------:R-:W-:Y:S01]  /*3160*/  ISETP.LT.OR P0, PT, R24, 0x9, P0 ;  /* 0x000000091800780c */ /* 0x000fe20000701670 */
[----:B------:R-:W-:Y:S01]  /*3170*/  FMUL.FTZ R44, R70, c[0x0][0x320] ;  /* 0x0000c800462c7a20 */ /* 0x000fe20000410000 */
[----:B------:R-:W-:Y:S01]  /*3180*/  P2R R60, PR, RZ, 0x2 ;  /* 0x00000002ff3c7803 */ /* 0x000fe20000000000 */
[----:B------:R-:W3:Y:S01]  /*3190*/  MUFU.TANH R36, R36 ;  /* 0x0000002400247308 */ /* 0x000ee20000002400 */
[----:B------:R-:W-:Y:S01]  /*31a0*/  FSEL R7, R7, -INF , !P0 ;  /* 0xff80000007077808 */ /* 0x000fe20004000000 */
[--C-:B--2---:R-:W-:Y:S01]  /*31b0*/  IMAD.IADD R47, R77, 0x1, R38.reuse ;  /* 0x000000014d2f7824 */ /* 0x104fe200078e0226 */
[----:B------:R-:W-:Y:S01]  /*31c0*/  ISETP.GT.AND P0, PT, R6, 0x9, !P1 ;  /* 0x000000090600780c */ /* 0x000fe20004f04270 */
[----:B------:R-:W-:Y:S01]  /*31d0*/  IMAD.IADD R46, R69, 0x1, R38 ;  /* 0x00000001452e7824 */ /* 0x000fe200078e0226 */
[----:B------:R-:W-:-:S02]  /*31e0*/  ISETP.GE.AND P1, PT, R92, 0x11, PT ;  /* 0x000000115c00780c */ /* 0x000fc40003f26270 */
[----:B------:R-:W-:Y:S01]  /*31f0*/  ISETP.LT.OR P0, PT, R24, 0xa, P0 ;  /* 0x0000000a1800780c */ /* 0x000fe20000701670 */
[----:B------:R-:W2:Y:S01]  /*3200*/  MUFU.TANH R34, R34 ;  /* 0x0000002200227308 */ /* 0x000ea20000002400 */
[----:B------:R-:W-:Y:S02]  /*3210*/  P2R R53, PR, RZ, 0x2 ;  /* 0x00000002ff357803 */ /* 0x000fe40000000000 */
[----:B------:R-:W-:Y:S02]  /*3220*/  FSEL R5, R5, -INF , !P0 ;  /* 0xff80000005057808 */ /* 0x000fe40004000000 */
[----:B------:R-:W-:Y:S02]  /*3230*/  ISETP.GT.AND P0, PT, R6, 0x10, !P1 ;  /* 0x000000100600780c */ /* 0x000fe40004f04270 */
[----:B------:R-:W-:Y:S01]  /*3240*/  ISETP.GE.AND P1, PT, R92, 0x12, PT ;  /* 0x000000125c00780c */ /* 0x000fe20003f26270 */
[----:B------:R-:W4:Y:S01]  /*3250*/  MUFU.TANH R32, R32 ;  /* 0x0000002000207308 */ /* 0x000f220000002400 */
[----:B------:R-:W-:-:S02]  /*3260*/  ISETP.LT.OR P0, PT, R24, 0x11, P0 ;  /* 0x000000111800780c */ /* 0x000fc40000701670 */
[----:B------:R-:W-:Y:S02]  /*3270*/  P2R R52, PR, RZ, 0x2 ;  /* 0x00000002ff347803 */ /* 0x000fe40000000000 */
[----:B-1----:R-:W-:Y:S02]  /*3280*/  FSEL R37, R37, -INF , !P0 ;  /* 0xff80000025257808 */ /* 0x002fe40004000000 */
[----:B------:R-:W-:Y:S01]  /*3290*/  ISETP.GT.AND P0, PT, R6, 0x11, !P1 ;  /* 0x000000110600780c */ /* 0x000fe20004f04270 */
[----:B------:R-:W1:Y:S01]  /*32a0*/  MUFU.TANH R30, R30 ;  /* 0x0000001e001e7308 */ /* 0x000e620000002400 */
[----:B------:R-:W-:Y:S02]  /*32b0*/  ISETP.GE.AND P1, PT, R92, 0x19, PT ;  /* 0x000000195c00780c */ /* 0x000fe40003f26270 */
[----:B------:R-:W-:Y:S02]  /*32c0*/  ISETP.LT.OR P0, PT, R24, 0x12, P0 ;  /* 0x000000121800780c */ /* 0x000fe40000701670 */
[----:B------:R-:W-:-:S02]  /*32d0*/  P2R R45, PR, RZ, 0x2 ;  /* 0x00000002ff2d7803 */ /* 0x000fc40000000000 */
[----:B------:R-:W-:Y:S01]  /*32e0*/  FSEL R35, R35, -INF , !P0 ;  /* 0xff80000023237808 */ /* 0x000fe20004000000 */
[----:B------:R-:W1:Y:S01]  /*32f0*/  MUFU.TANH R28, R28 ;  /* 0x0000001c001c7308 */ /* 0x000e620000002400 */
[----:B------:R-:W-:Y:S02]  /*3300*/  ISETP.GT.AND P0, PT, R6, 0x18, !P1 ;  /* 0x000000180600780c */ /* 0x000fe40004f04270 */
[----:B------:R-:W-:Y:S02]  /*3310*/  ISETP.GE.AND P1, PT, R92, 0x1a, PT ;  /* 0x0000001a5c00780c */ /* 0x000fe40003f26270 */
[----:B------:R-:W-:Y:S02]  /*3320*/  ISETP.LT.OR P0, PT, R24, 0x19, P0 ;  /* 0x000000191800780c */ /* 0x000fe40000701670 */
[----:B------:R-:W-:Y:S01]  /*3330*/  P2R R43, PR, RZ, 0x2 ;  /* 0x00000002ff2b7803 */ /* 0x000fe20000000000 */
[----:B------:R-:W1:Y:S01]  /*3340*/  MUFU.TANH R40, R40 ;  /* 0x0000002800287308 */ /* 0x000e620000002400 */
[----:B------:R-:W-:-:S02]  /*3350*/  FSEL R33, R33, -INF , !P0 ;  /* 0xff80000021217808 */ /* 0x000fc40004000000 */
[----:B------:R-:W-:Y:S02]  /*3360*/  ISETP.GT.AND P0, PT, R6, 0x19, !P1 ;  /* 0x000000190600780c */ /* 0x000fe40004f04270 */
[----:B------:R-:W-:Y:S02]  /*3370*/  ISETP.GE.AND P1, PT, R92, 0x21, PT ;  /* 0x000000215c00780c */ /* 0x000fe40003f26270 */
[----:B------:R-:W-:Y:S01]  /*3380*/  ISETP.LT.OR P0, PT, R24, 0x1a, P0 ;  /* 0x0000001a1800780c */ /* 0x000fe20000701670 */
[----:B------:R-:W1:Y:S01]  /*3390*/  MUFU.TANH R54, R54 ;  /* 0x0000003600367308 */ /* 0x000e620000002400 */
[----:B------:R-:W-:Y:S02]  /*33a0*/  P2R R3, PR, RZ, 0x2 ;  /* 0x00000002ff037803 */ /* 0x000fe40000000000 */
[----:B------:R-:W-:Y:S02]  /*33b0*/  FSEL R31, R31, -INF , !P0 ;  /* 0xff8000001f1f7808 */ /* 0x000fe40004000000 */
[----:B------:R-:W-:-:S02]  /*33c0*/  ISETP.GT.AND P0, PT, R6, 0x20, !P1 ;  /* 0x000000200600780c */ /* 0x000fc40004f04270 */
[----:B------:R-:W-:Y:S01]  /*33d0*/  ISETP.GE.AND P1, PT, R92, 0x22, PT ;  /* 0x000000225c00780c */ /* 0x000fe20003f26270 */
[----:B------:R-:W1:Y:S01]  /*33e0*/  MUFU.TANH R57, R57 ;  /* 0x0000003900397308 */ /* 0x000e620000002400 */
[----:B------:R-:W-:Y:S02]  /*33f0*/  ISETP.LT.OR P0, PT, R24, 0x21, P0 ;  /* 0x000000211800780c */ /* 0x000fe40000701670 */
[----:B------:R-:W-:Y:S02]  /*3400*/  P2R R42, PR, RZ, 0x2 ;  /* 0x00000002ff2a7803 */ /* 0x000fe40000000000 */
[----:B------:R-:W-:Y:S02]  /*3410*/  FSEL R29, R29, -INF , !P0 ;  /* 0xff8000001d1d7808 */ /* 0x000fe40004000000 */
[----:B------:R-:W-:Y:S01]  /*3420*/  ISETP.GT.AND P0, PT, R6, 0x21, !P1 ;  /* 0x000000210600780c */ /* 0x000fe20004f04270 */
[----:B------:R-:W1:Y:S01]  /*3430*/  MUFU.TANH R56, R56 ;  /* 0x0000003800387308 */ /* 0x000e620000002400 */
[----:B------:R-:W-:-:S02]  /*3440*/  ISETP.GE.AND P1, PT, R92, 0x1, PT ;  /* 0x000000015c00780c */ /* 0x000fc40003f26270 */
[----:B------:R-:W-:Y:S02]  /*3450*/  ISETP.LT.OR P0, PT, R24, 0x22, P0 ;  /* 0x000000221800780c */ /* 0x000fe40000701670 */
[----:B------:R-:W-:Y:S02]  /*3460*/  P2R R2, PR, RZ, 0x2 ;  /* 0x00000002ff027803 */ /* 0x000fe40000000000 */
[----:B------:R-:W-:Y:S01]  /*3470*/  FSEL R27, R27, -INF , !P0 ;  /* 0xff8000001b1b7808 */ /* 0x000fe20004000000 */
[----:B------:R-:W1:Y:S01]  /*3480*/  MUFU.TANH R44, R44 ;  /* 0x0000002c002c7308 */ /* 0x000e620000002400 */
[----:B------:R-:W-:Y:S02]  /*3490*/  ISETP.GT.AND P0, PT, R6, 0x28, !P2 ;  /* 0x000000280600780c */ /* 0x000fe40005704270 */
[----:B------:R-:W-:Y:S02]  /*34a0*/  IMNMX R47, R47, R76, PT ;  /* 0x0000004c2f2f7217 */ /* 0x000fe40003800200 */
[----:B------:R-:W-:-:S04]  /*34b0*/  ISETP.LT.OR P0, PT, R24, 0x29, P0 ;  /* 0x000000291800780c */ /* 0x000fc80000701670 */
[----:B------:R-:W-:Y:S02]  /*34c0*/  FSEL R26, R26, -INF , !P0 ;  /* 0xff8000001a1a7808 */ /* 0x000fe40004000000 */
[----:B------:R-:W-:Y:S02]  /*34d0*/  ISETP.GT.AND P0, PT, R6, RZ, !P1 ;  /* 0x000000ff0600720c */ /* 0x000fe40004f04270 */
[----:B------:R-:W-:Y:S02]  /*34e0*/  ISETP.GE.AND P1, PT, R92, 0x2a, PT ;  /* 0x0000002a5c00780c */ /* 0x000fe40003f26270 */
[----:B------:R-:W-:-:S04]  /*34f0*/  ISETP.LT.OR P0, PT, R24, 0x1, P0 ;  /* 0x000000011800780c */ /* 0x000fc80000701670 */
[----:B------:R-:W-:Y:S02]  /*3500*/  FSEL R41, R41, -INF , !P0 ;  /* 0xff80000029297808 */ /* 0x000fe40004000000 */
[----:B------:R-:W-:Y:S01]  /*3510*/  ISETP.GT.AND P0, PT, R6, 0x29, !P1 ;  /* 0x000000290600780c */ /* 0x000fe20004f04270 */
[----:B------:R-:W-:-:S03]  /*3520*/  FMUL.FTZ R6, R67, c[0x0][0x320] ;  /* 0x0000c80043067a20 */ /* 0x000fc60000410000 */
[----:B------:R-:W-:Y:S01]  /*3530*/  ISETP.LT.OR P0, PT, R24, 0x2a, P0 ;  /* 0x0000002a1800780c */ /* 0x000fe20000701670 */
[----:B------:R-:W-:Y:S02]  /*3540*/  FMUL.FTZ R24, R55, c[0x0][0x320] ;  /* 0x0000c80037187a20 */ /* 0x000fe40000410000 */
[----:B------:R-:W1:Y:S01]  /*3550*/  MUFU.TANH R6, R6 ;  /* 0x0000000600067308 */ /* 0x000e620000002400 */
[----:B------:R-:W-:Y:S02]  /*3560*/  FSEL R25, R25, -INF , !P0 ;  /* 0xff80000019197808 */ /* 0x000fe40004000000 */
[----:B------:R-:W-:-:S05]  /*3570*/  PLOP3.LUT P0, PT, PT, PT, UP1, 0x40, 0x0 ;  /* 0x000000000000781c */ /* 0x000fca0003f0e818 */
[----:B------:R-:W1:Y:S08]  /*3580*/  MUFU.TANH R24, R24 ;  /* 0x0000001800187308 */ /* 0x000e700000002400 */
        /* <DEDUP_REMOVED lines=13> */
.L_x_393:
[----:B------:R-:W-:-:S04]  /*3660*/  MOV R38, c[0x0][0x32c] ;  /* 0x0000cb0000267a02 */ /* 0x000fc80000000f00 */
[----:B------:R-:W-:-:S13]  /*3670*/  ISETP.NE.AND P0, PT, R38, 0x1, PT ;  /* 0x000000012600780c */ /* 0x000fda0003f05270 */
[----:B------:R-:W-:-:S05]  /*3680*/  @P0 IMAD.HI.U32 R38, R58, c[0x0][0x330], RZ ;  /* 0x0000cc003a260a27 */ /* 0x000fca00078e00ff */
[----:B------:R-:W-:Y:S02]  /*3690*/  @P0 SHF.R.U32.HI R58, RZ, c[0x0][0x334], R38 ;  /* 0x0000cd00ff3a0a19 */ /* 0x000fe40000011626 */
.L_x_394:
[----:B------:R-:W-:Y:S05]  /*36a0*/  BSYNC B0 ;  /* 0x0000000000007941 */ /* 0x000fea0003800000 */
.L_x_392:
[----:B------:R-:W-:-:S05]  /*36b0*/  IMAD R55, R58, c[0x0][0x32c], R65 ;  /* 0x0000cb003a377a24 */ /* 0x000fca00078e0241 */
[----:B------:R-:W-:Y:S02]  /*36c0*/  IADD3 R38, R55, c[0x0][0x32c], RZ ;  /* 0x0000cb0037267a10 */ /* 0x000fe40007ffe0ff */
[----:B------:R-:W-:Y:S02]  /*36d0*/  IMNMX R46, R46, R55, !PT ;  /* 0x000000372e2e7217 */ /* 0x000fe40007800200 */
[----:B------:R-:W-:Y:S02]  /*36e0*/  IMNMX R47, R47, R38, PT ;  /* 0x000000262f2f7217 */ /* 0x000fe40003800200 */
.L_x_391:
[----:B--234-:R-:W-:Y:S01]  /*36f0*/  ISETP.NE.AND P0, PT, R68, RZ, PT ;  /* 0x000000ff4400720c */ /* 0x01cfe20003f05270 */
[----:B------:R-:W-:Y:S02]  /*3700*/  FMUL.FTZ R12, R12, c[0x0][0x320] ;  /* 0x0000c8000c0c7a20 */ /* 0x000fe40000410000 */
[----:B------:R-:W-:Y:S01]  /*3710*/  FMUL.FTZ R88, R9, c[0x0][0x320] ;  /* 0x0000c80009587a20 */ /* 0x000fe20000410000 */
[----:B------:R-:W-:Y:S01]  /*3720*/  ISETP.GT.AND P0, PT, R46, 0x1, !P0 ;  /* 0x000000012e00780c */ /* 0x000fe20004704270 */
[----:B------:R2:W3:Y:S01]  /*3730*/  MUFU.TANH R94, R12 ;  /* 0x0000000c005e7308 */ /* 0x0004e20000002400 */
[----:B------:R-:W-:-:S02]  /*3740*/  FMUL.FTZ R13, R13, c[0x0][0x320] ;  /* 0x0000c8000d0d7a20 */ /* 0x000fc40000410000 */
[----:B------:R-:W-:Y:S01]  /*3750*/  ISETP.LT.OR P0, PT, R47, 0x2, P0 ;  /* 0x000000022f00780c */ /* 0x000fe20000701670 */
[----:B------:R-:W-:Y:S02]  /*3760*/  FMUL.FTZ R72, R72, c[0x0][0x320] ;  /* 0x0000c80048487a20 */ /* 0x000fe40000410000 */
[----:B------:R-:W-:Y:S01]  /*3770*/  FMUL.FTZ R73, R73, c[0x0][0x320] ;  /* 0x0000c80049497a20 */ /* 0x000fe20000410000 */
[----:B-1----:R-:W-:Y:S01]  /*3780*/  FSEL R40, R40, -INF , !P0 ;  /* 0xff80000028287808 */ /* 0x002fe20004000000 */
[----:B------:R-:W-:Y:S01]  /*3790*/  FMUL.FTZ R20, R20, c[0x0][0x320] ;  /* 0x0000c80014147a20 */ /* 0x000fe20000410000 */
[----:B------:R-:W-:Y:S01]  /*37a0*/  ISETP.NE.AND P0, PT, R64, RZ, PT ;  /* 0x000000ff4000720c */ /* 0x000fe20003f05270 */
[----:B------:R-:W-:Y:S01]  /*37b0*/  FMUL.FTZ R21, R21, c[0x0][0x320] ;  /* 0x0000c80015157a20 */ /* 0x000fe20000410000 */
[----:B------:R-:W1:Y:S01]  /*37c0*/  MUFU.TANH R92, R13 ;  /* 0x0000000d005c7308 */ /* 0x000e620000002400 */
[----:B------:R-:W-:Y:S01]  /*37d0*/  FMUL.FTZ R48, R48, c[0x0][0x320] ;  /* 0x0000c80030307a20 */ /* 0x000fe20000410000 */
[----:B------:R-:W-:Y:S01]  /*37e0*/  ISETP.GT.AND P0, PT, R46, 0x8, !P0 ;  /* 0x000000082e00780c */ /* 0x000fe20004704270 */
[----:B------:R-:W-:Y:S01]  /*37f0*/  FMUL.FTZ R49, R49, c[0x0][0x320] ;  /* 0x0000c80031317a20 */ /* 0x000fe20000410000 */
[----:B--2---:R-:W2:Y:S02]  /*3800*/  SHFL.IDX PT, R12, R61, 0x2, 0x1c1f ;  /* 0x005c1f003d0c7f89 */ /* 0x004ea400000e0000 */
[----:B------:R-:W-:Y:S01]  /*3810*/  ISETP.LT.OR P0, PT, R47, 0x9, P0 ;  /* 0x000000092f00780c */ /* 0x000fe20000701670 */
[----:B------:R-:W-:Y:S01]  /*3820*/  FMUL.FTZ R17, R17, c[0x0][0x320] ;  /* 0x0000c80011117a20 */ /* 0x000fe20000410000 */
[----:B------:R-:W4:Y:S01]  /*3830*/  MUFU.TANH R182, R72 ;  /* 0x0000004800b67308 */ /* 0x000f220000002400 */
[----:B------:R-:W-:Y:S01]  /*3840*/  FMUL.FTZ R16, R16, c[0x0][0x320] ;  /* 0x0000c80010107a20 */ /* 0x000fe20000410000 */
[----:B------:R-:W-:Y:S01]  /*3850*/  FSEL R38, R54, -INF , !P0 ;  /* 0xff80000036267808 */ /* 0x000fe20004000000 */
[----:B------:R-:W-:Y:S01]  /*3860*/  FMUL.FTZ R8, R8, c[0x0][0x320] ;  /* 0x0000c80008087a20 */ /* 0x000fe20000410000 */
[----:B------:R-:W-:-:S04]  /*3870*/  ISETP.NE.AND P0, PT, R60, RZ, PT ;  /* 0x000000ff3c00720c */ /* 0x000fc80003f05270 */
[----:B------:R-:W-:Y:S01]  /*3880*/  ISETP.GT.AND P0, PT, R46, 0x9, !P0 ;  /* 0x000000092e00780c */ /* 0x000fe20004704270 */
[----:B------:R-:W1:Y:S03]  /*3890*/  MUFU.TANH R179, R73 ;  /* 0x0000004900b37308 */ /* 0x000e660000002400 */
[----:B------:R-:W-:-:S04]  /*38a0*/  ISETP.LT.OR P0, PT, R47, 0xa, P0 ;  /* 0x0000000a2f00780c */ /* 0x000fc80000701670 */
[----:B------:R-:W-:Y:S01]  /*38b0*/  FSEL R6, R6, -INF , !P0 ;  /* 0xff80000006067808 */ /* 0x000fe20004000000 */
[----:B------:R-:W1:Y:S01]  /*38c0*/  MUFU.TANH R89, R20 ;  /* 0x0000001400597308 */ /* 0x000e620000002400 */
[----:B------:R-:W-:Y:S01]  /*38d0*/  ISETP.NE.AND P0, PT, R53, RZ, PT ;  /* 0x000000ff3500720c */ /* 0x000fe20003f05270 */
[----:B--2---:R-:W-:-:S03]  /*38e0*/  IMAD.IADD R9, R77, 0x1, R12 ;  /* 0x000000014d097824 */ /* 0x004fc600078e020c */
[----:B------:R-:W-:-:S03]  /*38f0*/  ISETP.GT.AND P0, PT, R46, 0x10, !P0 ;  /* 0x000000102e00780c */ /* 0x000fc60004704270 */
[----:B------:R-:W2:Y:S01]  /*3900*/  MUFU.TANH R152, R21 ;  /* 0x0000001500987308 */ /* 0x000ea20000002400 */
[----:B------:R-:W-:Y:S02]  /*3910*/  ISETP.LT.OR P0, PT, R47, 0x11, P0 ;  /* 0x000000112f00780c */ /* 0x000fe40000701670 */
[----:B------:R-:W-:Y:S02]  /*3920*/  IMNMX R9, R9, R76, PT ;  /* 0x0000004c09097217 */ /* 0x000fe40003800200 */
[----:B------:R-:W-:Y:S02]  /*3930*/  FSEL R36, R36, -INF , !P0 ;  /* 0xff80000024247808 */ /* 0x000fe40004000000 */
[----:B------:R-:W-:Y:S01]  /*3940*/  ISETP.NE.AND P0, PT, R52, RZ, PT ;  /* 0x000000ff3400720c */ /* 0x000fe20003f05270 */
[----:B------:R-:W1:Y:S03]  /*3950*/  MUFU.TANH R88, R88 ;  /* 0x0000005800587308 */ /* 0x000e660000002400 */
[----:B------:R-:W-:-:S04]  /*3960*/  ISETP.GT.AND P0, PT, R46, 0x11, !P0 ;  /* 0x000000112e00780c */ /* 0x000fc80004704270 */
[----:B------:R-:W-:Y:S01]  /*3970*/  ISETP.LT.OR P0, PT, R47, 0x12, P0 ;  /* 0x000000122f00780c */ /* 0x000fe20000701670 */
[----:B------:R-:W1:Y:S03]  /*3980*/  MUFU.TANH R178, R48 ;  /* 0x0000003000b27308 */ /* 0x000e660000002400 */
[----:B------:R-:W-:Y:S02]  /*3990*/  FSEL R34, R34, -INF , !P0 ;  /* 0xff80000022227808 */ /* 0x000fe40004000000 */
[----:B------:R-:W-:-:S03]  /*39a0*/  ISETP.NE.AND P0, PT, R45, RZ, PT ;  /* 0x000000ff2d00720c */ /* 0x000fc60003f05270 */
[----:B------:R-:W1:Y:S01]  /*39b0*/  MUFU.TANH R177, R49 ;  /* 0x0000003100b17308 */ /* 0x000e620000002400 */
[----:B------:R-:W-:-:S04]  /*39c0*/  ISETP.GT.AND P0, PT, R46, 0x18, !P0 ;  /* 0x000000182e00780c */ /* 0x000fc80004704270 */
[----:B------:R-:W-:-:S03]  /*39d0*/  ISETP.LT.OR P0, PT, R47, 0x19, P0 ;  /* 0x000000192f00780c */ /* 0x000fc60000701670 */
[----:B------:R-:W1:Y:S01]  /*39e0*/  MUFU.TANH R126, R17 ;  /* 0x00000011007e7308 */ /* 0x000e620000002400 */
[----:B------:R-:W-:Y:S02]  /*39f0*/  FSEL R32, R32, -INF , !P0 ;  /* 0xff80000020207808 */ /* 0x000fe40004000000 */
[----:B------:R-:W-:-:S04]  /*3a00*/  ISETP.NE.AND P0, PT, R43, RZ, PT ;  /* 0x000000ff2b00720c */ /* 0x000fc80003f05270 */
[----:B------:R-:W-:Y:S01]  /*3a10*/  ISETP.GT.AND P0, PT, R46, 0x19, !P0 ;  /* 0x000000192e00780c */ /* 0x000fe20004704270 */
[----:B------:R-:W1:Y:S03]  /*3a20*/  MUFU.TANH R142, R16 ;  /* 0x00000010008e7308 */ /* 0x000e660000002400 */
[----:B------:R-:W-:-:S04]  /*3a30*/  ISETP.LT.OR P0, PT, R47, 0x1a, P0 ;  /* 0x0000001a2f00780c */ /* 0x000fc80000701670 */
[----:B------:R-:W-:Y:S01]  /*3a40*/  FSEL R30, R30, -INF , !P0 ;  /* 0xff8000001e1e7808 */ /* 0x000fe20004000000 */
[----:B------:R5:W1:Y:S01]  /*3a50*/  MUFU.TANH R90, R8 ;  /* 0x00000008005a7308 */ /* 0x000a620000002400 */
[----:B------:R-:W-:-:S04]  /*3a60*/  ISETP.NE.AND P0, PT, R3, RZ, PT ;  /* 0x000000ff0300720c */ /* 0x000fc80003f05270 */
[----:B------:R-:W-:-:S04]  /*3a70*/  ISETP.GT.AND P0, PT, R46, 0x20, !P0 ;  /* 0x000000202e00780c */ /* 0x000fc80004704270 */
[----:B------:R-:W-:-:S04]  /*3a80*/  ISETP.LT.OR P0, PT, R47, 0x21, P0 ;  /* 0x000000212f00780c */ /* 0x000fc80000701670 */
[----:B------:R-:W-:Y:S02]  /*3a90*/  FSEL R28, R28, -INF , !P0 ;  /* 0xff8000001c1c7808 */ /* 0x000fe40004000000 */
[----:B------:R-:W-:Y:S01]  /*3aa0*/  ISETP.NE.AND P0, PT, R42, RZ, PT ;  /* 0x000000ff2a00720c */ /* 0x000fe20003f05270 */
[----:B-----5:R-:W-:-:S03]  /*3ab0*/  IMAD.IADD R8, R69, 0x1, R12 ;  /* 0x0000000145087824 */ /* 0x020fc600078e020c */
[----:B------:R-:W-:-:S04]  /*3ac0*/  ISETP.GT.AND P0, PT, R46, 0x21, !P0 ;  /* 0x000000212e00780c */ /* 0x000fc80004704270 */
[----:B------:R-:W-:-:S04]  /*3ad0*/  ISETP.LT.OR P0, PT, R47, 0x22, P0 ;  /* 0x000000222f00780c */ /* 0x000fc80000701670 */
[----:B------:R-:W-:Y:S02]  /*3ae0*/  FSEL R24, R24, -INF , !P0 ;  /* 0xff80000018187808 */ /* 0x000fe40004000000 */
[----:B------:R-:W-:-:S04]  /*3af0*/  ISETP.GT.AND P0, PT, R46, 0x28, !P2 ;  /* 0x000000282e00780c */ /* 0x000fc80005704270 */
[----:B------:R-:W-:-:S04]  /*3b00*/  ISETP.LT.OR P0, PT, R47, 0x29, P0 ;  /* 0x000000292f00780c */ /* 0x000fc80000701670 */
[----:B------:R-:W-:Y:S02]  /*3b10*/  FSEL R57, R57, -INF , !P0 ;  /* 0xff80000039397808 */ /* 0x000fe40004000000 */
[----:B------:R-:W-:-:S04]  /*3b20*/  ISETP.NE.AND P0, PT, R2, RZ, PT ;  /* 0x000000ff0200720c */ /* 0x000fc80003f05270 */
[----:B------:R-:W-:-:S04]  /*3b30*/  ISETP.GT.AND P0, PT, R46, RZ, !P0 ;  /* 0x000000ff2e00720c */ /* 0x000fc80004704270 */
[----:B------:R-:W-:-:S04]  /*3b40*/  ISETP.LT.OR P0, PT, R47, 0x1, P0 ;  /* 0x000000012f00780c */ /* 0x000fc80000701670 */
[----:B------:R-:W-:Y:S02]  /*3b50*/  FSEL R44, R44, -INF , !P0 ;  /* 0xff8000002c2c7808 */ /* 0x000fe40004000000 */
[----:B------:R-:W-:-:S04]  /*3b60*/  ISETP.GT.AND P0, PT, R46, 0x29, !P1 ;  /* 0x000000292e00780c */ /* 0x000fc80004f04270 */
[----:B------:R-:W-:-:S04]  /*3b70*/  ISETP.LT.OR P0, PT, R47, 0x2a, P0 ;  /* 0x0000002a2f00780c */ /* 0x000fc80000701670 */
[----:B------:R-:W-:Y:S02]  /*3b80*/  FSEL R56, R56, -INF , !P0 ;  /* 0xff80000038387808 */ /* 0x000fe40004000000 */
[----:B------:R-:W-:-:S13]  /*3b90*/  PLOP3.LUT P0, PT, PT, PT, UP1, 0x40, 0x0 ;  /* 0x000000000000781c */ /* 0x000fda0003f0e818 */
[----:B------:R-:W-:Y:S05]  /*3ba0*/  @P0 BRA `(.L_x_395) ;  /* 0x0000015000000947 */ /* 0x000fea0003800000 */
[----:B-1234-:R-:W-:Y:S01]  /*3bb0*/  IADD3 R12, R12, c[0x0][0x1d0], RZ ;  /* 0x000074000c0c7a10 */ /* 0x01efe20007ffe0ff */
        /* <DEDUP_REMOVED lines=11> */
.L_x_397:
[----:B------:R-:W-:-:S04]  /*3c70*/  MOV R12, c[0x0][0x32c] ;  /* 0x0000cb00000c7a02 */ /* 0x000fc80000000f00 */
[----:B------:R-:W-:-:S13]  /*3c80*/  ISETP.NE.AND P0, PT, R12, 0x1, PT ;  /* 0x000000010c00780c */ /* 0x000fda0003f05270 */
[----:B------:R-:W-:-:S05]  /*3c90*/  @P0 IMAD.HI.U32 R12, R16, c[0x0][0x330], RZ ;  /* 0x0000cc00100c0a27 */ /* 0x000fca00078e00ff */
[----:B------:R-:W-:Y:S02]  /*3ca0*/  @P0 SHF.R.U32.HI R16, RZ, c[0x0][0x334], R12 ;  /* 0x0000cd00ff100a19 */ /* 0x000fe4000001160c */
.L_x_398:
[----:B------:R-:W-:Y:S05]  /*3cb0*/  BSYNC B0 ;  /* 0x0000000000007941 */ /* 0x000fea0003800000 */
.L_x_396:
[----:B------:R-:W-:-:S05]  /*3cc0*/  IMAD R13, R16, c[0x0][0x32c], R65 ;  /* 0x0000cb00100d7a24 */ /* 0x000fca00078e0241 */
[----:B------:R-:W-:Y:S02]  /*3cd0*/  IADD3 R12, R13, c[0x0][0x32c], RZ ;  /* 0x0000cb000d0c7a10 */ /* 0x000fe40007ffe0ff */
[----:B------:R-:W-:Y:S02]  /*3ce0*/  IMNMX R8, R8, R13, !PT ;  /* 0x0000000d08087217 */ /* 0x000fe40007800200 */
[----:B------:R-:W-:Y:S02]  /*3cf0*/  IMNMX R9, R9, R12, PT ;  /* 0x0000000c09097217 */ /* 0x000fe40003800200 */
.L_x_395:
[----:B-1234-:R-:W-:Y:S01]  /*3d00*/  ISETP.NE.AND P0, PT, R68, RZ, PT ;  /* 0x000000ff4400720c */ /* 0x01efe20003f05270 */
[----:B------:R-:W-:Y:S02]  /*3d10*/  FMUL.FTZ R74, R74, c[0x0][0x320] ;  /* 0x0000c8004a4a7a20 */ /* 0x000fe40000410000 */
[----:B------:R-:W-:Y:S01]  /*3d20*/  FMUL.FTZ R190, R75, c[0x0][0x320] ;  /* 0x0000c8004bbe7a20 */ /* 0x000fe20000410000 */
[----:B------:R-:W-:Y:S01]  /*3d30*/  ISETP.GT.AND P0, PT, R8, 0x1, !P0 ;  /* 0x000000010800780c */ /* 0x000fe20004704270 */
[----:B------:R1:W2:Y:S01]  /*3d40*/  MUFU.TANH R180, R74 ;  /* 0x0000004a00b47308 */ /* 0x0002a20000002400 */
[----:B------:R-:W-:-:S02]  /*3d50*/  FMUL.FTZ R108, R14, c[0x0][0x320] ;  /* 0x0000c8000e6c7a20 */ /* 0x000fc40000410000 */
[----:B------:R-:W-:Y:S01]  /*3d60*/  ISETP.LT.OR P0, PT, R9, 0x2, P0 ;  /* 0x000000020900780c */ /* 0x000fe20000701670 */
[----:B------:R-:W-:Y:S02]  /*3d70*/  FMUL.FTZ R10, R10, c[0x0][0x320] ;  /* 0x0000c8000a0a7a20 */ /* 0x000fe40000410000 */
[----:B------:R-:W-:Y:S01]  /*3d80*/  FMUL.FTZ R11, R11, c[0x0][0x320] ;  /* 0x0000c8000b0b7a20 */ /* 0x000fe20000410000 */
[----:B------:R-:W-:Y:S01]  /*3d90*/  FSEL R152, R152, -INF , !P0 ;  /* 0xff80000098987808 */ /* 0x000fe20004000000 */
[----:B------:R-:W-:Y:S01]  /*3da0*/  FMUL.FTZ R23, R23, c[0x0][0x320] ;  /* 0x0000c80017177a20 */ /* 0x000fe20000410000 */
[----:B------:R-:W-:Y:S01]  /*3db0*/  ISETP.NE.AND P0, PT, R64, RZ, PT ;  /* 0x000000ff4000720c */ /* 0x000fe20003f05270 */
[----:B------:R-:W-:Y:S01]  /*3dc0*/  FMUL.FTZ R22, R22, c[0x0][0x320] ;  /* 0x0000c80016167a20 */ /* 0x000fe20000410000 */
[----:B------:R-:W3:Y:S01]  /*3dd0*/  MUFU.TANH R190, R190 ;  /* 0x000000be00be7308 */ /* 0x000ee20000002400 */
[----:B------:R-:W-:Y:S01]  /*3de0*/  FMUL.FTZ R18, R18, c[0x0][0x320] ;  /* 0x0000c80012127a20 */ /* 0x000fe20000410000 */
[----:B------:R-:W-:Y:S01]  /*3df0*/  ISETP.GT.AND P0, PT, R8, 0x8, !P0 ;  /* 0x000000080800780c */ /* 0x000fe20004704270 */
[----:B------:R-:W-:-:S02]  /*3e00*/  FMUL.FTZ R19, R19, c[0x0][0x320] ;  /* 0x0000c80013137a20 */ /* 0x000fc40000410000 */
[----:B-1----:R-:W-:Y:S01]  /*3e10*/  FMUL.FTZ R74, R15, c[0x0][0x320] ;  /* 0x0000c8000f4a7a20 */ /* 0x002fe20000410000 */
[----:B------:R-:W-:Y:S01]  /*3e20*/  ISETP.LT.OR P0, PT, R9, 0x9, P0 ;  /* 0x000000090900780c */ /* 0x000fe20000701670 */
[----:B------:R-:W-:Y:S01]  /*3e30*/  FMUL.FTZ R50, R50, c[0x0][0x320] ;  /* 0x0000c80032327a20 */ /* 0x000fe20000410000 */
[----:B------:R1:W4:Y:S01]  /*3e40*/  MUFU.TANH R73, R10 ;  /* 0x0000000a00497308 */ /* 0x0003220000002400 */
[----:B------:R-:W-:Y:S01]  /*3e50*/  FMUL.FTZ R51, R51, c[0x0][0x320] ;  /* 0x0000c80033337a20 */ /* 0x000fe20000410000 */
[----:B------:R-:W-:Y:S02]  /*3e60*/  FSEL R142, R142, -INF , !P0 ;  /* 0xff8000008e8e7808 */ /* 0x000fe40004000000 */
[----:B------:R-:W-:-:S04]  /*3e70*/  ISETP.NE.AND P0, PT, R60, RZ, PT ;  /* 0x000000ff3c00720c */ /* 0x000fc80003f05270 */
[----:B------:R-:W-:Y:S01]  /*3e80*/  ISETP.GT.AND P0, PT, R8, 0x9, !P0 ;  /* 0x000000090800780c */ /* 0x000fe20004704270 */
[----:B------:R1:W1:Y:S03]  /*3e90*/  MUFU.TANH R72, R11 ;  /* 0x0000000b00487308 */ /* 0x0002660000002400 */
[----:B------:R-:W-:-:S04]  /*3ea0*/  ISETP.LT.OR P0, PT, R9, 0xa, P0 ;  /* 0x0000000a0900780c */ /* 0x000fc80000701670 */
[----:B------:R-:W-:Y:S01]  /*3eb0*/  FSEL R126, R126, -INF , !P0 ;  /* 0xff8000007e7e7808 */ /* 0x000fe20004000000 */
[----:B------:R1:W1:Y:S01]  /*3ec0*/  MUFU.TANH R140, R23 ;  /* 0x00000017008c7308 */ /* 0x0002620000002400 */
[----:B------:R-:W-:-:S04]  /*3ed0*/  ISETP.NE.AND P0, PT, R53, RZ, PT ;  /* 0x000000ff3500720c */ /* 0x000fc80003f05270 */
[----:B------:R-:W-:-:S03]  /*3ee0*/  ISETP.GT.AND P0, PT, R8, 0x10, !P0 ;  /* 0x000000100800780c */ /* 0x000fc60004704270 */
[----:B------:R1:W1:Y:S01]  /*3ef0*/  MUFU.TANH R75, R22 ;  /* 0x00000016004b7308 */ /* 0x0002620000002400 */
[----:B------:R-:W-:-:S04]  /*3f00*/  ISETP.LT.OR P0, PT, R9, 0x11, P0 ;  /* 0x000000110900780c */ /* 0x000fc80000701670 */
[----:B------:R-:W-:Y:S02]  /*3f10*/  FSEL R94, R94, -INF , !P0 ;  /* 0xff8000005e5e7808 */ /* 0x000fe40004000000 */
[----:B------:R-:W-:Y:S01]  /*3f20*/  ISETP.NE.AND P0, PT, R52, RZ, PT ;  /* 0x000000ff3400720c */ /* 0x000fe20003f05270 */
[----:B------:R1:W1:Y:S03]  /*3f30*/  MUFU.TANH R124, R18 ;  /* 0x00000012007c7308 */ /* 0x0002660000002400 */
[----:B------:R-:W-:-:S04]  /*3f40*/  ISETP.GT.AND P0, PT, R8, 0x11, !P0 ;  /* 0x000000110800780c */ /* 0x000fc80004704270 */
[----:B------:R-:W-:Y:S01]  /*3f50*/  ISETP.LT.OR P0, PT, R9, 0x12, P0 ;  /* 0x000000120900780c */ /* 0x000fe20000701670 */
[----:B------:R1:W1:Y:S03]  /*3f60*/  MUFU.TANH R110, R19 ;  /* 0x00000013006e7308 */ /* 0x0002660000002400 */
[----:B------:R-:W-:Y:S02]  /*3f70*/  FSEL R92, R92, -INF , !P0 ;  /* 0xff8000005c5c7808 */ /* 0x000fe40004000000 */
[----:B------:R-:W-:-:S03]  /*3f80*/  ISETP.NE.AND P0, PT, R45, RZ, PT ;  /* 0x000000ff2d00720c */ /* 0x000fc60003f05270 */
[----:B------:R1:W1:Y:S01]  /*3f90*/  MUFU.TANH R189, R50 ;  /* 0x0000003200bd7308 */ /* 0x0002620000002400 */
[----:B------:R-:W-:-:S04]  /*3fa0*/  ISETP.GT.AND P0, PT, R8, 0x18, !P0 ;  /* 0x000000180800780c */ /* 0x000fc80004704270 */
[----:B------:R-:W-:-:S03]  /*3fb0*/  ISETP.LT.OR P0, PT, R9, 0x19, P0 ;  /* 0x000000190900780c */ /* 0x000fc60000701670 */
[----:B------:R1:W1:Y:S01]  /*3fc0*/  MUFU.TANH R187, R51 ;  /* 0x0000003300bb7308 */ /* 0x0002620000002400 */
[----:B------:R-:W-:Y:S02]  /*3fd0*/  FSEL R90, R90, -INF , !P0 ;  /* 0xff8000005a5a7808 */ /* 0x000fe40004000000 */
[----:B------:R-:W-:-:S04]  /*3fe0*/  ISETP.NE.AND P0, PT, R43, RZ, PT ;  /* 0x000000ff2b00720c */ /* 0x000fc80003f05270 */
[----:B------:R-:W-:Y:S01]  /*3ff0*/  ISETP.GT.AND P0, PT, R8, 0x19, !P0 ;  /* 0x000000190800780c */ /* 0x000fe20004704270 */
[----:B------:R-:W1:Y:S03]  /*4000*/  MUFU.TANH R108, R108 ;  /* 0x0000006c006c7308 */ /* 0x000e660000002400 */
[----:B------:R-:W-:-:S04]  /*4010*/  ISETP.LT.OR P0, PT, R9, 0x1a, P0 ;  /* 0x0000001a0900780c */ /* 0x000fc80000701670 */
[----:B------:R-:W-:Y:S01]  /*4020*/  FSEL R88, R88, -INF , !P0 ;  /* 0xff80000058587808 */ /* 0x000fe20004000000 */
[----:B------:R-:W1:Y:S01]  /*4030*/  MUFU.TANH R74, R74 ;  /* 0x0000004a004a7308 */ /* 0x000e620000002400 */
[----:B------:R-:W-:-:S04]  /*4040*/  ISETP.NE.AND P0, PT, R3, RZ, PT ;  /* 0x000000ff0300720c */ /* 0x000fc80003f05270 */
[----:B------:R-:W-:-:S04]  /*4050*/  ISETP.GT.AND P0, PT, R8, 0x20, !P0 ;  /* 0x000000200800780c */ /* 0x000fc80004704270 */
[----:B------:R-:W-:-:S04]  /*4060*/  ISETP.LT.OR P0, PT, R9, 0x21, P0 ;  /* 0x000000210900780c */ /* 0x000fc80000701670 */
[----:B------:R-:W-:Y:S02]  /*4070*/  FSEL R182, R182, -INF , !P0 ;  /* 0xff800000b6b67808 */ /* 0x000fe40004000000 */
[----:B------:R-:W-:-:S04]  /*4080*/  ISETP.NE.AND P0, PT, R42, RZ, PT ;  /* 0x000000ff2a00720c */ /* 0x000fc80003f05270 */
        /* <DEDUP_REMOVED lines=10> */
[----:B------:R-:W-:Y:S02]  /*4130*/  ISETP.GT.AND P0, PT, R8, 0x29, !P1 ;  /* 0x000000290800780c */ /* 0x000fe40004f04270 */
[----:B------:R-:W5:Y:S02]  /*4140*/  SHFL.IDX PT, R8, R61, 0x3, 0x1c1f ;  /* 0x007c1f003d087f89 */ /* 0x000f6400000e0000 */
[----:B------:R-:W-:-:S04]  /*4150*/  ISETP.LT.OR P0, PT, R9, 0x2a, P0 ;  /* 0x0000002a0900780c */ /* 0x000fc80000701670 */
[----:B------:R-:W-:Y:S02]  /*4160*/  FSEL R177, R177, -INF , !P0 ;  /* 0xff800000b1b17808 */ /* 0x000fe40004000000 */
[----:B------:R-:W-:Y:S01]  /*4170*/  PLOP3.LUT P0, PT, PT, PT, UP1, 0x40, 0x0 ;  /* 0x000000000000781c */ /* 0x000fe20003f0e818 */
[--C-:B-----5:R-:W-:Y:S02]  /*4180*/  IMAD.IADD R77, R77, 0x1, R8.reuse ;  /* 0x000000014d4d7824 */ /* 0x120fe400078e0208 */
[----:B------:R-:W-:-:S03]  /*4190*/  IMAD.IADD R15, R69, 0x1, R8 ;  /* 0x00000001450f7824 */ /* 0x000fc600078e0208 */
[----:B------:R-:W-:-:S07]  /*41a0*/  IMNMX R14, R77, R76, PT ;  /* 0x0000004c4d0e7217 */ /* 0x000fce0003800200 */
        /* <DEDUP_REMOVED lines=13> */
.L_x_401:
[----:B------:R-:W-:-:S04]  /*4280*/  MOV R8, c[0x0][0x32c] ;  /* 0x0000cb0000087a02 */ /* 0x000fc80000000f00 */
[----:B------:R-:W-:-:S13]  /*4290*/  ISETP.NE.AND P0, PT, R8, 0x1, PT ;  /* 0x000000010800780c */ /* 0x000fda0003f05270 */
[----:B------:R-:W-:-:S05]  /*42a0*/  @P0 IMAD.HI.U32 R8, R10, c[0x0][0x330], RZ ;  /* 0x0000cc000a080a27 */ /* 0x000fca00078e00ff */
[----:B------:R-:W-:Y:S02]  /*42b0*/  @P0 SHF.R.U32.HI R10, RZ, c[0x0][0x334], R8 ;  /* 0x0000cd00ff0a0a19 */ /* 0x000fe40000011608 */
.L_x_402:
[----:B------:R-:W-:Y:S05]  /*42c0*/  BSYNC B0 ;  /* 0x0000000000007941 */ /* 0x000fea0003800000 */
.L_x_400:
[----:B------:R-:W-:-:S05]  /*42d0*/  IMAD R10, R10, c[0x0][0x32c], R65 ;  /* 0x0000cb000a0a7a24 */ /* 0x000fca00078e0241 */
[----:B------:R-:W-:Y:S02]  /*42e0*/  IADD3 R9, R10, c[0x0][0x32c], RZ ;  /* 0x0000cb000a097a10 */ /* 0x000fe40007ffe0ff */
[----:B------:R-:W-:Y:S02]  /*42f0*/  IMNMX R15, R15, R10, !PT ;  /* 0x0000000a0f0f7217 */ /* 0x000fe40007800200 */
[----:B------:R-:W-:Y:S02]  /*4300*/  IMNMX R14, R14, R9, PT ;  /* 0x000000090e0e7217 */ /* 0x000fe40003800200 */
.L_x_399:
[----:B-1234-:R-:W-:Y:S01]  /*4310*/  ISETP.NE.AND P0, PT, R68, RZ, PT ;  /* 0x000000ff4400720c */ /* 0x01efe20003f05270 */
[----:B------:R-:W-:Y:S01]  /*4320*/  IMAD.SHL.U32 R214, R4, 0x2, RZ ;  /* 0x0000000204d67824 */ /* 0x000fe200078e00ff */
[----:B------:R-:W-:Y:S01]  /*4330*/  FMNMX.FTZ R9, R44, R40, !PT ;  /* 0x000000282c097209 */ /* 0x000fe20007810000 */
[----:B------:R-:W-:Y:S01]  /*4340*/  ULDC.64 UR4, c[0x0][0x2c8] ;  /* 0x0000b20000047ab9 */ /* 0x000fe20000000a00 */
[----:B------:R-:W-:Y:S01]  /*4350*/  ISETP.GT.AND P0, PT, R15, 0x1, !P0 ;  /* 0x000000010f00780c */ /* 0x000fe20004704270 */
[----:B------:R-:W-:Y:S01]  /*4360*/  IMAD R212, R0, 0x2, R214 ;  /* 0x0000000200d47824 */ /* 0x000fe200078e02d6 */
[----:B------:R-:W-:Y:S01]  /*4370*/  FMNMX.FTZ R9, R38, R9, !PT ;  /* 0x0000000926097209 */ /* 0x000fe20007810000 */
[----:B------:R-:W-:Y:S01]  /*4380*/  LDSM.16.MT88.4 R136, [R214+0x100] ;  /* 0x00010000d688783b */ /* 0x000fe20000004200 */
[----:B------:R-:W-:Y:S01]  /*4390*/  ISETP.LT.OR P0, PT, R14, 0x2, P0 ;  /* 0x000000020e00780c */ /* 0x000fe20000701670 */
[----:B------:R-:W-:Y:S01]  /*43a0*/  UIMAD.WIDE.U32 UR14, UR9, UR4, URZ ;  /* 0x00000004090e72a5 */ /* 0x000fe2000f8e003f */
[----:B------:R-:W-:Y:S01]  /*43b0*/  FMNMX.FTZ R9, R6, R9, !PT ;  /* 0x0000000906097209 */ /* 0x000fe20007810000 */
[----:B------:R-:W-:Y:S01]  /*43c0*/  LDSM.16.MT88.4 R120, [R212+0x100] ;  /* 0x00010000d478783b */ /* 0x000fe20000004200 */
[----:B------:R-:W-:-:S02]  /*43d0*/  FSEL R140, R140, -INF , !P0 ;  /* 0xff8000008c8c7808 */ /* 0x000fc40004000000 */
[----:B------:R-:W-:Y:S01]  /*43e0*/  ISETP.NE.AND P0, PT, R64, RZ, PT ;  /* 0x000000ff4000720c */ /* 0x000fe20003f05270 */
[----:B------:R-:W-:Y:S01]  /*43f0*/  LDSM.16.MT88.4 R104, [R214+0xd00] ;  /* 0x000d0000d668783b */ /* 0x000fe20000004200 */
[----:B------:R-:W-:Y:S01]  /*4400*/  FMNMX.FTZ R9, R36, R9, !PT ;  /* 0x0000000924097209 */ /* 0x000fe20007810000 */
[----:B------:R-:W-:Y:S01]  /*4410*/  @UP2 UMOV UR7, UR15 ;  /* 0x0000000f00072c82 */ /* 0x000fe20008000000 */
[C---:B------:R-:W-:Y:S01]  /*4420*/  ISETP.GT.AND P0, PT, R15.reuse, 0x8, !P0 ;  /* 0x000000080f00780c */ /* 0x040fe20004704270 */
[----:B------:R-:W-:Y:S01]  /*4430*/  LDSM.16.MT88.4 R76, [R214+0x1900] ;  /* 0x00190000d64c783b */ /* 0x000fe20000004200 */
[----:B------:R-:W-:Y:S01]  /*4440*/  FMNMX.FTZ R9, R34, R9, !PT ;  /* 0x0000000922097209 */ /* 0x000fe20007810000 */
[----:B------:R-:W-:Y:S01]  /*4450*/  @UP2 USHF.R.U32.HI UR9, URZ, UR5, UR7 ;  /* 0x000000053f092299 */ /* 0x000fe20008011607 */
[----:B------:R-:W-:Y:S01]  /*4460*/  ISETP.LT.OR P0, PT, R14, 0x9, P0 ;  /* 0x000000090e00780c */ /* 0x000fe20000701670 */
[----:B------:R-:W-:Y:S01]  /*4470*/  LDSM.16.MT88.4 R148, [R214+0x500] ;  /* 0x00050000d694783b */ /* 0x000fe20000004200 */
[----:B------:R-:W-:Y:S01]  /*4480*/  FMNMX.FTZ R9, R32, R9, !PT ;  /* 0x0000000920097209 */ /* 0x000fe20007810000 */
[----:B------:R-:W-:Y:S01]  /*4490*/  UIADD3 UR4, UR8, UR9, URZ ;  /* 0x0000000908047290 */ /* 0x000fe2000fffe03f */
[----:B------:R-:W-:Y:S01]  /*44a0*/  FSEL R124, R124, -INF , !P0 ;  /* 0xff8000007c7c7808 */ /* 0x000fe20004000000 */
[----:B------:R-:W-:Y:S01]  /*44b0*/  LDSM.16.MT88.4 R48, [R212+0x500] ;  /* 0x00050000d430783b */ /* 0x000fe20000004200 */
[----:B------:R-:W-:Y:S01]  /*44c0*/  ISETP.NE.AND P0, PT, R60, RZ, PT ;  /* 0x000000ff3c00720c */ /* 0x000fe20003f05270 */
[----:B------:R-:W-:Y:S01]  /*44d0*/  ULDC UR8, c[0x0][0x328] ;  /* 0x0000ca0000087ab9 */ /* 0x000fe20000000800 */
[----:B------:R-:W-:Y:S01]  /*44e0*/  FMNMX.FTZ R9, R30, R9, !PT ;  /* 0x000000091e097209 */ /* 0x000fe20007810000 */
[----:B------:R-:W-:Y:S01]  /*44f0*/  LDSM.16.MT88.4 R60, [R212+0xd00] ;  /* 0x000d0000d43c783b */ /* 0x000fe20000004200 */
[----:B------:R-:W-:Y:S01]  /*4500*/  ISETP.GT.AND P0, PT, R15, 0x9, !P0 ;  /* 0x000000090f00780c */ /* 0x000fe20004704270 */
[----:B------:R-:W-:Y:S01]  /*4510*/  UIADD3 UR8, UR4, UR8, URZ ;  /* 0x0000000804087290 */ /* 0x000fe2000fffe03f */
[----:B------:R-:W-:Y:S01]  /*4520*/  FMNMX.FTZ R9, R28, R9, !PT ;  /* 0x000000091c097209 */ /* 0x000fe20007810000 */
[----:B------:R-:W-:Y:S01]  /*4530*/  LDSM.16.MT88.4 R20, [R214+0x1500] ;  /* 0x00150000d614783b */ /* 0x000fe20000004200 */
[----:B------:R-:W-:-:S02]  /*4540*/  ISETP.LT.OR P0, PT, R14, 0xa, P0 ;  /* 0x0000000a0e00780c */ /* 0x000fc40000701670 */
[----:B------:R-:W-:Y:S02]  /*4550*/  FMNMX.FTZ R17, R89, R152, !PT ;  /* 0x0000009859117209 */ /* 0x000fe40007810000 */
[----:B------:R-:W-:Y:S02]  /*4560*/  FSEL R110, R110, -INF , !P0 ;  /* 0xff8000006e6e7808 */ /* 0x000fe40004000000 */
[----:B------:R-:W-:Y:S02]  /*4570*/  ISETP.NE.AND P0, PT, R53, RZ, PT ;  /* 0x000000ff3500720c */ /* 0x000fe40003f05270 */
[----:B------:R-:W-:Y:S02]  /*4580*/  FMNMX.FTZ R17, R142, R17, !PT ;  /* 0x000000118e117209 */ /* 0x000fe40007810000 */
[----:B------:R-:W-:Y:S02]  /*4590*/  ISETP.GT.AND P0, PT, R15, 0x10, !P0 ;  /* 0x000000100f00780c */ /* 0x000fe40004704270 */
[----:B------:R-:W-:-:S02]  /*45a0*/  FMNMX.FTZ R17, R126, R17, !PT ;  /* 0x000000117e117209 */ /* 0x000fc40007810000 */
[----:B------:R-:W-:Y:S02]  /*45b0*/  ISETP.LT.OR P0, PT, R14, 0x11, P0 ;  /* 0x000000110e00780c */ /* 0x000fe40000701670 */
[----:B------:R-:W-:Y:S02]  /*45c0*/  FMNMX.FTZ R17, R94, R17, !PT ;  /* 0x000000115e117209 */ /* 0x000fe40007810000 */
[----:B------:R-:W-:Y:S02]  /*45d0*/  FSEL R108, R108, -INF , !P0 ;  /* 0xff8000006c6c7808 */ /* 0x000fe40004000000 */
[----:B------:R-:W-:Y:S02]  /*45e0*/  ISETP.NE.AND P0, PT, R52, RZ, PT ;  /* 0x000000ff3400720c */ /* 0x000fe40003f05270 */
[----:B------:R-:W-:Y:S02]  /*45f0*/  FMNMX.FTZ R17, R92, R17, !PT ;  /* 0x000000115c117209 */ /* 0x000fe40007810000 */
[----:B------:R-:W-:-:S02]  /*4600*/  ISETP.GT.AND P0, PT, R15, 0x11, !P0 ;  /* 0x000000110f00780c */ /* 0x000fc40004704270 */
[----:B------:R-:W-:Y:S02]  /*4610*/  FMNMX.FTZ R17, R90, R17, !PT ;  /* 0x000000115a117209 */ /* 0x000fe40007810000 */
[----:B------:R-:W-:Y:S02]  /*4620*/  ISETP.LT.OR P0, PT, R14, 0x12, P0 ;  /* 0x000000120e00780c */ /* 0x000fe40000701670 */
[----:B------:R-:W-:Y:S02]  /*4630*/  FMNMX.FTZ R17, R88, R17, !PT ;  /* 0x0000001158117209 */ /* 0x000fe40007810000 */
[----:B------:R-:W-:Y:S02]  /*4640*/  FSEL R74, R74, -INF , !P0 ;  /* 0xff8000004a4a7808 */ /* 0x000fe40004000000 */
[----:B------:R-:W-:Y:S02]  /*4650*/  ISETP.NE.AND P0, PT, R45, RZ, PT ;  /* 0x000000ff2d00720c */ /* 0x000fe40003f05270 */
[----:B------:R-:W-:-:S02]  /*4660*/  FMNMX.FTZ R0, R182, R17, !PT ;  /* 0x00000011b6007209 */ /* 0x000fc40007810000 */
[----:B------:R-:W-:Y:S02]  /*4670*/  ISETP.GT.AND P0, PT, R15, 0x18, !P0 ;  /* 0x000000180f00780c */ /* 0x000fe40004704270 */
[----:B------:R-:W-:Y:S02]  /*4680*/  FMNMX.FTZ R19, R179, R0, !PT ;  /* 0x00000000b3137209 */ /* 0x000fe40007810000 */
[----:B------:R-:W-:Y:S02]  /*4690*/  ISETP.LT.OR P0, PT, R14, 0x19, P0 ;  /* 0x000000190e00780c */ /* 0x000fe40000701670 */
[----:B------:R-:W-:Y:S02]  /*46a0*/  FMNMX.FTZ R0, R178, R19, !PT ;  /* 0x00000013b2007209 */ /* 0x000fe40007810000 */
[----:B------:R-:W-:Y:S02]  /*46b0*/  FSEL R73, R73, -INF , !P0 ;  /* 0xff80000049497808 */ /* 0x000fe40004000000 */
[----:B------:R-:W-:-:S02]  /*46c0*/  ISETP.NE.AND P0, PT, R43, RZ, PT ;  /* 0x000000ff2b00720c */ /* 0x000fc40003f05270 */
[C---:B------:R-:W-:Y:S02]  /*46d0*/  ISETP.GT.AND P2, PT, R15.reuse, 0x28, !P2 ;  /* 0x000000280f00780c */ /* 0x040fe40005744270 */
[C---:B------:R-:W-:Y:S02]  /*46e0*/  ISETP.GT.AND P0, PT, R15.reuse, 0x19, !P0 ;  /* 0x000000190f00780c */ /* 0x040fe40004704270 */
[----:B------:R-:W-:Y:S02]  /*46f0*/  ISETP.GT.AND P1, PT, R15, 0x29, !P1 ;  /* 0x000000290f00780c */ /* 0x000fe40004f24270 */
[----:B------:R-:W-:Y:S02]  /*4700*/  ISETP.LT.OR P0, PT, R14, 0x1a, P0 ;  /* 0x0000001a0e00780c */ /* 0x000fe40000701670 */
[----:B------:R-:W-:Y:S02]  /*4710*/  FMNMX.FTZ R0, R177, R0, !PT ;  /* 0x00000000b1007209 */ /* 0x000fe40007810000 */
[----:B------:R-:W-:-:S02]  /*4720*/  FSEL R72, R72, -INF , !P0 ;  /* 0xff80000048487808 */ /* 0x000fc40004000000 */
[----:B------:R-:W-:Y:S02]  /*4730*/  ISETP.NE.AND P0, PT, R3, RZ, PT ;  /* 0x000000ff0300720c */ /* 0x000fe40003f05270 */
[C---:B------:R-:W-:Y:S02]  /*4740*/  ISETP.LT.OR P2, PT, R14.reuse, 0x29, P2 ;  /* 0x000000290e00780c */ /* 0x040fe40001741670 */
[----:B------:R-:W-:Y:S02]  /*4750*/  ISETP.GT.AND P0, PT, R15, 0x20, !P0 ;  /* 0x000000200f00780c */ /* 0x000fe40004704270 */
[C---:B------:R-:W-:Y:S02]  /*4760*/  ISETP.LT.OR P1, PT, R14.reuse, 0x2a, P1 ;  /* 0x0000002a0e00780c */ /* 0x040fe40000f21670 */
[----:B------:R-:W-:Y:S02]  /*4770*/  ISETP.LT.OR P0, PT, R14, 0x21, P0 ;  /* 0x000000210e00780c */ /* 0x000fe40000701670 */
[----:B------:R-:W-:-:S02]  /*4780*/  FSEL R189, R189, -INF , !P2 ;  /* 0xff800000bdbd7808 */ /* 0x000fc40005000000 */
[----:B------:R-:W-:Y:S02]  /*4790*/  FSEL R180, R180, -INF , !P0 ;  /* 0xff800000b4b47808 */ /* 0x000fe40004000000 */
[----:B------:R-:W-:Y:S02]  /*47a0*/  ISETP.NE.AND P0, PT, R2, RZ, PT ;  /* 0x000000ff0200720c */ /* 0x000fe40003f05270 */
[----:B------:R-:W-:Y:S02]  /*47b0*/  FMNMX.FTZ R2, R41, R39, !PT ;  /* 0x0000002729027209 */ /* 0x000fe40007810000 */
[----:B------:R-:W-:Y:S02]  /*47c0*/  ISETP.GT.AND P0, PT, R15, RZ, !P0 ;  /* 0x000000ff0f00720c */ /* 0x000fe40004704270 */
[----:B------:R-:W-:Y:S02]  /*47d0*/  FMNMX.FTZ R2, R7, R2, !PT ;  /* 0x0000000207027209 */ /* 0x000fe40007810000 */
[----:B------:R-:W-:-:S02]  /*47e0*/  ISETP.LT.OR P0, PT, R14, 0x1, P0 ;  /* 0x000000010e00780c */ /* 0x000fc40000701670 */
[----:B------:R-:W-:Y:S02]  /*47f0*/  FMNMX.FTZ R2, R5, R2, !PT ;  /* 0x0000000205027209 */ /* 0x000fe40007810000 */
[----:B------:R-:W-:Y:S02]  /*4800*/  FSEL R75, R75, -INF , !P0 ;  /* 0xff8000004b4b7808 */ /* 0x000fe40004000000 */
[----:B------:R-:W-:Y:S02]  /*4810*/  FMNMX.FTZ R2, R37, R2, !PT ;  /* 0x0000000225027209 */ /* 0x000fe40007810000 */
[----:B------:R-:W-:Y:S02]  /*4820*/  FMNMX.FTZ R17, R75, R140, !PT ;  /* 0x0000008c4b117209 */ /* 0x000fe40007810000 */
[----:B------:R-:W-:Y:S02]  /*4830*/  FMNMX.FTZ R2, R35, R2, !PT ;  /* 0x0000000223027209 */ /* 0x000fe40007810000 */
[----:B------:R-:W-:-:S02]  /*4840*/  FMNMX.FTZ R17, R124, R17, !PT ;  /* 0x000000117c117209 */ /* 0x000fc40007810000 */
[----:B------:R-:W-:Y:S02]  /*4850*/  FMNMX.FTZ R2, R33, R2, !PT ;  /* 0x0000000221027209 */ /* 0x000fe40007810000 */
[----:B------:R-:W-:Y:S02]  /*4860*/  FMNMX.FTZ R17, R110, R17, !PT ;  /* 0x000000116e117209 */ /* 0x000fe40007810000 */
[----:B------:R-:W-:Y:S02]  /*4870*/  FMNMX.FTZ R2, R31, R2, !PT ;  /* 0x000000021f027209 */ /* 0x000fe40007810000 */
[----:B------:R-:W-:Y:S02]  /*4880*/  FMNMX.FTZ R19, R108, R17, !PT ;  /* 0x000000116c137209 */ /* 0x000fe40007810000 */
[----:B------:R-:W-:Y:S01]  /*4890*/  FMNMX.FTZ R2, R29, R2, !PT ;  /* 0x000000021d027209 */ /* 0x000fe20007810000 */
[----:B------:R-:W1:Y:S01]  /*48a0*/  SHFL.BFLY PT, R17, R0, 0x2, 0x1f ;  /* 0x0c401f0000117f89 */ /* 0x000e6200000e0000 */
[----:B------:R-:W-:-:S02]  /*48b0*/  FMNMX.FTZ R16, R74, R19, !PT ;  /* 0x000000134a107209 */ /* 0x000fc40007810000 */
[----:B------:R-:W-:Y:S02]  /*48c0*/  FMNMX.FTZ R3, R27, R2, !PT ;  /* 0x000000021b037209 */ /* 0x000fe40007810000 */
[----:B------:R-:W-:Y:S02]  /*48d0*/  FSEL R187, R187, -INF , !P1 ;  /* 0xff800000bbbb7808 */ /* 0x000fe40004800000 */
[----:B------:R-:W-:Y:S02]  /*48e0*/  FMNMX.FTZ R2, R26, R3, !PT ;  /* 0x000000031a027209 */ /* 0x000fe40007810000 */
[----:B------:R-:W-:Y:S02]  /*48f0*/  IADD3 R238, R154, -0x2, RZ ;  /* 0xfffffffe9aee7810 */ /* 0x000fe40007ffe0ff */
[----:B------:R-:W-:-:S05]  /*4900*/  FMNMX.FTZ R11, R25, R2, !PT ;  /* 0x00000002190b7209 */ /* 0x000fca0007810000 */
[----:B------:R-:W2:Y:S01]  /*4910*/  SHFL.BFLY PT, R2, R11, 0x2, 0x1f ;  /* 0x0c401f000b027f89 */ /* 0x000ea200000e0000 */
[----:B-1----:R-:W-:-:S05]  /*4920*/  FMNMX.FTZ R0, R0, R17, !PT ;  /* 0x0000001100007209 */ /* 0x002fca0007810000 */
[----:B------:R-:W1:Y:S01]  /*4930*/  SHFL.BFLY PT, R59, R0, 0x1, 0x1f ;  /* 0x0c201f00003b7f89 */ /* 0x000e6200000e0000 */
[----:B--2---:R-:W-:-:S05]  /*4940*/  FMNMX.FTZ R2, R11, R2, !PT ;  /* 0x000000020b027209 */ /* 0x004fca0007810000 */
[----:B------:R-:W2:Y:S01]  /*4950*/  SHFL.BFLY PT, R3, R2, 0x1, 0x1f ;  /* 0x0c201f0002037f89 */ /* 0x000ea200000e0000 */
[----:B-1----:R-:W-:-:S05]  /*4960*/  FMNMX.FTZ R0, R0, R59, !PT ;  /* 0x0000003b00007209 */ /* 0x002fca0007810000 */
[----:B------:R-:W-:Y:S01]  /*4970*/  FMUL.FTZ R201, R0, c[0x0][0x2d0] ;  /* 0x0000b40000c97a20 */ /* 0x000fe20000410000 */
[----:B--2---:R-:W-:Y:S02]  /*4980*/  FMNMX.FTZ R3, R2, R3, !PT ;  /* 0x0000000302037209 */ /* 0x004fe40007810000 */
[----:B------:R-:W-:Y:S02]  /*4990*/  FMNMX.FTZ R2, R24, R9, !PT ;  /* 0x0000000918027209 */ /* 0x000fe40007810000 */
[C---:B------:R-:W-:Y:S01]  /*49a0*/  FSETP.NEU.FTZ.AND P0, PT, R3.reuse, -INF , PT ;  /* 0xff8000000300780b */ /* 0x040fe20003f1d000 */
[----:B------:R-:W-:Y:S01]  /*49b0*/  FMUL.FTZ R12, R3, c[0x0][0x2d0] ;  /* 0x0000b400030c7a20 */ /* 0x000fe20000410000 */
[----:B------:R-:W-:-:S04]  /*49c0*/  FMNMX.FTZ R9, R57, R2, !PT ;  /* 0x0000000239097209 */ /* 0x000fc80007810000 */
[----:B------:R-:W-:Y:S02]  /*49d0*/  FMNMX.FTZ R8, R56, R9, !PT ;  /* 0x0000000938087209 */ /* 0x000fe40007810000 */
[----:B------:R-:W-:-:S03]  /*49e0*/  FSEL R12, R12, RZ, P0 ;  /* 0x000000ff0c0c7208 */ /* 0x000fc60000000000 */
[----:B------:R-:W1:Y:S02]  /*49f0*/  SHFL.BFLY PT, R9, R8, 0x2, 0x1f ;  /* 0x0c401f0008097f89 */ /* 0x000e6400000e0000 */
[--C-:B------:R-:W-:Y:S02]  /*4a00*/  FFMA.FTZ R168, R41, c[0x0][0x2d0], -R12.reuse ;  /* 0x0000b40029a87a23 */ /* 0x100fe4000001080c */
[--C-:B------:R-:W-:Y:S02]  /*4a10*/  FFMA.FTZ R165, R39, c[0x0][0x2d0], -R12.reuse ;  /* 0x0000b40027a57a23 */ /* 0x100fe4000001080c */
[--C-:B------:R-:W-:Y:S02]  /*4a20*/  FFMA.FTZ R164, R7, c[0x0][0x2d0], -R12.reuse ;  /* 0x0000b40007a47a23 */ /* 0x100fe4000001080c */
[--C-:B------:R-:W-:Y:S01]  /*4a30*/  FFMA.FTZ R161, R5, c[0x0][0x2d0], -R12.reuse ;  /* 0x0000b40005a17a23 */ /* 0x100fe2000001080c */
[----:B------:R-:W-:Y:S01]  /*4a40*/  MUFU.EX2 R168, R168 ;  /* 0x000000a800a87308 */ /* 0x000fe20000000800 */
[----:B------:R-:W-:-:S02]  /*4a50*/  FFMA.FTZ R162, R37, c[0x0][0x2d0], -R12 ;  /* 0x0000b40025a27a23 */ /* 0x000fc4000001080c */
[--C-:B------:R-:W-:Y:S02]  /*4a60*/  FFMA.FTZ R159, R35, c[0x0][0x2d0], -R12.reuse ;  /* 0x0000b400239f7a23 */ /* 0x100fe4000001080c */
[--C-:B------:R-:W-:Y:S02]  /*4a70*/  FFMA.FTZ R158, R33, c[0x0][0x2d0], -R12.reuse ;  /* 0x0000b400219e7a23 */ /* 0x100fe4000001080c */
[--C-:B------:R-:W-:Y:S01]  /*4a80*/  FFMA.FTZ R155, R31, c[0x0][0x2d0], -R12.reuse ;  /* 0x0000b4001f9b7a23 */ /* 0x100fe2000001080c */
[----:B------:R-:W2:Y:S01]  /*4a90*/  MUFU.EX2 R165, R165 ;  /* 0x000000a500a57308 */ /* 0x000ea20000000800 */
[--C-:B------:R-:W-:Y:S02]  /*4aa0*/  FFMA.FTZ R169, R29, c[0x0][0x2d0], -R12.reuse ;  /* 0x0000b4001da97a23 */ /* 0x100fe4000001080c */
[--C-:B------:R-:W-:Y:S02]  /*4ab0*/  FFMA.FTZ R172, R27, c[0x0][0x2d0], -R12.reuse ;  /* 0x0000b4001bac7a23 */ /* 0x100fe4000001080c */
[--C-:B------:R-:W-:Y:S01]  /*4ac0*/  FFMA.FTZ R171, R26, c[0x0][0x2d0], -R12.reuse ;  /* 0x0000b4001aab7a23 */ /* 0x100fe2000001080c */
[----:B-1----:R-:W-:Y:S01]  /*4ad0*/  FMNMX.FTZ R9, R8, R9, !PT ;  /* 0x0000000908097209 */ /* 0x002fe20007810000 */
[----:B------:R-:W-:Y:S01]  /*4ae0*/  FFMA.FTZ R234, R25, c[0x0][0x2d0], -R12 ;  /* 0x0000b40019ea7a23 */ /* 0x000fe2000001080c */
[----:B------:R-:W-:Y:S03]  /*4af0*/  MUFU.EX2 R164, R164 ;  /* 0x000000a400a47308 */ /* 0x000fe60000000800 */
[----:B------:R-:W1:Y:S01]  /*4b00*/  SHFL.BFLY PT, R2, R9, 0x1, 0x1f ;  /* 0x0c201f0009027f89 */ /* 0x000e6200000e0000 */
[----:B--2---:R-:W-:-:S04]  /*4b10*/  F2FP.PACK_AB R96, R165, R168 ;  /* 0x000000a8a560723e */ /* 0x004fc800000000ff */
[----:B------:R-:W2:Y:S01]  /*4b20*/  MUFU.EX2 R161, R161 ;  /* 0x000000a100a17308 */ /* 0x000ea20000000800 */
[----:B------:R-:W-:-:S07]  /*4b30*/  FADD.FTZ R165, R168, R165 ;  /* 0x000000a5a8a57221 */ /* 0x000fce0000010000 */
[----:B------:R-:W-:Y:S01]  /*4b40*/  MUFU.EX2 R162, R162 ;  /* 0x000000a200a27308 */ /* 0x000fe20000000800 */
[----:B--2---:R-:W-:-:S07]  /*4b50*/  F2FP.PACK_AB R98, R161, R164 ;  /* 0x000000a4a162723e */ /* 0x004fce00000000ff */
[----:B------:R-:W2:Y:S01]  /*4b60*/  MUFU.EX2 R159, R159 ;  /* 0x0000009f009f7308 */ /* 0x000ea20000000800 */
[----:B------:R-:W-:Y:S01]  /*4b70*/  FADD.FTZ R164, R164, R165 ;  /* 0x000000a5a4a47221 */ /* 0x000fe20000010000 */
[----:B-1----:R-:W-:-:S03]  /*4b80*/  FMNMX.FTZ R2, R9, R2, !PT ;  /* 0x0000000209027209 */ /* 0x002fc60007810000 */
[----:B------:R-:W-:Y:S01]  /*4b90*/  FADD.FTZ R161, R161, R164 ;  /* 0x000000a4a1a17221 */ /* 0x000fe20000010000 */
[C---:B------:R-:W-:Y:S01]  /*4ba0*/  FSETP.NEU.FTZ.AND P0, PT, R2.reuse, -INF , PT ;  /* 0xff8000000200780b */ /* 0x040fe20003f1d000 */
[----:B------:R-:W-:Y:S01]  /*4bb0*/  FMUL.FTZ R13, R2, c[0x0][0x2d0] ;  /* 0x0000b400020d7a20 */ /* 0x000fe20000410000 */
[----:B------:R-:W-:Y:S04]  /*4bc0*/  MUFU.EX2 R158, R158 ;  /* 0x0000009e009e7308 */ /* 0x000fe80000000800 */
[----:B------:R-:W-:Y:S02]  /*4bd0*/  FSEL R13, R13, RZ, P0 ;  /* 0x000000ff0d0d7208 */ /* 0x000fe40000000000 */
[----:B------:R-:W-:Y:S02]  /*4be0*/  ISETP.NE.AND P0, PT, R42, RZ, PT ;  /* 0x000000ff2a00720c */ /* 0x000fe40003f05270 */
[----:B------:R-:W1:Y:S01]  /*4bf0*/  MUFU.EX2 R155, R155 ;  /* 0x0000009b009b7308 */ /* 0x000e620000000800 */
[--C-:B------:R-:W-:Y:S01]  /*4c00*/  FFMA.FTZ R163, R6, c[0x0][0x2d0], -R13.reuse ;  /* 0x0000b40006a37a23 */ /* 0x100fe2000001080d */
[----:B------:R-:W-:Y:S01]  /*4c10*/  ISETP.GT.AND P0, PT, R15, 0x21, !P0 ;  /* 0x000000210f00780c */ /* 0x000fe20004704270 */
[----:B------:R-:W-:Y:S01]  /*4c20*/  LDSM.16.MT88.4 R4, [R212+0x1900] ;  /* 0x00190000d404783b */ /* 0x000fe20000004200 */
[----:B------:R-:W-:Y:S01]  /*4c30*/  FMNMX.FTZ R15, R73, R16, !PT ;  /* 0x00000010490f7209 */ /* 0x000fe20007810000 */
[--C-:B------:R-:W-:Y:S01]  /*4c40*/  FFMA.FTZ R170, R44, c[0x0][0x2d0], -R13.reuse ;  /* 0x0000b4002caa7a23 */ /* 0x100fe2000001080d */
[----:B------:R-:W-:Y:S01]  /*4c50*/  ISETP.LT.OR P0, PT, R14, 0x22, P0 ;  /* 0x000000220e00780c */ /* 0x000fe20000701670 */
[--C-:B------:R-:W-:Y:S01]  /*4c60*/  FFMA.FTZ R167, R40, c[0x0][0x2d0], -R13.reuse ;  /* 0x0000b40028a77a23 */ /* 0x100fe2000001080d */
[----:B------:R-:W-:Y:S01]  /*4c70*/  FMNMX.FTZ R15, R72, R15, !PT ;  /* 0x0000000f480f7209 */ /* 0x000fe20007810000 */
[--C-:B------:R-:W-:Y:S01]  /*4c80*/  FFMA.FTZ R166, R38, c[0x0][0x2d0], -R13.reuse ;  /* 0x0000b40026a67a23 */ /* 0x100fe2000001080d */
[----:B------:R-:W-:Y:S01]  /*4c90*/  FSEL R190, R190, -INF , !P0 ;  /* 0xff800000bebe7808 */ /* 0x000fe20004000000 */
[----:B------:R-:W-:Y:S01]  /*4ca0*/  MUFU.EX2 R170, R170 ;  /* 0x000000aa00aa7308 */ /* 0x000fe20000000800 */
[----:B------:R-:W-:Y:S01]  /*4cb0*/  FMNMX.FTZ R15, R180, R15, !PT ;  /* 0x0000000fb40f7209 */ /* 0x000fe20007810000 */
[--C-:B------:R-:W-:Y:S01]  /*4cc0*/  FFMA.FTZ R160, R36, c[0x0][0x2d0], -R13.reuse ;  /* 0x0000b40024a07a23 */ /* 0x100fe2000001080d */
[----:B------:R-:W-:Y:S01]  /*4cd0*/  LDSM.16.MT88.4 R44, [R214+0x1100] ;  /* 0x00110000d62c783b */ /* 0x000fe20000004200 */
[--C-:B------:R-:W-:Y:S01]  /*4ce0*/  FFMA.FTZ R157, R34, c[0x0][0x2d0], -R13.reuse ;  /* 0x0000b400229d7a23 */ /* 0x100fe2000001080d */
[----:B------:R-:W-:Y:S01]  /*4cf0*/  FMNMX.FTZ R12, R190, R15, !PT ;  /* 0x0000000fbe0c7209 */ /* 0x000fe20007810000 */
[--C-:B------:R-:W-:Y:S01]  /*4d00*/  FFMA.FTZ R156, R32, c[0x0][0x2d0], -R13.reuse ;  /* 0x0000b400209c7a23 */ /* 0x100fe2000001080d */
[----:B------:R-:W-:Y:S01]  /*4d10*/  LDSM.16.MT88.4 R40, [R212+0x1100] ;  /* 0x00110000d428783b */ /* 0x000fe20000004200 */
[----:B------:R-:W3:Y:S01]  /*4d20*/  MUFU.EX2 R167, R167 ;  /* 0x000000a700a77308 */ /* 0x000ee20000000800 */
[----:B------:R-:W-:Y:S01]  /*4d30*/  FMNMX.FTZ R12, R189, R12, !PT ;  /* 0x0000000cbd0c7209 */ /* 0x000fe20007810000 */
[--C-:B------:R-:W-:Y:S01]  /*4d40*/  FFMA.FTZ R153, R30, c[0x0][0x2d0], -R13.reuse ;  /* 0x0000b4001e997a23 */ /* 0x100fe2000001080d */
[----:B------:R-:W-:Y:S01]  /*4d50*/  LDSM.16.MT88.4 R36, [R214+0x1d00] ;  /* 0x001d0000d624783b */ /* 0x000fe20000004200 */
[----:B------:R-:W-:Y:S01]  /*4d60*/  FSETP.NEU.FTZ.AND P0, PT, R0, -INF , PT ;  /* 0xff8000000000780b */ /* 0x000fe20003f1d000 */
[--C-:B------:R-:W-:Y:S01]  /*4d70*/  FFMA.FTZ R173, R28, c[0x0][0x2d0], -R13.reuse ;  /* 0x0000b4001cad7a23 */ /* 0x100fe2000001080d */
[----:B------:R-:W-:Y:S01]  /*4d80*/  FMNMX.FTZ R91, R187, R12, !PT ;  /* 0x0000000cbb5b7209 */ /* 0x000fe20007810000 */
[----:B------:R-:W-:Y:S01]  /*4d90*/  LDSM.16.MT88.4 R32, [R212+0x1d00] ;  /* 0x001d0000d420783b */ /* 0x000fe20000004200 */
[----:B------:R-:W-:Y:S01]  /*4da0*/  MUFU.EX2 R166, R166 ;  /* 0x000000a600a67308 */ /* 0x000fe20000000800 */
[----:B------:R-:W-:Y:S01]  /*4db0*/  FSEL R201, R201, RZ, P0 ;  /* 0x000000ffc9c97208 */ /* 0x000fe20000000000 */
[--C-:B------:R-:W-:Y:S01]  /*4dc0*/  FFMA.FTZ R174, R24, c[0x0][0x2d0], -R13.reuse ;  /* 0x0000b40018ae7a23 */ /* 0x100fe2000001080d */
[----:B------:R-:W4:Y:S01]  /*4dd0*/  SHFL.BFLY PT, R58, R91, 0x2, 0x1f ;  /* 0x0c401f005b3a7f89 */ /* 0x000f2200000e0000 */
[----:B--2---:R-:W-:Y:S01]  /*4de0*/  F2FP.PACK_AB R8, R159, R162 ;  /* 0x000000a29f08723e */ /* 0x004fe200000000ff */
[----:B------:R-:W-:Y:S01]  /*4df0*/  FFMA.FTZ R175, R57, c[0x0][0x2d0], -R13 ;  /* 0x0000b40039af7a23 */ /* 0x000fe2000001080d */
[----:B-1----:R-:W-:Y:S01]  /*4e00*/  F2FP.PACK_AB R10, R155, R158 ;  /* 0x0000009e9b0a723e */ /* 0x002fe200000000ff */
[----:B------:R-:W-:Y:S01]  /*4e10*/  FFMA.FTZ R184, R152, c[0x0][0x2d0], -R201 ;  /* 0x0000b40098b87a23 */ /* 0x000fe200000108c9 */
[----:B------:R-:W1:Y:S01]  /*4e20*/  MUFU.EX2 R163, R163 ;  /* 0x000000a300a37308 */ /* 0x000e620000000800 */
[----:B---3--:R-:W-:Y:S01]  /*4e30*/  F2FP.PACK_AB R97, R167, R170 ;  /* 0x000000aaa761723e */ /* 0x008fe200000000ff */
[----:B------:R-:W-:Y:S01]  /*4e40*/  FFMA.FTZ R176, R56, c[0x0][0x2d0], -R13 ;  /* 0x0000b40038b07a23 */ /* 0x000fe2000001080d */
[----:B------:R-:W-:Y:S01]  /*4e50*/  LDSM.16.MT88.4 R28, [R214+0x900] ;  /* 0x00090000d61c783b */ /* 0x000fe20000004200 */
[----:B------:R-:W-:-:S02]  /*4e60*/  FFMA.FTZ R181, R89, c[0x0][0x2d0], -R201 ;  /* 0x0000b40059b57a23 */ /* 0x000fc400000108c9 */
[--C-:B------:R-:W-:Y:S01]  /*4e70*/  FFMA.FTZ R183, R142, c[0x0][0x2d0], -R201.reuse ;  /* 0x0000b4008eb77a23 */ /* 0x100fe200000108c9 */
[----:B------:R-:W-:Y:S01]  /*4e80*/  LDSM.16.MT88.4 R24, [R212+0x900] ;  /* 0x00090000d418783b */ /* 0x000fe20000004200 */
[----:B------:R-:W-:Y:S01]  /*4e90*/  MUFU.EX2 R160, R160 ;  /* 0x000000a000a07308 */ /* 0x000fe20000000800 */
[--C-:B------:R-:W-:Y:S02]  /*4ea0*/  FFMA.FTZ R193, R94, c[0x0][0x2d0], -R201.reuse ;  /* 0x0000b4005ec17a23 */ /* 0x100fe400000108c9 */
[----:B------:R-:W-:Y:S01]  /*4eb0*/  LDSM.16.MT88.4 R16, [R212+0x1500] ;  /* 0x00150000d410783b */ /* 0x000fe20000004200 */
[--C-:B------:R-:W-:Y:S02]  /*4ec0*/  FFMA.FTZ R196, R92, c[0x0][0x2d0], -R201.reuse ;  /* 0x0000b4005cc47a23 */ /* 0x100fe400000108c9 */
[--C-:B------:R-:W-:Y:S01]  /*4ed0*/  FFMA.FTZ R195, R90, c[0x0][0x2d0], -R201.reuse ;  /* 0x0000b4005ac37a23 */ /* 0x100fe200000108c9 */
[----:B------:R-:W-:Y:S01]  /*4ee0*/  LDSM.16.MT88.4 R12, [R214+0x2100] ;  /* 0x00210000d60c783b */ /* 0x000fe20000004200 */
[----:B-1----:R-:W-:Y:S01]  /*4ef0*/  F2FP.PACK_AB R99, R163, R166 ;  /* 0x000000a6a363723e */ /* 0x002fe200000000ff */
[----:B------:R-:W1:Y:S01]  /*4f00*/  MUFU.EX2 R157, R157 ;  /* 0x0000009d009d7308 */ /* 0x000e620000000800 */
[----:B------:R-:W-:Y:S01]  /*4f10*/  FFMA.FTZ R194, R88, c[0x0][0x2d0], -R201 ;  /* 0x0000b40058c27a23 */ /* 0x000fe200000108c9 */
[----:B----4-:R-:W-:Y:S01]  /*4f20*/  FMNMX.FTZ R91, R91, R58, !PT ;  /* 0x0000003a5b5b7209 */ /* 0x010fe20007810000 */
[----:B------:R-:W-:-:S02]  /*4f30*/  FADD.FTZ R167, R170, R167 ;  /* 0x000000a7aaa77221 */ /* 0x000fc40000010000 */
[----:B------:R-:W-:Y:S01]  /*4f40*/  FADD.FTZ R162, R162, R161 ;  /* 0x000000a1a2a27221 */ /* 0x000fe20000010000 */
[C---:B------:R-:W-:Y:S01]  /*4f50*/  HMMA.16816.F32 R144, R96.reuse, R136, RZ ;  /* 0x000000886090723c */ /* 0x040fe200000018ff */
[----:B------:R-:W2:Y:S01]  /*4f60*/  SHFL.BFLY PT, R186, R91, 0x1, 0x1f ;  /* 0x0c201f005bba7f89 */ /* 0x000ea200000e0000 */
[----:B------:R-:W-:Y:S01]  /*4f70*/  MUFU.EX2 R156, R156 ;  /* 0x0000009c009c7308 */ /* 0x000fe20000000800 */
[----:B------:R-:W-:Y:S02]  /*4f80*/  FADD.FTZ R166, R166, R167 ;  /* 0x000000a7a6a67221 */ /* 0x000fe40000010000 */
[----:B------:R-:W-:Y:S02]  /*4f90*/  FADD.FTZ R159, R159, R162 ;  /* 0x000000a29f9f7221 */ /* 0x000fe40000010000 */
[----:B------:R-:W-:Y:S01]  /*4fa0*/  FADD.FTZ R163, R163, R166 ;  /* 0x000000a6a3a37221 */ /* 0x000fe20000010000 */
[----:B------:R-:W-:Y:S01]  /*4fb0*/  HMMA.16816.F32 R128, R96, R120, RZ ;  /* 0x000000786080723c */ /* 0x000fe200000018ff */
[----:B------:R-:W-:Y:S01]  /*4fc0*/  FADD.FTZ R158, R158, R159 ;  /* 0x0000009f9e9e7221 */ /* 0x000fe20000010000 */
[----:B------:R-:W3:Y:S01]  /*4fd0*/  MUFU.EX2 R153, R153 ;  /* 0x0000009900997308 */ /* 0x000ee20000000800 */
[----:B-1----:R-:W-:Y:S01]  /*4fe0*/  F2FP.PACK_AB R9, R157, R160 ;  /* 0x000000a09d09723e */ /* 0x002fe200000000ff */
[----:B------:R-:W-:-:S02]  /*4ff0*/  FADD.FTZ R160, R160, R163 ;  /* 0x000000a3a0a07221 */ /* 0x000fc40000010000 */
[----:B------:R-:W-:Y:S02]  /*5000*/  FADD.FTZ R158, R155, R158 ;  /* 0x0000009e9b9e7221 */ /* 0x000fe40000010000 */
[C---:B------:R-:W-:Y:S01]  /*5010*/  HMMA.16816.F32 R112, R96.reuse, R104, RZ ;  /* 0x000000686070723c */ /* 0x040fe200000018ff */
[----:B------:R-:W-:Y:S01]  /*5020*/  FADD.FTZ R157, R157, R160 ;  /* 0x000000a09d9d7221 */ /* 0x000fe20000010000 */
[----:B------:R-:W-:Y:S06]  /*5030*/  MUFU.EX2 R181, R181 ;  /* 0x000000b500b57308 */ /* 0x000fec0000000800 */
[----:B------:R-:W-:Y:S01]  /*5040*/  HMMA.16816.F32 R52, R96, R60, RZ ;  /* 0x0000003c6034723c */ /* 0x000fe200000018ff */
[----:B--2---:R-:W-:Y:S01]  /*5050*/  FMNMX.FTZ R152, R91, R186, !PT ;  /* 0x000000ba5b987209 */ /* 0x004fe20007810000 */
[----:B------:R-:W-:Y:S01]  /*5060*/  FFMA.FTZ R186, R126, c[0x0][0x2d0], -R201 ;  /* 0x0000b4007eba7a23 */ /* 0x000fe200000108c9 */
[----:B---3--:R-:W-:Y:S01]  /*5070*/  F2FP.PACK_AB R11, R153, R156 ;  /* 0x0000009c990b723e */ /* 0x008fe200000000ff */
[----:B------:R-:W1:Y:S01]  /*5080*/  MUFU.EX2 R184, R184 ;  /* 0x000000b800b87308 */ /* 0x000e620000000800 */
[C---:B------:R-:W-:Y:S01]  /*5090*/  FSETP.NEU.FTZ.AND P0, PT, R152.reuse, -INF , PT ;  /* 0xff8000009800780b */ /* 0x040fe20003f1d000 */
[----:B------:R-:W-:-:S02]  /*50a0*/  FMUL.FTZ R203, R152, c[0x0][0x2d0] ;  /* 0x0000b40098cb7a20 */ /* 0x000fc40000410000 */
[C---:B------:R-:W-:Y:S01]  /*50b0*/  HMMA.16816.F32 R68, R96.reuse, R76, RZ ;  /* 0x0000004c6044723c */ /* 0x040fe200000018ff */
[----:B------:R-:W-:Y:S02]  /*50c0*/  FADD.FTZ R156, R156, R157 ;  /* 0x0000009d9c9c7221 */ /* 0x000fe40000010000 */
[----:B------:R-:W-:Y:S01]  /*50d0*/  FSEL R203, R203, RZ, P0 ;  /* 0x000000ffcbcb7208 */ /* 0x000fe20000000000 */
[----:B------:R-:W-:Y:S01]  /*50e0*/  MUFU.EX2 R183, R183 ;  /* 0x000000b700b77308 */ /* 0x000fe20000000800 */
[----:B------:R-:W-:Y:S01]  /*50f0*/  FADD.FTZ R156, R153, R156 ;  /* 0x0000009c999c7221 */ /* 0x000fe20000010000 */
[----:B------:R-:W-:Y:S02]  /*5100*/  PLOP3.LUT P0, PT, PT, PT, UP1, 0x40, 0x0 ;  /* 0x000000000000781c */ /* 0x000fe40003f0e818 */
[C---:B------:R-:W-:Y:S01]  /*5110*/  HMMA.16816.F32 R84, R96.reuse, R4, RZ ;  /* 0x000000046054723c */ /* 0x040fe200000018ff */
[--C-:B------:R-:W-:Y:S02]  /*5120*/  FFMA.FTZ R185, R75, c[0x0][0x2d0], -R203.reuse ;  /* 0x0000b4004bb97a23 */ /* 0x100fe400000108cb */
[--C-:B------:R-:W-:Y:S01]  /*5130*/  FFMA.FTZ R188, R140, c[0x0][0x2d0], -R203.reuse ;  /* 0x0000b4008cbc7a23 */ /* 0x100fe200000108cb */
[----:B------:R-:W2:Y:S01]  /*5140*/  MUFU.EX2 R186, R186 ;  /* 0x000000ba00ba7308 */ /* 0x000ea20000000800 */
[--C-:B------:R-:W-:Y:S01]  /*5150*/  FFMA.FTZ R192, R124, c[0x0][0x2d0], -R203.reuse ;  /* 0x0000b4007cc07a23 */ /* 0x100fe200000108cb */
[----:B-1----:R-:W-:Y:S01]  /*5160*/  F2FP.PACK_AB R92, R184, R181 ;  /* 0x000000b5b85c723e */ /* 0x002fe200000000ff */
[--C-:B------:R-:W-:Y:S01]  /*5170*/  FFMA.FTZ R191, R110, c[0x0][0x2d0], -R203.reuse ;  /* 0x0000b4006ebf7a23 */ /* 0x100fe200000108cb */
[----:B------:R-:W-:Y:S01]  /*5180*/  HMMA.16816.F32 R132, R96, R138, RZ ;  /* 0x0000008a6084723c */ /* 0x000fe200000018ff */
[----:B------:R-:W-:-:S02]  /*5190*/  FFMA.FTZ R200, R108, c[0x0][0x2d0], -R203 ;  /* 0x0000b4006cc87a23 */ /* 0x000fc400000108cb */
[--C-:B------:R-:W-:Y:S01]  /*51a0*/  FFMA.FTZ R197, R74, c[0x0][0x2d0], -R203.reuse ;  /* 0x0000b4004ac57a23 */ /* 0x100fe200000108cb */
[----:B------:R-:W-:Y:S01]  /*51b0*/  MUFU.EX2 R185, R185 ;  /* 0x000000b900b97308 */ /* 0x000fe20000000800 */
[--C-:B------:R-:W-:Y:S02]  /*51c0*/  FFMA.FTZ R198, R73, c[0x0][0x2d0], -R203.reuse ;  /* 0x0000b40049c67a23 */ /* 0x100fe400000108cb */
[--C-:B------:R-:W-:Y:S01]  /*51d0*/  FFMA.FTZ R199, R72, c[0x0][0x2d0], -R203.reuse ;  /* 0x0000b40048c77a23 */ /* 0x100fe200000108cb */
[----:B------:R-:W-:Y:S01]  /*51e0*/  HMMA.16816.F32 R116, R96, R122, RZ ;  /* 0x0000007a6074723c */ /* 0x000fe200000018ff */
[----:B------:R-:W-:Y:S02]  /*51f0*/  FADD.FTZ R184, R181, R184 ;  /* 0x000000b8b5b87221 */ /* 0x000fe40000010000 */
[----:B------:R-:W-:Y:S01]  /*5200*/  FFMA.FTZ R233, R187, c[0x0][0x2d0], -R203 ;  /* 0x0000b400bbe97a23 */ /* 0x000fe200000108cb */
[----:B------:R-:W1:Y:S01]  /*5210*/  MUFU.EX2 R188, R188 ;  /* 0x000000bc00bc7308 */ /* 0x000e620000000800 */
[----:B--2---:R-:W-:Y:S01]  /*5220*/  F2FP.PACK_AB R94, R186, R183 ;  /* 0x000000b7ba5e723e */ /* 0x004fe200000000ff */
[----:B------:R-:W-:-:S02]  /*5230*/  FADD.FTZ R183, R183, R184 ;  /* 0x000000b8b7b77221 */ /* 0x000fc40000010000 */
[C---:B------:R-:W-:Y:S02]  /*5240*/  HMMA.16816.F32 R100, R96.reuse, R106, RZ ;  /* 0x0000006a6064723c */ /* 0x040fe400000018ff */
[----:B------:R-:W-:Y:S02]  /*5250*/  FADD.FTZ R186, R186, R183 ;  /* 0x000000b7baba7221 */ /* 0x000fe40000010000 */
[----:B------:R-:W-:Y:S04]  /*5260*/  MUFU.EX2 R192, R192 ;  /* 0x000000c000c07308 */ /* 0x000fe80000000800 */
[----:B------:R-:W-:Y:S04]  /*5270*/  HMMA.16816.F32 R64, R96, R62, RZ ;  /* 0x0000003e6040723c */ /* 0x000fe800000018ff */
[----:B------:R-:W2:Y:S01]  /*5280*/  MUFU.EX2 R191, R191 ;  /* 0x000000bf00bf7308 */ /* 0x000ea20000000800 */
[----:B-1----:R-:W-:Y:S01]  /*5290*/  F2FP.PACK_AB R93, R188, R185 ;  /* 0x000000b9bc5d723e */ /* 0x002fe200000000ff */
[----:B------:R-:W-:-:S02]  /*52a0*/  FADD.FTZ R185, R185, R188 ;  /* 0x000000bcb9b97221 */ /* 0x000fc40000010000 */
[C---:B------:R-:W-:Y:S04]  /*52b0*/  HMMA.16816.F32 R80, R96.reuse, R78, RZ ;  /* 0x0000004e6050723c */ /* 0x040fe800000018ff */
[----:B------:R-:W-:Y:S04]  /*52c0*/  MUFU.EX2 R169, R169 ;  /* 0x000000a900a97308 */ /* 0x000fe80000000800 */
[----:B------:R-:W-:Y:S04]  /*52d0*/  HMMA.16816.F32 R96, R96, R6, RZ ;  /* 0x000000066060723c */ /* 0x000fe800000018ff */
[----:B------:R-:W1:Y:S01]  /*52e0*/  MUFU.EX2 R172, R172 ;  /* 0x000000ac00ac7308 */ /* 0x000e620000000800 */
[----:B--2---:R-:W-:Y:S01]  /*52f0*/  F2FP.PACK_AB R95, R191, R192 ;  /* 0x000000c0bf5f723e */ /* 0x004fe200000000ff */
[----:B------:R-:W-:-:S02]  /*5300*/  FADD.FTZ R192, R192, R185 ;  /* 0x000000b9c0c07221 */ /* 0x000fc40000010000 */
[C---:B------:R-:W-:Y:S02]  /*5310*/  HMMA.16816.F32 R144, R8.reuse, R148, R144 ;  /* 0x000000940890723c */ /* 0x040fe40000001890 */
[----:B------:R-:W-:Y:S02]  /*5320*/  FADD.FTZ R191, R191, R192 ;  /* 0x000000c0bfbf7221 */ /* 0x000fe40000010000 */
[----:B------:R-:W-:Y:S04]  /*5330*/  MUFU.EX2 R171, R171 ;  /* 0x000000ab00ab7308 */ /* 0x000fe80000000800 */
[----:B------:R-:W-:Y:S04]  /*5340*/  HMMA.16816.F32 R128, R8, R48, R128 ;  /* 0x000000300880723c */ /* 0x000fe80000001880 */
[----:B------:R-:W2:Y:S01]  /*5350*/  MUFU.EX2 R234, R234 ;  /* 0x000000ea00ea7308 */ /* 0x000ea20000000800 */
[----:B-1----:R-:W-:Y:S01]  /*5360*/  F2FP.PACK_AB R56, R172, R169 ;  /* 0x000000a9ac38723e */ /* 0x002fe200000000ff */
[----:B------:R-:W-:-:S02]  /*5370*/  FADD.FTZ R169, R169, R158 ;  /* 0x0000009ea9a97221 */ /* 0x000fc40000010000 */
[C---:B------:R-:W-:Y:S02]  /*5380*/  HMMA.16816.F32 R112, R8.reuse, R44, R112 ;  /* 0x0000002c0870723c */ /* 0x040fe40000001870 */
[----:B------:R-:W-:Y:S02]  /*5390*/  FADD.FTZ R172, R172, R169 ;  /* 0x000000a9acac7221 */ /* 0x000fe40000010000 */
[----:B------:R-:W-:Y:S04]  /*53a0*/  MUFU.EX2 R173, R173 ;  /* 0x000000ad00ad7308 */ /* 0x000fe80000000800 */
[----:B------:R-:W-:Y:S04]  /*53b0*/  HMMA.16816.F32 R52, R8, R40, R52 ;  /* 0x000000280834723c */ /* 0x000fe80000001834 */
        /* <DEDUP_REMOVED lines=13> */
[----:B------:R-:W-:Y:S01]  /*5490*/  HMMA.16816.F32 R116, R8, R50, R116 ;  /* 0x000000320874723c */ /* 0x000fe20000001874 */
[----:B--2---:R-:W-:-:S03]  /*54a0*/  F2FP.PACK_AB R59, R176, R175 ;  /* 0x000000afb03b723e */ /* 0x004fc600000000ff */
[----:B------:R-:W1:Y:S01]  /*54b0*/  MUFU.EX2 R196, R196 ;  /* 0x000000c400c47308 */ /* 0x000e620000000800 */
[----:B------:R-:W-:-:S03]  /*54c0*/  FADD.FTZ R175, R175, R174 ;  /* 0x000000aeafaf7221 */ /* 0x000fc60000010000 */
[----:B------:R-:W-:Y:S01]  /*54d0*/  HMMA.16816.F32 R100, R8, R46, R100 ;  /* 0x0000002e0864723c */ /* 0x000fe20000001864 */
[----:B------:R-:W-:-:S03]  /*54e0*/  FADD.FTZ R235, R176, R175 ;  /* 0x000000afb0eb7221 */ /* 0x000fc60000010000 */
[----:B------:R-:W-:Y:S04]  /*54f0*/  MUFU.EX2 R195, R195 ;  /* 0x000000c300c37308 */ /* 0x000fe80000000800 */
[C---:B------:R-:W-:Y:S04]  /*5500*/  HMMA.16816.F32 R64, R8.reuse, R42, R64 ;  /* 0x0000002a0840723c */ /* 0x040fe80000001840 */
[----:B------:R-:W-:Y:S04]  /*5510*/  MUFU.EX2 R194, R194 ;  /* 0x000000c200c27308 */ /* 0x000fe80000000800 */
[C---:B------:R-:W-:Y:S04]  /*5520*/  HMMA.16816.F32 R80, R8.reuse, R38, R80 ;  /* 0x000000260850723c */ /* 0x040fe80000001850 */
[----:B------:R-:W-:Y:S04]  /*5530*/  MUFU.EX2 R200, R200 ;  /* 0x000000c800c87308 */ /* 0x000fe80000000800 */
[----:B------:R-:W-:Y:S01]  /*5540*/  HMMA.16816.F32 R96, R8, R34, R96 ;  /* 0x000000220860723c */ /* 0x000fe20000001860 */
[----:B------:R-:W2:Y:S03]  /*5550*/  LDSM.16.MT88.4 R8, [R212+0x2100] ;  /* 0x00210000d408783b */ /* 0x000ea60000004200 */
[----:B------:R-:W3:Y:S04]  /*5560*/  MUFU.EX2 R197, R197 ;  /* 0x000000c500c57308 */ /* 0x000ee80000000800 */
[C---:B------:R-:W-:Y:S04]  /*5570*/  HMMA.16816.F32 R124, R92.reuse, R120, RZ ;  /* 0x000000785c7c723c */ /* 0x040fe800000018ff */
[----:B------:R-:W-:Y:S04]  /*5580*/  MUFU.EX2 R198, R198 ;  /* 0x000000c600c67308 */ /* 0x000fe80000000800 */
[C---:B------:R-:W-:Y:S04]  /*5590*/  HMMA.16816.F32 R108, R92.reuse, R104, RZ ;  /* 0x000000685c6c723c */ /* 0x040fe800000018ff */
[----:B------:R-:W4:Y:S04]  /*55a0*/  MUFU.EX2 R199, R199 ;  /* 0x000000c700c77308 */ /* 0x000f280000000800 */
[----:B------:R-:W-:Y:S04]  /*55b0*/  HMMA.16816.F32 R88, R92, R4, RZ ;  /* 0x000000045c58723c */ /* 0x000fe800000018ff */
[----:B------:R-:W-:Y:S03]  /*55c0*/  MUFU.EX2 R233, R233 ;  /* 0x000000e900e97308 */ /* 0x000fe60000000800 */
[----:B-1----:R-:W-:Y:S01]  /*55d0*/  F2FP.PACK_AB R4, R196, R193 ;  /* 0x000000c1c404723e */ /* 0x002fe200000000ff */
[----:B------:R-:W-:Y:S01]  /*55e0*/  HMMA.16816.F32 R144, R56, R28, R144 ;  /* 0x0000001c3890723c */ /* 0x000fe20000001890 */
[----:B---3--:R-:W-:Y:S01]  /*55f0*/  F2FP.PACK_AB R5, R197, R200 ;  /* 0x000000c8c505723e */ /* 0x008fe200000000ff */
[----:B------:R-:W-:-:S02]  /*5600*/  FADD.FTZ R193, R193, R186 ;  /* 0x000000bac1c17221 */ /* 0x000fc40000010000 */
[----:B------:R-:W-:Y:S02]  /*5610*/  FADD.FTZ R200, R200, R191 ;  /* 0x000000bfc8c87221 */ /* 0x000fe40000010000 */
[----:B------:R-:W-:Y:S02]  /*5620*/  FADD.FTZ R196, R196, R193 ;  /* 0x000000c1c4c47221 */ /* 0x000fe40000010000 */
[----:B------:R-:W-:Y:S01]  /*5630*/  HMMA.16816.F32 R128, R56, R24, R128 ;  /* 0x000000183880723c */ /* 0x000fe20000001880 */
[----:B------:R-:W-:-:S07]  /*5640*/  FADD.FTZ R197, R197, R200 ;  /* 0x000000c8c5c57221 */ /* 0x000fce0000010000 */
[C---:B------:R-:W-:Y:S08]  /*5650*/  HMMA.16816.F32 R112, R56.reuse, R20, R112 ;  /* 0x000000143870723c */ /* 0x040ff00000001870 */
[C---:B------:R-:W-:Y:S08]  /*5660*/  HMMA.16816.F32 R52, R56.reuse, R16, R52 ;  /* 0x000000103834723c */ /* 0x040ff00000001834 */
[C---:B------:R-:W-:Y:S08]  /*5670*/  HMMA.16816.F32 R68, R56.reuse, R12, R68 ;  /* 0x0000000c3844723c */ /* 0x040ff00000001844 */
[C---:B--2---:R-:W-:Y:S08]  /*5680*/  HMMA.16816.F32 R84, R56.reuse, R8, R84 ;  /* 0x000000083854723c */ /* 0x044ff00000001854 */
[C---:B------:R-:W-:Y:S08]  /*5690*/  HMMA.16816.F32 R132, R56.reuse, R30, R132 ;  /* 0x0000001e3884723c */ /* 0x040ff00000001884 */
[C---:B------:R-:W-:Y:S08]  /*56a0*/  HMMA.16816.F32 R116, R56.reuse, R26, R116 ;  /* 0x0000001a3874723c */ /* 0x040ff00000001874 */
[C---:B------:R-:W-:Y:S08]  /*56b0*/  HMMA.16816.F32 R100, R56.reuse, R22, R100 ;  /* 0x000000163864723c */ /* 0x040ff00000001864 */
[C---:B------:R-:W-:Y:S08]  /*56c0*/  HMMA.16816.F32 R64, R56.reuse, R18, R64 ;  /* 0x000000123840723c */ /* 0x040ff00000001840 */
[C---:B------:R-:W-:Y:S08]  /*56d0*/  HMMA.16816.F32 R80, R56.reuse, R14, R80 ;  /* 0x0000000e3850723c */ /* 0x040ff00000001850 */
[----:B------:R-:W-:Y:S08]  /*56e0*/  HMMA.16816.F32 R96, R56, R10, R96 ;  /* 0x0000000a3860723c */ /* 0x000ff00000001860 */
[C---:B------:R-:W-:Y:S08]  /*56f0*/  HMMA.16816.F32 R56, R92.reuse, R60, RZ ;  /* 0x0000003c5c38723c */ /* 0x040ff000000018ff */
[C---:B------:R-:W-:Y:S08]  /*5700*/  HMMA.16816.F32 R72, R92.reuse, R76, RZ ;  /* 0x0000004c5c48723c */ /* 0x040ff000000018ff */
[C---:B------:R-:W-:Y:S08]  /*5710*/  HMMA.16816.F32 R140, R92.reuse, R136, RZ ;  /* 0x000000885c8c723c */ /* 0x040ff000000018ff */
[C---:B------:R-:W-:Y:S08]  /*5720*/  HMMA.16816.F32 R136, R92.reuse, R138, RZ ;  /* 0x0000008a5c88723c */ /* 0x040ff000000018ff */
[C---:B------:R-:W-:Y:S08]  /*5730*/  HMMA.16816.F32 R120, R92.reuse, R122, RZ ;  /* 0x0000007a5c78723c */ /* 0x040ff000000018ff */
[C---:B------:R-:W-:Y:S08]  /*5740*/  HMMA.16816.F32 R104, R92.reuse, R106, RZ ;  /* 0x0000006a5c68723c */ /* 0x040ff000000018ff */
[C---:B------:R-:W-:Y:S08]  /*5750*/  HMMA.16816.F32 R60, R92.reuse, R62, RZ ;  /* 0x0000003e5c3c723c */ /* 0x040ff000000018ff */
[C---:B------:R-:W-:Y:S08]  /*5760*/  HMMA.16816.F32 R76, R92.reuse, R78, RZ ;  /* 0x0000004e5c4c723c */ /* 0x040ff000000018ff */
[----:B------:R-:W-:Y:S07]  /*5770*/  HMMA.16816.F32 R92, R92, R6, RZ ;  /* 0x000000065c5c723c */ /* 0x000fee00000018ff */
[----:B------:R-:W-:Y:S01]  /*5780*/  F2FP.PACK_AB R6, R194, R195 ;  /* 0x000000c3c206723e */ /* 0x000fe200000000ff */
[----:B------:R-:W-:Y:S01]  /*5790*/  FADD.FTZ R195, R195, R196 ;  /* 0x000000c4c3c37221 */ /* 0x000fe20000010000 */
[----:B----4-:R-:W-:Y:S01]  /*57a0*/  F2FP.PACK_AB R7, R199, R198 ;  /* 0x000000c6c707723e */ /* 0x010fe200000000ff */
[----:B------:R-:W-:-:S02]  /*57b0*/  FADD.FTZ R198, R198, R197 ;  /* 0x000000c5c6c67221 */ /* 0x000fc40000010000 */
[----:B------:R-:W-:Y:S02]  /*57c0*/  FADD.FTZ R195, R194, R195 ;  /* 0x000000c3c2c37221 */ /* 0x000fe40000010000 */
[----:B------:R-:W-:Y:S02]  /*57d0*/  FADD.FTZ R199, R199, R198 ;  /* 0x000000c6c7c77221 */ /* 0x000fe40000010000 */
[C---:B------:R-:W-:Y:S07]  /*57e0*/  HMMA.16816.F32 R124, R4.reuse, R48, R124 ;  /* 0x00000030047c723c */ /* 0x040fee000000187c */
[--C-:B------:R-:W-:Y:S01]  /*57f0*/  FFMA.FTZ R48, R182, c[0x0][0x2d0], -R201.reuse ;  /* 0x0000b400b6307a23 */ /* 0x100fe200000108c9 */
[C---:B------:R-:W-:Y:S05]  /*5800*/  HMMA.16816.F32 R108, R4.reuse, R44, R108 ;  /* 0x0000002c046c723c */ /* 0x040fea000000186c */
[----:B------:R-:W-:Y:S02]  /*5810*/  MUFU.EX2 R48, R48 ;  /* 0x0000003000307308 */ /* 0x000fe40000000800 */
[----:B------:R-:W-:Y:S01]  /*5820*/  FFMA.FTZ R45, R179, c[0x0][0x2d0], -R201 ;  /* 0x0000b400b32d7a23 */ /* 0x000fe200000108c9 */
[C---:B------:R-:W-:Y:S05]  /*5830*/  HMMA.16816.F32 R88, R4.reuse, R32, R88 ;  /* 0x000000200458723c */ /* 0x040fea0000001858 */
[----:B------:R-:W1:Y:S02]  /*5840*/  MUFU.EX2 R45, R45 ;  /* 0x0000002d002d7308 */ /* 0x000e640000000800 */
[--C-:B------:R-:W-:Y:S01]  /*5850*/  FFMA.FTZ R32, R180, c[0x0][0x2d0], -R203.reuse ;  /* 0x0000b400b4207a23 */ /* 0x100fe200000108cb */
[----:B------:R-:W-:Y:S01]  /*5860*/  HMMA.16816.F32 R56, R4, R40, R56 ;  /* 0x000000280438723c */ /* 0x000fe20000001838 */
[----:B------:R-:W-:-:S04]  /*5870*/  FFMA.FTZ R33, R190, c[0x0][0x2d0], -R203 ;  /* 0x0000b400be217a23 */ /* 0x000fc800000108cb */
[----:B------:R-:W-:Y:S02]  /*5880*/  MUFU.EX2 R32, R32 ;  /* 0x0000002000207308 */ /* 0x000fe40000000800 */
[--C-:B------:R-:W-:Y:S01]  /*5890*/  FFMA.FTZ R40, R178, c[0x0][0x2d0], -R201.reuse ;  /* 0x0000b400b2287a23 */ /* 0x100fe200000108c9 */
[C---:B------:R-:W-:Y:S05]  /*58a0*/  HMMA.16816.F32 R72, R4.reuse, R36, R72 ;  /* 0x000000240448723c */ /* 0x040fea0000001848 */
[----:B------:R-:W2:Y:S02]  /*58b0*/  MUFU.EX2 R33, R33 ;  /* 0x0000002100217308 */ /* 0x000ea40000000800 */
[----:B------:R-:W-:Y:S01]  /*58c0*/  FFMA.FTZ R37, R177, c[0x0][0x2d0], -R201 ;  /* 0x0000b400b1257a23 */ /* 0x000fe200000108c9 */
[----:B------:R-:W-:Y:S01]  /*58d0*/  HMMA.16816.F32 R140, R4, R148, R140 ;  /* 0x00000094048c723c */ /* 0x000fe2000000188c */
[----:B------:R-:W-:-:S04]  /*58e0*/  FFMA.FTZ R36, R189, c[0x0][0x2d0], -R203 ;  /* 0x0000b400bd247a23 */ /* 0x000fc800000108cb */
[----:B------:R-:W-:Y:S03]  /*58f0*/  MUFU.EX2 R40, R40 ;  /* 0x0000002800287308 */ /* 0x000fe60000000800 */
[C---:B------:R-:W-:Y:S05]  /*5900*/  HMMA.16816.F32 R136, R4.reuse, R150, R136 ;  /* 0x000000960488723c */ /* 0x040fea0000001888 */
[----:B------:R-:W3:Y:S03]  /*5910*/  MUFU.EX2 R37, R37 ;  /* 0x0000002500257308 */ /* 0x000ee60000000800 */
[C---:B------:R-:W-:Y:S05]  /*5920*/  HMMA.16816.F32 R120, R4.reuse, R50, R120 ;  /* 0x000000320478723c */ /* 0x040fea0000001878 */
[----:B------:R-:W4:Y:S03]  /*5930*/  MUFU.EX2 R36, R36 ;  /* 0x0000002400247308 */ /* 0x000f260000000800 */
[C---:B------:R-:W-:Y:S08]  /*5940*/  HMMA.16816.F32 R104, R4.reuse, R46, R104 ;  /* 0x0000002e0468723c */ /* 0x040ff00000001868 */
[C---:B------:R-:W-:Y:S08]  /*5950*/  HMMA.16816.F32 R60, R4.reuse, R42, R60 ;  /* 0x0000002a043c723c */ /* 0x040ff0000000183c */
[C---:B------:R-:W-:Y:S08]  /*5960*/  HMMA.16816.F32 R76, R4.reuse, R38, R76 ;  /* 0x00000026044c723c */ /* 0x040ff0000000184c */
[----:B------:R-:W-:Y:S07]  /*5970*/  HMMA.16816.F32 R92, R4, R34, R92 ;  /* 0x00000022045c723c */ /* 0x000fee000000185c */
[----:B-1----:R-:W-:Y:S01]  /*5980*/  F2FP.PACK_AB R4, R45, R48 ;  /* 0x000000302d04723e */ /* 0x002fe200000000ff */
[----:B------:R-:W-:Y:S01]  /*5990*/  FADD.FTZ R48, R48, R195 ;  /* 0x000000c330307221 */ /* 0x000fe20000010000 */
[----:B--2---:R-:W-:Y:S01]  /*59a0*/  F2FP.PACK_AB R5, R33, R32 ;  /* 0x000000202105723e */ /* 0x004fe200000000ff */
[----:B------:R-:W-:Y:S01]  /*59b0*/  FADD.FTZ R32, R32, R199 ;  /* 0x000000c720207221 */ /* 0x000fe20000010000 */
[----:B---3--:R-:W-:Y:S01]  /*59c0*/  F2FP.PACK_AB R6, R37, R40 ;  /* 0x000000282506723e */ /* 0x008fe200000000ff */
[----:B------:R-:W-:Y:S01]  /*59d0*/  FADD.FTZ R45, R45, R48 ;  /* 0x000000302d2d7221 */ /* 0x000fe20000010000 */
[----:B----4-:R-:W-:Y:S01]  /*59e0*/  F2FP.PACK_AB R7, R233, R36 ;  /* 0x00000024e907723e */ /* 0x010fe200000000ff */
[----:B------:R-:W-:-:S02]  /*59f0*/  FADD.FTZ R33, R33, R32 ;  /* 0x0000002021217221 */ /* 0x000fc40000010000 */
[----:B------:R-:W-:Y:S02]  /*5a00*/  FADD.FTZ R40, R40, R45 ;  /* 0x0000002d28287221 */ /* 0x000fe40000010000 */
[----:B------:R-:W-:Y:S02]  /*5a10*/  FADD.FTZ R36, R36, R33 ;  /* 0x0000002124247221 */ /* 0x000fe40000010000 */
[----:B------:R-:W-:Y:S01]  /*5a20*/  HMMA.16816.F32 R140, R4, R28, R140 ;  /* 0x0000001c048c723c */ /* 0x000fe2000000188c */
[----:B------:R-:W-:Y:S02]  /*5a30*/  FADD.FTZ R232, R37, R40 ;  /* 0x0000002825e87221 */ /* 0x000fe40000010000 */
[----:B------:R-:W-:-:S05]  /*5a40*/  FADD.FTZ R233, R233, R36 ;  /* 0x00000024e9e97221 */ /* 0x000fca0000010000 */
[C---:B------:R-:W-:Y:S08]  /*5a50*/  HMMA.16816.F32 R136, R4.reuse, R30, R136 ;  /* 0x0000001e0488723c */ /* 0x040ff00000001888 */
        /* <DEDUP_REMOVED lines=9> */
[----:B------:R-:W-:Y:S01]  /*5af0*/  HMMA.16816.F32 R92, R4, R10, R92 ;  /* 0x0000000a045c723c */ /* 0x000fe2000000185c */
[----:B------:R-:W-:Y:S07]  /*5b00*/  @P0 BRA `(.L_x_403) ;  /* 0x0000015000000947 */ /* 0x000fee0003800000 */
[----:B------:R-:W-:Y:S01]  /*5b10*/  ISETP.LT.AND P0, PT, RZ, UR4, PT ;  /* 0x00000004ff007c0c */ /* 0x000fe2000bf01270 */
[----:B------:R-:W-:-:S02]  /*5b20*/  UIADD3 UR9, UR4, -0x1, URZ ;  /* 0xffffffff04097890 */ /* 0x000fc4000fffe03f */
[----:B------:R-:W-:-:S10]  /*5b30*/  ULDC UR7, c[0x0][0x32c] ;  /* 0x0000cb0000077ab9 */ /* 0x000fd40000000800 */
[----:B------:R-:W-:Y:S05]  /*5b40*/  @P0 BRA `(.L_x_404) ;  /* 0x0000008000000947 */ /* 0x000fea0003800000 */
[----:B------:R-:W-:Y:S02]  /*5b50*/  UISETP.NE.AND UP0, UPT, UR7, 0x1, UPT ;  /* 0x000000010700788c */ /* 0x000fe4000bf05270 */
[----:B------:R-:W-:-:S03]  /*5b60*/  UIADD3 UR9, -UR4, URZ, URZ ;  /* 0x0000003f04097290 */ /* 0x000fc6000fffe13f */
[----:B------:R-:W-:Y:S02]  /*5b70*/  ULDC.64 UR4, c[0x0][0x330] ;  /* 0x0000cc0000047ab9 */ /* 0x000fe40000000a00 */
[----:B------:R-:W-:-:S07]  /*5b80*/  UIMAD.WIDE.U32 UR14, UR9, UR4, URZ ;  /* 0x00000004090e72a5 */ /* 0x000fce000f8e003f */
[----:B------:R-:W-:Y:S02]  /*5b90*/  @UP0 UMOV UR11, UR15 ;  /* 0x0000000f000b0c82 */ /* 0x000fe40008000000 */
[----:B------:R-:W-:-:S04]  /*5ba0*/  @UP0 USHF.R.U32.HI UR9, URZ, UR5, UR11 ;  /* 0x000000053f090299 */ /* 0x000fc8000801160b */
[----:B------:R-:W-:Y:S01]  /*5bb0*/  ULOP3.LUT UR9, URZ, UR9, URZ, 0x33, !UPT ;  /* 0x000000093f097292 */ /* 0x000fe2000f8e333f */
[----:B------:R-:W-:Y:S05]  /*5bc0*/  BRA `(.L_x_405) ;  /* 0x0000005000007947 */ /* 0x000fea0003800000 */
.L_x_404:
[----:B------:R-:W-:Y:S02]  /*5bd0*/  UISETP.NE.AND UP0, UPT, UR7, 0x1, UPT ;  /* 0x000000010700788c */ /* 0x000fe4000bf05270 */
[----:B------:R-:W-:Y:S02]  /*5be0*/  ULDC.64 UR4, c[0x0][0x330] ;  /* 0x0000cc0000047ab9 */ /* 0x000fe40000000a00 */
[----:B------:R-:W-:-:S07]  /*5bf0*/  UIMAD.WIDE.U32 UR14, UR9, UR4, URZ ;  /* 0x00000004090e72a5 */ /* 0x000fce000f8e003f */
[----:B------:R-:W-:Y:S02]  /*5c00*/  @UP0 UMOV UR11, UR15 ;  /* 0x0000000f000b0c82 */ /* 0x000fe40008000000 */
[----:B------:R-:W-:Y:S02]  /*5c10*/  @UP0 USHF.R.U32.HI UR9, URZ, UR5, UR11 ;  /* 0x000000053f090299 */ /* 0x000fe4000801160b */
.L_x_405:
[----:B------:R-:W-:Y:S02]  /*5c20*/  ULDC UR4, c[0x0][0x32c] ;  /* 0x0000cb0000047ab9 */ /* 0x000fe40000000800 */
[----:B------:R-:W-:-:S04]  /*5c30*/  UIMAD UR4, UR9, UR7, UR4 ;  /* 0x00000007090472a4 */ /* 0x000fc8000f8e0204 */
[----:B------:R-:W-:-:S04]  /*5c40*/  UISETP.LT.AND UP0, UPT, UR8, UR4, UPT ;  /* 0x000000040800728c */ /* 0x000fc8000bf01270 */
[----:B------:R-:W-:-:S03]  /*5c50*/  USEL UR8, UR8, UR4, UP0 ;  /* 0x0000000408087287 */ /* 0x000fc60008000000 */
.L_x_403:
[----:B------:R-:W1:Y:S01]  /*5c60*/  R2UR UR7, R219 ;  /* 0x00000000db0773c2 */ /* 0x000e6200000e0000 */
[----:B------:R-:W-:-:S04]  /*5c70*/  UIMAD.WIDE UR4, UR8, 0x2aaaaaab, URZ ;  /* 0x2aaaaaab080478a5 */ /* 0x000fc8000f8e023f */
[----:B------:R-:W-:-:S04]  /*5c80*/  USHF.R.U32.HI UR4, URZ, 0x1f, UR5 ;  /* 0x0000001f3f047899 */ /* 0x000fc80008011605 */
[----:B------:R-:W-:-:S04]  /*5c90*/  ULEA.HI.SX32 UR4, UR5, UR4, 0x1d ;  /* 0x0000000405047291 */ /* 0x000fc8000f8fea3f */
[----:B-1----:R-:W-:-:S04]  /*5ca0*/  UISETP.LT.AND UP0, UPT, UR7, UR4, UPT ;  /* 0x000000040700728c */ /* 0x002fc8000bf01270 */
[----:B------:R-:W-:-:S06]  /*5cb0*/  USEL UR4, UR7, UR4, !UP0 ;  /* 0x0000000407047287 */ /* 0x000fcc000c000000 */
[----:B------:R-:W-:-:S13]  /*5cc0*/  ISETP.GE.AND P0, PT, R238, UR4, PT ;  /* 0x00000004ee007c0c */ /* 0x000fda000bf06270 */
[----:B------:R-:W-:Y:S05]  /*5cd0*/  @!P0 BRA `(.L_x_406) ;  /* 0x000044f000008947 */ /* 0x000fea0003800000 */
[----:B------:R-:W-:Y:S01]  /*5ce0*/  IADD3 R243, P0, R220, 0x20, RZ ;  /* 0x00000020dcf37810 */ /* 0x000fe20007f1e0ff */
[----:B------:R-:W-:Y:S01]  /*5cf0*/  IMAD.MOV.U32 R150, RZ, RZ, R2 ;  /* 0x000000ffff967224 */ /* 0x000fe200078e0002 */
[----:B------:R-:W-:Y:S01]  /*5d00*/  IADD3 R203, P1, R224, 0x20, RZ ;  /* 0x00000020e0cb7810 */ /* 0x000fe20007f3e0ff */
[----:B------:R-:W-:Y:S01]  /*5d10*/  IMAD.MOV.U32 R151, RZ, RZ, R3 ;  /* 0x000000ffff977224 */ /* 0x000fe200078e0003 */
[-C--:B------:R-:W-:Y:S01]  /*5d20*/  IADD3.X R242, RZ, R231.reuse, RZ, P0, !PT ;  /* 0x000000e7fff27210 */ /* 0x080fe200007fe4ff */
[----:B------:R-:W-:Y:S01]  /*5d30*/  IMAD.MOV.U32 R148, RZ, RZ, R152 ;  /* 0x000000ffff947224 */ /* 0x000fe200078e0098 */
[----:B------:R-:W-:Y:S01]  /*5d40*/  IADD3 R241, P2, R220, 0x40, RZ ;  /* 0x00000040dcf17810 */ /* 0x000fe20007f5e0ff */
[----:B------:R-:W-:Y:S01]  /*5d50*/  IMAD.MOV.U32 R149, RZ, RZ, R0 ;  /* 0x000000ffff957224 */ /* 0x000fe200078e0000 */
[----:B------:R-:W-:Y:S01]  /*5d60*/  IADD3 R201, P0, R224, 0x40, RZ ;  /* 0x00000040e0c97810 */ /* 0x000fe20007f1e0ff */
[----:B------:R-:W-:Y:S01]  /*5d70*/  IMAD.X R202, RZ, RZ, R237, P1 ;  /* 0x000000ffffca7224 */ /* 0x000fe200008e06ed */
[----:B------:R-:W-:-:S02]  /*5d80*/  IADD3.X R240, RZ, R231, RZ, P2, !PT ;  /* 0x000000e7fff07210 */ /* 0x000fc400017fe4ff */
[----:B------:R-:W-:Y:S02]  /*5d90*/  IADD3.X R200, RZ, R237, RZ, P0, !PT ;  /* 0x000000edffc87210 */ /* 0x000fe400007fe4ff */
.L_x_425:
[----:B------:R-:W-:Y:S04]  /*5da0*/  DEPBAR.LE SB0, 0x0 ;  /* 0x000080000000791a */ /* 0x000fe80000000000 */
[----:B------:R-:W-:Y:S01]  /*5db0*/  BAR.SYNC.DEFER_BLOCKING 0x0 ;  /* 0x0000000000007b1d */ /* 0x000fe20000010000 */
[----:B------:R-:W-:Y:S05]  /*5dc0*/  ISETP.GT.AND P0, PT, R219, R238, PT ;  /* 0x000000eedb00720c */ /* 0x000fea0003f04270 */
[----:B------:R1:W2:Y:S04]  /*5dd0*/  LDSM.16.M88.4 R152, [R217+0x4900] ;  /* 0x00490000d998783b */ /* 0x0002a80000000200 */
[----:B------:R1:W3:Y:S04]  /*5de0*/  LDSM.16.M88.4 R160, [R217+0x5900] ;  /* 0x00590000d9a0783b */ /* 0x0002e80000000200 */
[----:B------:R1:W4:Y:S04]  /*5df0*/  LDSM.16.M88.4 R156, [R216+0x2500] ;  /* 0x00250000d89c783b */ /* 0x0003280000000200 */
[----:B------:R1:W1:Y:S04]  /*5e00*/  LDSM.16.M88.4 R164, [R216+0x2900] ;  /* 0x00290000d8a4783b */ /* 0x0002680000000200 */
[----:B------:R1:W1:Y:S04]  /*5e10*/  LDSM.16.M88.4 R168, [R216+0x2d00] ;  /* 0x002d0000d8a8783b */ /* 0x0002680000000200 */
[----:B------:R1:W1:Y:S04]  /*5e20*/  LDSM.16.M88.4 R172, [R213+0x4900] ;  /* 0x00490000d5ac783b */ /* 0x0002680000000200 */
[----:B------:R1:W1:Y:S04]  /*5e30*/  LDSM.16.M88.4 R180, [R213+0x5900] ;  /* 0x00590000d5b4783b */ /* 0x0002680000000200 */
[----:B------:R1:W1:Y:S04]  /*5e40*/  LDSM.16.M88.4 R176, [R215] ;  /* 0x00000000d7b0783b */ /* 0x0002680000000200 */
[----:B------:R1:W1:Y:S04]  /*5e50*/  LDSM.16.M88.4 R184, [R211] ;  /* 0x00000000d3b8783b */ /* 0x0002680000000200 */
[----:B------:R1:W1:Y:S01]  /*5e60*/  LDSM.16.M88.4 R188, [R210] ;  /* 0x00000000d2bc783b */ /* 0x0002620000000200 */
[----:B------:R-:W-:-:S05]  /*5e70*/  @P0 BRA `(.L_x_407) ;  /* 0x000002b000000947 */ /* 0x000fca0003800000 */
[----:B------:R-:W-:Y:S01]  /*5e80*/  SHF.R.S32.HI R3, RZ, 0x1f, R238 ;  /* 0x0000001fff037819 */ /* 0x000fe200000114ee */
[C---:B------:R-:W-:Y:S04]  /*5e90*/  IMAD.WIDE.U32 R4, R238.reuse, c[0x0][0x208], RZ ;  /* 0x00008200ee047a25 */ /* 0x040fe800078e00ff */
[----:B------:R-:W-:Y:S04]  /*5ea0*/  IMAD R3, R3, c[0x0][0x208], RZ ;  /* 0x0000820003037a24 */ /* 0x000fe800078e02ff */
[----:B------:R-:W-:Y:S04]  /*5eb0*/  IMAD R3, R238, c[0x0][0x20c], R3 ;  /* 0x00008300ee037a24 */ /* 0x000fe800078e0203 */
[----:B------:R-:W-:Y:S02]  /*5ec0*/  IMAD.IADD R3, R5, 0x1, R3 ;  /* 0x0000000105037824 */ /* 0x000fe400078e0203 */
[----:B------:R-:W-:Y:S04]  /*5ed0*/  IMAD.WIDE.U32 R4, R4, 0x30, RZ ;  /* 0x0000003004047825 */ /* 0x000fe800078e00ff */
[----:B------:R-:W-:Y:S01]  /*5ee0*/  IMAD R3, R3, 0x30, RZ ;  /* 0x0000003003037824 */ /* 0x000fe200078e02ff */
[-C--:B------:R-:W-:Y:S02]  /*5ef0*/  IADD3 R9, P0, R220, R4.reuse, RZ ;  /* 0x00000004dc097210 */ /* 0x080fe40007f1e0ff */
[-C--:B------:R-:W-:Y:S01]  /*5f00*/  IADD3 R7, P1, R241, R4.reuse, RZ ;  /* 0x00000004f1077210 */ /* 0x080fe20007f3e0ff */
[----:B------:R-:W-:Y:S01]  /*5f10*/  IMAD.IADD R3, R5, 0x1, R3 ;  /* 0x0000000105037824 */ /* 0x000fe200078e0203 */
[----:B------:R-:W-:Y:S03]  /*5f20*/  LEA R12, P2, R9, c[0x0][0x1f8], 0x1 ;  /* 0x00007e00090c7a11 */ /* 0x000fe600078408ff */
[----:B------:R-:W-:Y:S01]  /*5f30*/  IMAD.X R0, R3, 0x1, R231, P0 ;  /* 0x0000000103007824 */ /* 0x000fe200000e06e7 */
[-C--:B------:R-:W-:Y:S01]  /*5f40*/  IADD3 R5, P0, R243, R4.reuse, RZ ;  /* 0x00000004f3057210 */ /* 0x080fe20007f1e0ff */
[----:B------:R-:W-:Y:S01]  /*5f50*/  IMAD.X R2, R3, 0x1, R240, P1 ;  /* 0x0000000103027824 */ /* 0x000fe200008e06f0 */
[----:B------:R-:W-:Y:S02]  /*5f60*/  LEA R6, P1, R7, c[0x0][0x1f8], 0x1 ;  /* 0x00007e0007067a11 */ /* 0x000fe400078208ff */
[----:B------:R-:W-:Y:S01]  /*5f70*/  LEA.HI.X R13, R9, c[0x0][0x1fc], R0, 0x1, P2 ;  /* 0x00007f00090d7a11 */ /* 0x000fe200010f0c00 */
[----:B------:R-:W-:Y:S01]  /*5f80*/  IMAD.X R0, R3, 0x1, R242, P0 ;  /* 0x0000000103007824 */ /* 0x000fe200000e06f2 */
[C---:B------:R-:W-:Y:S02]  /*5f90*/  LEA R10, P2, R5.reuse, c[0x0][0x1f8], 0x1 ;  /* 0x00007e00050a7a11 */ /* 0x040fe400078408ff */
[----:B------:R-:W-:Y:S01]  /*5fa0*/  @!P3 IADD3 R4, P0, R226, R4, RZ ;  /* 0x00000004e204b210 */ /* 0x000fe20007f1e0ff */
[----:B------:R-:W-:Y:S01]  /*5fb0*/  @!PT LDS RZ, [RZ] ;  /* 0x00000000fffff984 */ /* 0x000fe20000000800 */
[----:B------:R-:W-:Y:S01]  /*5fc0*/  @!PT LDS RZ, [RZ] ;  /* 0x00000000fffff984 */ /* 0x000fe20000000800 */
[----:B------:R-:W-:Y:S01]  /*5fd0*/  @!PT LDS RZ, [RZ] ;  /* 0x00000000fffff984 */ /* 0x000fe20000000800 */
[----:B------:R4:W-:Y:S01]  /*5fe0*/  LDGSTS.E.BYPASS.LTC128B.128 [R218+0x100], [R12.64], !P6 ;  /* 0x001000000cda7fae */ /* 0x0009e2000f101d4c */
[----:B------:R-:W-:Y:S02]  /*5ff0*/  LEA.HI.X R11, R5, c[0x0][0x1fc], R0, 0x1, P2 ;  /* 0x00007f00050b7a11 */ /* 0x000fe400010f0c00 */
[C---:B------:R-:W-:Y:S01]  /*6000*/  @!P3 IADD3 R0, P2, R4.reuse, R220, RZ ;  /* 0x000000dc0400b210 */ /* 0x040fe20007f5e0ff */
[----:B------:R-:W-:Y:S01]  /*6010*/  @!P3 IMAD.X R3, R3, 0x1, R223, P0 ;  /* 0x000000010303b824 */ /* 0x000fe200000e06df */
[----:B------:R-:W-:Y:S01]  /*6020*/  LEA.HI.X R7, R7, c[0x0][0x1fc], R2, 0x1, P1 ;  /* 0x00007f0007077a11 */ /* 0x000fe200008f0c02 */
[----:B------:R4:W-:Y:S01]  /*6030*/  LDGSTS.E.BYPASS.LTC128B.128 [R218+0xd00], [R10.64], !P5 ;  /* 0x00d000000ada7fae */ /* 0x0009e2000e901d4c */
[----:B------:R-:W-:Y:S01]  /*6040*/  @!P3 IADD3 R2, P1, R4, R243, RZ ;  /* 0x000000f30402b210 */ /* 0x000fe20007f3e0ff */
[C---:B------:R-:W-:Y:S01]  /*6050*/  @!P3 IMAD.X R5, R3.reuse, 0x1, R231, P2 ;  /* 0x000000010305b824 */ /* 0x040fe200010e06e7 */
[----:B------:R-:W-:Y:S02]  /*6060*/  @!P3 LEA R14, P2, R0, c[0x0][0x1f8], 0x1 ;  /* 0x00007e00000eba11 */ /* 0x000fe400078408ff */
[----:B------:R4:W-:Y:S01]  /*6070*/  LDGSTS.E.BYPASS.LTC128B.128 [R218+0x1900], [R6.64], !P4 ;  /* 0x0190000006da7fae */ /* 0x0009e2000e101d4c */
[----:B------:R-:W-:Y:S01]  /*6080*/  @!P3 IADD3 R4, P0, R4, R241, RZ ;  /* 0x000000f10404b210 */ /* 0x000fe20007f1e0ff */
[C---:B------:R-:W-:Y:S01]  /*6090*/  @!P3 IMAD.X R9, R3.reuse, 0x1, R242, P1 ;  /* 0x000000010309b824 */ /* 0x040fe200008e06f2 */
[----:B------:R-:W-:Y:S02]  /*60a0*/  @!P3 LEA.HI.X R15, R0, c[0x0][0x1fc], R5, 0x1, P2 ;  /* 0x00007f00000fba11 */ /* 0x000fe400010f0c05 */
[----:B------:R-:W-:Y:S01]  /*60b0*/  @!P3 LEA R8, P1, R2, c[0x0][0x1f8], 0x1 ;  /* 0x00007e000208ba11 */ /* 0x000fe200078208ff */
[----:B------:R-:W-:Y:S01]  /*60c0*/  @!P3 IMAD.X R3, R3, 0x1, R240, P0 ;  /* 0x000000010303b824 */ /* 0x000fe200000e06f0 */
[----:B------:R-:W-:Y:S01]  /*60d0*/  @!P3 LEA R16, P0, R4, c[0x0][0x1f8], 0x1 ;  /* 0x00007e000410ba11 */ /* 0x000fe200078008ff */
[----:B------:R4:W-:Y:S01]  /*60e0*/  @!P3 LDGSTS.E.BYPASS.LTC128B.128 [R218+0x900], [R14.64], !P6 ;  /* 0x009000000edabfae */ /* 0x0009e2000f101d4c */
[----:B------:R-:W-:Y:S02]  /*60f0*/  @!P3 LEA.HI.X R9, R2, c[0x0][0x1fc], R9, 0x1, P1 ;  /* 0x00007f000209ba11 */ /* 0x000fe400008f0c09 */
[----:B------:R-:W-:Y:S03]  /*6100*/  @!P3 LEA.HI.X R17, R4, c[0x0][0x1fc], R3, 0x1, P0 ;  /* 0x00007f000411ba11 */ /* 0x000fe600000f0c03 */
[----:B------:R4:W-:Y:S05]  /*6110*/  @!P3 LDGSTS.E.BYPASS.LTC128B.128 [R218+0x1500], [R8.64], !P5 ;  /* 0x0150000008dabfae */ /* 0x0009ea000e901d4c */
[----:B------:R4:W-:Y:S02]  /*6120*/  @!P3 LDGSTS.E.BYPASS.LTC128B.128 [R218+0x2100], [R16.64], !P4 ;  /* 0x0210000010dabfae */ /* 0x0009e4000e101d4c */
.L_x_407:
[-C--:B--2-4-:R-:W-:Y:S01]  /*6130*/  HMMA.16816.F32 R4, R152, R156.reuse, RZ ;  /* 0x0000009c9804723c */ /* 0x094fe200000018ff */
[----:B------:R-:W-:Y:S02]  /*6140*/  LDSM.16.M88.4 R192, [R216+0x3100] ;  /* 0x00310000d8c0783b */ /* 0x000fe40000000200 */
[----:B------:R-:W-:Y:S05]  /*6150*/  ISETP.GT.AND P0, PT, R238, R219, PT ;  /* 0x000000dbee00720c */ /* 0x000fea0003f04270 */
[C---:B---3--:R-:W-:Y:S01]  /*6160*/  HMMA.16816.F32 R8, R160.reuse, R156, RZ ;  /* 0x0000009ca008723c */ /* 0x048fe200000018ff */
[----:B------:R-:W0:Y:S07]  /*6170*/  LDGDEPBAR ;  /* 0x00000000000079af */ /* 0x000e2e0000000000 */
[-C--:B------:R-:W-:Y:S01]  /*6180*/  HMMA.16816.F32 R12, R160, R158.reuse, RZ ;  /* 0x0000009ea00c723c */ /* 0x080fe200000018ff */
[----:B------:R-:W-:Y:S07]  /*6190*/  LDSM.16.M88.4 R196, [R217+0x7900] ;  /* 0x00790000d9c4783b */ /* 0x000fee0000000200 */
[C---:B------:R-:W-:Y:S01]  /*61a0*/  HMMA.16816.F32 R16, R152.reuse, R158, RZ ;  /* 0x0000009e9810723c */ /* 0x040fe200000018ff */
[----:B------:R-:W2:Y:S07]  /*61b0*/  LDSM.16.M88.4 R156, [R217+0x6900] ;  /* 0x00690000d99c783b */ /* 0x000eae0000000200 */
[-C--:B-1----:R-:W-:Y:S08]  /*61c0*/  HMMA.16816.F32 R20, R152, R164.reuse, RZ ;  /* 0x000000a49814723c */ /* 0x082ff000000018ff */
[C---:B------:R-:W-:Y:S08]  /*61d0*/  HMMA.16816.F32 R24, R160.reuse, R164, RZ ;  /* 0x000000a4a018723c */ /* 0x040ff000000018ff */
[-C--:B------:R-:W-:Y:S08]  /*61e0*/  HMMA.16816.F32 R28, R160, R166.reuse, RZ ;  /* 0x000000a6a01c723c */ /* 0x080ff000000018ff */
[C---:B------:R-:W-:Y:S01]  /*61f0*/  HMMA.16816.F32 R32, R152.reuse, R166, RZ ;  /* 0x000000a69820723c */ /* 0x040fe200000018ff */
[----:B------:R-:W1:Y:S07]  /*6200*/  LDSM.16.M88.4 R164, [R216+0x3500] ;  /* 0x00350000d8a4783b */ /* 0x000e6e0000000200 */
[-C--:B------:R-:W-:Y:S08]  /*6210*/  HMMA.16816.F32 R36, R152, R168.reuse, RZ ;  /* 0x000000a89824723c */ /* 0x080ff000000018ff */
[C---:B------:R-:W-:Y:S08]  /*6220*/  HMMA.16816.F32 R40, R160.reuse, R168, RZ ;  /* 0x000000a8a028723c */ /* 0x040ff000000018ff */
[-C--:B------:R-:W-:Y:S01]  /*6230*/  HMMA.16816.F32 R44, R160, R170.reuse, RZ ;  /* 0x000000aaa02c723c */ /* 0x080fe200000018ff */
[----:B------:R-:W-:Y:S07]  /*6240*/  LDSM.16.M88.4 R160, [R213+0x6900] ;  /* 0x00690000d5a0783b */ /* 0x000fee0000000200 */
[----:B------:R-:W-:Y:S01]  /*6250*/  HMMA.16816.F32 R48, R152, R170, RZ ;  /* 0x000000aa9830723c */ /* 0x000fe200000018ff */
[----:B------:R-:W3:Y:S07]  /*6260*/  LDSM.16.M88.4 R152, [R216+0x3900] ;  /* 0x00390000d898783b */ /* 0x000eee0000000200 */
[-C--:B------:R-:W-:Y:S01]  /*6270*/  HMMA.16816.F32 R4, R172, R176.reuse, R4 ;  /* 0x000000b0ac04723c */ /* 0x080fe20000001804 */
[----:B------:R-:W4:Y:S07]  /*6280*/  LDSM.16.M88.4 R168, [R209] ;  /* 0x00000000d1a8783b */ /* 0x000f2e0000000200 */
[C---:B------:R-:W-:Y:S08]  /*6290*/  HMMA.16816.F32 R8, R180.reuse, R176, R8 ;  /* 0x000000b0b408723c */ /* 0x040ff00000001808 */
[-C--:B------:R-:W-:Y:S08]  /*62a0*/  HMMA.16816.F32 R12, R180, R178.reuse, R12 ;  /* 0x000000b2b40c723c */ /* 0x080ff0000000180c */
[C---:B------:R-:W-:Y:S01]  /*62b0*/  HMMA.16816.F32 R16, R172.reuse, R178, R16 ;  /* 0x000000b2ac10723c */ /* 0x040fe20000001810 */
[----:B------:R-:W5:Y:S07]  /*62c0*/  LDSM.16.M88.4 R176, [R213+0x7900] ;  /* 0x00790000d5b0783b */ /* 0x000f6e0000000200 */
[-C--:B------:R-:W-:Y:S08]  /*62d0*/  HMMA.16816.F32 R20, R172, R184.reuse, R20 ;  /* 0x000000b8ac14723c */ /* 0x080ff00000001814 */
[C---:B------:R-:W-:Y:S08]  /*62e0*/  HMMA.16816.F32 R24, R180.reuse, R184, R24 ;  /* 0x000000b8b418723c */ /* 0x040ff00000001818 */
[-C--:B------:R-:W-:Y:S08]  /*62f0*/  HMMA.16816.F32 R28, R180, R186.reuse, R28 ;  /* 0x000000bab41c723c */ /* 0x080ff0000000181c */
[C---:B------:R-:W-:Y:S01]  /*6300*/  HMMA.16816.F32 R32, R172.reuse, R186, R32 ;  /* 0x000000baac20723c */ /* 0x040fe20000001820 */
[----:B------:R-:W-:Y:S07]  /*6310*/  LDSM.16.M88.4 R184, [R216+0x3d00] ;  /* 0x003d0000d8b8783b */ /* 0x000fee0000000200 */
[-C--:B------:R-:W-:Y:S08]  /*6320*/  HMMA.16816.F32 R36, R172, R188.reuse, R36 ;  /* 0x000000bcac24723c */ /* 0x080ff00000001824 */
[C---:B------:R-:W-:Y:S08]  /*6330*/  HMMA.16816.F32 R40, R180.reuse, R188, R40 ;  /* 0x000000bcb428723c */ /* 0x040ff00000001828 */
[-C--:B------:R-:W-:Y:S01]  /*6340*/  HMMA.16816.F32 R44, R180, R190.reuse, R44 ;  /* 0x000000beb42c723c */ /* 0x080fe2000000182c */
[----:B------:R-:W-:Y:S07]  /*6350*/  LDSM.16.M88.4 R180, [R207] ;  /* 0x00000000cfb4783b */ /* 0x000fee0000000200 */
[----:B------:R-:W-:Y:S01]  /*6360*/  HMMA.16816.F32 R48, R172, R190, R48 ;  /* 0x000000beac30723c */ /* 0x000fe20000001830 */
[----:B------:R-:W1:Y:S08]  /*6370*/  LDSM.16.M88.4 R172, [R208] ;  /* 0x00000000d0ac783b */ /* 0x000e700000000200 */
[----:B------:R-:W-:Y:S01]  /*6380*/  LDSM.16.M88.4 R188, [R216+0x4500] ;  /* 0x00450000d8bc783b */ /* 0x000fe20000000200 */
[-C--:B--2---:R-:W-:Y:S08]  /*6390*/  HMMA.16816.F32 R4, R156, R192.reuse, R4 ;  /* 0x000000c09c04723c */ /* 0x084ff00000001804 */
[C---:B------:R-:W-:Y:S08]  /*63a0*/  HMMA.16816.F32 R8, R196.reuse, R192, R8 ;  /* 0x000000c0c408723c */ /* 0x040ff00000001808 */
[-C--:B------:R-:W-:Y:S08]  /*63b0*/  HMMA.16816.F32 R12, R196, R194.reuse, R12 ;  /* 0x000000c2c40c723c */ /* 0x080ff0000000180c */
[C---:B------:R-:W-:Y:S01]  /*63c0*/  HMMA.16816.F32 R16, R156.reuse, R194, R16 ;  /* 0x000000c29c10723c */ /* 0x040fe20000001810 */
[----:B------:R-:W-:Y:S07]  /*63d0*/  LDSM.16.M88.4 R192, [R206] ;  /* 0x00000000cec0783b */ /* 0x000fee0000000200 */
[-C--:B-1----:R-:W-:Y:S08]  /*63e0*/  HMMA.16816.F32 R20, R156, R164.reuse, R20 ;  /* 0x000000a49c14723c */ /* 0x082ff00000001814 */
[C---:B------:R-:W-:Y:S08]  /*63f0*/  HMMA.16816.F32 R24, R196.reuse, R164, R24 ;  /* 0x000000a4c418723c */ /* 0x040ff00000001818 */
[-C--:B------:R-:W-:Y:S08]  /*6400*/  HMMA.16816.F32 R28, R196, R166.reuse, R28 ;  /* 0x000000a6c41c723c */ /* 0x080ff0000000181c */
[C---:B------:R-:W-:Y:S01]  /*6410*/  HMMA.16816.F32 R32, R156.reuse, R166, R32 ;  /* 0x000000a69c20723c */ /* 0x040fe20000001820 */
[----:B------:R-:W1:Y:S07]  /*6420*/  LDSM.16.M88.4 R164, [R217+0x8900] ;  /* 0x00890000d9a4783b */ /* 0x000e6e0000000200 */
[-C--:B---3--:R-:W-:Y:S08]  /*6430*/  HMMA.16816.F32 R36, R156, R152.reuse, R36 ;  /* 0x000000989c24723c */ /* 0x088ff00000001824 */
[C---:B------:R-:W-:Y:S08]  /*6440*/  HMMA.16816.F32 R40, R196.reuse, R152, R40 ;  /* 0x00000098c428723c */ /* 0x040ff00000001828 */
[-C--:B------:R-:W-:Y:S08]  /*6450*/  HMMA.16816.F32 R44, R196, R154.reuse, R44 ;  /* 0x0000009ac42c723c */ /* 0x080ff0000000182c */
[----:B------:R-:W-:Y:S01]  /*6460*/  HMMA.16816.F32 R48, R156, R154, R48 ;  /* 0x0000009a9c30723c */ /* 0x000fe20000001830 */
[----:B------:R-:W2:Y:S07]  /*6470*/  LDSM.16.M88.4 R152, [R217+0x9900] ;  /* 0x00990000d998783b */ /* 0x000eae0000000200 */
[-C--:B----4-:R-:W-:Y:S01]  /*6480*/  HMMA.16816.F32 R4, R160, R168.reuse, R4 ;  /* 0x000000a8a004723c */ /* 0x090fe20000001804 */
[----:B------:R-:W3:Y:S07]  /*6490*/  LDSM.16.M88.4 R156, [R216+0x4100] ;  /* 0x00410000d89c783b */ /* 0x000eee0000000200 */
[C---:B-----5:R-:W-:Y:S08]  /*64a0*/  HMMA.16816.F32 R8, R176.reuse, R168, R8 ;  /* 0x000000a8b008723c */ /* 0x060ff00000001808 */
[-C--:B------:R-:W-:Y:S08]  /*64b0*/  HMMA.16816.F32 R12, R176, R170.reuse, R12 ;  /* 0x000000aab00c723c */ /* 0x080ff0000000180c */
[C---:B------:R-:W-:Y:S01]  /*64c0*/  HMMA.16816.F32 R16, R160.reuse, R170, R16 ;  /* 0x000000aaa010723c */ /* 0x040fe20000001810 */
[----:B------:R-:W4:Y:S07]  /*64d0*/  LDSM.16.M88.4 R168, [R213+0x8900] ;  /* 0x00890000d5a8783b */ /* 0x000f2e0000000200 */
[-C--:B------:R-:W-:Y:S08]  /*64e0*/  HMMA.16816.F32 R20, R160, R172.reuse, R20 ;  /* 0x000000aca014723c */ /* 0x080ff00000001814 */
[C---:B------:R-:W-:Y:S08]  /*64f0*/  HMMA.16816.F32 R24, R176.reuse, R172, R24 ;  /* 0x000000acb018723c */ /* 0x040ff00000001818 */
[-C--:B------:R-:W-:Y:S08]  /*6500*/  HMMA.16816.F32 R28, R176, R174.reuse, R28 ;  /* 0x000000aeb01c723c */ /* 0x080ff0000000181c */
[C---:B------:R-:W-:Y:S08]  /*6510*/  HMMA.16816.F32 R32, R160.reuse, R174, R32 ;  /* 0x000000aea020723c */ /* 0x040ff00000001820 */
[-C--:B------:R-:W-:Y:S08]  /*6520*/  HMMA.16816.F32 R36, R160, R180.reuse, R36 ;  /* 0x000000b4a024723c */ /* 0x080ff00000001824 */
[C---:B------:R-:W-:Y:S08]  /*6530*/  HMMA.16816.F32 R40, R176.reuse, R180, R40 ;  /* 0x000000b4b028723c */ /* 0x040ff00000001828 */
[-C--:B------:R-:W-:Y:S08]  /*6540*/  HMMA.16816.F32 R44, R176, R182.reuse, R44 ;  /* 0x000000b6b02c723c */ /* 0x080ff0000000182c */
[----:B------:R-:W-:Y:S01]  /*6550*/  HMMA.16816.F32 R48, R160, R182, R48 ;  /* 0x000000b6a030723c */ /* 0x000fe20000001830 */
[----:B------:R-:W5:Y:S07]  /*6560*/  LDSM.16.M88.4 R160, [R213+0x9900] ;  /* 0x00990000d5a0783b */ /* 0x000f6e0000000200 */
[-C--:B-1----:R-:W-:Y:S08]  /*6570*/  HMMA.16816.F32 R4, R164, R184.reuse, R4 ;  /* 0x000000b8a404723c */ /* 0x082ff00000001804 */
[C---:B--2---:R-:W-:Y:S08]  /*6580*/  HMMA.16816.F32 R8, R152.reuse, R184, R8 ;  /* 0x000000b89808723c */ /* 0x044ff00000001808 */
[-C--:B------:R-:W-:Y:S08]  /*6590*/  HMMA.16816.F32 R12, R152, R186.reuse, R12 ;  /* 0x000000ba980c723c */ /* 0x080ff0000000180c */
[C---:B------:R-:W-:Y:S08]  /*65a0*/  HMMA.16816.F32 R16, R164.reuse, R186, R16 ;  /* 0x000000baa410723c */ /* 0x040ff00000001810 */
[-C--:B---3--:R-:W-:Y:S08]  /*65b0*/  HMMA.16816.F32 R20, R164, R156.reuse, R20 ;  /* 0x0000009ca414723c */ /* 0x088ff00000001814 */
[C---:B------:R-:W-:Y:S08]  /*65c0*/  HMMA.16816.F32 R24, R152.reuse, R156, R24 ;  /* 0x0000009c9818723c */ /* 0x040ff00000001818 */
[-C--:B------:R-:W-:Y:S08]  /*65d0*/  HMMA.16816.F32 R28, R152, R158.reuse, R28 ;  /* 0x0000009e981c723c */ /* 0x080ff0000000181c */
[C---:B------:R-:W-:Y:S01]  /*65e0*/  HMMA.16816.F32 R32, R164.reuse, R158, R32 ;  /* 0x0000009ea420723c */ /* 0x040fe20000001820 */
[----:B------:R-:W-:Y:S07]  /*65f0*/  LDSM.16.M88.4 R156, [R204] ;  /* 0x00000000cc9c783b */ /* 0x000fee0000000200 */
[-C--:B------:R-:W-:Y:S08]  /*6600*/  HMMA.16816.F32 R36, R164, R188.reuse, R36 ;  /* 0x000000bca424723c */ /* 0x080ff00000001824 */
[C---:B------:R-:W-:Y:S08]  /*6610*/  HMMA.16816.F32 R40, R152.reuse, R188, R40 ;  /* 0x000000bc9828723c */ /* 0x040ff00000001828 */
[-C--:B------:R-:W-:Y:S01]  /*6620*/  HMMA.16816.F32 R44, R152, R190.reuse, R44 ;  /* 0x000000be982c723c */ /* 0x080fe2000000182c */
[----:B------:R-:W1:Y:S01]  /*6630*/  LDSM.16.M88.4 R152, [R205] ;  /* 0x00000000cd98783b */ /* 0x000e620000000200 */
[----:B------:R-:W-:Y:S06]  /*6640*/  DEPBAR.LE SB0, 0x0 ;  /* 0x000080000000791a */ /* 0x000fec0000000000 */
[----:B------:R-:W-:Y:S01]  /*6650*/  HMMA.16816.F32 R48, R164, R190, R48 ;  /* 0x000000bea430723c */ /* 0x000fe20000001830 */
[----:B------:R-:W-:Y:S07]  /*6660*/  BAR.SYNC.DEFER_BLOCKING 0x0 ;  /* 0x0000000000007b1d */ /* 0x000fee0000010000 */
[-C--:B----4-:R-:W-:Y:S08]  /*6670*/  HMMA.16816.F32 R4, R168, R192.reuse, R4 ;  /* 0x000000c0a804723c */ /* 0x090ff00000001804 */
[C---:B-----5:R-:W-:Y:S08]  /*6680*/  HMMA.16816.F32 R8, R160.reuse, R192, R8 ;  /* 0x000000c0a008723c */ /* 0x060ff00000001808 */
[-C--:B------:R-:W-:Y:S08]  /*6690*/  HMMA.16816.F32 R12, R160, R194.reuse, R12 ;  /* 0x000000c2a00c723c */ /* 0x080ff0000000180c */
[C---:B------:R-:W-:Y:S04]  /*66a0*/  HMMA.16816.F32 R16, R168.reuse, R194, R16 ;  /* 0x000000c2a810723c */ /* 0x040fe80000001810 */
[----:B------:R-:W-:Y:S02]  /*66b0*/  FMUL.FTZ R248, R4, c[0x0][0x320] ;  /* 0x0000c80004f87a20 */ /* 0x000fe40000410000 */
[----:B------:R-:W-:Y:S02]  /*66c0*/  FMUL.FTZ R250, R5, c[0x0][0x320] ;  /* 0x0000c80005fa7a20 */ /* 0x000fe40000410000 */
[-C--:B-1----:R-:W-:Y:S02]  /*66d0*/  HMMA.16816.F32 R20, R168, R152.reuse, R20 ;  /* 0x00000098a814723c */ /* 0x082fe40000001814 */
[----:B------:R-:W1:Y:S02]  /*66e0*/  MUFU.TANH R248, R248 ;  /* 0x000000f800f87308 */ /* 0x000e640000002400 */
[----:B------:R-:W-:Y:S02]  /*66f0*/  FMUL.FTZ R244, R6, c[0x0][0x320] ;  /* 0x0000c80006f47a20 */ /* 0x000fe40000410000 */
[----:B------:R-:W-:Y:S02]  /*6700*/  FMUL.FTZ R246, R7, c[0x0][0x320] ;  /* 0x0000c80007f67a20 */ /* 0x000fe40000410000 */
[C---:B------:R-:W-:Y:S04]  /*6710*/  HMMA.16816.F32 R24, R160.reuse, R152, R24 ;  /* 0x00000098a018723c */ /* 0x040fe80000001818 */
[----:B------:R-:W2:Y:S01]  /*6720*/  MUFU.TANH R250, R250 ;  /* 0x000000fa00fa7308 */ /* 0x000ea20000002400 */
[----:B------:R-:W-:Y:S02]  /*6730*/  FMUL.FTZ R247, R14, c[0x0][0x320] ;  /* 0x0000c8000ef77a20 */ /* 0x000fe40000410000 */
[----:B------:R-:W-:Y:S01]  /*6740*/  FMUL.FTZ R0, R8, c[0x0][0x320] ;  /* 0x0000c80008007a20 */ /* 0x000fe20000410000 */
[-C--:B------:R-:W-:Y:S04]  /*6750*/  HMMA.16816.F32 R28, R160, R154.reuse, R28 ;  /* 0x0000009aa01c723c */ /* 0x080fe8000000181c */
[----:B------:R-:W-:Y:S02]  /*6760*/  FMUL.FTZ R195, R17, c[0x0][0x320] ;  /* 0x0000c80011c37a20 */ /* 0x000fe40000410000 */
[----:B------:R-:W3:Y:S01]  /*6770*/  MUFU.TANH R244, R244 ;  /* 0x000000f400f47308 */ /* 0x000ee20000002400 */
[----:B------:R-:W-:Y:S01]  /*6780*/  FMUL.FTZ R185, R18, c[0x0][0x320] ;  /* 0x0000c80012b97a20 */ /* 0x000fe20000410000 */
[C---:B------:R-:W-:Y:S04]  /*6790*/  HMMA.16816.F32 R32, R168.reuse, R154, R32 ;  /* 0x0000009aa820723c */ /* 0x040fe80000001820 */
[----:B------:R-:W-:Y:S02]  /*67a0*/  FMUL.FTZ R190, R20, c[0x0][0x320] ;  /* 0x0000c80014be7a20 */ /* 0x000fe40000410000 */
[----:B------:R-:W-:Y:S02]  /*67b0*/  FMUL.FTZ R189, R21, c[0x0][0x320] ;  /* 0x0000c80015bd7a20 */ /* 0x000fe40000410000 */
[----:B------:R-:W4:Y:S01]  /*67c0*/  MUFU.TANH R18, R190 ;  /* 0x000000be00127308 */ /* 0x000f220000002400 */
[-C--:B------:R-:W-:Y:S03]  /*67d0*/  HMMA.16816.F32 R36, R168, R156.reuse, R36 ;  /* 0x0000009ca824723c */ /* 0x080fe60000001824 */
[----:B------:R-:W-:Y:S02]  /*67e0*/  FMUL.FTZ R187, R22, c[0x0][0x320] ;  /* 0x0000c80016bb7a20 */ /* 0x000fe40000410000 */
[----:B------:R-:W-:Y:S02]  /*67f0*/  FMUL.FTZ R245, R9, c[0x0][0x320] ;  /* 0x0000c80009f57a20 */ /* 0x000fe40000410000 */
[----:B------:R-:W-:Y:S01]  /*6800*/  FMUL.FTZ R2, R10, c[0x0][0x320] ;  /* 0x0000c8000a027a20 */ /* 0x000fe20000410000 */
[C---:B------:R-:W-:Y:S01]  /*6810*/  HMMA.16816.F32 R40, R160.reuse, R156, R40 ;  /* 0x0000009ca028723c */ /* 0x040fe20000001828 */
[----:B------:R5:W1:Y:S03]  /*6820*/  MUFU.TANH R17, R189 ;  /* 0x000000bd00117308 */ /* 0x000a660000002400 */
[----:B------:R-:W-:Y:S02]  /*6830*/  FMUL.FTZ R3, R11, c[0x0][0x320] ;  /* 0x0000c8000b037a20 */ /* 0x000fe40000410000 */
[----:B------:R-:W-:Y:S02]  /*6840*/  FMUL.FTZ R251, R12, c[0x0][0x320] ;  /* 0x0000c8000cfb7a20 */ /* 0x000fe40000410000 */
[-C--:B------:R-:W-:Y:S03]  /*6850*/  HMMA.16816.F32 R44, R160, R158.reuse, R44 ;  /* 0x0000009ea02c723c */ /* 0x080fe6000000182c */
[----:B------:R1:W1:Y:S01]  /*6860*/  MUFU.TANH R14, R187 ;  /* 0x000000bb000e7308 */ /* 0x0002620000002400 */
[----:B------:R-:W-:Y:S02]  /*6870*/  FMUL.FTZ R252, R13, c[0x0][0x320] ;  /* 0x0000c8000dfc7a20 */ /* 0x000fe40000410000 */
[----:B------:R-:W-:Y:S02]  /*6880*/  FMUL.FTZ R249, R15, c[0x0][0x320] ;  /* 0x0000c8000ff97a20 */ /* 0x000fe40000410000 */
[----:B------:R-:W-:Y:S04]  /*6890*/  HMMA.16816.F32 R48, R168, R158, R48 ;  /* 0x0000009ea830723c */ /* 0x000fe80000001830 */
[----:B------:R-:W-:Y:S01]  /*68a0*/  FMUL.FTZ R194, R16, c[0x0][0x320] ;  /* 0x0000c80010c27a20 */ /* 0x000fe20000410000 */
[----:B------:R-:W2:Y:S01]  /*68b0*/  MUFU.TANH R246, R246 ;  /* 0x000000f600f67308 */ /* 0x000ea20000002400 */
[----:B------:R-:W-:Y:S02]  /*68c0*/  FMUL.FTZ R186, R19, c[0x0][0x320] ;  /* 0x0000c80013ba7a20 */ /* 0x000fe40000410000 */
[----:B------:R-:W-:Y:S04]  /*68d0*/  FMUL.FTZ R197, R23, c[0x0][0x320] ;  /* 0x0000c80017c57a20 */ /* 0x000fe80000410000 */
[----:B------:R-:W-:Y:S02]  /*68e0*/  FMUL.FTZ R198, R24, c[0x0][0x320] ;  /* 0x0000c80018c67a20 */ /* 0x000fe40000410000 */
[----:B------:R-:W-:Y:S01]  /*68f0*/  FMUL.FTZ R199, R25, c[0x0][0x320] ;  /* 0x0000c80019c77a20 */ /* 0x000fe20000410000 */
[----:B------:R-:W2:Y:S01]  /*6900*/  MUFU.TANH R0, R0 ;  /* 0x0000000000007308 */ /* 0x000ea20000002400 */
[----:B-----5:R-:W-:Y:S02]  /*6910*/  FMUL.FTZ R189, R26, c[0x0][0x320] ;  /* 0x0000c8001abd7a20 */ /* 0x020fe40000410000 */
[----:B------:R-:W-:Y:S02]  /*6920*/  FMUL.FTZ R13, R28, c[0x0][0x320] ;  /* 0x0000c8001c0d7a20 */ /* 0x000fe40000410000 */
[----:B-1----:R-:W-:Y:S02]  /*6930*/  FMUL.FTZ R187, R27, c[0x0][0x320] ;  /* 0x0000c8001bbb7a20 */ /* 0x002fe40000410000 */
        /* <DEDUP_REMOVED lines=27> */
[----:B------:R-:W-:Y:S09]  /*6af0*/  FMUL.FTZ R50, R50, c[0x0][0x320] ;  /* 0x0000c80032327a20 */ /* 0x000ff20000410000 */
[----:B------:R-:W1:Y:S10]  /*6b00*/  MUFU.TANH R247, R247 ;  /* 0x000000f700f77308 */ /* 0x000e740000002400 */
        /* <DEDUP_REMOVED lines=23> */
[----:B------:R1:W1:Y:S10]  /*6c80*/  MUFU.TANH R167, R41 ;  /* 0x0000002900a77308 */ /* 0x0002740000002400 */
        /* <DEDUP_REMOVED lines=9> */
[----:B------:R-:W1:Y:S01]  /*6d20*/  MUFU.TANH R45, R45 ;  /* 0x0000002d002d7308 */ /* 0x000e620000002400 */
[----:B------:R-:W-:-:S05]  /*6d30*/  @!P0 BRA `(.L_x_408) ;  /* 0x000002f000008947 */ /* 0x000fca0003800000 */
[----:B--234-:R-:W-:Y:S02]  /*6d40*/  IADD3 R6, R238, -0x1, RZ ;  /* 0xffffffffee067810 */ /* 0x01cfe40007ffe0ff */
[----:B------:R-:W-:Y:S02]  /*6d50*/  IADD3 R4, -R239, 0x30, RZ ;  /* 0x00000030ef047810 */ /* 0x000fe40007ffe1ff */
[----:B------:R-:W-:Y:S01]  /*6d60*/  SHF.R.S32.HI R5, RZ, 0x1f, R6 ;  /* 0x0000001fff057819 */ /* 0x000fe20000011406 */
[----:B-1----:R-:W-:Y:S01]  /*6d70*/  IMAD.WIDE.U32 R40, R6, c[0x0][0x1e0], RZ ;  /* 0x0000780006287a25 */ /* 0x002fe200078e00ff */
[----:B------:R-:W-:Y:S03]  /*6d80*/  ISETP.GE.AND P1, PT, R4, 0x1, PT ;  /* 0x000000010400780c */ /* 0x000fe60003f26270 */
[----:B------:R-:W-:Y:S04]  /*6d90*/  IMAD R5, R5, c[0x0][0x1e0], RZ ;  /* 0x0000780005057a24 */ /* 0x000fe800078e02ff */
[----:B------:R-:W-:Y:S04]  /*6da0*/  IMAD R5, R6, c[0x0][0x1e4], R5 ;  /* 0x0000790006057a24 */ /* 0x000fe800078e0205 */
[----:B------:R-:W-:Y:S02]  /*6db0*/  IMAD.IADD R5, R41, 0x1, R5 ;  /* 0x0000000129057824 */ /* 0x000fe400078e0205 */
[----:B------:R-:W-:Y:S04]  /*6dc0*/  IMAD.WIDE.U32 R40, R40, 0x30, RZ ;  /* 0x0000003028287825 */ /* 0x000fe800078e00ff */
[----:B------:R-:W-:Y:S01]  /*6dd0*/  IMAD R5, R5, 0x30, RZ ;  /* 0x0000003005057824 */ /* 0x000fe200078e02ff */
[-C--:B------:R-:W-:Y:S02]  /*6de0*/  @P1 IADD3 R7, P0, R224, R40.reuse, RZ ;  /* 0x00000028e0071210 */ /* 0x080fe40007f1e0ff */
[-C--:B------:R-:W-:Y:S01]  /*6df0*/  @P1 IADD3 R9, P2, R203, R40.reuse, RZ ;  /* 0x00000028cb091210 */ /* 0x080fe20007f5e0ff */
[----:B------:R-:W-:Y:S04]  /*6e00*/  IMAD.IADD R5, R41, 0x1, R5 ;  /* 0x0000000129057824 */ /* 0x000fe800078e0205 */
[----:B------:R-:W-:Y:S01]  /*6e10*/  @P1 IMAD.X R6, R5, 0x1, R237, P0 ;  /* 0x0000000105061824 */ /* 0x000fe200000e06ed */
[----:B------:R-:W-:Y:S01]  /*6e20*/  @P1 LEA R38, P0, R7, c[0x0][0x1c8], 0x1 ;  /* 0x0000720007261a11 */ /* 0x000fe200078008ff */
[----:B------:R-:W-:Y:S01]  /*6e30*/  @P1 IMAD.X R8, R5, 0x1, R202, P2 ;  /* 0x0000000105081824 */ /* 0x000fe200010e06ca */
[----:B------:R-:W-:Y:S02]  /*6e40*/  @P1 LEA R10, P2, R9, c[0x0][0x1c8], 0x1 ;  /* 0x00007200090a1a11 */ /* 0x000fe400078408ff */
[----:B------:R-:W-:Y:S02]  /*6e50*/  @P1 LEA.HI.X R39, R7, c[0x0][0x1cc], R6, 0x1, P0 ;  /* 0x0000730007271a11 */ /* 0x000fe400000f0c06 */
[----:B------:R-:W-:Y:S02]  /*6e60*/  ISETP.GE.AND P0, PT, R4, 0x21, PT ;  /* 0x000000210400780c */ /* 0x000fe40003f06270 */
[----:B------:R-:W-:Y:S01]  /*6e70*/  @P1 LEA.HI.X R11, R9, c[0x0][0x1cc], R8, 0x1, P2 ;  /* 0x00007300090b1a11 */ /* 0x000fe200010f0c08 */
[----:B------:R-:W-:Y:S01]  /*6e80*/  @!PT LDS RZ, [RZ] ;  /* 0x00000000fffff984 */ /* 0x000fe20000000800 */
[----:B------:R-:W-:Y:S01]  /*6e90*/  @!PT LDS RZ, [RZ] ;  /* 0x00000000fffff984 */ /* 0x000fe20000000800 */
[----:B------:R-:W-:Y:S01]  /*6ea0*/  @!PT LDS RZ, [RZ] ;  /* 0x00000000fffff984 */ /* 0x000fe20000000800 */
[----:B------:R1:W-:Y:S01]  /*6eb0*/  @P1 LDGSTS.E.BYPASS.LTC128B.128 [R218+0x2500], [R38.64], !P6 ;  /* 0x0250000026da1fae */ /* 0x0003e2000f101d4c */
[-C--:B------:R-:W-:Y:S04]  /*6ec0*/  @P1 IADD3 R7, P2, R201, R40.reuse, RZ ;  /* 0x00000028c9071210 */ /* 0x080fe80007f5e0ff */
[----:B------:R1:W-:Y:S01]  /*6ed0*/  @P1 LDGSTS.E.BYPASS.LTC128B.128 [R218+0x3100], [R10.64], !P5 ;  /* 0x031000000ada1fae */ /* 0x0003e2000e901d4c */
[----:B------:R-:W-:Y:S01]  /*6ee0*/  @P1 IMAD.X R4, R5, 0x1, R200, P2 ;  /* 0x0000000105041824 */ /* 0x000fe200010e06c8 */
[C---:B------:R-:W-:Y:S04]  /*6ef0*/  @P1 LEA R8, P2, R7.reuse, c[0x0][0x1c8], 0x1 ;  /* 0x0000720007081a11 */ /* 0x040fe800078408ff */
[----:B------:R-:W-:Y:S02]  /*6f00*/  @P1 LEA.HI.X R9, R7, c[0x0][0x1cc], R4, 0x1, P2 ;  /* 0x0000730007091a11 */ /* 0x000fe400010f0c04 */
[----:B------:R-:W-:Y:S03]  /*6f10*/  @P0 IADD3 R4, P2, R228, R40, RZ ;  /* 0x00000028e4040210 */ /* 0x000fe60007f5e0ff */
[----:B------:R1:W-:Y:S02]  /*6f20*/  @P1 LDGSTS.E.BYPASS.LTC128B.128 [R218+0x3d00], [R8.64], !P4 ;  /* 0x03d0000008da1fae */ /* 0x0003e4000e101d4c */
[----:B------:R-:W-:Y:S01]  /*6f30*/  @P0 IMAD.X R5, R229, 0x1, R5, P2 ;  /* 0x00000001e5050824 */ /* 0x000fe200010e0605 */
[C---:B------:R-:W-:Y:S05]  /*6f40*/  @P0 IADD3 R7, P2, R4.reuse, R224, RZ ;  /* 0x000000e004070210 */ /* 0x040fea0007f5e0ff */
[----:B------:R-:W-:Y:S01]  /*6f50*/  @P0 IMAD.X R6, R5, 0x1, R237, P2 ;  /* 0x0000000105060824 */ /* 0x000fe200010e06ed */
[C---:B------:R-:W-:Y:S04]  /*6f60*/  @P0 LEA R40, P2, R7.reuse, c[0x0][0x1c8], 0x1 ;  /* 0x0000720007280a11 */ /* 0x040fe800078408ff */
[----:B------:R-:W-:Y:S02]  /*6f70*/  @P0 LEA.HI.X R41, R7, c[0x0][0x1cc], R6, 0x1, P2 ;  /* 0x0000730007290a11 */ /* 0x000fe400010f0c06 */
[C---:B------:R-:W-:Y:S03]  /*6f80*/  @P0 IADD3 R7, P2, R4.reuse, R203, RZ ;  /* 0x000000cb04070210 */ /* 0x040fe60007f5e0ff */
[----:B------:R1:W-:Y:S02]  /*6f90*/  @P0 LDGSTS.E.BYPASS.LTC128B.128 [R218+0x2d00], [R40.64], !P6 ;  /* 0x02d0000028da0fae */ /* 0x0003e4000f101d4c */
[----:B------:R-:W-:Y:S01]  /*6fa0*/  @P0 IMAD.X R6, R5, 0x1, R202, P2 ;  /* 0x0000000105060824 */ /* 0x000fe200010e06ca */
[C---:B------:R-:W-:Y:S04]  /*6fb0*/  @P0 LEA R42, P2, R7.reuse, c[0x0][0x1c8], 0x1 ;  /* 0x00007200072a0a11 */ /* 0x040fe800078408ff */
[----:B------:R-:W-:Y:S02]  /*6fc0*/  @P0 LEA.HI.X R43, R7, c[0x0][0x1cc], R6, 0x1, P2 ;  /* 0x00007300072b0a11 */ /* 0x000fe400010f0c06 */
[----:B------:R-:W-:Y:S03]  /*6fd0*/  @P0 IADD3 R4, P2, R4, R201, RZ ;  /* 0x000000c904040210 */ /* 0x000fe60007f5e0ff */
[----:B------:R1:W-:Y:S02]  /*6fe0*/  @P0 LDGSTS.E.BYPASS.LTC128B.128 [R218+0x3900], [R42.64], !P5 ;  /* 0x039000002ada0fae */ /* 0x0003e4000e901d4c */
[----:B------:R-:W-:Y:S01]  /*6ff0*/  @P0 IMAD.X R5, R5, 0x1, R200, P2 ;  /* 0x0000000105050824 */ /* 0x000fe200010e06c8 */
[C---:B------:R-:W-:Y:S04]  /*7000*/  @P0 LEA R6, P2, R4.reuse, c[0x0][0x1c8], 0x1 ;  /* 0x0000720004060a11 */ /* 0x040fe800078408ff */
[----:B------:R-:W-:Y:S05]  /*7010*/  @P0 LEA.HI.X R7, R4, c[0x0][0x1cc], R5, 0x1, P2 ;  /* 0x0000730004070a11 */ /* 0x000fea00010f0c05 */
[----:B------:R1:W-:Y:S04]  /*7020*/  @P0 LDGSTS.E.BYPASS.LTC128B.128 [R218+0x4500], [R6.64], !P4 ;  /* 0x0450000006da0fae */ /* 0x0003e8000e101d4c */
.L_x_408:
[----:B--234-:R-:W-:Y:S01]  /*7030*/  PLOP3.LUT P1, PT, PT, PT, UP2, 0x80, 0x0 ;  /* 0x000000000000781c */ /* 0x01cfe20003f2f028 */
[----:B------:R-:W0:Y:S01]  /*7040*/  LDGDEPBAR ;  /* 0x00000000000079af */ /* 0x000e220000000000 */
[----:B------:R-:W-:Y:S01]  /*7050*/  PLOP3.LUT P0, PT, PT, PT, UP2, 0x80, 0x0 ;  /* 0x000000000000781c */ /* 0x000fe20003f0f028 */
[----:B-1----:R-:W-:Y:S02]  /*7060*/  IMAD.MOV.U32 R9, RZ, RZ, R222 ;  /* 0x000000ffff097224 */ /* 0x002fe400078e00de */
[----:B------:R-:W-:Y:S05]  /*7070*/  IMAD R10, R238, -0x30, RZ ;  /* 0xffffffd0ee0a7824 */ /* 0x000fea00078e02ff */
[----:B------:R-:W-:Y:S03]  /*7080*/  IADD3 R5, -R227, 0x1, R10 ;  /* 0x00000001e3057810 */ /* 0x000fe60007ffe10a */
[----:B------:R-:W-:Y:S01]  /*7090*/  @P1 IMAD.HI.U32 R4, R222, c[0x0][0x2c8], RZ ;  /* 0x0000b200de041a27 */ /* 0x000fe200078e00ff */
[----:B------:R-:W-:Y:S04]  /*70a0*/  IADD3 R5, R5, c[0x0][0x1d0], RZ ;  /* 0x0000740005057a10 */ /* 0x000fe80007ffe0ff */
[----:B------:R-:W-:Y:S02]  /*70b0*/  @P0 SHF.R.U32.HI R9, RZ, c[0x0][0x2cc], R4 ;  /* 0x0000b300ff090a19 */ /* 0x000fe40000011604 */
[----:B------:R-:W-:Y:S02]  /*70c0*/  PLOP3.LUT P0, PT, PT, PT, UP1, 0x40, 0x0 ;  /* 0x000000000000781c */ /* 0x000fe40003f0e818 */
[----:B------:R-:W-:Y:S01]  /*70d0*/  IADD3 R5, R5, -c[0x0][0x168], RZ ;  /* 0x80005a0005057a10 */ /* 0x000fe20007ffe0ff */
[----:B------:R-:W1:Y:S03]  /*70e0*/  SHFL.IDX PT, R4, R9, RZ, 0x1c1f ;  /* 0x001c1fff09047589 */ /* 0x000e6600000e0000 */
[C---:B------:R-:W-:Y:S02]  /*70f0*/  IADD3 R8, R5.reuse, c[0x0][0x328], RZ ;  /* 0x0000ca0005087a10 */ /* 0x040fe40007ffe0ff */
[----:B------:R-:W-:Y:S03]  /*7100*/  IADD3 R5, R5, UR6, RZ ;  /* 0x0000000605057c10 */ /* 0x000fe6000fffe0ff */
[----:B-1----:R-:W-:Y:S02]  /*7110*/  IMAD.IADD R7, R8, 0x1, R4 ;  /* 0x0000000108077824 */ /* 0x002fe400078e0204 */
[----:B------:R-:W-:Y:S01]  /*7120*/  IMAD.IADD R6, R4, 0x1, R5 ;  /* 0x0000000104067824 */ /* 0x000fe200078e0205 */
[----:B------:R-:W-:-:S05]  /*7130*/  @P0 BRA `(.L_x_409) ;  /* 0x0000019000000947 */ /* 0x000fca0003800000 */
[----:B------:R-:W-:Y:S01]  /*7140*/  IADD3 R4, R4, c[0x0][0x1d0], RZ ;  /* 0x0000740004047a10 */ /* 0x000fe20007ffe0ff */
[----:B------:R-:W-:Y:S03]  /*7150*/  BSSY B0, `(.L_x_410) ;  /* 0x0000012000007945 */ /* 0x000fe60003800000 */
[----:B------:R-:W-:Y:S04]  /*7160*/  IADD3 R11, R4, -c[0x0][0x168], RZ ;  /* 0x80005a00040b7a10 */ /* 0x000fe80007ffe0ff */
[----:B------:R-:W-:Y:S11]  /*7170*/  ISETP.GT.AND P0, PT, R11, -0x1, PT ;  /* 0xffffffff0b00780c */ /* 0x000ff60003f04270 */
[----:B------:R-:W-:Y:S02]  /*7180*/  @!UPT UIADD3 URZ, URZ, URZ, URZ ;  /* 0x0000003f3f3ff290 */ /* 0x000fe4000fffe03f */
[----:B------:R-:W-:-:S05]  /*7190*/  @P0 BRA `(.L_x_411) ;  /* 0x0000008000000947 */ /* 0x000fca0003800000 */
[----:B------:R-:W-:Y:S01]  /*71a0*/  LOP3.LUT R11, RZ, R11, RZ, 0x33, !PT ;  /* 0x0000000bff0b7212 */ /* 0x000fe200078e33ff */
[----:B------:R-:W-:Y:S05]  /*71b0*/  IMAD.MOV.U32 R4, RZ, RZ, c[0x0][0x32c] ;  /* 0x0000cb00ff047624 */ /* 0x000fea00078e00ff */
[----:B------:R-:W-:Y:S11]  /*71c0*/  ISETP.NE.AND P0, PT, R4, 0x1, PT ;  /* 0x000000010400780c */ /* 0x000ff60003f05270 */
[----:B------:R-:W-:Y:S02]  /*71d0*/  @!UPT UIADD3 URZ, URZ, URZ, URZ ;  /* 0x0000003f3f3ff290 */ /* 0x000fe4000fffe03f */
[----:B------:R-:W-:Y:S05]  /*71e0*/  @P0 IMAD.HI.U32 R4, R11, c[0x0][0x330], RZ ;  /* 0x0000cc000b040a27 */ /* 0x000fea00078e00ff */
[----:B------:R-:W-:Y:S04]  /*71f0*/  @P0 SHF.R.U32.HI R11, RZ, c[0x0][0x334], R4 ;  /* 0x0000cd00ff0b0a19 */ /* 0x000fe80000011604 */
[----:B------:R-:W-:Y:S01]  /*7200*/  LOP3.LUT R11, RZ, R11, RZ, 0x33, !PT ;  /* 0x0000000bff0b7212 */ /* 0x000fe200078e33ff */
[----:B------:R-:W-:-:S05]  /*7210*/  BRA `(.L_x_412) ;  /* 0x0000005000007947 */ /* 0x000fca0003800000 */
.L_x_411:
[----:B------:R-:W-:Y:S04]  /*7220*/  MOV R4, c[0x0][0x32c] ;  /* 0x0000cb0000047a02 */ /* 0x000fe80000000f00 */
[----:B------:R-:W-:Y:S11]  /*7230*/  ISETP.NE.AND P0, PT, R4, 0x1, PT ;  /* 0x000000010400780c */ /* 0x000ff60003f05270 */
[----:B------:R-:W-:Y:S02]  /*7240*/  @!UPT UIADD3 URZ, URZ, URZ, URZ ;  /* 0x0000003f3f3ff290 */ /* 0x000fe4000fffe03f */
[----:B------:R-:W-:Y:S05]  /*7250*/  @P0 IMAD.HI.U32 R4, R11, c[0x0][0x330], RZ ;  /* 0x0000cc000b040a27 */ /* 0x000fea00078e00ff */
[----:B------:R-:W-:Y:S02]  /*7260*/  @P0 SHF.R.U32.HI R11, RZ, c[0x0][0x334], R4 ;  /* 0x0000cd00ff0b0a19 */ /* 0x000fe40000011604 */
.L_x_412:
[----:B------:R-:W-:Y:S05]  /*7270*/  BSYNC B0 ;  /* 0x0000000000007941 */ /* 0x000fea0003800000 */
.L_x_410:
[----:B------:R-:W-:Y:S04]  /*7280*/  IMAD.IADD R4, R10, 0x1, -R227 ;  /* 0x000000010a047824 */ /* 0x000fe800078e0ae3 */
[----:B------:R-:W-:Y:S05]  /*7290*/  IMAD R11, R11, c[0x0][0x32c], R4 ;  /* 0x0000cb000b0b7a24 */ /* 0x000fea00078e0204 */
[----:B------:R-:W-:Y:S02]  /*72a0*/  IADD3 R4, R11, c[0x0][0x32c], RZ ;  /* 0x0000cb000b047a10 */ /* 0x000fe40007ffe0ff */
[----:B------:R-:W-:Y:S02]  /*72b0*/  IMNMX R6, R6, R11, !PT ;  /* 0x0000000b06067217 */ /* 0x000fe40007800200 */
[----:B------:R-:W-:Y:S02]  /*72c0*/  IMNMX R7, R7, R4, PT ;  /* 0x0000000407077217 */ /* 0x000fe40003800200 */
.L_x_409:
[C---:B------:R-:W-:Y:S02]  /*72d0*/  ISETP.GE.AND P0, PT, R10.reuse, 0x1, PT ;  /* 0x000000010a00780c */ /* 0x040fe40003f06270 */
[----:B------:R-:W-:Y:S02]  /*72e0*/  ISETP.GE.AND P1, PT, R10, 0x2, PT ;  /* 0x000000020a00780c */ /* 0x000fe40003f26270 */
[----:B------:R-:W-:Y:S02]  /*72f0*/  P2R R43, PR, RZ, 0x1 ;  /* 0x00000001ff2b7803 */ /* 0x000fe40000000000 */
[----:B------:R-:W-:Y:S02]  /*7300*/  ISETP.GT.AND P0, PT, R6, RZ, !P0 ;  /* 0x000000ff0600720c */ /* 0x000fe40004704270 */
[----:B------:R-:W-:Y:S02]  /*7310*/  P2R R12, PR, RZ, 0x2 ;  /* 0x00000002ff0c7803 */ /* 0x000fe40000000000 */
[C---:B------:R-:W-:Y:S04]  /*7320*/  ISETP.LT.OR P0, PT, R7.reuse, 0x1, P0 ;  /* 0x000000010700780c */ /* 0x040fe80000701670 */
[----:B------:R-:W-:Y:S02]  /*7330*/  FSEL R24, R248, -INF , !P0 ;  /* 0xff800000f8187808 */ /* 0x000fe40004000000 */
[----:B------:R-:W-:Y:S02]  /*7340*/  ISETP.GT.AND P0, PT, R6, 0x1, !P1 ;  /* 0x000000010600780c */ /* 0x000fe40004f04270 */
[----:B------:R-:W-:Y:S02]  /*7350*/  ISETP.GE.AND P1, PT, R10, 0x9, PT ;  /* 0x000000090a00780c */ /* 0x000fe40003f26270 */
[C---:B------:R-:W-:Y:S02]  /*7360*/  ISETP.LT.OR P0, PT, R7.reuse, 0x2, P0 ;  /* 0x000000020700780c */ /* 0x040fe40000701670 */
[----:B------:R-:W-:Y:S02]  /*7370*/  P2R R41, PR, RZ, 0x2 ;  /* 0x00000002ff297803 */ /* 0x000fe40000000000 */
        /* <DEDUP_REMOVED lines=8> */
[----:B------:R-:W-:Y:S02]  /*7400*/  ISETP.LT.OR P0, PT, R7, 0xa, P0 ;  /* 0x0000000a0700780c */ /* 0x000fe40000701670 */
        /* <DEDUP_REMOVED lines=14> */
[----:B------:R-:W-:Y:S04]  /*74f0*/  ISETP.LT.OR P0, PT, R7, 0x19, P0 ;  /* 0x000000190700780c */ /* 0x000fe80000701670 */
[----:B------:R-:W-:Y:S02]  /*7500*/  FSEL R194, R29, -INF , !P0 ;  /* 0xff8000001dc27808 */ /* 0x000fe40004000000 */
[----:B------:R-:W-:Y:S02]  /*7510*/  ISETP.GT.AND P0, PT, R6, 0x19, !P1 ;  /* 0x000000190600780c */ /* 0x000fe40004f04270 */
[----:B------:R-:W-:Y:S02]  /*7520*/  P2R R29, PR, RZ, 0x2 ;  /* 0x00000002ff1d7803 */ /* 0x000fe40000000000 */
[----:B------:R-:W-:Y:S02]  /*7530*/  ISETP.LT.OR P0, PT, R7, 0x1a, P0 ;  /* 0x0000001a0700780c */ /* 0x000fe40000701670 */
[----:B------:R-:W-:Y:S02]  /*7540*/  ISETP.GE.AND P1, PT, R10, 0x21, PT ;  /* 0x000000210a00780c */ /* 0x000fe40003f26270 */
        /* <DEDUP_REMOVED lines=11> */
[----:B------:R-:W-:Y:S04]  /*7600*/  ISETP.GT.AND P0, PT, R6, 0x28, !P1 ;  /* 0x000000280600780c */ /* 0x000fe80004f04270 */
[----:B------:R-:W-:Y:S04]  /*7610*/  ISETP.LT.OR P0, PT, R7, 0x29, P0 ;  /* 0x000000290700780c */ /* 0x000fe80000701670 */
[----:B------:R-:W-:Y:S02]  /*7620*/  FSEL R174, R47, -INF , !P0 ;  /* 0xff8000002fae7808 */ /* 0x000fe40004000000 */
[----:B------:R-:W-:Y:S04]  /*7630*/  ISETP.GE.AND P0, PT, R10, 0x2a, PT ;  /* 0x0000002a0a00780c */ /* 0x000fe80003f06270 */
[----:B------:R-:W-:Y:S02]  /*7640*/  ISETP.GT.AND P2, PT, R6, 0x29, !P0 ;  /* 0x000000290600780c */ /* 0x000fe40004744270 */
[----:B------:R-:W1:Y:S02]  /*7650*/  SHFL.IDX PT, R6, R9, 0x1, 0x1c1f ;  /* 0x003c1f0009067f89 */ /* 0x000e6400000e0000 */
[----:B------:R-:W-:Y:S04]  /*7660*/  ISETP.LT.OR P2, PT, R7, 0x2a, P2 ;  /* 0x0000002a0700780c */ /* 0x000fe80001741670 */
[----:B------:R-:W-:Y:S02]  /*7670*/  FSEL R172, R46, -INF , !P2 ;  /* 0xff8000002eac7808 */ /* 0x000fe40005000000 */
[----:B------:R-:W-:Y:S01]  /*7680*/  PLOP3.LUT P2, PT, PT, PT, UP1, 0x40, 0x0 ;  /* 0x000000000000781c */ /* 0x000fe20003f4e818 */
[--C-:B-1----:R-:W-:Y:S02]  /*7690*/  IMAD.IADD R11, R8, 0x1, R6.reuse ;  /* 0x00000001080b7824 */ /* 0x102fe400078e0206 */
[----:B------:R-:W-:Y:S10]  /*76a0*/  IMAD.IADD R7, R5, 0x1, R6 ;  /* 0x0000000105077824 */ /* 0x000ff400078e0206 */
        /* <DEDUP_REMOVED lines=15> */
.L_x_415:
[----:B------:R-:W-:Y:S04]  /*77a0*/  MOV R6, c[0x0][0x32c] ;  /* 0x0000cb0000067a02 */ /* 0x000fe80000000f00 */
[----:B------:R-:W-:Y:S11]  /*77b0*/  ISETP.NE.AND P2, PT, R6, 0x1, PT ;  /* 0x000000010600780c */ /* 0x000ff60003f45270 */
[----:B------:R-:W-:Y:S02]  /*77c0*/  @!UPT UIADD3 URZ, URZ, URZ, URZ ;  /* 0x0000003f3f3ff290 */ /* 0x000fe4000fffe03f */
[----:B------:R-:W-:Y:S05]  /*77d0*/  @P2 IMAD.HI.U32 R6, R17, c[0x0][0x330], RZ ;  /* 0x0000cc0011062a27 */ /* 0x000fea00078e00ff */
[----:B------:R-:W-:Y:S02]  /*77e0*/  @P2 SHF.R.U32.HI R17, RZ, c[0x0][0x334], R6 ;  /* 0x0000cd00ff112a19 */ /* 0x000fe40000011606 */
.L_x_416:
[----:B------:R-:W-:Y:S05]  /*77f0*/  BSYNC B0 ;  /* 0x0000000000007941 */ /* 0x000fea0003800000 */
.L_x_414:
[----:B------:R-:W-:Y:S04]  /*7800*/  IMAD.IADD R6, R10, 0x1, -R227 ;  /* 0x000000010a067824 */ /* 0x000fe800078e0ae3 */
[----:B------:R-:W-:Y:S05]  /*7810*/  IMAD R6, R17, c[0x0][0x32c], R6 ;  /* 0x0000cb0011067a24 */ /* 0x000fea00078e0206 */
[----:B------:R-:W-:Y:S02]  /*7820*/  IADD3 R18, R6, c[0x0][0x32c], RZ ;  /* 0x0000cb0006127a10 */ /* 0x000fe40007ffe0ff */
[----:B------:R-:W-:Y:S02]  /*7830*/  IMNMX R7, R7, R6, !PT ;  /* 0x0000000607077217 */ /* 0x000fe40007800200 */
[----:B------:R-:W-:Y:S02]  /*7840*/  IMNMX R11, R11, R18, PT ;  /* 0x000000120b0b7217 */ /* 0x000fe40003800200 */
.L_x_413:
[----:B------:R-:W-:Y:S04]  /*7850*/  ISETP.NE.AND P2, PT, R12, RZ, PT ;  /* 0x000000ff0c00720c */ /* 0x000fe80003f45270 */
[----:B------:R-:W-:Y:S04]  /*7860*/  ISETP.GT.AND P2, PT, R7, 0x1, !P2 ;  /* 0x000000010700780c */ /* 0x000fe80005744270 */
[----:B------:R-:W-:Y:S04]  /*7870*/  ISETP.LT.OR P2, PT, R11, 0x2, P2 ;  /* 0x000000020b00780c */ /* 0x000fe80001741670 */
[----:B------:R-:W-:Y:S02]  /*7880*/  FSEL R18, R246, -INF , !P2 ;  /* 0xff800000f6127808 */ /* 0x000fe40005000000 */
        /* <DEDUP_REMOVED lines=32> */
[----:B------:R-:W-:Y:S04]  /*7a90*/  ISETP.GT.AND P2, PT, R7, 0x28, !P1 ;  /* 0x000000280700780c */ /* 0x000fe80004f44270 */
[----:B------:R-:W-:Y:S04]  /*7aa0*/  ISETP.LT.OR P2, PT, R11, 0x29, P2 ;  /* 0x000000290b00780c */ /* 0x000fe80001741670 */
[----:B------:R-:W-:Y:S02]  /*7ab0*/  FSEL R170, R170, -INF , !P2 ;  /* 0xff800000aaaa7808 */ /* 0x000fe40005000000 */
[----:B------:R-:W-:Y:S04]  /*7ac0*/  ISETP.NE.AND P2, PT, R43, RZ, PT ;  /* 0x000000ff2b00720c */ /* 0x000fe80003f45270 */
[----:B------:R-:W-:Y:S04]  /*7ad0*/  ISETP.GT.AND P2, PT, R7, RZ, !P2 ;  /* 0x000000ff0700720c */ /* 0x000fe80005744270 */
[----:B------:R-:W-:Y:S04]  /*7ae0*/  ISETP.LT.OR P2, PT, R11, 0x1, P2 ;  /* 0x000000010b00780c */ /* 0x000fe80001741670 */
[----:B------:R-:W-:Y:S02]  /*7af0*/  FSEL R14, R244, -INF , !P2 ;  /* 0xff800000f40e7808 */ /* 0x000fe40005000000 */
        /* <DEDUP_REMOVED lines=22> */
.L_x_419:
[----:B------:R-:W-:Y:S04]  /*7c60*/  MOV R7, c[0x0][0x32c] ;  /* 0x0000cb0000077a02 */ /* 0x000fe80000000f00 */
[----:B------:R-:W-:Y:S11]  /*7c70*/  ISETP.NE.AND P2, PT, R7, 0x1, PT ;  /* 0x000000010700780c */ /* 0x000ff60003f45270 */
[----:B------:R-:W-:Y:S02]  /*7c80*/  @!UPT UIADD3 URZ, URZ, URZ, URZ ;  /* 0x0000003f3f3ff290 */ /* 0x000fe4000fffe03f */
[----:B------:R-:W-:Y:S05]  /*7c90*/  @P2 IMAD.HI.U32 R7, R30, c[0x0][0x330], RZ ;  /* 0x0000cc001e072a27 */ /* 0x000fea00078e00ff */
[----:B------:R-:W-:Y:S02]  /*7ca0*/  @P2 SHF.R.U32.HI R30, RZ, c[0x0][0x334], R7 ;  /* 0x0000cd00ff1e2a19 */ /* 0x000fe40000011607 */
.L_x_420:
[----:B------:R-:W-:Y:S05]  /*7cb0*/  BSYNC B0 ;  /* 0x0000000000007941 */ /* 0x000fea0003800000 */
.L_x_418:
[----:B------:R-:W-:Y:S04]  /*7cc0*/  IMAD.IADD R7, R10, 0x1, -R227 ;  /* 0x000000010a077824 */ /* 0x000fe800078e0ae3 */
[----:B------:R-:W-:Y:S05]  /*7cd0*/  IMAD R7, R30, c[0x0][0x32c], R7 ;  /* 0x0000cb001e077a24 */ /* 0x000fea00078e0207 */
[----:B------:R-:W-:Y:S02]  /*7ce0*/  IADD3 R30, R7, c[0x0][0x32c], RZ ;  /* 0x0000cb00071e7a10 */ /* 0x000fe40007ffe0ff */
[----:B------:R-:W-:Y:S02]  /*7cf0*/  IMNMX R19, R19, R7, !PT ;  /* 0x0000000713137217 */ /* 0x000fe40007800200 */
[----:B------:R-:W-:Y:S02]  /*7d00*/  IMNMX R21, R21, R30, PT ;  /* 0x0000001e15157217 */ /* 0x000fe40003800200 */
.L_x_417:
[----:B------:R-:W-:Y:S01]  /*7d10*/  ISETP.NE.AND P2, PT, R12, RZ, PT ;  /* 0x000000ff0c00720c */ /* 0x000fe20003f45270 */
[----:B------:R-:W1:Y:S03]  /*7d20*/  SHFL.IDX PT, R9, R9, 0x3, 0x1c1f ;  /* 0x007c1f0009097f89 */ /* 0x000e6600000e0000 */
[----:B------:R-:W-:Y:S04]  /*7d30*/  ISETP.GT.AND P2, PT, R19, 0x1, !P2 ;  /* 0x000000011300780c */ /* 0x000fe80005744270 */
[----:B------:R-:W-:Y:S04]  /*7d40*/  ISETP.LT.OR P2, PT, R21, 0x2, P2 ;  /* 0x000000021500780c */ /* 0x000fe80001741670 */
[----:B------:R-:W-:Y:S02]  /*7d50*/  FSEL R17, R245, -INF , !P2 ;  /* 0xff800000f5117808 */ /* 0x000fe40005000000 */
[----:B------:R-:W-:Y:S04]  /*7d60*/  ISETP.NE.AND P2, PT, R41, RZ, PT ;  /* 0x000000ff2900720c */ /* 0x000fe80003f45270 */
[----:B------:R-:W-:Y:S04]  /*7d70*/  ISETP.GT.AND P2, PT, R19, 0x8, !P2 ;  /* 0x000000081300780c */ /* 0x000fe80005744270 */
[----:B------:R-:W-:Y:S01]  /*7d80*/  ISETP.LT.OR P2, PT, R21, 0x9, P2 ;  /* 0x000000091500780c */ /* 0x000fe20001741670 */
[--C-:B-1----:R-:W-:Y:S03]  /*7d90*/  IMAD.IADD R5, R5, 0x1, R9.reuse ;  /* 0x0000000105057824 */ /* 0x102fe600078e0209 */
        /* <DEDUP_REMOVED lines=35> */
[----:B------:R-:W-:Y:S01]  /*7fd0*/  FSEL R13, R0, -INF , !P2 ;  /* 0xff800000000d7808 */ /* 0x000fe20005000000 */
[----:B------:R-:W-:Y:S01]  /*7fe0*/  IMAD.IADD R0, R8, 0x1, R9 ;  /* 0x0000000108007824 */ /* 0x000fe200078e0209 */
[----:B------:R-:W-:Y:S04]  /*7ff0*/  ISETP.GT.AND P2, PT, R19, 0x29, !P0 ;  /* 0x000000291300780c */ /* 0x000fe80004744270 */
[----:B------:R-:W-:Y:S04]  /*8000*/  ISETP.LT.OR P2, PT, R21, 0x2a, P2 ;  /* 0x0000002a1500780c */ /* 0x000fe80001741670 */
[----:B------:R-:W-:Y:S02]  /*8010*/  FSEL R163, R37, -INF , !P2 ;  /* 0xff80000025a37808 */ /* 0x000fe40005000000 */
[----:B------:R-:W-:Y:S11]  /*8020*/  PLOP3.LUT P2, PT, PT, PT, UP1, 0x40, 0x0 ;  /* 0x000000000000781c */ /* 0x000ff60003f4e818 */
[----:B------:R-:W-:Y:S02]  /*8030*/  @!UPT UIADD3 URZ, URZ, URZ, URZ ;  /* 0x0000003f3f3ff290 */ /* 0x000fe4000fffe03f */
        /* <DEDUP_REMOVED lines=15> */
.L_x_423:
[----:B------:R-:W-:Y:S04]  /*8130*/  MOV R8, c[0x0][0x32c] ;  /* 0x0000cb0000087a02 */ /* 0x000fe80000000f00 */
[----:B------:R-:W-:Y:S11]  /*8140*/  ISETP.NE.AND P2, PT, R8, 0x1, PT ;  /* 0x000000010800780c */ /* 0x000ff60003f45270 */
[----:B------:R-:W-:Y:S02]  /*8150*/  @!UPT UIADD3 URZ, URZ, URZ, URZ ;  /* 0x0000003f3f3ff290 */ /* 0x000fe4000fffe03f */
[----:B------:R-:W-:Y:S05]  /*8160*/  @P2 IMAD.HI.U32 R8, R9, c[0x0][0x330], RZ ;  /* 0x0000cc0009082a27 */ /* 0x000fea00078e00ff */
[----:B------:R-:W-:Y:S02]  /*8170*/  @P2 SHF.R.U32.HI R9, RZ, c[0x0][0x334], R8 ;  /* 0x0000cd00ff092a19 */ /* 0x000fe40000011608 */
.L_x_424:
[----:B------:R-:W-:Y:S05]  /*8180*/  BSYNC B0 ;  /* 0x0000000000007941 */ /* 0x000fea0003800000 */
.L_x_422:
[----:B------:R-:W-:Y:S04]  /*8190*/  IMAD.IADD R10, R10, 0x1, -R227 ;  /* 0x000000010a0a7824 */ /* 0x000fe800078e0ae3 */
[----:B------:R-:W-:Y:S05]  /*81a0*/  IMAD R10, R9, c[0x0][0x32c], R10 ;  /* 0x0000cb00090a7a24 */ /* 0x000fea00078e020a */
[----:B------:R-:W-:Y:S02]  /*81b0*/  IADD3 R9, R10, c[0x0][0x32c], RZ ;  /* 0x0000cb000a097a10 */ /* 0x000fe40007ffe0ff */
[----:B------:R-:W-:Y:S02]  /*81c0*/  IMNMX R5, R5, R10, !PT ;  /* 0x0000000a05057217 */ /* 0x000fe40007800200 */
[----:B------:R-:W-:Y:S02]  /*81d0*/  IMNMX R0, R0, R9, PT ;  /* 0x0000000900007217 */ /* 0x000fe40003800200 */
.L_x_421:
[----:B------:R-:W-:Y:S02]  /*81e0*/  ISETP.NE.AND P2, PT, R43, RZ, PT ;  /* 0x000000ff2b00720c */ /* 0x000fe40003f45270 */
[----:B------:R-:W-:Y:S02]  /*81f0*/  FMNMX.FTZ R15, R14, R150, !PT ;  /* 0x000000960e0f7209 */ /* 0x000fe40007810000 */
[C---:B------:R-:W-:Y:S02]  /*8200*/  ISETP.GT.AND P2, PT, R5.reuse, RZ, !P2 ;  /* 0x000000ff0500720c */ /* 0x040fe40005744270 */
[----:B------:R-:W-:Y:S02]  /*8210*/  FMNMX.FTZ R15, R18, R15, !PT ;  /* 0x0000000f120f7209 */ /* 0x000fe40007810000 */
[----:B------:R-:W-:Y:S02]  /*8220*/  ISETP.LT.OR P2, PT, R0, 0x1, P2 ;  /* 0x000000010000780c */ /* 0x000fe40001741670 */
[----:B------:R-:W-:Y:S02]  /*8230*/  FMNMX.FTZ R15, R6, R15, !PT ;  /* 0x0000000f060f7209 */ /* 0x000fe40007810000 */
[----:B------:R-:W-:Y:S02]  /*8240*/  FSEL R9, R2, -INF , !P2 ;  /* 0xff80000002097808 */ /* 0x000fe40005000000 */
[----:B------:R-:W-:Y:S02]  /*8250*/  ISETP.NE.AND P2, PT, R12, RZ, PT ;  /* 0x000000ff0c00720c */ /* 0x000fe40003f45270 */
[----:B------:R-:W-:Y:S02]  /*8260*/  FMNMX.FTZ R15, R186, R15, !PT ;  /* 0x0000000fba0f7209 */ /* 0x000fe40007810000 */
[----:B------:R-:W-:Y:S02]  /*8270*/  ISETP.GT.AND P2, PT, R5, 0x1, !P2 ;  /* 0x000000010500780c */ /* 0x000fe40005744270 */
        /* <DEDUP_REMOVED lines=26> */
[----:B------:R-:W-:Y:S01]  /*8420*/  FMNMX.FTZ R19, R250, R19, !PT ;  /* 0x00000013fa137209 */ /* 0x000fe20007810000 */
[----:B------:R-:W-:Y:S01]  /*8430*/  LDSM.16.MT88.4 R36, [R212+0x100] ;  /* 0x00010000d424783b */ /* 0x000fe20000004200 */
        /* <DEDUP_REMOVED lines=8> */
[----:B------:R-:W-:Y:S01]  /*84c0*/  FMNMX.FTZ R19, R197, R2, !PT ;  /* 0x00000002c5137209 */ /* 0x000fe20007810000 */
[----:B------:R-:W1:Y:S01]  /*84d0*/  SHFL.BFLY PT, R30, R3, 0x2, 0x1f ;  /* 0x0c401f00031e7f89 */ /* 0x000e6200000e0000 */
[----:B------:R-:W-:Y:S02]  /*84e0*/  ISETP.LT.OR P2, PT, R0, 0x19, P2 ;  /* 0x000000190000780c */ /* 0x000fe40001741670 */
[----:B------:R-:W-:Y:S02]  /*84f0*/  FMNMX.FTZ R19, R248, R19, !PT ;  /* 0x00000013f8137209 */ /* 0x000fe40007810000 */
[----:B------:R-:W-:Y:S02]  /*8500*/  FSEL R251, R191, -INF , !P2 ;  /* 0xff800000bffb7808 */ /* 0x000fe40005000000 */
[----:B------:R-:W-:Y:S02]  /*8510*/  ISETP.NE.AND P2, PT, R29, RZ, PT ;  /* 0x000000ff1d00720c */ /* 0x000fe40003f45270 */
[----:B------:R-:W-:Y:S02]  /*8520*/  FMNMX.FTZ R19, R246, R19, !PT ;  /* 0x00000013f6137209 */ /* 0x000fe40007810000 */
[----:B------:R-:W-:Y:S02]  /*8530*/  ISETP.GT.AND P2, PT, R5, 0x19, !P2 ;  /* 0x000000190500780c */ /* 0x000fe40005744270 */
[----:B------:R-:W-:Y:S02]  /*8540*/  FMNMX.FTZ R19, R170, R19, !PT ;  /* 0x00000013aa137209 */ /* 0x000fe40007810000 */
[----:B------:R-:W-:Y:S02]  /*8550*/  FMNMX.FTZ R2, R13, R149, !PT ;  /* 0x000000950d027209 */ /* 0x000fe40007810000 */
[----:B------:R-:W-:Y:S02]  /*8560*/  ISETP.LT.OR P2, PT, R0, 0x1a, P2 ;  /* 0x0000001a0000780c */ /* 0x000fe40001741670 */
[----:B------:R-:W-:Y:S02]  /*8570*/  FMNMX.FTZ R15, R168, R19, !PT ;  /* 0x00000013a80f7209 */ /* 0x000fe40007810000 */
[----:B------:R-:W-:Y:S02]  /*8580*/  FSEL R249, R190, -INF , !P2 ;  /* 0xff800000bef97808 */ /* 0x000fe40005000000 */
[----:B------:R-:W-:Y:S02]  /*8590*/  ISETP.NE.AND P2, PT, R28, RZ, PT ;  /* 0x000000ff1c00720c */ /* 0x000fe40003f45270 */
[----:B------:R-:W-:Y:S02]  /*85a0*/  FMNMX.FTZ R28, R17, R2, !PT ;  /* 0x00000002111c7209 */ /* 0x000fe40007810000 */
[----:B------:R-:W2:Y:S01]  /*85b0*/  SHFL.BFLY PT, R2, R15, 0x2, 0x1f ;  /* 0x0c401f000f027f89 */ /* 0x000ea200000e0000 */
[----:B------:R-:W-:Y:S02]  /*85c0*/  ISETP.GT.AND P2, PT, R5, 0x20, !P2 ;  /* 0x000000200500780c */ /* 0x000fe40005744270 */
[----:B------:R-:W-:Y:S02]  /*85d0*/  FMNMX.FTZ R28, R11, R28, !PT ;  /* 0x0000001c0b1c7209 */ /* 0x000fe40007810000 */
[----:B------:R-:W-:Y:S02]  /*85e0*/  ISETP.LT.OR P2, PT, R0, 0x21, P2 ;  /* 0x000000210000780c */ /* 0x000fe40001741670 */
[----:B------:R-:W-:Y:S02]  /*85f0*/  FMNMX.FTZ R19, R7, R28, !PT ;  /* 0x0000001c07137209 */ /* 0x000fe40007810000 */
[----:B------:R-:W-:Y:S02]  /*8600*/  FSEL R164, R23, -INF , !P2 ;  /* 0xff80000017a47808 */ /* 0x000fe40005000000 */
[----:B------:R-:W-:Y:S02]  /*8610*/  FMNMX.FTZ R28, R198, R19, !PT ;  /* 0x00000013c61c7209 */ /* 0x000fe40007810000 */
[----:B------:R-:W-:Y:S02]  /*8620*/  ISETP.NE.AND P2, PT, R27, RZ, PT ;  /* 0x000000ff1b00720c */ /* 0x000fe40003f45270 */
[----:B------:R-:W-:Y:S02]  /*8630*/  FMNMX.FTZ R19, R199, R28, !PT ;  /* 0x0000001cc7137209 */ /* 0x000fe40007810000 */
[----:B------:R-:W-:Y:S02]  /*8640*/  ISETP.GT.AND P2, PT, R5, 0x21, !P2 ;  /* 0x000000210500780c */ /* 0x000fe40005744270 */
[----:B------:R-:W-:Y:S02]  /*8650*/  FMNMX.FTZ R28, R244, R19, !PT ;  /* 0x00000013f41c7209 */ /* 0x000fe40007810000 */
[----:B------:R-:W-:Y:S02]  /*8660*/  ISETP.LT.OR P2, PT, R0, 0x22, P2 ;  /* 0x000000220000780c */ /* 0x000fe40001741670 */
[----:B------:R-:W-:Y:S02]  /*8670*/  FMNMX.FTZ R21, R9, R148, !PT ;  /* 0x0000009409157209 */ /* 0x000fe40007810000 */
[----:B-1----:R-:W-:Y:S02]  /*8680*/  FMNMX.FTZ R30, R3, R30, !PT ;  /* 0x0000001e031e7209 */ /* 0x002fe40007810000 */
[----:B--2---:R-:W-:Y:S02]  /*8690*/  FMNMX.FTZ R2, R15, R2, !PT ;  /* 0x000000020f027209 */ /* 0x004fe40007810000 */
[----:B------:R-:W-:Y:S01]  /*86a0*/  FSEL R162, R22, -INF , !P2 ;  /* 0xff80000016a27808 */ /* 0x000fe20005000000 */
[----:B------:R-:W1:Y:S01]  /*86b0*/  SHFL.BFLY PT, R3, R30, 0x1, 0x1f ;  /* 0x0c201f001e037f89 */ /* 0x000e6200000e0000 */
[----:B------:R-:W-:Y:S02]  /*86c0*/  FMNMX.FTZ R21, R12, R21, !PT ;  /* 0x000000150c157209 */ /* 0x000fe40007810000 */
[----:B------:R-:W-:Y:S02]  /*86d0*/  FMNMX.FTZ R28, R245, R28, !PT ;  /* 0x0000001cf51c7209 */ /* 0x000fe40007810000 */
[----:B------:R-:W-:Y:S02]  /*86e0*/  FMNMX.FTZ R21, R10, R21, !PT ;  /* 0x000000150a157209 */ /* 0x000fe40007810000 */
[----:B------:R-:W-:Y:S01]  /*86f0*/  FMNMX.FTZ R28, R169, R28, !PT ;  /* 0x0000001ca91c7209 */ /* 0x000fe20007810000 */
[----:B------:R-:W2:Y:S01]  /*8700*/  SHFL.BFLY PT, R19, R2, 0x1, 0x1f ;  /* 0x0c201f0002137f89 */ /* 0x000ea200000e0000 */
[----:B------:R-:W-:Y:S02]  /*8710*/  ISETP.GT.AND P1, PT, R5, 0x28, !P1 ;  /* 0x000000280500780c */ /* 0x000fe40004f24270 */
[----:B------:R-:W-:Y:S02]  /*8720*/  FMNMX.FTZ R22, R167, R28, !PT ;  /* 0x0000001ca7167209 */ /* 0x000fe40007810000 */
[----:B------:R-:W-:Y:S02]  /*8730*/  ISETP.GT.AND P0, PT, R5, 0x29, !P0 ;  /* 0x000000290500780c */ /* 0x000fe40004704270 */
[----:B------:R-:W-:Y:S02]  /*8740*/  FMNMX.FTZ R22, R165, R22, !PT ;  /* 0x00000016a5167209 */ /* 0x000fe40007810000 */
[----:B------:R-:W-:Y:S02]  /*8750*/  ISETP.LT.OR P1, PT, R0, 0x29, P1 ;  /* 0x000000290000780c */ /* 0x000fe40000f21670 */
[----:B------:R-:W-:Y:S02]  /*8760*/  FMNMX.FTZ R15, R163, R22, !PT ;  /* 0x00000016a30f7209 */ /* 0x000fe40007810000 */
[----:B------:R-:W-:Y:S02]  /*8770*/  FSEL R160, R26, -INF , !P1 ;  /* 0xff8000001aa07808 */ /* 0x000fe40004800000 */
[----:B------:R-:W-:Y:S01]  /*8780*/  ISETP.LT.OR P0, PT, R0, 0x2a, P0 ;  /* 0x0000002a0000780c */ /* 0x000fe20000701670 */
[----:B------:R-:W3:Y:S01]  /*8790*/  SHFL.BFLY PT, R22, R15, 0x2, 0x1f ;  /* 0x0c401f000f167f89 */ /* 0x000ee200000e0000 */
[----:B-1----:R-:W-:Y:S02]  /*87a0*/  FMNMX.FTZ R3, R30, R3, !PT ;  /* 0x000000031e037209 */ /* 0x002fe40007810000 */
[----:B------:R-:W-:Y:S02]  /*87b0*/  FSEL R153, R25, -INF , !P0 ;  /* 0xff80000019997808 */ /* 0x000fe40004000000 */
[C---:B------:R-:W-:Y:S01]  /*87c0*/  FSETP.NEU.FTZ.AND P2, PT, R3.reuse, -INF , PT ;  /* 0xff8000000300780b */ /* 0x040fe20003f5d000 */
[----:B------:R-:W-:Y:S01]  /*87d0*/  FMUL.FTZ R173, R3, c[0x0][0x2d0] ;  /* 0x0000b40003ad7a20 */ /* 0x000fe20000410000 */
[----:B--2---:R-:W-:Y:S04]  /*87e0*/  FMNMX.FTZ R2, R2, R19, !PT ;  /* 0x0000001302027209 */ /* 0x004fe80007810000 */
[----:B------:R-:W-:Y:S01]  /*87f0*/  FSEL R173, R173, RZ, P2 ;  /* 0x000000ffadad7208 */ /* 0x000fe20001000000 */
[C---:B------:R-:W-:Y:S01]  /*8800*/  FMUL.FTZ R171, R2.reuse, c[0x0][0x2d0] ;  /* 0x0000b40002ab7a20 */ /* 0x040fe20000410000 */
[----:B------:R-:W-:Y:S03]  /*8810*/  FSETP.NEU.FTZ.AND P1, PT, R2, -INF , PT ;  /* 0xff8000000200780b */ /* 0x000fe60003f3d000 */
[--C-:B------:R-:W-:Y:S01]  /*8820*/  FFMA.FTZ R177, R16, c[0x0][0x2d0], -R173.reuse ;  /* 0x0000b40010b17a23 */ /* 0x100fe200000108ad */
[----:B------:R-:W-:Y:S01]  /*8830*/  FMNMX.FTZ R16, R8, R21, !PT ;  /* 0x0000001508107209 */ /* 0x000fe20007810000 */
[--C-:B------:R-:W-:Y:S01]  /*8840*/  FFMA.FTZ R176, R4, c[0x0][0x2d0], -R173.reuse ;  /* 0x0000b40004b07a23 */ /* 0x100fe200000108ad */
[----:B------:R-:W-:Y:S01]  /*8850*/  FSEL R171, R171, RZ, P1 ;  /* 0x000000ffabab7208 */ /* 0x000fe20000800000 */
[--C-:B------:R-:W-:Y:S01]  /*8860*/  FFMA.FTZ R178, R20, c[0x0][0x2d0], -R173.reuse ;  /* 0x0000b40014b27a23 */ /* 0x100fe200000108ad */
[----:B------:R-:W-:Y:S01]  /*8870*/  FMNMX.FTZ R19, R247, R16, !PT ;  /* 0x00000010f7137209 */ /* 0x000fe20007810000 */
[----:B------:R-:W-:Y:S01]  /*8880*/  FFMA.FTZ R179, R24, c[0x0][0x2d0], -R173 ;  /* 0x0000b40018b37a23 */ /* 0x000fe200000108ad */
[----:B------:R-:W-:Y:S01]  /*8890*/  MUFU.EX2 R177, R177 ;  /* 0x000000b100b17308 */ /* 0x000fe20000000800 */
[----:B---3--:R-:W-:Y:S01]  /*88a0*/  FMNMX.FTZ R16, R15, R22, !PT ;  /* 0x000000160f107209 */ /* 0x008fe20007810000 */
[--C-:B------:R-:W-:Y:S01]  /*88b0*/  FFMA.FTZ R183, R6, c[0x0][0x2d0], -R171.reuse ;  /* 0x0000b40006b77a23 */ /* 0x100fe200000108ab */
[----:B------:R-:W-:Y:S01]  /*88c0*/  FMNMX.FTZ R4, R252, R19, !PT ;  /* 0x00000013fc047209 */ /* 0x000fe20007810000 */
[----:B------:R-:W-:Y:S01]  /*88d0*/  LDSM.16.MT88.4 R20, [R214+0x100] ;  /* 0x00010000d614783b */ /* 0x000fe20000004200 */
[--C-:B------:R-:W-:Y:S02]  /*88e0*/  FFMA.FTZ R155, R14, c[0x0][0x2d0], -R171.reuse ;  /* 0x0000b4000e9b7a23 */ /* 0x100fe400000108ab */
[----:B------:R-:W-:Y:S01]  /*88f0*/  FMNMX.FTZ R4, R251, R4, !PT ;  /* 0x00000004fb047209 */ /* 0x000fe20007810000 */
[--C-:B------:R-:W-:Y:S02]  /*8900*/  FFMA.FTZ R154, R18, c[0x0][0x2d0], -R171.reuse ;  /* 0x0000b400129a7a23 */ /* 0x100fe400000108ab */
[----:B------:R-:W-:Y:S01]  /*8910*/  FFMA.FTZ R182, R186, c[0x0][0x2d0], -R171 ;  /* 0x0000b400bab67a23 */ /* 0x000fe200000108ab */
[----:B------:R-:W-:Y:S01]  /*8920*/  FMNMX.FTZ R19, R249, R4, !PT ;  /* 0x00000004f9137209 */ /* 0x000fe20007810000 */
[----:B------:R-:W1:Y:S01]  /*8930*/  SHFL.BFLY PT, R15, R16, 0x1, 0x1f ;  /* 0x0c201f00100f7f89 */ /* 0x000e6200000e0000 */
[----:B------:R-:W-:Y:S01]  /*8940*/  MUFU.EX2 R179, R179 ;  /* 0x000000b300b37308 */ /* 0x000fe20000000800 */
[--C-:B------:R-:W-:Y:S01]  /*8950*/  FFMA.FTZ R175, R175, c[0x0][0x2d0], -R173.reuse ;  /* 0x0000b400afaf7a23 */ /* 0x100fe200000108ad */
[----:B------:R-:W-:Y:S01]  /*8960*/  FMNMX.FTZ R5, R164, R19, !PT ;  /* 0x00000013a4057209 */ /* 0x000fe20007810000 */
[----:B------:R-:W-:Y:S02]  /*8970*/  FFMA.FTZ R174, R174, c[0x0][0x2d0], -R173 ;  /* 0x0000b400aeae7a23 */ /* 0x000fe400000108ad */
[----:B------:R-:W-:Y:S01]  /*8980*/  FFMA.FTZ R170, R170, c[0x0][0x2d0], -R171 ;  /* 0x0000b400aaaa7a23 */ /* 0x000fe200000108ab */
[----:B------:R-:W-:Y:S01]  /*8990*/  FMNMX.FTZ R5, R162, R5, !PT ;  /* 0x00000005a2057209 */ /* 0x000fe20007810000 */
[--C-:B------:R-:W-:Y:S02]  /*89a0*/  FFMA.FTZ R190, R42, c[0x0][0x2d0], -R173.reuse ;  /* 0x0000b4002abe7a23 */ /* 0x100fe400000108ad */
[----:B------:R-:W-:Y:S01]  /*89b0*/  FFMA.FTZ R191, R40, c[0x0][0x2d0], -R173 ;  /* 0x0000b40028bf7a23 */ /* 0x000fe200000108ad */
[----:B------:R-:W-:Y:S01]  /*89c0*/  FMNMX.FTZ R0, R160, R5, !PT ;  /* 0x00000005a0007209 */ /* 0x000fe20007810000 */
[----:B------:R-:W2:Y:S01]  /*89d0*/  MUFU.EX2 R178, R178 ;  /* 0x000000b200b27308 */ /* 0x000ea20000000800 */
[--C-:B------:R-:W-:Y:S02]  /*89e0*/  FFMA.FTZ R192, R46, c[0x0][0x2d0], -R171.reuse ;  /* 0x0000b4002ec07a23 */ /* 0x100fe400000108ab */
[----:B------:R-:W-:Y:S01]  /*89f0*/  FMNMX.FTZ R4, R153, R0, !PT ;  /* 0x0000000099047209 */ /* 0x000fe20007810000 */
[----:B------:R-:W-:Y:S02]  /*8a00*/  FFMA.FTZ R193, R44, c[0x0][0x2d0], -R171 ;  /* 0x0000b4002cc17a23 */ /* 0x000fe400000108ab */
[--C-:B------:R-:W-:Y:S02]  /*8a10*/  FFMA.FTZ R194, R194, c[0x0][0x2d0], -R173.reuse ;  /* 0x0000b400c2c27a23 */ /* 0x100fe400000108ad */
[----:B------:R-:W3:Y:S01]  /*8a20*/  SHFL.BFLY PT, R5, R4, 0x2, 0x1f ;  /* 0x0c401f0004057f89 */ /* 0x000ee200000e0000 */
[----:B------:R-:W-:Y:S01]  /*8a30*/  FFMA.FTZ R195, R195, c[0x0][0x2d0], -R173 ;  /* 0x0000b400c3c37a23 */ /* 0x000fe200000108ad */
[----:B------:R-:W4:Y:S01]  /*8a40*/  MUFU.EX2 R176, R176 ;  /* 0x000000b000b07308 */ /* 0x000f220000000800 */
[--C-:B------:R-:W-:Y:S01]  /*8a50*/  FFMA.FTZ R196, R196, c[0x0][0x2d0], -R171.reuse ;  /* 0x0000b400c4c47a23 */ /* 0x100fe200000108ab */
[----:B-1----:R-:W-:Y:S01]  /*8a60*/  FMNMX.FTZ R0, R16, R15, !PT ;  /* 0x0000000f10007209 */ /* 0x002fe20007810000 */
[----:B------:R-:W-:Y:S02]  /*8a70*/  FFMA.FTZ R197, R197, c[0x0][0x2d0], -R171 ;  /* 0x0000b400c5c57a23 */ /* 0x000fe400000108ab */
[--C-:B------:R-:W-:Y:S01]  /*8a80*/  FFMA.FTZ R250, R250, c[0x0][0x2d0], -R173.reuse ;  /* 0x0000b400fafa7a23 */ /* 0x100fe200000108ad */
[C---:B------:R-:W-:Y:S01]  /*8a90*/  FSETP.NEU.FTZ.AND P0, PT, R0.reuse, -INF , PT ;  /* 0xff8000000000780b */ /* 0x040fe20003f1d000 */
[----:B------:R-:W-:Y:S02]  /*8aa0*/  FMUL.FTZ R166, R0, c[0x0][0x2d0] ;  /* 0x0000b40000a67a20 */ /* 0x000fe40000410000 */
[----:B------:R-:W-:Y:S01]  /*8ab0*/  FFMA.FTZ R173, R172, c[0x0][0x2d0], -R173 ;  /* 0x0000b400acad7a23 */ /* 0x000fe200000108ad */
[----:B------:R-:W-:Y:S01]  /*8ac0*/  MUFU.EX2 R155, R155 ;  /* 0x0000009b009b7308 */ /* 0x000fe20000000800 */
[--C-:B------:R-:W-:Y:S01]  /*8ad0*/  FFMA.FTZ R248, R248, c[0x0][0x2d0], -R171.reuse ;  /* 0x0000b400f8f87a23 */ /* 0x100fe200000108ab */
[----:B------:R-:W-:Y:S01]  /*8ae0*/  FSEL R166, R166, RZ, P0 ;  /* 0x000000ffa6a67208 */ /* 0x000fe20000000000 */
[--C-:B------:R-:W-:Y:S01]  /*8af0*/  FFMA.FTZ R246, R246, c[0x0][0x2d0], -R171.reuse ;  /* 0x0000b400f6f67a23 */ /* 0x100fe200000108ab */
[----:B--2---:R-:W-:Y:S01]  /*8b00*/  F2FP.PACK_AB R156, R178, R179 ;  /* 0x000000b3b29c723e */ /* 0x004fe200000000ff */
[----:B------:R-:W-:Y:S02]  /*8b10*/  FFMA.FTZ R171, R168, c[0x0][0x2d0], -R171 ;  /* 0x0000b400a8ab7a23 */ /* 0x000fe400000108ab */
[--C-:B------:R-:W-:Y:S01]  /*8b20*/  FFMA.FTZ R184, R7, c[0x0][0x2d0], -R166.reuse ;  /* 0x0000b40007b87a23 */ /* 0x100fe200000108a6 */
[----:B------:R-:W-:Y:S01]  /*8b30*/  FSEL R7, R2, RZ, P1 ;  /* 0x000000ff02077208 */ /* 0x000fe20000800000 */
[--C-:B------:R-:W-:Y:S01]  /*8b40*/  FFMA.FTZ R181, R13, c[0x0][0x2d0], -R166.reuse ;  /* 0x0000b4000db57a23 */ /* 0x100fe200000108a6 */
[----:B------:R-:W1:Y:S01]  /*8b50*/  MUFU.EX2 R154, R154 ;  /* 0x0000009a009a7308 */ /* 0x000e620000000800 */
[----:B------:R-:W-:Y:S01]  /*8b60*/  FFMA.FTZ R180, R17, c[0x0][0x2d0], -R166 ;  /* 0x0000b40011b47a23 */ /* 0x000fe200000108a6 */
[----:B---3--:R-:W-:Y:S01]  /*8b70*/  FMNMX.FTZ R5, R4, R5, !PT ;  /* 0x0000000504057209 */ /* 0x008fe20007810000 */
[----:B------:R-:W-:Y:S01]  /*8b80*/  FADD.FTZ R6, -R7, R150 ;  /* 0x0000009607067221 */ /* 0x000fe20000010100 */
[----:B------:R-:W-:Y:S01]  /*8b90*/  FSEL R4, R3, RZ, P2 ;  /* 0x000000ff03047208 */ /* 0x000fe20001000000 */
[--C-:B------:R-:W-:Y:S01]  /*8ba0*/  FFMA.FTZ R185, R11, c[0x0][0x2d0], -R166.reuse ;  /* 0x0000b4000bb97a23 */ /* 0x100fe200000108a6 */
[----:B----4-:R-:W-:Y:S01]  /*8bb0*/  F2FP.PACK_AB R158, R176, R177 ;  /* 0x000000b1b09e723e */ /* 0x010fe200000000ff */
[----:B------:R-:W2:Y:S01]  /*8bc0*/  SHFL.BFLY PT, R152, R5, 0x1, 0x1f ;  /* 0x0c201f0005987f89 */ /* 0x000ea200000e0000 */
[----:B------:R-:W-:Y:S02]  /*8bd0*/  FMUL.FTZ R150, R6, c[0x0][0x2d0] ;  /* 0x0000b40006967a20 */ /* 0x000fe40000410000 */
[----:B------:R-:W-:Y:S01]  /*8be0*/  FADD.FTZ R4, -R4, R151 ;  /* 0x0000009704047221 */ /* 0x000fe20000010100 */
[----:B------:R-:W-:Y:S01]  /*8bf0*/  MUFU.EX2 R183, R183 ;  /* 0x000000b700b77308 */ /* 0x000fe20000000800 */
[--C-:B------:R-:W-:Y:S02]  /*8c00*/  FFMA.FTZ R169, R169, c[0x0][0x2d0], -R166.reuse ;  /* 0x0000b400a9a97a23 */ /* 0x100fe400000108a6 */
[----:B------:R-:W-:Y:S01]  /*8c10*/  FMUL.FTZ R151, R4, c[0x0][0x2d0] ;  /* 0x0000b40004977a20 */ /* 0x000fe20000410000 */
[----:B------:R-:W-:Y:S01]  /*8c20*/  FSEL R4, R0, RZ, P0 ;  /* 0x000000ff00047208 */ /* 0x000fe20000000000 */
[--C-:B------:R-:W-:Y:S02]  /*8c30*/  FFMA.FTZ R167, R167, c[0x0][0x2d0], -R166.reuse ;  /* 0x0000b400a7a77a23 */ /* 0x100fe400000108a6 */
[--C-:B------:R-:W-:Y:S02]  /*8c40*/  FFMA.FTZ R165, R165, c[0x0][0x2d0], -R166.reuse ;  /* 0x0000b400a5a57a23 */ /* 0x100fe400000108a6 */
[----:B------:R-:W-:Y:S01]  /*8c50*/  FADD.FTZ R4, -R4, R149 ;  /* 0x0000009504047221 */ /* 0x000fe20000010100 */
[----:B------:R-:W3:Y:S01]  /*8c60*/  MUFU.EX2 R151, R151 ;  /* 0x0000009700977308 */ /* 0x000ee20000000800 */
[--C-:B------:R-:W-:Y:S02]  /*8c70*/  FFMA.FTZ R198, R198, c[0x0][0x2d0], -R166.reuse ;  /* 0x0000b400c6c67a23 */ /* 0x100fe400000108a6 */
[----:B------:R-:W-:Y:S01]  /*8c80*/  FMUL.FTZ R149, R4, c[0x0][0x2d0] ;  /* 0x0000b40004957a20 */ /* 0x000fe20000410000 */
[----:B-1----:R-:W-:Y:S01]  /*8c90*/  F2FP.PACK_AB R157, R154, R155 ;  /* 0x0000009b9a9d723e */ /* 0x002fe200000000ff */
[--C-:B------:R-:W-:Y:S02]  /*8ca0*/  FFMA.FTZ R199, R199, c[0x0][0x2d0], -R166.reuse ;  /* 0x0000b400c7c77a23 */ /* 0x100fe400000108a6 */
[--C-:B------:R-:W-:Y:S02]  /*8cb0*/  FFMA.FTZ R244, R244, c[0x0][0x2d0], -R166.reuse ;  /* 0x0000b400f4f47a23 */ /* 0x100fe400000108a6 */
[--C-:B------:R-:W-:Y:S01]  /*8cc0*/  FFMA.FTZ R245, R245, c[0x0][0x2d0], -R166.reuse ;  /* 0x0000b400f5f57a23 */ /* 0x100fe200000108a6 */
[----:B--2---:R-:W-:Y:S01]  /*8cd0*/  FMNMX.FTZ R152, R5, R152, !PT ;  /* 0x0000009805987209 */ /* 0x004fe20007810000 */
[----:B------:R-:W1:Y:S01]  /*8ce0*/  MUFU.EX2 R150, R150 ;  /* 0x0000009600967308 */ /* 0x000e620000000800 */
[----:B------:R-:W-:Y:S02]  /*8cf0*/  FFMA.FTZ R166, R163, c[0x0][0x2d0], -R166 ;  /* 0x0000b400a3a67a23 */ /* 0x000fe400000108a6 */
[C---:B------:R-:W-:Y:S01]  /*8d00*/  FSETP.NEU.FTZ.AND P0, PT, R152.reuse, -INF , PT ;  /* 0xff8000009800780b */ /* 0x040fe20003f1d000 */
[C---:B------:R-:W-:Y:S03]  /*8d10*/  FMUL.FTZ R161, R152.reuse, c[0x0][0x2d0] ;  /* 0x0000b40098a17a20 */ /* 0x040fe60000410000 */
[----:B------:R-:W-:Y:S02]  /*8d20*/  FSEL R5, R152, RZ, P0 ;  /* 0x000000ff98057208 */ /* 0x000fe40000000000 */
[----:B------:R-:W-:Y:S01]  /*8d30*/  FSEL R161, R161, RZ, P0 ;  /* 0x000000ffa1a17208 */ /* 0x000fe20000000000 */
[----:B------:R-:W2:Y:S01]  /*8d40*/  MUFU.EX2 R182, R182 ;  /* 0x000000b600b67308 */ /* 0x000ea20000000800 */
[C---:B------:R-:W-:Y:S01]  /*8d50*/  ISETP.GT.AND P0, PT, R238.reuse, UR4, PT ;  /* 0x00000004ee007c0c */ /* 0x040fe2000bf04270 */
[----:B------:R-:W-:Y:S01]  /*8d60*/  FADD.FTZ R5, -R5, R148 ;  /* 0x0000009405057221 */ /* 0x000fe20000010100 */
[----:B------:R-:W-:Y:S01]  /*8d70*/  IADD3 R238, R238, -0x1, RZ ;  /* 0xffffffffeeee7810 */ /* 0x000fe20007ffe0ff */
[--C-:B------:R-:W-:Y:S02]  /*8d80*/  FFMA.FTZ R188, R12, c[0x0][0x2d0], -R161.reuse ;  /* 0x0000b4000cbc7a23 */ /* 0x100fe400000108a1 */
[--C-:B------:R-:W-:Y:S02]  /*8d90*/  FFMA.FTZ R189, R9, c[0x0][0x2d0], -R161.reuse ;  /* 0x0000b40009bd7a23 */ /* 0x100fe400000108a1 */
[--C-:B------:R-:W-:Y:S02]  /*8da0*/  FFMA.FTZ R187, R10, c[0x0][0x2d0], -R161.reuse ;  /* 0x0000b4000abb7a23 */ /* 0x100fe400000108a1 */
[--C-:B------:R-:W-:Y:S01]  /*8db0*/  FFMA.FTZ R186, R8, c[0x0][0x2d0], -R161.reuse ;  /* 0x0000b40008ba7a23 */ /* 0x100fe200000108a1 */
[----:B------:R-:W4:Y:S01]  /*8dc0*/  MUFU.EX2 R149, R149 ;  /* 0x0000009500957308 */ /* 0x000f220000000800 */
[----:B------:R-:W-:Y:S02]  /*8dd0*/  FMUL.FTZ R8, R5, c[0x0][0x2d0] ;  /* 0x0000b40005087a20 */ /* 0x000fe40000410000 */
[C---:B---3--:R-:W-:Y:S02]  /*8de0*/  FMUL.FTZ R4, R151.reuse, R144 ;  /* 0x0000009097047220 */ /* 0x048fe40000410000 */
[C---:B------:R-:W-:Y:S02]  /*8df0*/  FMUL.FTZ R5, R151.reuse, R145 ;  /* 0x0000009197057220 */ /* 0x040fe40000410000 */
[C---:B-1----:R-:W-:Y:S02]  /*8e00*/  FMUL.FTZ R6, R150.reuse, R146 ;  /* 0x0000009296067220 */ /* 0x042fe40000410000 */
[----:B------:R-:W-:Y:S01]  /*8e10*/  FMUL.FTZ R7, R150, R147 ;  /* 0x0000009396077220 */ /* 0x000fe20000410000 */
[----:B------:R1:W3:Y:S01]  /*8e20*/  MUFU.EX2 R148, R8 ;  /* 0x0000000800947308 */ /* 0x0002e20000000800 */
[C---:B------:R-:W-:Y:S01]  /*8e30*/  FMUL.FTZ R16, R151.reuse, R132 ;  /* 0x0000008497107220 */ /* 0x040fe20000410000 */
[----:B--2---:R-:W-:Y:S01]  /*8e40*/  F2FP.PACK_AB R159, R182, R183 ;  /* 0x000000b7b69f723e */ /* 0x004fe200000000ff */
[C---:B------:R-:W-:Y:S02]  /*8e50*/  FMUL.FTZ R17, R151.reuse, R133 ;  /* 0x0000008597117220 */ /* 0x040fe40000410000 */
[C---:B------:R-:W-:Y:S02]  /*8e60*/  FMUL.FTZ R18, R150.reuse, R134 ;  /* 0x0000008696127220 */ /* 0x040fe40000410000 */
[----:B------:R-:W-:Y:S02]  /*8e70*/  FMUL.FTZ R19, R150, R135 ;  /* 0x0000008796137220 */ /* 0x000fe40000410000 */
[-C--:B------:R-:W-:Y:S01]  /*8e80*/  HMMA.16816.F32 R4, R156, R20.reuse, R4 ;  /* 0x000000149c04723c */ /* 0x080fe20000001804 */
[----:B------:R-:W-:Y:S01]  /*8e90*/  MUFU.EX2 R181, R181 ;  /* 0x000000b500b57308 */ /* 0x000fe20000000800 */
[----:B------:R-:W-:Y:S01]  /*8ea0*/  LDSM.16.MT88.4 R132, [R214+0x900] ;  /* 0x00090000d684783b */ /* 0x000fe20000004200 */
[----:B------:R-:W-:Y:S02]  /*8eb0*/  FMUL.FTZ R32, R151, R116 ;  /* 0x0000007497207220 */ /* 0x000fe40000410000 */
[C---:B----4-:R-:W-:Y:S02]  /*8ec0*/  FMUL.FTZ R9, R149.reuse, R141 ;  /* 0x0000008d95097220 */ /* 0x050fe40000410000 */
[C---:B------:R-:W-:Y:S02]  /*8ed0*/  FMUL.FTZ R12, R149.reuse, R136 ;  /* 0x00000088950c7220 */ /* 0x040fe40000410000 */
[----:B------:R-:W-:Y:S02]  /*8ee0*/  FMUL.FTZ R13, R149, R137 ;  /* 0x00000089950d7220 */ /* 0x000fe40000410000 */
[----:B------:R-:W2:Y:S01]  /*8ef0*/  MUFU.EX2 R180, R180 ;  /* 0x000000b400b47308 */ /* 0x000ea20000000800 */
[----:B------:R-:W-:Y:S02]  /*8f00*/  FMUL.FTZ R33, R151, R117 ;  /* 0x0000007597217220 */ /* 0x000fe40000410000 */
[C---:B-1----:R-:W-:Y:S02]  /*8f10*/  FMUL.FTZ R8, R149.reuse, R140 ;  /* 0x0000008c95087220 */ /* 0x042fe40000410000 */
[C---:B---3--:R-:W-:Y:S02]  /*8f20*/  FMUL.FTZ R10, R148.reuse, R142 ;  /* 0x0000008e940a7220 */ /* 0x048fe40000410000 */
[C---:B------:R-:W-:Y:S02]  /*8f30*/  FMUL.FTZ R11, R148.reuse, R143 ;  /* 0x0000008f940b7220 */ /* 0x040fe40000410000 */
[C---:B------:R-:W-:Y:S01]  /*8f40*/  FMUL.FTZ R14, R148.reuse, R138 ;  /* 0x0000008a940e7220 */ /* 0x040fe20000410000 */
[----:B------:R-:W-:Y:S01]  /*8f50*/  MUFU.EX2 R185, R185 ;  /* 0x000000b900b97308 */ /* 0x000fe20000000800 */
[----:B------:R-:W-:Y:S02]  /*8f60*/  FMUL.FTZ R15, R148, R139 ;  /* 0x0000008b940f7220 */ /* 0x000fe40000410000 */
[C---:B------:R-:W-:Y:S02]  /*8f70*/  FMUL.FTZ R34, R150.reuse, R118 ;  /* 0x0000007696227220 */ /* 0x040fe40000410000 */
[----:B------:R-:W-:Y:S02]  /*8f80*/  FMUL.FTZ R35, R150, R119 ;  /* 0x0000007796237220 */ /* 0x000fe40000410000 */
[----:B------:R-:W-:Y:S01]  /*8f90*/  LDSM.16.MT88.4 R116, [R214+0x1100] ;  /* 0x00110000d674783b */ /* 0x000fe20000004200 */
[C---:B------:R-:W-:Y:S02]  /*8fa0*/  FMUL.FTZ R40, R149.reuse, R108 ;  /* 0x0000006c95287220 */ /* 0x040fe40000410000 */
[----:B------:R-:W1:Y:S01]  /*8fb0*/  MUFU.EX2 R184, R184 ;  /* 0x000000b800b87308 */ /* 0x000e620000000800 */
[C---:B------:R-:W-:Y:S02]  /*8fc0*/  FMUL.FTZ R41, R149.reuse, R109 ;  /* 0x0000006d95297220 */ /* 0x040fe40000410000 */
[----:B------:R-:W-:Y:S01]  /*8fd0*/  FMUL.FTZ R42, R148, R110 ;  /* 0x0000006e942a7220 */ /* 0x000fe20000410000 */
[----:B--2---:R-:W-:Y:S01]  /*8fe0*/  F2FP.PACK_AB R144, R180, R181 ;  /* 0x000000b5b490723e */ /* 0x004fe200000000ff */
[C---:B------:R-:W-:Y:S02]  /*8ff0*/  FMUL.FTZ R43, R148.reuse, R111 ;  /* 0x0000006f942b7220 */ /* 0x040fe40000410000 */
[----:B------:R-:W-:Y:S01]  /*9000*/  LDSM.16.MT88.4 R108, [R214+0x500] ;  /* 0x00050000d66c783b */ /* 0x000fe20000004200 */
[C---:B------:R-:W-:Y:S02]  /*9010*/  FMUL.FTZ R44, R149.reuse, R104 ;  /* 0x00000068952c7220 */ /* 0x040fe40000410000 */
[----:B------:R-:W-:Y:S01]  /*9020*/  MUFU.EX2 R189, R189 ;  /* 0x000000bd00bd7308 */ /* 0x000fe20000000800 */
[----:B------:R-:W-:Y:S02]  /*9030*/  FMUL.FTZ R45, R149, R105 ;  /* 0x00000069952d7220 */ /* 0x000fe40000410000 */
[C---:B------:R-:W-:Y:S02]  /*9040*/  FMUL.FTZ R46, R148.reuse, R106 ;  /* 0x0000006a942e7220 */ /* 0x040fe40000410000 */
[----:B------:R-:W-:Y:S02]  /*9050*/  FMUL.FTZ R47, R148, R107 ;  /* 0x0000006b942f7220 */ /* 0x000fe40000410000 */
[----:B------:R-:W-:Y:S01]  /*9060*/  LDSM.16.MT88.4 R104, [R212+0x1900] ;  /* 0x00190000d468783b */ /* 0x000fe20000004200 */
[C---:B------:R-:W-:Y:S02]  /*9070*/  FMUL.FTZ R48, R151.reuse, R100 ;  /* 0x0000006497307220 */ /* 0x040fe40000410000 */
[----:B------:R-:W2:Y:S01]  /*9080*/  MUFU.EX2 R188, R188 ;  /* 0x000000bc00bc7308 */ /* 0x000ea20000000800 */
[----:B------:R-:W-:Y:S02]  /*9090*/  FMUL.FTZ R49, R151, R101 ;  /* 0x0000006597317220 */ /* 0x000fe40000410000 */
[----:B------:R-:W-:Y:S01]  /*90a0*/  FMUL.FTZ R50, R150, R102 ;  /* 0x0000006696327220 */ /* 0x000fe20000410000 */
[----:B-1----:R-:W-:Y:S01]  /*90b0*/  F2FP.PACK_AB R146, R184, R185 ;  /* 0x000000b9b892723e */ /* 0x002fe200000000ff */
[----:B------:R-:W-:Y:S02]  /*90c0*/  FMUL.FTZ R51, R150, R103 ;  /* 0x0000006796337220 */ /* 0x000fe40000410000 */
[----:B------:R-:W-:Y:S01]  /*90d0*/  LDSM.16.MT88.4 R100, [R214+0x1900] ;  /* 0x00190000d664783b */ /* 0x000fe20000004200 */
[--C-:B------:R-:W-:Y:S02]  /*90e0*/  FFMA.FTZ R164, R164, c[0x0][0x2d0], -R161.reuse ;  /* 0x0000b400a4a47a23 */ /* 0x100fe400000108a1 */
[----:B------:R-:W-:Y:S01]  /*90f0*/  MUFU.EX2 R187, R187 ;  /* 0x000000bb00bb7308 */ /* 0x000fe20000000800 */
[C---:B------:R-:W-:Y:S02]  /*9100*/  FMUL.FTZ R24, R149.reuse, R124 ;  /* 0x0000007c95187220 */ /* 0x040fe40000410000 */
[C---:B------:R-:W-:Y:S02]  /*9110*/  FMUL.FTZ R25, R149.reuse, R125 ;  /* 0x0000007d95197220 */ /* 0x040fe40000410000 */
[C---:B------:R-:W-:Y:S02]  /*9120*/  FMUL.FTZ R26, R148.reuse, R126 ;  /* 0x0000007e941a7220 */ /* 0x040fe40000410000 */
[C---:B------:R-:W-:Y:S02]  /*9130*/  FMUL.FTZ R27, R148.reuse, R127 ;  /* 0x0000007f941b7220 */ /* 0x040fe40000410000 */
[----:B------:R-:W-:Y:S01]  /*9140*/  FMUL.FTZ R28, R149, R120 ;  /* 0x00000078951c7220 */ /* 0x000fe20000410000 */
[----:B------:R-:W1:Y:S01]  /*9150*/  MUFU.EX2 R186, R186 ;  /* 0x000000ba00ba7308 */ /* 0x000e620000000800 */
[C---:B------:R-:W-:Y:S02]  /*9160*/  FMUL.FTZ R30, R148.reuse, R122 ;  /* 0x0000007a941e7220 */ /* 0x040fe40000410000 */
[----:B------:R-:W-:Y:S01]  /*9170*/  FMUL.FTZ R31, R148, R123 ;  /* 0x0000007b941f7220 */ /* 0x000fe20000410000 */
[----:B--2---:R-:W-:Y:S01]  /*9180*/  F2FP.PACK_AB R145, R188, R189 ;  /* 0x000000bdbc91723e */ /* 0x004fe200000000ff */
[C---:B------:R-:W-:Y:S02]  /*9190*/  FMUL.FTZ R52, R151.reuse, R52 ;  /* 0x0000003497347220 */ /* 0x040fe40000410000 */
[----:B------:R-:W-:Y:S02]  /*91a0*/  FMUL.FTZ R53, R151, R53 ;  /* 0x0000003597357220 */ /* 0x000fe40000410000 */
[C---:B------:R-:W-:Y:S01]  /*91b0*/  FMUL.FTZ R54, R150.reuse, R54 ;  /* 0x0000003696367220 */ /* 0x040fe20000410000 */
[----:B------:R-:W-:Y:S01]  /*91c0*/  MUFU.EX2 R124, R175 ;  /* 0x000000af007c7308 */ /* 0x000fe20000000800 */
[----:B------:R-:W-:Y:S02]  /*91d0*/  FMUL.FTZ R55, R150, R55 ;  /* 0x0000003796377220 */ /* 0x000fe40000410000 */
[C---:B------:R-:W-:Y:S02]  /*91e0*/  FMUL.FTZ R56, R149.reuse, R56 ;  /* 0x0000003895387220 */ /* 0x040fe40000410000 */
[C---:B------:R-:W-:Y:S02]  /*91f0*/  FMUL.FTZ R57, R149.reuse, R57 ;  /* 0x0000003995397220 */ /* 0x040fe40000410000 */
[C---:B------:R-:W-:Y:S02]  /*9200*/  FMUL.FTZ R58, R148.reuse, R58 ;  /* 0x0000003a943a7220 */ /* 0x040fe40000410000 */
[----:B------:R-:W-:Y:S01]  /*9210*/  FMUL.FTZ R59, R148, R59 ;  /* 0x0000003b943b7220 */ /* 0x000fe20000410000 */
[----:B------:R-:W-:Y:S01]  /*9220*/  MUFU.EX2 R120, R174 ;  /* 0x000000ae00787308 */ /* 0x000fe20000000800 */
[C---:B------:R-:W-:Y:S02]  /*9230*/  FMUL.FTZ R60, R149.reuse, R60 ;  /* 0x0000003c953c7220 */ /* 0x040fe40000410000 */
[----:B------:R-:W-:Y:S01]  /*9240*/  FMUL.FTZ R61, R149, R61 ;  /* 0x0000003d953d7220 */ /* 0x000fe20000410000 */
[----:B-1----:R-:W-:Y:S01]  /*9250*/  F2FP.PACK_AB R147, R186, R187 ;  /* 0x000000bbba93723e */ /* 0x002fe200000000ff */
[C---:B------:R-:W-:Y:S02]  /*9260*/  FMUL.FTZ R62, R148.reuse, R62 ;  /* 0x0000003e943e7220 */ /* 0x040fe40000410000 */
[----:B------:R-:W-:Y:S02]  /*9270*/  FMUL.FTZ R63, R148, R63 ;  /* 0x0000003f943f7220 */ /* 0x000fe40000410000 */
[C---:B------:R-:W-:Y:S01]  /*9280*/  FMUL.FTZ R64, R151.reuse, R64 ;  /* 0x0000004097407220 */ /* 0x040fe20000410000 */
[----:B------:R1:W-:Y:S01]  /*9290*/  MUFU.EX2 R136, R173 ;  /* 0x000000ad00887308 */ /* 0x0003e20000000800 */
[C---:B------:R-:W-:Y:S01]  /*92a0*/  HMMA.16816.F32 R8, R144.reuse, R20, R8 ;  /* 0x000000149008723c */ /* 0x040fe20000001808 */
[C---:B------:R-:W-:Y:S02]  /*92b0*/  FMUL.FTZ R65, R151.reuse, R65 ;  /* 0x0000004197417220 */ /* 0x040fe40000410000 */
[C---:B------:R-:W-:Y:S02]  /*92c0*/  FMUL.FTZ R66, R150.reuse, R66 ;  /* 0x0000004296427220 */ /* 0x040fe40000410000 */
[----:B------:R-:W-:Y:S02]  /*92d0*/  FMUL.FTZ R67, R150, R67 ;  /* 0x0000004396437220 */ /* 0x000fe40000410000 */
[C---:B------:R-:W-:Y:S01]  /*92e0*/  FMUL.FTZ R20, R151.reuse, R128 ;  /* 0x0000008097147220 */ /* 0x040fe20000410000 */
[-C--:B------:R-:W-:Y:S01]  /*92f0*/  HMMA.16816.F32 R12, R144, R22.reuse, R12 ;  /* 0x00000016900c723c */ /* 0x080fe2000000180c */
[----:B------:R-:W-:Y:S01]  /*9300*/  FMUL.FTZ R21, R151, R129 ;  /* 0x0000008197157220 */ /* 0x000fe20000410000 */
[----:B------:R-:W-:Y:S02]  /*9310*/  MUFU.EX2 R122, R170 ;  /* 0x000000aa007a7308 */ /* 0x000fe40000000800 */
[C---:B------:R-:W-:Y:S02]  /*9320*/  FMUL.FTZ R29, R149.reuse, R121 ;  /* 0x00000079951d7220 */ /* 0x040fe40000410000 */
[C---:B------:R-:W-:Y:S02]  /*9330*/  FMUL.FTZ R72, R149.reuse, R72 ;  /* 0x0000004895487220 */ /* 0x040fe40000410000 */
[C---:B------:R-:W-:Y:S01]  /*9340*/  HMMA.16816.F32 R16, R156.reuse, R22, R16 ;  /* 0x000000169c10723c */ /* 0x040fe20000001810 */
[C---:B------:R-:W-:Y:S03]  /*9350*/  FMUL.FTZ R73, R149.reuse, R73 ;  /* 0x0000004995497220 */ /* 0x040fe60000410000 */
[----:B------:R-:W-:Y:S01]  /*9360*/  MUFU.EX2 R138, R171 ;  /* 0x000000ab008a7308 */ /* 0x000fe20000000800 */
[----:B------:R-:W-:Y:S02]  /*9370*/  FMUL.FTZ R74, R148, R74 ;  /* 0x0000004a944a7220 */ /* 0x000fe40000410000 */
[C---:B------:R-:W-:Y:S01]  /*9380*/  FMUL.FTZ R22, R150.reuse, R130 ;  /* 0x0000008296167220 */ /* 0x040fe20000410000 */
[----:B-1----:R-:W-:Y:S01]  /*9390*/  LDSM.16.MT88.4 R172, [R214+0x2100] ;  /* 0x00210000d6ac783b */ /* 0x002fe20000004200 */
[----:B------:R-:W-:Y:S03]  /*93a0*/  FMUL.FTZ R23, R150, R131 ;  /* 0x0000008396177220 */ /* 0x000fe60000410000 */
[C---:B------:R-:W-:Y:S02]  /*93b0*/  FMUL.FTZ R75, R148.reuse, R75 ;  /* 0x0000004b944b7220 */ /* 0x040fe40000410000 */
[----:B------:R1:W-:Y:S01]  /*93c0*/  MUFU.EX2 R125, R169 ;  /* 0x000000a9007d7308 */ /* 0x0003e20000000800 */
[C---:B------:R-:W-:Y:S01]  /*93d0*/  FMUL.FTZ R76, R149.reuse, R76 ;  /* 0x0000004c954c7220 */ /* 0x040fe20000410000 */
[-C--:B------:R-:W-:Y:S01]  /*93e0*/  HMMA.16816.F32 R20, R156, R36.reuse, R20 ;  /* 0x000000249c14723c */ /* 0x080fe20000001814 */
[----:B------:R-:W2:Y:S01]  /*93f0*/  LDSM.16.MT88.4 R128, [R214+0xd00] ;  /* 0x000d0000d680783b */ /* 0x000ea20000004200 */
[C---:B------:R-:W-:Y:S02]  /*9400*/  FMUL.FTZ R77, R149.reuse, R77 ;  /* 0x0000004d954d7220 */ /* 0x040fe40000410000 */
[C---:B------:R-:W-:Y:S02]  /*9410*/  FMUL.FTZ R78, R148.reuse, R78 ;  /* 0x0000004e944e7220 */ /* 0x040fe40000410000 */
[C---:B------:R-:W-:Y:S02]  /*9420*/  FMUL.FTZ R79, R148.reuse, R79 ;  /* 0x0000004f944f7220 */ /* 0x040fe40000410000 */
[C---:B------:R-:W-:Y:S01]  /*9430*/  HMMA.16816.F32 R24, R144.reuse, R36, R24 ;  /* 0x000000249018723c */ /* 0x040fe20000001818 */
[----:B------:R-:W-:Y:S03]  /*9440*/  MUFU.EX2 R127, R167 ;  /* 0x000000a7007f7308 */ /* 0x000fe60000000800 */
[C---:B------:R-:W-:Y:S02]  /*9450*/  FMUL.FTZ R88, R149.reuse, R88 ;  /* 0x0000005895587220 */ /* 0x040fe40000410000 */
[----:B------:R-:W-:Y:S02]  /*9460*/  FMUL.FTZ R89, R149, R89 ;  /* 0x0000005995597220 */ /* 0x000fe40000410000 */
[-C--:B------:R-:W-:Y:S01]  /*9470*/  HMMA.16816.F32 R28, R144, R38.reuse, R28 ;  /* 0x00000026901c723c */ /* 0x080fe2000000181c */
[C---:B------:R-:W-:Y:S02]  /*9480*/  FMUL.FTZ R36, R151.reuse, R112 ;  /* 0x0000007097247220 */ /* 0x040fe40000410000 */
[----:B------:R-:W-:Y:S01]  /*9490*/  MUFU.EX2 R123, R165 ;  /* 0x000000a5007b7308 */ /* 0x000fe20000000800 */
[----:B------:R-:W-:Y:S01]  /*94a0*/  FMUL.FTZ R37, R151, R113 ;  /* 0x0000007197257220 */ /* 0x000fe20000410000 */
[----:B-1----:R-:W-:Y:S01]  /*94b0*/  LDSM.16.MT88.4 R168, [R212+0x1500] ;  /* 0x00150000d4a8783b */ /* 0x002fe20000004200 */
[C---:B------:R-:W-:Y:S02]  /*94c0*/  FMUL.FTZ R90, R148.reuse, R90 ;  /* 0x0000005a945a7220 */ /* 0x040fe40000410000 */
[C---:B------:R-:W-:Y:S01]  /*94d0*/  HMMA.16816.F32 R32, R156.reuse, R38, R32 ;  /* 0x000000269c20723c */ /* 0x040fe20000001820 */
[----:B------:R-:W-:Y:S03]  /*94e0*/  FMUL.FTZ R91, R148, R91 ;  /* 0x0000005b945b7220 */ /* 0x000fe60000410000 */
[C---:B------:R-:W-:Y:S01]  /*94f0*/  FMUL.FTZ R92, R149.reuse, R92 ;  /* 0x0000005c955c7220 */ /* 0x040fe20000410000 */
[----:B------:R-:W-:Y:S01]  /*9500*/  MUFU.EX2 R139, R166 ;  /* 0x000000a6008b7308 */ /* 0x000fe20000000800 */
[----:B------:R-:W-:Y:S02]  /*9510*/  FMUL.FTZ R93, R149, R93 ;  /* 0x0000005d955d7220 */ /* 0x000fe40000410000 */
[C---:B------:R-:W-:Y:S04]  /*9520*/  FMUL.FTZ R38, R150.reuse, R114 ;  /* 0x0000007296267220 */ /* 0x040fe80000410000 */
[----:B------:R-:W-:Y:S02]  /*9530*/  FMUL.FTZ R39, R150, R115 ;  /* 0x0000007396277220 */ /* 0x000fe40000410000 */
[----:B------:R-:W1:Y:S01]  /*9540*/  LDSM.16.MT88.4 R112, [R212+0xd00] ;  /* 0x000d0000d470783b */ /* 0x000e620000004200 */
[----:B------:R3:W-:Y:S01]  /*9550*/  MUFU.EX2 R126, R164 ;  /* 0x000000a4007e7308 */ /* 0x0007e20000000800 */
[C---:B------:R-:W-:Y:S02]  /*9560*/  FMUL.FTZ R94, R148.reuse, R94 ;  /* 0x0000005e945e7220 */ /* 0x040fe40000410000 */
[----:B------:R-:W-:Y:S01]  /*9570*/  FMUL.FTZ R95, R148, R95 ;  /* 0x0000005f945f7220 */ /* 0x000fe20000410000 */
[-C--:B--2---:R-:W-:Y:S01]  /*9580*/  HMMA.16816.F32 R36, R156, R128.reuse, R36 ;  /* 0x000000809c24723c */ /* 0x084fe20000001824 */
[C---:B------:R-:W-:Y:S02]  /*9590*/  FMUL.FTZ R96, R151.reuse, R96 ;  /* 0x0000006097607220 */ /* 0x040fe40000410000 */
[C---:B------:R-:W-:Y:S02]  /*95a0*/  FMUL.FTZ R97, R151.reuse, R97 ;  /* 0x0000006197617220 */ /* 0x040fe40000410000 */
[C---:B------:R-:W-:Y:S01]  /*95b0*/  FMUL.FTZ R98, R150.reuse, R98 ;  /* 0x0000006296627220 */ /* 0x040fe20000410000 */
[----:B------:R-:W-:Y:S01]  /*95c0*/  MUFU.EX2 R190, R190 ;  /* 0x000000be00be7308 */ /* 0x000fe20000000800 */
[C---:B------:R-:W-:Y:S01]  /*95d0*/  FMUL.FTZ R99, R150.reuse, R99 ;  /* 0x0000006396637220 */ /* 0x040fe20000410000 */
[C---:B------:R-:W-:Y:S01]  /*95e0*/  HMMA.16816.F32 R40, R144.reuse, R128, R40 ;  /* 0x000000809028723c */ /* 0x040fe20000001828 */
[C---:B------:R-:W-:Y:S03]  /*95f0*/  FMUL.FTZ R68, R151.reuse, R68 ;  /* 0x0000004497447220 */ /* 0x040fe60000410000 */
[C---:B------:R-:W-:Y:S02]  /*9600*/  FMUL.FTZ R69, R151.reuse, R69 ;  /* 0x0000004597457220 */ /* 0x040fe40000410000 */
[C---:B------:R-:W-:Y:S02]  /*9610*/  FMUL.FTZ R70, R150.reuse, R70 ;  /* 0x0000004696467220 */ /* 0x040fe40000410000 */
[-C--:B------:R-:W-:Y:S01]  /*9620*/  HMMA.16816.F32 R44, R144, R130.reuse, R44 ;  /* 0x00000082902c723c */ /* 0x080fe2000000182c */
[----:B------:R-:W2:Y:S01]  /*9630*/  MUFU.EX2 R191, R191 ;  /* 0x000000bf00bf7308 */ /* 0x000ea20000000800 */
[----:B---3--:R-:W-:Y:S02]  /*9640*/  LDSM.16.MT88.4 R164, [R214+0x1500] ;  /* 0x00150000d6a4783b */ /* 0x008fe40000004200 */
[C---:B------:R-:W-:Y:S02]  /*9650*/  FMUL.FTZ R71, R150.reuse, R71 ;  /* 0x0000004796477220 */ /* 0x040fe40000410000 */
[C---:B------:R-:W-:Y:S02]  /*9660*/  FMUL.FTZ R80, R151.reuse, R80 ;  /* 0x0000005097507220 */ /* 0x040fe40000410000 */
[C---:B------:R-:W-:Y:S01]  /*9670*/  HMMA.16816.F32 R48, R156.reuse, R130, R48 ;  /* 0x000000829c30723c */ /* 0x040fe20000001830 */
[C---:B------:R-:W-:Y:S02]  /*9680*/  FMUL.FTZ R81, R151.reuse, R81 ;  /* 0x0000005197517220 */ /* 0x040fe40000410000 */
[----:B------:R-:W-:Y:S01]  /*9690*/  MUFU.EX2 R192, R192 ;  /* 0x000000c000c07308 */ /* 0x000fe20000000800 */
[C---:B------:R-:W-:Y:S02]  /*96a0*/  FMUL.FTZ R82, R150.reuse, R82 ;  /* 0x0000005296527220 */ /* 0x040fe40000410000 */
[C---:B------:R-:W-:Y:S02]  /*96b0*/  FMUL.FTZ R83, R150.reuse, R83 ;  /* 0x0000005396537220 */ /* 0x040fe40000410000 */
[C---:B------:R-:W-:Y:S01]  /*96c0*/  FMUL.FTZ R84, R151.reuse, R84 ;  /* 0x0000005497547220 */ /* 0x040fe20000410000 */
[-C--:B-1----:R-:W-:Y:S03]  /*96d0*/  HMMA.16816.F32 R52, R156, R112.reuse, R52 ;  /* 0x000000709c34723c */ /* 0x082fe60000001834 */
[----:B------:R-:W-:Y:S01]  /*96e0*/  FMUL.FTZ R85, R151, R85 ;  /* 0x0000005597557220 */ /* 0x000fe20000410000 */
[----:B------:R-:W1:Y:S01]  /*96f0*/  MUFU.EX2 R193, R193 ;  /* 0x000000c100c17308 */ /* 0x000e620000000800 */
[C---:B------:R-:W-:Y:S02]  /*9700*/  FMUL.FTZ R86, R150.reuse, R86 ;  /* 0x0000005696567220 */ /* 0x040fe40000410000 */
[----:B------:R-:W-:Y:S02]  /*9710*/  FMUL.FTZ R87, R150, R87 ;  /* 0x0000005796577220 */ /* 0x000fe40000410000 */
[--C-:B------:R-:W-:Y:S01]  /*9720*/  FFMA.FTZ R247, R247, c[0x0][0x2d0], -R161.reuse ;  /* 0x0000b400f7f77a23 */ /* 0x100fe200000108a1 */
[C---:B------:R-:W-:Y:S02]  /*9730*/  HMMA.16816.F32 R56, R144.reuse, R112, R56 ;  /* 0x000000709038723c */ /* 0x040fe40000001838 */
[--C-:B------:R-:W-:Y:S02]  /*9740*/  FFMA.FTZ R252, R252, c[0x0][0x2d0], -R161.reuse ;  /* 0x0000b400fcfc7a23 */ /* 0x100fe400000108a1 */
[----:B------:R-:W-:Y:S01]  /*9750*/  MUFU.EX2 R194, R194 ;  /* 0x000000c200c27308 */ /* 0x000fe20000000800 */
[--C-:B------:R-:W-:Y:S02]  /*9760*/  FFMA.FTZ R251, R251, c[0x0][0x2d0], -R161.reuse ;  /* 0x0000b400fbfb7a23 */ /* 0x100fe400000108a1 */
[--C-:B------:R-:W-:Y:S01]  /*9770*/  FFMA.FTZ R249, R249, c[0x0][0x2d0], -R161.reuse ;  /* 0x0000b400f9f97a23 */ /* 0x100fe200000108a1 */
[-C--:B------:R-:W-:Y:S01]  /*9780*/  HMMA.16816.F32 R60, R144, R114.reuse, R60 ;  /* 0x00000072903c723c */ /* 0x080fe2000000183c */
[--C-:B------:R-:W-:Y:S03]  /*9790*/  FFMA.FTZ R162, R162, c[0x0][0x2d0], -R161.reuse ;  /* 0x0000b400a2a27a23 */ /* 0x100fe600000108a1 */
[--C-:B------:R-:W-:Y:S02]  /*97a0*/  FFMA.FTZ R160, R160, c[0x0][0x2d0], -R161.reuse ;  /* 0x0000b400a0a07a23 */ /* 0x100fe400000108a1 */
[----:B------:R-:W3:Y:S01]  /*97b0*/  MUFU.EX2 R195, R195 ;  /* 0x000000c300c37308 */ /* 0x000ee20000000800 */
[----:B------:R-:W-:Y:S01]  /*97c0*/  FFMA.FTZ R161, R153, c[0x0][0x2d0], -R161 ;  /* 0x0000b40099a17a23 */ /* 0x000fe200000108a1 */
[C---:B------:R-:W-:Y:S01]  /*97d0*/  HMMA.16816.F32 R64, R156.reuse, R114, R64 ;  /* 0x000000729c40723c */ /* 0x040fe20000001840 */
[----:B------:R-:W4:Y:S03]  /*97e0*/  LDSM.16.MT88.4 R112, [R212+0x500] ;  /* 0x00050000d470783b */ /* 0x000f260000004200 */
[----:B------:R-:W-:Y:S01]  /*97f0*/  FFMA.FTZ R179, R151, R234, R179 ;  /* 0x000000ea97b37223 */ /* 0x000fe200000100b3 */
[----:B------:R-:W-:Y:S01]  /*9800*/  MOV R151, R3 ;  /* 0x0000000300977202 */ /* 0x000fe20000000f00 */
[----:B------:R-:W-:Y:S01]  /*9810*/  FFMA.FTZ R155, R150, R235, R155 ;  /* 0x000000eb969b7223 */ /* 0x000fe2000001009b */
[----:B------:R-:W-:Y:S01]  /*9820*/  MOV R150, R2 ;  /* 0x0000000200967202 */ /* 0x000fe20000000f00 */
[-C--:B------:R-:W-:Y:S01]  /*9830*/  HMMA.16816.F32 R68, R156, R100.reuse, R68 ;  /* 0x000000649c44723c */ /* 0x080fe20000001844 */
[----:B------:R-:W-:Y:S03]  /*9840*/  MUFU.EX2 R196, R196 ;  /* 0x000000c400c47308 */ /* 0x000fe60000000800 */
[----:B------:R-:W-:Y:S01]  /*9850*/  FFMA.FTZ R181, R149, R232, R181 ;  /* 0x000000e895b57223 */ /* 0x000fe200000100b5 */
[----:B------:R-:W-:Y:S01]  /*9860*/  MOV R149, R0 ;  /* 0x0000000000957202 */ /* 0x000fe20000000f00 */
[----:B------:R-:W-:Y:S01]  /*9870*/  FFMA.FTZ R189, R148, R233, R189 ;  /* 0x000000e994bd7223 */ /* 0x000fe200000100bd */
[----:B------:R-:W-:Y:S01]  /*9880*/  MOV R148, R152 ;  /* 0x0000009800947202 */ /* 0x000fe20000000f00 */
[C---:B------:R-:W-:Y:S01]  /*9890*/  HMMA.16816.F32 R72, R144.reuse, R100, R72 ;  /* 0x000000649048723c */ /* 0x040fe20000001848 */
[----:B------:R-:W-:Y:S02]  /*98a0*/  FADD.FTZ R178, R178, R179 ;  /* 0x000000b3b2b27221 */ /* 0x000fe40000010000 */
[----:B------:R-:W5:Y:S01]  /*98b0*/  MUFU.EX2 R197, R197 ;  /* 0x000000c500c57308 */ /* 0x000f620000000800 */
[----:B------:R-:W-:Y:S02]  /*98c0*/  FADD.FTZ R154, R154, R155 ;  /* 0x0000009b9a9a7221 */ /* 0x000fe40000010000 */
[----:B------:R-:W-:Y:S01]  /*98d0*/  FADD.FTZ R180, R180, R181 ;  /* 0x000000b5b4b47221 */ /* 0x000fe20000010000 */
[----:B--2---:R-:W-:Y:S01]  /*98e0*/  F2FP.PACK_AB R100, R191, R190 ;  /* 0x000000bebf64723e */ /* 0x004fe200000000ff */
[-C--:B------:R-:W-:Y:S01]  /*98f0*/  HMMA.16816.F32 R76, R144, R102.reuse, R76 ;  /* 0x00000066904c723c */ /* 0x080fe2000000184c */
[----:B-1----:R-:W-:Y:S03]  /*9900*/  F2FP.PACK_AB R101, R193, R192 ;  /* 0x000000c0c165723e */ /* 0x002fe600000000ff */
[----:B------:R-:W-:Y:S01]  /*9910*/  FADD.FTZ R188, R188, R189 ;  /* 0x000000bdbcbc7221 */ /* 0x000fe20000010000 */
[----:B------:R-:W-:Y:S01]  /*9920*/  MUFU.EX2 R198, R198 ;  /* 0x000000c600c67308 */ /* 0x000fe20000000800 */
[----:B------:R-:W-:Y:S02]  /*9930*/  FADD.FTZ R177, R177, R178 ;  /* 0x000000b2b1b17221 */ /* 0x000fe40000010000 */
[C---:B------:R-:W-:Y:S01]  /*9940*/  HMMA.16816.F32 R80, R156.reuse, R102, R80 ;  /* 0x000000669c50723c */ /* 0x040fe20000001850 */
[----:B------:R-:W-:Y:S03]  /*9950*/  FADD.FTZ R183, R183, R154 ;  /* 0x0000009ab7b77221 */ /* 0x000fe60000010000 */
[----:B------:R-:W-:Y:S02]  /*9960*/  FADD.FTZ R185, R185, R180 ;  /* 0x000000b4b9b97221 */ /* 0x000fe40000010000 */
[----:B------:R-:W-:Y:S01]  /*9970*/  FADD.FTZ R187, R187, R188 ;  /* 0x000000bcbbbb7221 */ /* 0x000fe20000010000 */
[----:B---3--:R-:W-:Y:S01]  /*9980*/  F2FP.PACK_AB R102, R195, R194 ;  /* 0x000000c2c366723e */ /* 0x008fe200000000ff */
[-C--:B------:R-:W-:Y:S01]  /*9990*/  HMMA.16816.F32 R84, R156, R104.reuse, R84 ;  /* 0x000000689c54723c */ /* 0x080fe20000001854 */
[----:B------:R-:W1:Y:S03]  /*99a0*/  MUFU.EX2 R199, R199 ;  /* 0x000000c700c77308 */ /* 0x000e660000000800 */
[----:B-----5:R-:W-:Y:S01]  /*99b0*/  F2FP.PACK_AB R103, R197, R196 ;  /* 0x000000c4c567723e */ /* 0x020fe200000000ff */
[----:B------:R-:W-:Y:S02]  /*99c0*/  FADD.FTZ R177, R176, R177 ;  /* 0x000000b1b0b17221 */ /* 0x000fe40000010000 */
[----:B------:R-:W-:Y:S01]  /*99d0*/  FADD.FTZ R183, R182, R183 ;  /* 0x000000b7b6b77221 */ /* 0x000fe20000010000 */
[C---:B------:R-:W-:Y:S01]  /*99e0*/  HMMA.16816.F32 R88, R144.reuse, R104, R88 ;  /* 0x000000689058723c */ /* 0x040fe20000001858 */
[----:B------:R-:W-:Y:S02]  /*99f0*/  FADD.FTZ R185, R184, R185 ;  /* 0x000000b9b8b97221 */ /* 0x000fe40000010000 */
[----:B------:R-:W-:Y:S01]  /*9a00*/  MUFU.EX2 R244, R244 ;  /* 0x000000f400f47308 */ /* 0x000fe20000000800 */
[----:B------:R-:W-:Y:S02]  /*9a10*/  FADD.FTZ R186, R186, R187 ;  /* 0x000000bbbaba7221 */ /* 0x000fe40000010000 */
[----:B------:R-:W-:Y:S02]  /*9a20*/  FADD.FTZ R190, R190, R177 ;  /* 0x000000b1bebe7221 */ /* 0x000fe40000010000 */
[-C--:B------:R-:W-:Y:S01]  /*9a30*/  HMMA.16816.F32 R92, R144, R106.reuse, R92 ;  /* 0x0000006a905c723c */ /* 0x080fe2000000185c */
[----:B------:R-:W-:Y:S03]  /*9a40*/  FADD.FTZ R192, R192, R183 ;  /* 0x000000b7c0c07221 */ /* 0x000fe60000010000 */
[----:B------:R-:W-:Y:S01]  /*9a50*/  FADD.FTZ R191, R191, R190 ;  /* 0x000000bebfbf7221 */ /* 0x000fe20000010000 */
[----:B------:R-:W2:Y:S01]  /*9a60*/  MUFU.EX2 R245, R245 ;  /* 0x000000f500f57308 */ /* 0x000ea20000000800 */
[----:B------:R-:W-:Y:S02]  /*9a70*/  FADD.FTZ R193, R193, R192 ;  /* 0x000000c0c1c17221 */ /* 0x000fe40000010000 */
[----:B------:R-:W-:Y:S01]  /*9a80*/  HMMA.16816.F32 R96, R156, R106, R96 ;  /* 0x0000006a9c60723c */ /* 0x000fe20000001860 */
[C---:B-1----:R-:W-:Y:S03]  /*9a90*/  F2FP.PACK_AB R104, R199.reuse, R198 ;  /* 0x000000c6c768723e */ /* 0x042fe600000000ff */
[----:B------:R-:W-:Y:S02]  /*9aa0*/  FADD.FTZ R198, R198, R185 ;  /* 0x000000b9c6c67221 */ /* 0x000fe40000010000 */
[----:B------:R-:W-:Y:S01]  /*9ab0*/  FADD.FTZ R194, R194, R191 ;  /* 0x000000bfc2c27221 */ /* 0x000fe20000010000 */
[----:B------:R-:W-:Y:S01]  /*9ac0*/  MUFU.EX2 R247, R247 ;  /* 0x000000f700f77308 */ /* 0x000fe20000000800 */
[-C--:B------:R-:W-:Y:S01]  /*9ad0*/  HMMA.16816.F32 R4, R100, R108.reuse, R4 ;  /* 0x0000006c6404723c */ /* 0x080fe20000001804 */
[----:B------:R-:W-:Y:S03]  /*9ae0*/  F2FP.PACK_AB R158, R136, R120 ;  /* 0x00000078889e723e */ /* 0x000fe600000000ff */
[----:B------:R-:W-:Y:S01]  /*9af0*/  F2FP.PACK_AB R159, R138, R122 ;  /* 0x0000007a8a9f723e */ /* 0x000fe200000000ff */
[----:B------:R-:W-:Y:S02]  /*9b00*/  FADD.FTZ R199, R199, R198 ;  /* 0x000000c6c7c77221 */ /* 0x000fe40000010000 */
[----:B------:R-:W-:Y:S02]  /*9b10*/  FADD.FTZ R196, R196, R193 ;  /* 0x000000c1c4c47221 */ /* 0x000fe40000010000 */
[----:B------:R-:W1:Y:S03]  /*9b20*/  MUFU.EX2 R252, R252 ;  /* 0x000000fc00fc7308 */ /* 0x000e660000000800 */
[----:B------:R-:W-:Y:S01]  /*9b30*/  FADD.FTZ R194, R195, R194 ;  /* 0x000000c2c3c27221 */ /* 0x000fe20000010000 */
[----:B--2---:R-:W-:Y:S01]  /*9b40*/  F2FP.PACK_AB R106, R245, R244 ;  /* 0x000000f4f56a723e */ /* 0x004fe200000000ff */
[----:B------:R-:W-:Y:S02]  /*9b50*/  FADD.FTZ R244, R244, R199 ;  /* 0x000000c7f4f47221 */ /* 0x000fe40000010000 */
[----:B------:R-:W-:Y:S02]  /*9b60*/  FADD.FTZ R197, R197, R196 ;  /* 0x000000c4c5c57221 */ /* 0x000fe40000010000 */
[----:B------:R-:W-:Y:S01]  /*9b70*/  FADD.FTZ R244, R245, R244 ;  /* 0x000000f4f5f47221 */ /* 0x000fe20000010000 */
[----:B------:R-:W2:Y:S10]  /*9b80*/  MUFU.EX2 R251, R251 ;  /* 0x000000fb00fb7308 */ /* 0x000eb40000000800 */
[----:B------:R-:W3:Y:S01]  /*9b90*/  MUFU.EX2 R249, R249 ;  /* 0x000000f900f97308 */ /* 0x000ee20000000800 */
[C---:B-1----:R-:W-:Y:S01]  /*9ba0*/  F2FP.PACK_AB R105, R252.reuse, R247 ;  /* 0x000000f7fc69723e */ /* 0x042fe200000000ff */
[----:B------:R-:W-:Y:S04]  /*9bb0*/  FADD.FTZ R247, R247, R186 ;  /* 0x000000baf7f77221 */ /* 0x000fe80000010000 */
[----:B------:R-:W-:Y:S04]  /*9bc0*/  FADD.FTZ R252, R252, R247 ;  /* 0x000000f7fcfc7221 */ /* 0x000fe80000010000 */
[----:B------:R-:W1:Y:S01]  /*9bd0*/  MUFU.EX2 R250, R250 ;  /* 0x000000fa00fa7308 */ /* 0x000e620000000800 */
[----:B--2---:R-:W-:Y:S09]  /*9be0*/  FADD.FTZ R252, R251, R252 ;  /* 0x000000fcfbfc7221 */ /* 0x004ff20000010000 */
[----:B------:R-:W2:Y:S01]  /*9bf0*/  MUFU.EX2 R248, R248 ;  /* 0x000000f800f87308 */ /* 0x000ea20000000800 */
[C---:B---3--:R-:W-:Y:S01]  /*9c00*/  F2FP.PACK_AB R107, R249.reuse, R251 ;  /* 0x000000fbf96b723e */ /* 0x048fe200000000ff */
[----:B------:R-:W-:Y:S08]  /*9c10*/  FADD.FTZ R252, R249, R252 ;  /* 0x000000fcf9fc7221 */ /* 0x000ff00000010000 */
[----:B------:R-:W3:Y:S01]  /*9c20*/  MUFU.EX2 R246, R246 ;  /* 0x000000f600f67308 */ /* 0x000ee20000000800 */
[C---:B------:R-:W-:Y:S01]  /*9c30*/  HMMA.16816.F32 R8, R104.reuse, R108, R8 ;  /* 0x0000006c6808723c */ /* 0x040fe20000001808 */
[----:B-1----:R-:W-:Y:S07]  /*9c40*/  F2FP.PACK_AB R156, R250, R124 ;  /* 0x0000007cfa9c723e */ /* 0x002fee00000000ff */
[-C--:B------:R-:W-:Y:S01]  /*9c50*/  HMMA.16816.F32 R12, R104, R110.reuse, R12 ;  /* 0x0000006e680c723c */ /* 0x080fe2000000180c */
[----:B------:R1:W5:Y:S03]  /*9c60*/  MUFU.EX2 R121, R162 ;  /* 0x000000a200797308 */ /* 0x0003660000000800 */
[----:B--2---:R-:W-:Y:S04]  /*9c70*/  FADD.FTZ R197, R248, R197 ;  /* 0x000000c5f8c57221 */ /* 0x004fe80000010000 */
[C---:B------:R-:W-:Y:S01]  /*9c80*/  HMMA.16816.F32 R16, R100.reuse, R110, R16 ;  /* 0x0000006e6410723c */ /* 0x040fe20000001810 */
[----:B------:R-:W2:Y:S02]  /*9c90*/  LDSM.16.MT88.4 R108, [R212+0x1100] ;  /* 0x00110000d46c783b */ /* 0x000ea40000004200 */
[----:B------:R5:W-:Y:S01]  /*9ca0*/  MUFU.EX2 R137, R160 ;  /* 0x000000a000897308 */ /* 0x000be20000000800 */
[C---:B---3--:R-:W-:Y:S04]  /*9cb0*/  F2FP.PACK_AB R157, R246.reuse, R248 ;  /* 0x000000f8f69d723e */ /* 0x048fe800000000ff */
[-C--:B----4-:R-:W-:Y:S01]  /*9cc0*/  HMMA.16816.F32 R20, R100, R112.reuse, R20 ;  /* 0x000000706414723c */ /* 0x090fe20000001814 */
[----:B------:R-:W-:Y:S04]  /*9cd0*/  FADD.FTZ R197, R246, R197 ;  /* 0x000000c5f6c57221 */ /* 0x000fe80000010000 */
[----:B------:R3:W4:Y:S03]  /*9ce0*/  MUFU.EX2 R153, R161 ;  /* 0x000000a100997308 */ /* 0x0007260000000800 */
[C---:B------:R-:W-:Y:S01]  /*9cf0*/  HMMA.16816.F32 R24, R104.reuse, R112, R24 ;  /* 0x000000706818723c */ /* 0x040fe20000001818 */
[----:B-1----:R-:W-:Y:S07]  /*9d00*/  F2FP.PACK_AB R162, R139, R123 ;  /* 0x0000007b8ba2723e */ /* 0x002fee00000000ff */
[-C--:B------:R-:W-:Y:S01]  /*9d10*/  HMMA.16816.F32 R28, R104, R114.reuse, R28 ;  /* 0x00000072681c723c */ /* 0x080fe2000000181c */
[----:B-----5:R-:W-:Y:S07]  /*9d20*/  F2FP.PACK_AB R160, R127, R125 ;  /* 0x0000007d7fa0723e */ /* 0x020fee00000000ff */
[C---:B------:R-:W-:Y:S01]  /*9d30*/  HMMA.16816.F32 R32, R100.reuse, R114, R32 ;  /* 0x000000726420723c */ /* 0x040fe20000001820 */
[----:B------:R-:W1:Y:S03]  /*9d40*/  LDSM.16.MT88.4 R112, [R214+0x1d00] ;  /* 0x001d0000d670783b */ /* 0x000e660000004200 */
[----:B---3--:R-:W-:Y:S02]  /*9d50*/  F2FP.PACK_AB R161, R121, R126 ;  /* 0x0000007e79a1723e */ /* 0x008fe400000000ff */
[----:B----4-:R-:W-:Y:S02]  /*9d60*/  F2FP.PACK_AB R163, R153, R137 ;  /* 0x0000008999a3723e */ /* 0x010fe400000000ff */
[-C--:B------:R-:W-:Y:S08]  /*9d70*/  HMMA.16816.F32 R36, R100, R116.reuse, R36 ;  /* 0x000000746424723c */ /* 0x080ff00000001824 */
[C---:B------:R-:W-:Y:S08]  /*9d80*/  HMMA.16816.F32 R40, R104.reuse, R116, R40 ;  /* 0x000000746828723c */ /* 0x040ff00000001828 */
[-C--:B------:R-:W-:Y:S08]  /*9d90*/  HMMA.16816.F32 R44, R104, R118.reuse, R44 ;  /* 0x00000076682c723c */ /* 0x080ff0000000182c */
[C---:B------:R-:W-:Y:S01]  /*9da0*/  HMMA.16816.F32 R48, R100.reuse, R118, R48 ;  /* 0x000000766430723c */ /* 0x040fe20000001830 */
[----:B------:R-:W3:Y:S07]  /*9db0*/  LDSM.16.MT88.4 R116, [R212+0x1d00] ;  /* 0x001d0000d474783b */ /* 0x000eee0000004200 */
        /* <DEDUP_REMOVED lines=8> */
[C---:B------:R-:W-:Y:S08]  /*9e40*/  HMMA.16816.F32 R80, R100.reuse, R114, R80 ;  /* 0x000000726450723c */ /* 0x040ff00000001850 */
[-C--:B---3--:R-:W-:Y:S08]  /*9e50*/  HMMA.16816.F32 R84, R100, R116.reuse, R84 ;  /* 0x000000746454723c */ /* 0x088ff00000001854 */
[C---:B------:R-:W-:Y:S08]  /*9e60*/  HMMA.16816.F32 R88, R104.reuse, R116, R88 ;  /* 0x000000746858723c */ /* 0x040ff00000001858 */
[-C--:B------:R-:W-:Y:S08]  /*9e70*/  HMMA.16816.F32 R92, R104, R118.reuse, R92 ;  /* 0x00000076685c723c */ /* 0x080ff0000000185c */
[----:B------:R-:W-:Y:S08]  /*9e80*/  HMMA.16816.F32 R96, R100, R118, R96 ;  /* 0x000000766460723c */ /* 0x000ff00000001860 */
[-C--:B------:R-:W-:Y:S01]  /*9e90*/  HMMA.16816.F32 R144, R156, R132.reuse, R4 ;  /* 0x000000849c90723c */ /* 0x080fe20000001804 */
[----:B------:R-:W1:Y:S07]  /*9ea0*/  LDSM.16.MT88.4 R4, [R212+0x2100] ;  /* 0x00210000d404783b */ /* 0x000e6e0000004200 */
[C---:B------:R-:W-:Y:S07]  /*9eb0*/  HMMA.16816.F32 R140, R160.reuse, R132, R8 ;  /* 0x00000084a08c723c */ /* 0x040fee0000001808 */
[----:B------:R-:W-:Y:S02]  /*9ec0*/  MOV R11, R139 ;  /* 0x0000008b000b7202 */ /* 0x000fe40000000f00 */
[----:B------:R-:W-:Y:S03]  /*9ed0*/  MOV R10, R138 ;  /* 0x0000008a000a7202 */ /* 0x000fe60000000f00 */
[----:B------:R-:W-:Y:S02]  /*9ee0*/  MOV R9, R137 ;  /* 0x0000008900097202 */ /* 0x000fe40000000f00 */
[----:B------:R-:W-:Y:S02]  /*9ef0*/  MOV R8, R136 ;  /* 0x0000008800087202 */ /* 0x000fe40000000f00 */
[-C--:B------:R-:W-:Y:S07]  /*9f00*/  HMMA.16816.F32 R136, R160, R134.reuse, R12 ;  /* 0x00000086a088723c */ /* 0x080fee000000180c */
[----:B------:R-:W-:Y:S01]  /*9f10*/  MOV R15, R123 ;  /* 0x0000007b000f7202 */ /* 0x000fe20000000f00 */
[C---:B------:R-:W-:Y:S01]  /*9f20*/  HMMA.16816.F32 R132, R156.reuse, R134, R16 ;  /* 0x000000869c84723c */ /* 0x040fe20000001810 */
[----:B------:R-:W-:Y:S03]  /*9f30*/  MOV R14, R122 ;  /* 0x0000007a000e7202 */ /* 0x000fe60000000f00 */
[----:B------:R-:W-:Y:S02]  /*9f40*/  MOV R13, R121 ;  /* 0x00000079000d7202 */ /* 0x000fe40000000f00 */
[----:B------:R-:W-:Y:S01]  /*9f50*/  MOV R12, R120 ;  /* 0x00000078000c7202 */ /* 0x000fe20000000f00 */
[----:B------:R-:W-:Y:S01]  /*9f60*/  FADD.FTZ R197, R14, R197 ;  /* 0x000000c50ec57221 */ /* 0x000fe20000010000 */
[-C--:B--2---:R-:W-:Y:S01]  /*9f70*/  HMMA.16816.F32 R128, R156, R108.reuse, R20 ;  /* 0x0000006c9c80723c */ /* 0x084fe20000001814 */
[----:B------:R-:W-:Y:S03]  /*9f80*/  MOV R19, R127 ;  /* 0x0000007f00137202 */ /* 0x000fe60000000f00 */
[----:B------:R-:W-:Y:S01]  /*9f90*/  MOV R18, R126 ;  /* 0x0000007e00127202 */ /* 0x000fe20000000f00 */
[----:B------:R-:W-:Y:S01]  /*9fa0*/  FADD.FTZ R235, R10, R197 ;  /* 0x000000c50aeb7221 */ /* 0x000fe20000010000 */
[----:B------:R-:W-:Y:S02]  /*9fb0*/  MOV R17, R125 ;  /* 0x0000007d00117202 */ /* 0x000fe40000000f00 */
[----:B------:R-:W-:Y:S01]  /*9fc0*/  MOV R16, R124 ;  /* 0x0000007c00107202 */ /* 0x000fe20000000f00 */
[----:B------:R-:W-:Y:S01]  /*9fd0*/  FADD.FTZ R252, R18, R252 ;  /* 0x000000fc12fc7221 */ /* 0x000fe20000010000 */
[C---:B------:R-:W-:Y:S02]  /*9fe0*/  HMMA.16816.F32 R124, R160.reuse, R108, R24 ;  /* 0x0000006ca07c723c */ /* 0x040fe40000001818 */
[----:B------:R-:W-:Y:S02]  /*9ff0*/  FADD.FTZ R244, R17, R244 ;  /* 0x000000f411f47221 */ /* 0x000fe40000010000 */
[----:B------:R-:W-:Y:S02]  /*a000*/  FADD.FTZ R252, R13, R252 ;  /* 0x000000fc0dfc7221 */ /* 0x000fe40000010000 */
[----:B------:R-:W-:Y:S02]  /*a010*/  FADD.FTZ R244, R19, R244 ;  /* 0x000000f413f47221 */ /* 0x000fe40000010000 */
[-C--:B------:R-:W-:Y:S01]  /*a020*/  HMMA.16816.F32 R120, R160, R110.reuse, R28 ;  /* 0x0000006ea078723c */ /* 0x080fe2000000181c */
[----:B------:R-:W-:Y:S03]  /*a030*/  FADD.FTZ R252, R9, R252 ;  /* 0x000000fc09fc7221 */ /* 0x000fe60000010000 */
[----:B------:R-:W-:Y:S02]  /*a040*/  FADD.FTZ R244, R15, R244 ;  /* 0x000000f40ff47221 */ /* 0x000fe40000010000 */
[----:B------:R-:W-:Y:S02]  /*a050*/  FADD.FTZ R233, R153, R252 ;  /* 0x000000fc99e97221 */ /* 0x000fe40000010000 */
[C---:B------:R-:W-:Y:S01]  /*a060*/  HMMA.16816.F32 R116, R156.reuse, R110, R32 ;  /* 0x0000006e9c74723c */ /* 0x040fe20000001820 */
[----:B------:R-:W-:Y:S07]  /*a070*/  FADD.FTZ R232, R11, R244 ;  /* 0x000000f40be87221 */ /* 0x000fee0000010000 */
        /* <DEDUP_REMOVED lines=16> */
[----:B------:R-:W-:Y:S04]  /*a180*/  FADD.FTZ R5, R250, R5 ;  /* 0x00000005fa057221 */ /* 0x000fe80000010000 */
[----:B------:R-:W-:Y:S01]  /*a190*/  HMMA.16816.F32 R96, R156, R6, R96 ;  /* 0x000000069c60723c */ /* 0x000fe20000001860 */
[----:B------:R-:W-:Y:S04]  /*a1a0*/  FADD.FTZ R5, R12, R5 ;  /* 0x000000050c057221 */ /* 0x000fe80000010000 */
[----:B------:R-:W-:Y:S01]  /*a1b0*/  FADD.FTZ R234, R8, R5 ;  /* 0x0000000508ea7221 */ /* 0x000fe20000010000 */
[----:B------:R-:W-:-:S05]  /*a1c0*/  @P0 BRA `(.L_x_425) ;  /* 0xffffbbd000000947 */ /* 0x000fca000383ffff */
.L_x_406:
[----:B------:R-:W1:Y:S01]  /*a1d0*/  S2UR UR8, SR_CTAID.X ;  /* 0x00000000000879c3 */ /* 0x000e620000002500 */
[----:B------:R-:W-:Y:S01]  /*a1e0*/  ULDC.64 UR4, c[0x0][0x2c8] ;  /* 0x0000b20000047ab9 */ /* 0x000fe20000000a00 */
[----:B------:R-:W-:Y:S01]  /*a1f0*/  PLOP3.LUT P0, PT, PT, PT, UP1, 0x40, 0x0 ;  /* 0x000000000000781c */ /* 0x000fe20003f0e818 */
[----:B-1----:R-:W-:-:S04]  /*a200*/  ULEA UR8, UR8, 0x7f, 0x7 ;  /* 0x0000007f08087891 */ /* 0x002fc8000f8e383f */
[----:B------:R-:W-:-:S03]  /*a210*/  UIMAD.WIDE.U32 UR14, UR8, UR4, URZ ;  /* 0x00000004080e72a5 */ /* 0x000fc6000f8e003f */
[----:B------:R-:W-:Y:S02]  /*a220*/  ULDC UR4, c[0x0][0x168] ;  /* 0x00005a0000047ab9 */ /* 0x000fe40000000800 */
[----:B------:R-:W-:Y:S02]  /*a230*/  @UP2 USHF.R.U32.HI UR8, URZ, UR5, UR15 ;  /* 0x000000053f082299 */ /* 0x000fe4000801160f */
[----:B------:R-:W-:Y:S02]  /*a240*/  UIADD3 UR4, -UR4, 0x1, URZ ;  /* 0x0000000104047890 */ /* 0x000fe4000fffe13f */
[----:B------:R-:W-:Y:S02]  /*a250*/  ULDC UR5, c[0x0][0x1d0] ;  /* 0x0000740000057ab9 */ /* 0x000fe40000000800 */
[----:B------:R-:W-:-:S03]  /*a260*/  UIADD3 UR9, UR8, UR5, UR4 ;  /* 0x0000000508097290 */ /* 0x000fc6000fffe004 */
[----:B------:R-:W-:Y:S02]  /*a270*/  ULDC UR8, c[0x0][0x324] ;  /* 0x0000c90000087ab9 */ /* 0x000fe40000000800 */
[----:B------:R-:W-:Y:S01]  /*a280*/  UIADD3 UR8, UR9, -UR8, URZ ;  /* 0x8000000809087290 */ /* 0x000fe2000fffe03f */
[----:B------:R-:W-:Y:S05]  /*a290*/  @P0 BRA `(.L_x_426) ;  /* 0x0000016000000947 */ /* 0x000fea0003800000 */
[----:B------:R-:W-:-:S06]  /*a2a0*/  UISETP.GT.AND UP0, UPT, UR9, -0x1, UPT ;  /* 0xffffffff0900788c */ /* 0x000fcc000bf04270 */
[----:B------:R-:W-:-:S13]  /*a2b0*/  PLOP3.LUT P0, PT, PT, PT, UP0, 0x80, 0x0 ;  /* 0x000000000000781c */ /* 0x000fda0003f0f008 */
[----:B------:R-:W-:Y:S05]  /*a2c0*/  @P0 BRA `(.L_x_427) ;  /* 0x0000009000000947 */ /* 0x000fea0003800000 */
[----:B------:R-:W-:Y:S02]  /*a2d0*/  ULDC UR4, c[0x0][0x32c] ;  /* 0x0000cb0000047ab9 */ /* 0x000fe40000000800 */
[----:B------:R-:W-:Y:S02]  /*a2e0*/  UISETP.NE.AND UP0, UPT, UR4, 0x1, UPT ;  /* 0x000000010400788c */ /* 0x000fe4000bf05270 */
[----:B------:R-:W-:Y:S02]  /*a2f0*/  ULOP3.LUT UR9, URZ, UR9, URZ, 0x33, !UPT ;  /* 0x000000093f097292 */ /* 0x000fe4000f8e333f */
[----:B------:R-:W-:Y:S02]  /*a300*/  ULDC.64 UR4, c[0x0][0x330] ;  /* 0x0000cc0000047ab9 */ /* 0x000fe40000000a00 */
[----:B------:R-:W-:-:S07]  /*a310*/  UIMAD.WIDE.U32 UR14, UR9, UR4, URZ ;  /* 0x00000004090e72a5 */ /* 0x000fce000f8e003f */
[----:B------:R-:W-:Y:S02]  /*a320*/  @UP0 UMOV UR11, UR15 ;  /* 0x0000000f000b0c82 */ /* 0x000fe40008000000 */
[----:B------:R-:W-:-:S04]  /*a330*/  @UP0 USHF.R.U32.HI UR9, URZ, UR5, UR11 ;  /* 0x000000053f090299 */ /* 0x000fc8000801160b */
[----:B------:R-:W-:Y:S01]  /*a340*/  ULOP3.LUT UR9, URZ, UR9, URZ, 0x33, !UPT ;  /* 0x000000093f097292 */ /* 0x000fe2000f8e333f */
[----:B------:R-:W-:Y:S05]  /*a350*/  BRA `(.L_x_428) ;  /* 0x0000006000007947 */ /* 0x000fea0003800000 */
.L_x_427:
[----:B------:R-:W-:Y:S02]  /*a360*/  ULDC UR4, c[0x0][0x32c] ;  /* 0x0000cb0000047ab9 */ /* 0x000fe40000000800 */
[----:B------:R-:W-:-:S03]  /*a370*/  UISETP.NE.AND UP0, UPT, UR4, 0x1, UPT ;  /* 0x000000010400788c */ /* 0x000fc6000bf05270 */
[----:B------:R-:W-:Y:S02]  /*a380*/  ULDC.64 UR4, c[0x0][0x330] ;  /* 0x0000cc0000047ab9 */ /* 0x000fe40000000a00 */
[----:B------:R-:W-:-:S07]  /*a390*/  UIMAD.WIDE.U32 UR14, UR9, UR4, URZ ;  /* 0x00000004090e72a5 */ /* 0x000fce000f8e003f */
[----:B------:R-:W-:Y:S02]  /*a3a0*/  @UP0 UMOV UR11, UR15 ;  /* 0x0000000f000b0c82 */ /* 0x000fe40008000000 */
[----:B------:R-:W-:Y:S02]  /*a3b0*/  @UP0 USHF.R.U32.HI UR9, URZ, UR5, UR11 ;  /* 0x000000053f090299 */ /* 0x000fe4000801160b */
.L_x_428:
[----:B------:R-:W-:Y:S02]  /*a3c0*/  ULDC UR4, c[0x0][0x32c] ;  /* 0x0000cb0000047ab9 */ /* 0x000fe40000000800 */
[----:B------:R-:W-:-:S04]  /*a3d0*/  UIMAD UR4, UR9, UR4, URZ ;  /* 0x00000004090472a4 */ /* 0x000fc8000f8e023f */
[----:B------:R-:W-:-:S04]  /*a3e0*/  UISETP.LT.AND UP0, UPT, UR8, UR4, UPT ;  /* 0x000000040800728c */ /* 0x000fc8000bf01270 */
[----:B------:R-:W-:-:S04]  /*a3f0*/  USEL UR8, UR8, UR4, !UP0 ;  /* 0x0000000408087287 */ /* 0x000fc8000c000000 */
.L_x_426:
[----:B------:R-:W-:-:S04]  /*a400*/  UIADD3 UR8, UR8, 0x2f, URZ ;  /* 0x0000002f08087890 */ /* 0x000fc8000fffe03f */
[----:B------:R-:W-:-:S04]  /*a410*/  UIMAD.WIDE UR4, UR8, 0x2aaaaaab, URZ ;  /* 0x2aaaaaab080478a5 */ /* 0x000fc8000f8e023f */
[----:B------:R-:W-:-:S04]  /*a420*/  USHF.R.U32.HI UR4, URZ, 0x1f, UR5 ;  /* 0x0000001f3f047899 */ /* 0x000fc80008011605 */
[----:B------:R-:W-:-:S04]  /*a430*/  ULEA.HI.SX32 UR4, UR5, UR4, 0x1d ;  /* 0x0000000405047291 */ /* 0x000fc8000f8fea3f */
[----:B------:R-:W-:-:S04]  /*a440*/  UISETP.LT.AND UP0, UPT, UR7, UR4, UPT ;  /* 0x000000040700728c */ /* 0x000fc8000bf01270 */
[----:B------:R-:W-:-:S06]  /*a450*/  USEL UR4, UR7, UR4, !UP0 ;  /* 0x0000000407047287 */ /* 0x000fcc000c000000 */
[----:B------:R-:W-:-:S13]  /*a460*/  ISETP.GE.AND P0, PT, R238, UR4, PT ;  /* 0x00000004ee007c0c */ /* 0x000fda000bf06270 */
[----:B------:R-:W-:Y:S05]  /*a470*/  @!P0 BRA `(.L_x_429) ;  /* 0x0000304000008947 */ /* 0x000fea0003800000 */
[C---:B------:R-:W-:Y:S02]  /*a480*/  IADD3 R247, P0, R220.reuse, 0x20, RZ ;  /* 0x00000020dcf77810 */ /* 0x040fe40007f1e0ff */
[----:B------:R-:W-:Y:S02]  /*a490*/  IADD3 R245, P2, R220, 0x40, RZ ;  /* 0x00000040dcf57810 */ /* 0x000fe40007f5e0ff */
[C---:B------:R-:W-:Y:S01]  /*a4a0*/  IADD3 R243, P1, R224.reuse, 0x20, RZ ;  /* 0x00000020e0f37810 */ /* 0x040fe20007f3e0ff */
[--C-:B------:R-:W-:Y:S01]  /*a4b0*/  IMAD.X R246, RZ, RZ, R231.reuse, P0 ;  /* 0x000000fffff67224 */ /* 0x100fe200000e06e7 */
[----:B------:R-:W-:Y:S01]  /*a4c0*/  IADD3 R241, P0, R224, 0x40, RZ ;  /* 0x00000040e0f17810 */ /* 0x000fe20007f1e0ff */
[----:B------:R-:W-:Y:S02]  /*a4d0*/  IMAD.X R244, RZ, RZ, R231, P2 ;  /* 0x000000fffff47224 */ /* 0x000fe400010e06e7 */
[--C-:B------:R-:W-:Y:S02]  /*a4e0*/  IMAD.X R242, RZ, RZ, R237.reuse, P1 ;  /* 0x000000fffff27224 */ /* 0x100fe400008e06ed */
[----:B------:R-:W-:-:S02]  /*a4f0*/  IMAD.X R240, RZ, RZ, R237, P0 ;  /* 0x000000fffff07224 */ /* 0x000fc400000e06ed */
.L_x_432:
[----:B------:R-:W-:Y:S04]  /*a500*/  DEPBAR.LE SB0, 0x0 ;  /* 0x000080000000791a */ /* 0x000fe80000000000 */
[----:B------:R-:W-:Y:S01]  /*a510*/  BAR.SYNC.DEFER_BLOCKING 0x0 ;  /* 0x0000000000007b1d */ /* 0x000fe20000010000 */
[----:B------:R-:W-:Y:S01]  /*a520*/  ISETP.GT.AND P0, PT, R219, R238, PT ;  /* 0x000000eedb00720c */ /* 0x000fe20003f04270 */
[----:B------:R-:W-:Y:S01]  /*a530*/  IMAD.MOV.U32 R148, RZ, RZ, R3 ;  /* 0x000000ffff947224 */ /* 0x000fe200078e0003 */
[----:B------:R-:W-:Y:S01]  /*a540*/  MOV R153, R2 ;  /* 0x0000000200997202 */ /* 0x000fe20000000f00 */
[----:B------:R-:W-:Y:S02]  /*a550*/  IMAD.MOV.U32 R149, RZ, RZ, R0 ;  /* 0x000000ffff957224 */ /* 0x000fe400078e0000 */
        /* <DEDUP_REMOVED lines=18> */
[-C--:B------:R-:W-:Y:S03]  /*a680*/  IADD3 R11, P0, R220, R8.reuse, RZ ;  /* 0x00000008dc0b7210 */ /* 0x080fe60007f1e0ff */
[----:B------:R-:W-:Y:S01]  /*a690*/  IMAD.IADD R5, R9, 0x1, R5 ;  /* 0x0000000109057824 */ /* 0x000fe200078e0205 */
[----:B------:R-:W-:Y:S02]  /*a6a0*/  LEA R14, P2, R11, c[0x0][0x1f8], 0x1 ;  /* 0x00007e000b0e7a11 */ /* 0x000fe400078408ff */
[-C--:B------:R-:W-:Y:S01]  /*a6b0*/  IADD3 R9, P1, R245, R8.reuse, RZ ;  /* 0x00000008f5097210 */ /* 0x080fe20007f3e0ff */
[----:B------:R-:W-:Y:S01]  /*a6c0*/  IMAD.X R4, R5, 0x1, R231, P0 ;  /* 0x0000000105047824 */ /* 0x000fe200000e06e7 */
[-C--:B------:R-:W-:Y:S03]  /*a6d0*/  IADD3 R7, P0, R247, R8.reuse, RZ ;  /* 0x00000008f7077210 */ /* 0x080fe60007f1e0ff */
[----:B------:R-:W-:Y:S01]  /*a6e0*/  IMAD.X R6, R5, 0x1, R244, P1 ;  /* 0x0000000105067824 */ /* 0x000fe200008e06f4 */
        /* <DEDUP_REMOVED lines=11> */
[----:B------:R-:W-:Y:S01]  /*a7a0*/  LEA R10, P1, R9, c[0x0][0x1f8], 0x1 ;  /* 0x00007e00090a7a11 */ /* 0x000fe200078208ff */
[----:B------:R4:W-:Y:S02]  /*a7b0*/  LDGSTS.E.BYPASS.LTC128B.128 [R218+0xd00], [R12.64], !P5 ;  /* 0x00d000000cda7fae */ /* 0x0009e4000e901d4c */
[----:B------:R-:W-:Y:S01]  /*a7c0*/  @!P3 IMAD.X R7, R5, 0x1, R231, P2 ;  /* 0x000000010507b824 */ /* 0x000fe200010e06e7 */
[----:B------:R-:W-:Y:S02]  /*a7d0*/  LEA.HI.X R11, R9, c[0x0][0x1fc], R6, 0x1, P1 ;  /* 0x00007f00090b7a11 */ /* 0x000fe400008f0c06 */
[----:B------:R-:W-:Y:S02]  /*a7e0*/  @!P3 IADD3 R6, P1, R8, R247, RZ ;  /* 0x000000f70806b210 */ /* 0x000fe40007f3e0ff */
[----:B------:R-:W-:Y:S01]  /*a7f0*/  @!P3 LEA R18, P2, R4, c[0x0][0x1f8], 0x1 ;  /* 0x00007e000412ba11 */ /* 0x000fe200078408ff */
        /* <DEDUP_REMOVED lines=12> */
.L_x_430:
        /* <DEDUP_REMOVED lines=9> */
[-C--:B-1----:R-:W-:Y:S01]  /*a950*/  HMMA.16816.F32 R20, R156, R32.reuse, RZ ;  /* 0x000000209c14723c */ /* 0x082fe200000018ff */
[----:B------:R-:W1:Y:S07]  /*a960*/  LDSM.16.M88.4 R192, [R216+0x3500] ;  /* 0x00350000d8c0783b */ /* 0x000e6e0000000200 */
[C---:B------:R-:W-:Y:S01]  /*a970*/  HMMA.16816.F32 R24, R44.reuse, R32, RZ ;  /* 0x000000202c18723c */ /* 0x040fe200000018ff */
[----:B------:R-:W-:Y:S07]  /*a980*/  LDSM.16.M88.4 R196, [R209] ;  /* 0x00000000d1c4783b */ /* 0x000fee0000000200 */
[-C--:B------:R-:W-:Y:S01]  /*a990*/  HMMA.16816.F32 R28, R44, R34.reuse, RZ ;  /* 0x000000222c1c723c */ /* 0x080fe200000018ff */
[----:B------:R-:W-:Y:S07]  /*a9a0*/  LDSM.16.M88.4 R200, [R213+0x7900] ;  /* 0x00790000d5c8783b */ /* 0x000fee0000000200 */
[C---:B------:R-:W-:Y:S08]  /*a9b0*/  HMMA.16816.F32 R32, R156.reuse, R34, RZ ;  /* 0x000000229c20723c */ /* 0x040ff000000018ff */
[-C--:B------:R-:W-:Y:S08]  /*a9c0*/  HMMA.16816.F32 R36, R156, R48.reuse, RZ ;  /* 0x000000309c24723c */ /* 0x080ff000000018ff */
[C---:B------:R-:W-:Y:S08]  /*a9d0*/  HMMA.16816.F32 R40, R44.reuse, R48, RZ ;  /* 0x000000302c28723c */ /* 0x040ff000000018ff */
[-C--:B------:R-:W-:Y:S08]  /*a9e0*/  HMMA.16816.F32 R44, R44, R50.reuse, RZ ;  /* 0x000000322c2c723c */ /* 0x080ff000000018ff */
[----:B------:R-:W-:Y:S01]  /*a9f0*/  HMMA.16816.F32 R48, R156, R50, RZ ;  /* 0x000000329c30723c */ /* 0x000fe200000018ff */
[----:B------:R-:W3:Y:S07]  /*aa00*/  LDSM.16.M88.4 R156, [R216+0x3900] ;  /* 0x00390000d89c783b */ /* 0x000eee0000000200 */
[-C--:B------:R-:W-:Y:S08]  /*aa10*/  HMMA.16816.F32 R4, R164, R168.reuse, R4 ;  /* 0x000000a8a404723c */ /* 0x080ff00000001804 */
[C---:B------:R-:W-:Y:S08]  /*aa20*/  HMMA.16816.F32 R8, R172.reuse, R168, R8 ;  /* 0x000000a8ac08723c */ /* 0x040ff00000001808 */
[-C--:B------:R-:W-:Y:S08]  /*aa30*/  HMMA.16816.F32 R12, R172, R170.reuse, R12 ;  /* 0x000000aaac0c723c */ /* 0x080ff0000000180c */
[C---:B------:R-:W-:Y:S01]  /*aa40*/  HMMA.16816.F32 R16, R164.reuse, R170, R16 ;  /* 0x000000aaa410723c */ /* 0x040fe20000001810 */
[----:B------:R-:W4:Y:S07]  /*aa50*/  LDSM.16.M88.4 R168, [R213+0x6900] ;  /* 0x00690000d5a8783b */ /* 0x000f2e0000000200 */
        /* <DEDUP_REMOVED lines=10> */
[----:B------:R-:W5:Y:S08]  /*ab00*/  LDSM.16.M88.4 R164, [R208] ;  /* 0x00000000d0a4783b */ /* 0x000f700000000200 */
[----:B------:R-:W3:Y:S01]  /*ab10*/  LDSM.16.M88.4 R180, [R216+0x3d00] ;  /* 0x003d0000d8b4783b */ /* 0x000ee20000000200 */
[-C--:B--2---:R-:W-:Y:S08]  /*ab20*/  HMMA.16816.F32 R4, R160, R184.reuse, R4 ;  /* 0x000000b8a004723c */ /* 0x084ff00000001804 */
        /* <DEDUP_REMOVED lines=8> */
[----:B------:R-:W-:Y:S07]  /*abb0*/  LDSM.16.M88.4 R192, [R206] ;  /* 0x00000000cec0783b */ /* 0x000fee0000000200 */
[-C--:B---3--:R-:W-:Y:S08]  /*abc0*/  HMMA.16816.F32 R36, R160, R156.reuse, R36 ;  /* 0x0000009ca024723c */ /* 0x088ff00000001824 */
[C---:B------:R-:W-:Y:S08]  /*abd0*/  HMMA.16816.F32 R40, R188.reuse, R156, R40 ;  /* 0x0000009cbc28723c */ /* 0x040ff00000001828 */
[-C--:B------:R-:W-:Y:S01]  /*abe0*/  HMMA.16816.F32 R44, R188, R158.reuse, R44 ;  /* 0x0000009ebc2c723c */ /* 0x080fe2000000182c */
[----:B------:R-:W-:Y:S07]  /*abf0*/  LDSM.16.M88.4 R188, [R213+0x8900] ;  /* 0x00890000d5bc783b */ /* 0x000fee0000000200 */
[----:B------:R-:W-:Y:S01]  /*ac00*/  HMMA.16816.F32 R48, R160, R158, R48 ;  /* 0x0000009ea030723c */ /* 0x000fe20000001830 */
[----:B------:R-:W1:Y:S07]  /*ac10*/  LDSM.16.M88.4 R156, [R217+0x9900] ;  /* 0x00990000d99c783b */ /* 0x000e6e0000000200 */
[-C--:B----4-:R-:W-:Y:S01]  /*ac20*/  HMMA.16816.F32 R4, R168, R196.reuse, R4 ;  /* 0x000000c4a804723c */ /* 0x090fe20000001804 */
[----:B------:R-:W2:Y:S07]  /*ac30*/  LDSM.16.M88.4 R160, [R216+0x4100] ;  /* 0x00410000d8a0783b */ /* 0x000eae0000000200 */
[C---:B------:R-:W-:Y:S08]  /*ac40*/  HMMA.16816.F32 R8, R200.reuse, R196, R8 ;  /* 0x000000c4c808723c */ /* 0x040ff00000001808 */
[-C--:B------:R-:W-:Y:S08]  /*ac50*/  HMMA.16816.F32 R12, R200, R198.reuse, R12 ;  /* 0x000000c6c80c723c */ /* 0x080ff0000000180c */
[C---:B------:R-:W-:Y:S08]  /*ac60*/  HMMA.16816.F32 R16, R168.reuse, R198, R16 ;  /* 0x000000c6a810723c */ /* 0x040ff00000001810 */
[-C--:B-----5:R-:W-:Y:S08]  /*ac70*/  HMMA.16816.F32 R20, R168, R164.reuse, R20 ;  /* 0x000000a4a814723c */ /* 0x0a0ff00000001814 */
[C---:B------:R-:W-:Y:S08]  /*ac80*/  HMMA.16816.F32 R24, R200.reuse, R164, R24 ;  /* 0x000000a4c818723c */ /* 0x040ff00000001818 */
[-C--:B------:R-:W-:Y:S08]  /*ac90*/  HMMA.16816.F32 R28, R200, R166.reuse, R28 ;  /* 0x000000a6c81c723c */ /* 0x080ff0000000181c */
[C---:B------:R-:W-:Y:S01]  /*aca0*/  HMMA.16816.F32 R32, R168.reuse, R166, R32 ;  /* 0x000000a6a820723c */ /* 0x040fe20000001820 */
[----:B------:R-:W3:Y:S07]  /*acb0*/  LDSM.16.M88.4 R164, [R213+0x9900] ;  /* 0x00990000d5a4783b */ /* 0x000eee0000000200 */
[-C--:B------:R-:W-:Y:S08]  /*acc0*/  HMMA.16816.F32 R36, R168, R172.reuse, R36 ;  /* 0x000000aca824723c */ /* 0x080ff00000001824 */
[C---:B------:R-:W-:Y:S08]  /*acd0*/  HMMA.16816.F32 R40, R200.reuse, R172, R40 ;  /* 0x000000acc828723c */ /* 0x040ff00000001828 */
[-C--:B------:R-:W-:Y:S08]  /*ace0*/  HMMA.16816.F32 R44, R200, R174.reuse, R44 ;  /* 0x000000aec82c723c */ /* 0x080ff0000000182c */
[----:B------:R-:W-:Y:S08]  /*acf0*/  HMMA.16816.F32 R48, R168, R174, R48 ;  /* 0x000000aea830723c */ /* 0x000ff00000001830 */
[-C--:B------:R-:W-:Y:S08]  /*ad00*/  HMMA.16816.F32 R4, R176, R180.reuse, R4 ;  /* 0x000000b4b004723c */ /* 0x080ff00000001804 */
[C---:B-1----:R-:W-:Y:S08]  /*ad10*/  HMMA.16816.F32 R8, R156.reuse, R180, R8 ;  /* 0x000000b49c08723c */ /* 0x042ff00000001808 */
[-C--:B------:R-:W-:Y:S08]  /*ad20*/  HMMA.16816.F32 R12, R156, R182.reuse, R12 ;  /* 0x000000b69c0c723c */ /* 0x080ff0000000180c */
[C---:B------:R-:W-:Y:S08]  /*ad30*/  HMMA.16816.F32 R16, R176.reuse, R182, R16 ;  /* 0x000000b6b010723c */ /* 0x040ff00000001810 */
[-C--:B--2---:R-:W-:Y:S08]  /*ad40*/  HMMA.16816.F32 R20, R176, R160.reuse, R20 ;  /* 0x000000a0b014723c */ /* 0x084ff00000001814 */
[C---:B------:R-:W-:Y:S08]  /*ad50*/  HMMA.16816.F32 R24, R156.reuse, R160, R24 ;  /* 0x000000a09c18723c */ /* 0x040ff00000001818 */
[-C--:B------:R-:W-:Y:S08]  /*ad60*/  HMMA.16816.F32 R28, R156, R162.reuse, R28 ;  /* 0x000000a29c1c723c */ /* 0x080ff0000000181c */
[C---:B------:R-:W-:Y:S08]  /*ad70*/  HMMA.16816.F32 R32, R176.reuse, R162, R32 ;  /* 0x000000a2b020723c */ /* 0x040ff00000001820 */
[-C--:B------:R-:W-:Y:S08]  /*ad80*/  HMMA.16816.F32 R36, R176, R184.reuse, R36 ;  /* 0x000000b8b024723c */ /* 0x080ff00000001824 */
[C---:B------:R-:W-:Y:S08]  /*ad90*/  HMMA.16816.F32 R40, R156.reuse, R184, R40 ;  /* 0x000000b89c28723c */ /* 0x040ff00000001828 */
[-C--:B------:R-:W-:Y:S01]  /*ada0*/  HMMA.16816.F32 R44, R156, R186.reuse, R44 ;  /* 0x000000ba9c2c723c */ /* 0x080fe2000000182c */
[----:B------:R-:W1:Y:S07]  /*adb0*/  LDSM.16.M88.4 R156, [R205] ;  /* 0x00000000cd9c783b */ /* 0x000e6e0000000200 */
[----:B------:R-:W-:Y:S08]  /*adc0*/  HMMA.16816.F32 R48, R176, R186, R48 ;  /* 0x000000bab030723c */ /* 0x000ff00000001830 */
[-C--:B------:R-:W-:Y:S08]  /*add0*/  HMMA.16816.F32 R4, R188, R192.reuse, R4 ;  /* 0x000000c0bc04723c */ /* 0x080ff00000001804 */
[C---:B---3--:R-:W-:Y:S08]  /*ade0*/  HMMA.16816.F32 R8, R164.reuse, R192, R8 ;  /* 0x000000c0a408723c */ /* 0x048ff00000001808 */
[-C--:B------:R-:W-:Y:S08]  /*adf0*/  HMMA.16816.F32 R12, R164, R194.reuse, R12 ;  /* 0x000000c2a40c723c */ /* 0x080ff0000000180c */
[----:B------:R-:W-:Y:S01]  /*ae00*/  FMUL.FTZ R183, R7, c[0x0][0x320] ;  /* 0x0000c80007b77a20 */ /* 0x000fe20000410000 */
[C---:B------:R-:W-:Y:S04]  /*ae10*/  HMMA.16816.F32 R16, R188.reuse, R194, R16 ;  /* 0x000000c2bc10723c */ /* 0x040fe80000001810 */
[----:B------:R-:W-:Y:S01]  /*ae20*/  FMUL.FTZ R182, R4, c[0x0][0x320] ;  /* 0x0000c80004b67a20 */ /* 0x000fe20000410000 */
[----:B------:R-:W2:Y:S01]  /*ae30*/  MUFU.TANH R183, R183 ;  /* 0x000000b700b77308 */ /* 0x000ea20000002400 */
[----:B------:R-:W-:Y:S02]  /*ae40*/  FMUL.FTZ R180, R5, c[0x0][0x320] ;  /* 0x0000c80005b47a20 */ /* 0x000fe40000410000 */
[----:B------:R-:W-:Y:S01]  /*ae50*/  FMUL.FTZ R9, R9, c[0x0][0x320] ;  /* 0x0000c80009097a20 */ /* 0x000fe20000410000 */
[-C--:B-1----:R-:W-:Y:S03]  /*ae60*/  HMMA.16816.F32 R20, R188, R156.reuse, R20 ;  /* 0x0000009cbc14723c */ /* 0x082fe60000001814 */
[----:B------:R-:W-:Y:S02]  /*ae70*/  FMUL.FTZ R10, R10, c[0x0][0x320] ;  /* 0x0000c8000a0a7a20 */ /* 0x000fe40000410000 */
[----:B------:R-:W-:Y:S01]  /*ae80*/  FMUL.FTZ R11, R11, c[0x0][0x320] ;  /* 0x0000c8000b0b7a20 */ /* 0x000fe20000410000 */
[----:B------:R-:W1:Y:S01]  /*ae90*/  MUFU.TANH R252, R9 ;  /* 0x0000000900fc7308 */ /* 0x000e620000002400 */
[----:B------:R-:W-:Y:S01]  /*aea0*/  FMUL.FTZ R192, R8, c[0x0][0x320] ;  /* 0x0000c80008c07a20 */ /* 0x000fe20000410000 */
[C---:B------:R-:W-:Y:S04]  /*aeb0*/  HMMA.16816.F32 R24, R164.reuse, R156, R24 ;  /* 0x0000009ca418723c */ /* 0x040fe80000001818 */
[----:B------:R-:W-:Y:S02]  /*aec0*/  FMUL.FTZ R8, R13, c[0x0][0x320] ;  /* 0x0000c8000d087a20 */ /* 0x000fe40000410000 */
[----:B------:R-:W-:Y:S02]  /*aed0*/  FMUL.FTZ R185, R6, c[0x0][0x320] ;  /* 0x0000c80006b97a20 */ /* 0x000fe40000410000 */
[----:B------:R-:W3:Y:S01]  /*aee0*/  MUFU.TANH R7, R10 ;  /* 0x0000000a00077308 */ /* 0x000ee20000002400 */
[-C--:B------:R-:W-:Y:S03]  /*aef0*/  HMMA.16816.F32 R28, R164, R158.reuse, R28 ;  /* 0x0000009ea41c723c */ /* 0x080fe6000000181c */
[----:B------:R-:W-:Y:S02]  /*af00*/  FMUL.FTZ R193, R12, c[0x0][0x320] ;  /* 0x0000c8000cc17a20 */ /* 0x000fe40000410000 */
[----:B------:R-:W-:Y:S02]  /*af10*/  FMUL.FTZ R12, R14, c[0x0][0x320] ;  /* 0x0000c8000e0c7a20 */ /* 0x000fe40000410000 */
[----:B------:R-:W-:Y:S01]  /*af20*/  FMUL.FTZ R13, R15, c[0x0][0x320] ;  /* 0x0000c8000f0d7a20 */ /* 0x000fe20000410000 */
[C---:B------:R-:W-:Y:S01]  /*af30*/  HMMA.16816.F32 R32, R188.reuse, R158, R32 ;  /* 0x0000009ebc20723c */ /* 0x040fe20000001820 */
[----:B------:R-:W4:Y:S03]  /*af40*/  MUFU.TANH R197, R11 ;  /* 0x0000000b00c57308 */ /* 0x000f260000002400 */
[----:B------:R-:W-:Y:S02]  /*af50*/  FMUL.FTZ R14, R16, c[0x0][0x320] ;  /* 0x0000c800100e7a20 */ /* 0x000fe40000410000 */
[----:B------:R-:W-:Y:S02]  /*af60*/  FMUL.FTZ R16, R17, c[0x0][0x320] ;  /* 0x0000c80011107a20 */ /* 0x000fe40000410000 */
[----:B------:R-:W-:Y:S03]  /*af70*/  FMUL.FTZ R17, R18, c[0x0][0x320] ;  /* 0x0000c80012117a20 */ /* 0x000fe60000410000 */
[----:B------:R5:W1:Y:S01]  /*af80*/  MUFU.TANH R161, R8 ;  /* 0x0000000800a17308 */ /* 0x000a620000002400 */
        /* <DEDUP_REMOVED lines=13> */
[----:B------:R-:W-:Y:S01]  /*b060*/  FMUL.FTZ R29, R29, c[0x0][0x320] ;  /* 0x0000c8001d1d7a20 */ /* 0x000fe20000410000 */
[----:B-----5:R-:W5:Y:S01]  /*b070*/  LDSM.16.M88.4 R8, [R204] ;  /* 0x00000000cc08783b */ /* 0x020f620000000200 */
[----:B------:R-:W-:Y:S04]  /*b080*/  DEPBAR.LE SB0, 0x0 ;  /* 0x000080000000791a */ /* 0x000fe80000000000 */
[----:B------:R-:W-:Y:S01]  /*b090*/  FMUL.FTZ R30, R30, c[0x0][0x320] ;  /* 0x0000c8001e1e7a20 */ /* 0x000fe20000410000 */
[----:B------:R-:W1:Y:S01]  /*b0a0*/  MUFU.TANH R185, R185 ;  /* 0x000000b900b97308 */ /* 0x000e620000002400 */
[----:B------:R-:W-:Y:S01]  /*b0b0*/  FMUL.FTZ R31, R31, c[0x0][0x320] ;  /* 0x0000c8001f1f7a20 */ /* 0x000fe20000410000 */
[----:B------:R-:W-:Y:S01]  /*b0c0*/  BAR.SYNC.DEFER_BLOCKING 0x0 ;  /* 0x0000000000007b1d */ /* 0x000fe20000010000 */
[----:B------:R-:W-:Y:S02]  /*b0d0*/  FMUL.FTZ R33, R33, c[0x0][0x320] ;  /* 0x0000c80021217a20 */ /* 0x000fe40000410000 */
[----:B------:R-:W-:Y:S02]  /*b0e0*/  FMUL.FTZ R34, R34, c[0x0][0x320] ;  /* 0x0000c80022227a20 */ /* 0x000fe40000410000 */
[----:B------:R-:W-:Y:S03]  /*b0f0*/  FMUL.FTZ R35, R35, c[0x0][0x320] ;  /* 0x0000c80023237a20 */ /* 0x000fe60000410000 */
[----:B------:R-:W1:Y:S10]  /*b100*/  MUFU.TANH R192, R192 ;  /* 0x000000c000c07308 */ /* 0x000e740000002400 */
[----:B------:R-:W1:Y:S10]  /*b110*/  MUFU.TANH R193, R193 ;  /* 0x000000c100c17308 */ /* 0x000e740000002400 */
[----:B------:R-:W1:Y:S01]  /*b120*/  MUFU.TANH R12, R12 ;  /* 0x0000000c000c7308 */ /* 0x000e620000002400 */
[-C--:B-----5:R-:W-:Y:S09]  /*b130*/  HMMA.16816.F32 R36, R188, R8.reuse, R36 ;  /* 0x00000008bc24723c */ /* 0x0a0ff20000001824 */
[----:B------:R-:W1:Y:S01]  /*b140*/  MUFU.TANH R13, R13 ;  /* 0x0000000d000d7308 */ /* 0x000e620000002400 */
[C---:B------:R-:W-:Y:S09]  /*b150*/  HMMA.16816.F32 R40, R164.reuse, R8, R40 ;  /* 0x00000008a428723c */ /* 0x040ff20000001828 */
[----:B------:R-:W1:Y:S01]  /*b160*/  MUFU.TANH R14, R14 ;  /* 0x0000000e000e7308 */ /* 0x000e620000002400 */
[-C--:B------:R-:W-:Y:S04]  /*b170*/  HMMA.16816.F32 R44, R164, R10.reuse, R44 ;  /* 0x0000000aa42c723c */ /* 0x080fe8000000182c */
[----:B------:R-:W-:Y:S04]  /*b180*/  FMUL.FTZ R171, R36, c[0x0][0x320] ;  /* 0x0000c80024ab7a20 */ /* 0x000fe80000410000 */
[----:B------:R-:W-:Y:S01]  /*b190*/  HMMA.16816.F32 R48, R188, R10, R48 ;  /* 0x0000000abc30723c */ /* 0x000fe20000001830 */
[----:B------:R-:W1:Y:S03]  /*b1a0*/  MUFU.TANH R16, R16 ;  /* 0x0000001000107308 */ /* 0x000e660000002400 */
[----:B------:R-:W-:Y:S02]  /*b1b0*/  FMUL.FTZ R37, R37, c[0x0][0x320] ;  /* 0x0000c80025257a20 */ /* 0x000fe40000410000 */
[----:B------:R-:W-:Y:S02]  /*b1c0*/  FMUL.FTZ R38, R38, c[0x0][0x320] ;  /* 0x0000c80026267a20 */ /* 0x000fe40000410000 */
[----:B------:R-:W-:Y:S03]  /*b1d0*/  FMUL.FTZ R167, R40, c[0x0][0x320] ;  /* 0x0000c80028a77a20 */ /* 0x000fe60000410000 */
        /* <DEDUP_REMOVED lines=14> */
[----:B------:R-:W-:Y:S07]  /*b2c0*/  FMUL.FTZ R51, R51, c[0x0][0x320] ;  /* 0x0000c80033337a20 */ /* 0x000fee0000410000 */
[----:B------:R1:W1:Y:S10]  /*b2d0*/  MUFU.TANH R196, R21 ;  /* 0x0000001500c47308 */ /* 0x0002740000002400 */
[----:B------:R1:W1:Y:S10]  /*b2e0*/  MUFU.TANH R201, R22 ;  /* 0x0000001600c97308 */ /* 0x0002740000002400 */
[----:B------:R1:W1:Y:S10]  /*b2f0*/  MUFU.TANH R199, R23 ;  /* 0x0000001700c77308 */ /* 0x0002740000002400 */
[----:B------:R-:W1:Y:S10]  /*b300*/  MUFU.TANH R202, R202 ;  /* 0x000000ca00ca7308 */ /* 0x000e740000002400 */
        /* <DEDUP_REMOVED lines=26> */
[----:B------:R1:W1:Y:S01]  /*b4b0*/  MUFU.TANH R172, R51 ;  /* 0x0000003300ac7308 */ /* 0x0002620000002400 */
[----:B------:R-:W-:-:S05]  /*b4c0*/  @!P0 BRA `(.L_x_431) ;  /* 0x0000038000008947 */ /* 0x000fca0003800000 */
[----:B--234-:R-:W-:Y:S04]  /*b4d0*/  IADD3 R6, -R239, 0x30, RZ ;  /* 0x00000030ef067810 */ /* 0x01cfe80007ffe1ff */
[----:B------:R-:W-:Y:S11]  /*b4e0*/  ISETP.GE.AND P1, PT, R6, 0x1, PT ;  /* 0x000000010600780c */ /* 0x000ff60003f26270 */
[----:B------:R-:W-:Y:S02]  /*b4f0*/  @!UPT UIADD3 URZ, URZ, URZ, URZ ;  /* 0x0000003f3f3ff290 */ /* 0x000fe4000fffe03f */
[----:B------:R-:W-:Y:S01]  /*b500*/  @P1 IMAD.MOV.U32 R8, RZ, RZ, R224 ;  /* 0x000000ffff081224 */ /* 0x000fe200078e00e0 */
[----:B------:R-:W-:Y:S01]  /*b510*/  @P1 IADD3 R5, R238, -0x1, RZ ;  /* 0xffffffffee051810 */ /* 0x000fe20007ffe0ff */
[----:B------:R-:W-:Y:S03]  /*b520*/  @P1 IMAD.MOV.U32 R9, RZ, RZ, R237 ;  /* 0x000000ffff091224 */ /* 0x000fe600078e00ed */
[----:B------:R-:W-:Y:S01]  /*b530*/  @P1 SHF.R.S32.HI R4, RZ, 0x1f, R5 ;  /* 0x0000001fff041819 */ /* 0x000fe20000011405 */
[C---:B------:R-:W-:Y:S04]  /*b540*/  @P1 IMAD.WIDE.U32 R10, R5.reuse, c[0x0][0x1e0], RZ ;  /* 0x00007800050a1a25 */ /* 0x040fe800078e00ff */
[----:B------:R-:W-:Y:S02]  /*b550*/  @P1 IMAD R4, R4, c[0x0][0x1e0], RZ ;  /* 0x0000780004041a24 */ /* 0x000fe400078e02ff */
[----:B------:R-:W-:Y:S04]  /*b560*/  @P1 IMAD.WIDE.U32 R8, R10, 0x30, R8 ;  /* 0x000000300a081825 */ /* 0x000fe800078e0008 */
[----:B------:R-:W-:Y:S02]  /*b570*/  @P1 IMAD R4, R5, c[0x0][0x1e4], R4 ;  /* 0x0000790005041a24 */ /* 0x000fe400078e0204 */
[----:B------:R-:W-:Y:S02]  /*b580*/  @P1 IMAD.SHL.U32 R5, R8, 0x2, RZ ;  /* 0x0000000208051824 */ /* 0x000fe400078e00ff */
[----:B------:R-:W-:Y:S03]  /*b590*/  @P1 IMAD.IADD R4, R11, 0x1, R4 ;  /* 0x000000010b041824 */ /* 0x000fe600078e0204 */
[----:B------:R-:W-:Y:S01]  /*b5a0*/  @P1 IADD3 R20, P2, R5, 0x40, RZ ;  /* 0x0000004005141810 */ /* 0x000fe20007f5e0ff */
[----:B------:R-:W-:Y:S03]  /*b5b0*/  @P1 IMAD R4, R4, 0x30, RZ ;  /* 0x0000003004041824 */ /* 0x000fe600078e02ff */
[----:B------:R-:W-:Y:S01]  /*b5c0*/  @P1 IADD3 R20, P0, R20, c[0x0][0x1c8], RZ ;  /* 0x0000720014141a10 */ /* 0x000fe20007f1e0ff */
[----:B------:R-:W-:Y:S05]  /*b5d0*/  @P1 IMAD.IADD R4, R9, 0x1, R4 ;  /* 0x0000000109041824 */ /* 0x000fea00078e0204 */
[----:B------:R-:W-:Y:S04]  /*b5e0*/  @P1 SHF.L.U64.HI R4, R8, 0x1, R4 ;  /* 0x0000000108041819 */ /* 0x000fe80000010204 */
[--C-:B-1----:R-:W-:Y:S02]  /*b5f0*/  @P1 IADD3.X R21, RZ, c[0x0][0x1cc], R4.reuse, P0, P2 ;  /* 0x00007300ff151a10 */ /* 0x102fe400007e4404 */
[----:B------:R-:W-:Y:S04]  /*b600*/  @P1 IADD3 R18, P2, R5, 0x80, RZ ;  /* 0x0000008005121810 */ /* 0x000fe80007f5e0ff */
[----:B------:R-:W-:Y:S04]  /*b610*/  @P1 IADD3 R18, P0, R18, c[0x0][0x1c8], RZ ;  /* 0x0000720012121a10 */ /* 0x000fe80007f1e0ff */
[----:B------:R-:W-:Y:S02]  /*b620*/  @P1 IADD3.X R19, RZ, c[0x0][0x1cc], R4, P0, P2 ;  /* 0x00007300ff131a10 */ /* 0x000fe400007e4404 */
[----:B------:R-:W-:Y:S11]  /*b630*/  ISETP.GE.AND P0, PT, R6, 0x21, PT ;  /* 0x000000210600780c */ /* 0x000ff60003f06270 */
[----:B------:R-:W-:Y:S02]  /*b640*/  @!UPT UIADD3 URZ, URZ, URZ, URZ ;  /* 0x0000003f3f3ff290 */ /* 0x000fe4000fffe03f */
[----:B------:R-:W-:Y:S04]  /*b650*/  @P0 IADD3 R9, R238, -0x1, RZ ;  /* 0xffffffffee090810 */ /* 0x000fe80007ffe0ff */
[----:B------:R-:W-:Y:S01]  /*b660*/  @P0 SHF.R.S32.HI R6, RZ, 0x1f, R9 ;  /* 0x0000001fff060819 */ /* 0x000fe20000011409 */
[C---:B------:R-:W-:Y:S04]  /*b670*/  @P0 IMAD.WIDE.U32 R24, R9.reuse, c[0x0][0x1e0], RZ ;  /* 0x0000780009180a25 */ /* 0x040fe800078e00ff */
[----:B------:R-:W-:Y:S04]  /*b680*/  @P0 IMAD R6, R6, c[0x0][0x1e0], RZ ;  /* 0x0000780006060a24 */ /* 0x000fe800078e02ff */
[----:B------:R-:W-:Y:S04]  /*b690*/  @P0 IMAD R6, R9, c[0x0][0x1e4], R6 ;  /* 0x0000790009060a24 */ /* 0x000fe800078e0206 */
[----:B------:R-:W-:Y:S02]  /*b6a0*/  @P0 IMAD.IADD R6, R25, 0x1, R6 ;  /* 0x0000000119060824 */ /* 0x000fe400078e0206 */
[----:B------:R-:W-:Y:S04]  /*b6b0*/  @P0 IMAD.WIDE.U32 R24, R24, 0x30, R228 ;  /* 0x0000003018180825 */ /* 0x000fe800078e00e4 */
[----:B------:R-:W-:Y:S01]  /*b6c0*/  @P0 IMAD R9, R6, 0x30, RZ ;  /* 0x0000003006090824 */ /* 0x000fe200078e02ff */
[-C--:B------:R-:W-:Y:S03]  /*b6d0*/  @P0 IADD3 R11, P2, R224, R24.reuse, RZ ;  /* 0x00000018e00b0210 */ /* 0x080fe60007f5e0ff */
[----:B------:R-:W-:Y:S04]  /*b6e0*/  @P0 IMAD.IADD R9, R9, 0x1, R25 ;  /* 0x0000000109090824 */ /* 0x000fe800078e0219 */
[----:B------:R-:W-:Y:S01]  /*b6f0*/  @P0 IMAD.X R6, R9, 0x1, R237, P2 ;  /* 0x0000000109060824 */ /* 0x000fe200010e06ed */
[C---:B------:R-:W-:Y:S04]  /*b700*/  @P0 LEA R22, P2, R11.reuse, c[0x0][0x1c8], 0x1 ;  /* 0x000072000b160a11 */ /* 0x040fe800078408ff */
[----:B------:R-:W-:Y:S02]  /*b710*/  @P0 LEA.HI.X R23, R11, c[0x0][0x1cc], R6, 0x1, P2 ;  /* 0x000073000b170a11 */ /* 0x000fe400010f0c06 */
[-C--:B------:R-:W-:Y:S05]  /*b720*/  @P0 IADD3 R11, P2, R243, R24.reuse, RZ ;  /* 0x00000018f30b0210 */ /* 0x080fea0007f5e0ff */
[----:B------:R-:W-:Y:S01]  /*b730*/  @P0 IMAD.X R6, R9, 0x1, R242, P2 ;  /* 0x0000000109060824 */ /* 0x000fe200010e06f2 */
[C---:B------:R-:W-:Y:S04]  /*b740*/  @P0 LEA R10, P2, R11.reuse, c[0x0][0x1c8], 0x1 ;  /* 0x000072000b0a0a11 */ /* 0x040fe800078408ff */
[----:B------:R-:W-:Y:S02]  /*b750*/  @P0 LEA.HI.X R11, R11, c[0x0][0x1cc], R6, 0x1, P2 ;  /* 0x000073000b0b0a11 */ /* 0x000fe400010f0c06 */
[----:B------:R-:W-:Y:S05]  /*b760*/  @P0 IADD3 R6, P2, R241, R24, RZ ;  /* 0x00000018f1060210 */ /* 0x000fea0007f5e0ff */
[----:B------:R-:W-:Y:S01]  /*b770*/  @P0 IMAD.X R9, R9, 0x1, R240, P2 ;  /* 0x0000000109090824 */ /* 0x000fe200010e06f0 */
[----:B------:R-:W-:Y:S04]  /*b780*/  @P1 IADD3 R24, P2, R5, c[0x0][0x1c8], RZ ;  /* 0x0000720005181a10 */ /* 0x000fe80007f5e0ff */
[----:B------:R-:W-:Y:S02]  /*b790*/  @P1 IADD3.X R25, R4, c[0x0][0x1cc], RZ, P2, !PT ;  /* 0x0000730004191a10 */ /* 0x000fe400017fe4ff */
[C---:B------:R-:W-:Y:S03]  /*b7a0*/  @P0 LEA R4, P2, R6.reuse, c[0x0][0x1c8], 0x1 ;  /* 0x0000720006040a11 */ /* 0x040fe600078408ff */
[----:B------:R-:W-:Y:S01]  /*b7b0*/  @!PT LDS RZ, [RZ] ;  /* 0x00000000fffff984 */ /* 0x000fe20000000800 */
[----:B------:R-:W-:Y:S01]  /*b7c0*/  @!PT LDS RZ, [RZ] ;  /* 0x00000000fffff984 */ /* 0x000fe20000000800 */
[----:B------:R-:W-:Y:S01]  /*b7d0*/  @!PT LDS RZ, [RZ] ;  /* 0x00000000fffff984 */ /* 0x000fe20000000800 */
[----:B------:R1:W-:Y:S01]  /*b7e0*/  @P1 LDGSTS.E.BYPASS.LTC128B.128 [R218+0x2500], [R24.64], !P6 ;  /* 0x0250000018da1fae */ /* 0x0003e2000f101d4c */
[----:B------:R-:W-:Y:S06]  /*b7f0*/  @P0 LEA.HI.X R5, R6, c[0x0][0x1cc], R9, 0x1, P2 ;  /* 0x0000730006050a11 */ /* 0x000fec00010f0c09 */
[----:B------:R1:W-:Y:S07]  /*b800*/  @P1 LDGSTS.E.BYPASS.LTC128B.128 [R218+0x3100], [R20.64], !P5 ;  /* 0x0310000014da1fae */ /* 0x0003ee000e901d4c */
[----:B------:R1:W-:Y:S07]  /*b810*/  @P1 LDGSTS.E.BYPASS.LTC128B.128 [R218+0x3d00], [R18.64], !P4 ;  /* 0x03d0000012da1fae */ /* 0x0003ee000e101d4c */
[----:B------:R1:W-:Y:S07]  /*b820*/  @P0 LDGSTS.E.BYPASS.LTC128B.128 [R218+0x2d00], [R22.64], !P6 ;  /* 0x02d0000016da0fae */ /* 0x0003ee000f101d4c */
[----:B------:R1:W-:Y:S07]  /*b830*/  @P0 LDGSTS.E.BYPASS.LTC128B.128 [R218+0x3900], [R10.64], !P5 ;  /* 0x039000000ada0fae */ /* 0x0003ee000e901d4c */
[----:B------:R1:W-:Y:S02]  /*b840*/  @P0 LDGSTS.E.BYPASS.LTC128B.128 [R218+0x4500], [R4.64], !P4 ;  /* 0x0450000004da0fae */ /* 0x0003e4000e101d4c */
.L_x_431:
[----:B-1234-:R-:W-:Y:S01]  /*b850*/  FMNMX.FTZ R5, R182, R3, !PT ;  /* 0x00000003b6057209 */ /* 0x01efe20007810000 */
[----:B------:R-:W-:Y:S01]  /*b860*/  LDSM.16.MT88.4 R36, [R212+0x100] ;  /* 0x00010000d424783b */ /* 0x000fe20000004200 */
        /* <DEDUP_REMOVED lines=31> */
[----:B------:R-:W-:Y:S01]  /*ba60*/  SHFL.BFLY PT, R0, R21, 0x2, 0x1f ;  /* 0x0c401f0015007f89 */ /* 0x000fe200000e0000 */
[----:B------:R-:W-:Y:S02]  /*ba70*/  FMNMX.FTZ R5, R167, R2, !PT ;  /* 0x00000002a7057209 */ /* 0x000fe40007810000 */
[----:B------:R-:W-:Y:S02]  /*ba80*/  FMNMX.FTZ R19, R172, R9, !PT ;  /* 0x00000009ac137209 */ /* 0x000fe40007810000 */
[----:B------:R-:W-:Y:S02]  /*ba90*/  FMNMX.FTZ R5, R166, R5, !PT ;  /* 0x00000005a6057209 */ /* 0x000fe40007810000 */
[----:B------:R-:W-:Y:S01]  /*baa0*/  ISETP.GT.AND P0, PT, R238, UR4, PT ;  /* 0x00000004ee007c0c */ /* 0x000fe2000bf04270 */
[----:B------:R-:W-:Y:S01]  /*bab0*/  SHFL.BFLY PT, R2, R19, 0x2, 0x1f ;  /* 0x0c401f0013027f89 */ /* 0x000fe200000e0000 */
[----:B------:R-:W-:Y:S02]  /*bac0*/  FMNMX.FTZ R8, R162, R5, !PT ;  /* 0x00000005a2087209 */ /* 0x000fe40007810000 */
[----:B------:R-:W-:Y:S02]  /*bad0*/  IADD3 R238, R238, -0x1, RZ ;  /* 0xffffffffeeee7810 */ /* 0x000fe40007ffe0ff */
[----:B------:R-:W-:Y:S05]  /*bae0*/  FMNMX.FTZ R4, R165, R8, !PT ;  /* 0x00000008a5047209 */ /* 0x000fea0007810000 */
[----:B------:R-:W1:Y:S02]  /*baf0*/  SHFL.BFLY PT, R9, R4, 0x2, 0x1f ;  /* 0x0c401f0004097f89 */ /* 0x000e6400000e0000 */
[----:B-1----:R-:W-:Y:S02]  /*bb00*/  FMNMX.FTZ R9, R4, R9, !PT ;  /* 0x0000000904097209 */ /* 0x002fe40007810000 */
[----:B------:R-:W-:Y:S02]  /*bb10*/  FMNMX.FTZ R6, R21, R0, !PT ;  /* 0x0000000015067209 */ /* 0x000fe40007810000 */
[----:B------:R-:W-:Y:S02]  /*bb20*/  FMNMX.FTZ R0, R7, R152, !PT ;  /* 0x0000009807007209 */ /* 0x000fe40007810000 */
[----:B------:R-:W-:Y:S01]  /*bb30*/  SHFL.BFLY PT, R4, R9, 0x1, 0x1f ;  /* 0x0c201f0009047f89 */ /* 0x000fe200000e0000 */
[----:B------:R-:W-:Y:S02]  /*bb40*/  FMNMX.FTZ R11, R19, R2, !PT ;  /* 0x00000002130b7209 */ /* 0x000fe40007810000 */
[----:B------:R-:W-:Y:S04]  /*bb50*/  FMNMX.FTZ R21, R197, R0, !PT ;  /* 0x00000000c5157209 */ /* 0x000fe80007810000 */
[----:B------:R-:W-:Y:S01]  /*bb60*/  FMNMX.FTZ R0, R12, R21, !PT ;  /* 0x000000150c007209 */ /* 0x000fe20007810000 */
[----:B------:R-:W1:Y:S03]  /*bb70*/  SHFL.BFLY PT, R5, R6, 0x1, 0x1f ;  /* 0x0c201f0006057f89 */ /* 0x000e6600000e0000 */
[----:B------:R-:W-:Y:S04]  /*bb80*/  FMNMX.FTZ R19, R13, R0, !PT ;  /* 0x000000000d137209 */ /* 0x000fe80007810000 */
[----:B------:R-:W-:Y:S01]  /*bb90*/  FMNMX.FTZ R0, R248, R19, !PT ;  /* 0x00000013f8007209 */ /* 0x000fe20007810000 */
[----:B------:R-:W2:Y:S03]  /*bba0*/  SHFL.BFLY PT, R2, R11, 0x1, 0x1f ;  /* 0x0c201f000b027f89 */ /* 0x000ea600000e0000 */
[----:B------:R-:W-:Y:S04]  /*bbb0*/  FMNMX.FTZ R0, R251, R0, !PT ;  /* 0x00000000fb007209 */ /* 0x000fe80007810000 */
[----:B------:R-:W-:Y:S01]  /*bbc0*/  FMNMX.FTZ R0, R179, R0, !PT ;  /* 0x00000000b3007209 */ /* 0x000fe20007810000 */
[----:B------:R-:W-:Y:S01]  /*bbd0*/  LDSM.16.MT88.4 R20, [R214+0x100] ;  /* 0x00010000d614783b */ /* 0x000fe20000004200 */
        /* <DEDUP_REMOVED lines=8> */
[----:B------:R-:W-:Y:S02]  /*bc60*/  FFMA.FTZ R181, R182, c[0x0][0x2d0], -R159 ;  /* 0x0000b400b6b57a23 */ /* 0x000fe4000001089f */
[C---:B------:R-:W-:Y:S01]  /*bc70*/  FADD.FTZ R6, -R2.reuse, R153 ;  /* 0x0000009902067221 */ /* 0x040fe20000010100 */
[----:B------:R-:W-:Y:S01]  /*bc80*/  FMNMX.FTZ R5, R155, R0, !PT ;  /* 0x000000009b057209 */ /* 0x000fe20007810000 */
[----:B------:R-:W-:Y:S01]  /*bc90*/  FMUL.FTZ R158, R2, c[0x0][0x2d0] ;  /* 0x0000b400029e7a20 */ /* 0x000fe20000410000 */
[----:B------:R-:W-:Y:S01]  /*bca0*/  FMNMX.FTZ R0, R9, R4, !PT ;  /* 0x0000000409007209 */ /* 0x000fe20007810000 */
[----:B------:R-:W-:Y:S01]  /*bcb0*/  FMUL.FTZ R150, R6, c[0x0][0x2d0] ;  /* 0x0000b40006967a20 */ /* 0x000fe20000410000 */
[----:B------:R-:W-:Y:S01]  /*bcc0*/  FMNMX.FTZ R4, R154, R5, !PT ;  /* 0x000000059a047209 */ /* 0x000fe20007810000 */
[----:B------:R-:W-:Y:S01]  /*bcd0*/  FFMA.FTZ R180, R180, c[0x0][0x2d0], -R159 ;  /* 0x0000b400b4b47a23 */ /* 0x000fe2000001089f */
[----:B------:R-:W1:Y:S01]  /*bce0*/  MUFU.EX2 R151, R151 ;  /* 0x0000009700977308 */ /* 0x000e620000000800 */
[----:B------:R-:W-:Y:S02]  /*bcf0*/  FADD.FTZ R6, -R0, R149 ;  /* 0x0000009500067221 */ /* 0x000fe40000010100 */
[----:B------:R-:W2:Y:S01]  /*bd00*/  SHFL.BFLY PT, R5, R4, 0x2, 0x1f ;  /* 0x0c401f0004057f89 */ /* 0x000ea200000e0000 */
[--C-:B------:R-:W-:Y:S02]  /*bd10*/  FFMA.FTZ R184, R185, c[0x0][0x2d0], -R158.reuse ;  /* 0x0000b400b9b87a23 */ /* 0x100fe4000001089e */
[----:B------:R-:W-:Y:S02]  /*bd20*/  FMUL.FTZ R149, R6, c[0x0][0x2d0] ;  /* 0x0000b40006957a20 */ /* 0x000fe40000410000 */
[--C-:B------:R-:W-:Y:S02]  /*bd30*/  FFMA.FTZ R183, R183, c[0x0][0x2d0], -R158.reuse ;  /* 0x0000b400b7b77a23 */ /* 0x100fe4000001089e */
[--C-:B------:R-:W-:Y:S01]  /*bd40*/  FFMA.FTZ R186, R14, c[0x0][0x2d0], -R159.reuse ;  /* 0x0000b4000eba7a23 */ /* 0x100fe2000001089f */
[----:B------:R-:W3:Y:S01]  /*bd50*/  MUFU.EX2 R150, R150 ;  /* 0x0000009600967308 */ /* 0x000ee20000000800 */
[--C-:B------:R-:W-:Y:S02]  /*bd60*/  FFMA.FTZ R185, R16, c[0x0][0x2d0], -R159.reuse ;  /* 0x0000b40010b97a23 */ /* 0x100fe4000001089f */
[--C-:B------:R-:W-:Y:S02]  /*bd70*/  FFMA.FTZ R182, R17, c[0x0][0x2d0], -R158.reuse ;  /* 0x0000b40011b67a23 */ /* 0x100fe4000001089e */
[----:B------:R-:W-:Y:S02]  /*bd80*/  FFMA.FTZ R187, R15, c[0x0][0x2d0], -R158 ;  /* 0x0000b4000fbb7a23 */ /* 0x000fe4000001089e */
[----:B------:R-:W-:Y:S02]  /*bd90*/  FMUL.FTZ R157, R0, c[0x0][0x2d0] ;  /* 0x0000b400009d7a20 */ /* 0x000fe40000410000 */
[----:B------:R-:W-:Y:S01]  /*bda0*/  FFMA.FTZ R171, R171, c[0x0][0x2d0], -R159 ;  /* 0x0000b400abab7a23 */ /* 0x000fe2000001089f */
[----:B------:R-:W-:Y:S01]  /*bdb0*/  MUFU.EX2 R181, R181 ;  /* 0x000000b500b57308 */ /* 0x000fe20000000800 */
[--C-:B------:R-:W-:Y:S02]  /*bdc0*/  FFMA.FTZ R195, R192, c[0x0][0x2d0], -R157.reuse ;  /* 0x0000b400c0c37a23 */ /* 0x100fe4000001089d */
[--C-:B------:R-:W-:Y:S02]  /*bdd0*/  FFMA.FTZ R192, R252, c[0x0][0x2d0], -R157.reuse ;  /* 0x0000b400fcc07a23 */ /* 0x100fe4000001089d */
[--C-:B------:R-:W-:Y:S01]  /*bde0*/  FFMA.FTZ R193, R193, c[0x0][0x2d0], -R157.reuse ;  /* 0x0000b400c1c17a23 */ /* 0x100fe2000001089d */
[----:B--2---:R-:W-:Y:S01]  /*bdf0*/  FMNMX.FTZ R6, R4, R5, !PT ;  /* 0x0000000504067209 */ /* 0x004fe20007810000 */
[--C-:B------:R-:W-:Y:S02]  /*be00*/  FFMA.FTZ R190, R161, c[0x0][0x2d0], -R157.reuse ;  /* 0x0000b400a1be7a23 */ /* 0x100fe4000001089d */
[C---:B-1----:R-:W-:Y:S01]  /*be10*/  FMUL.FTZ R5, R151.reuse, R145 ;  /* 0x0000009197057220 */ /* 0x042fe20000410000 */
[----:B------:R-:W-:Y:S01]  /*be20*/  MUFU.EX2 R180, R180 ;  /* 0x000000b400b47308 */ /* 0x000fe20000000800 */
[----:B------:R-:W1:Y:S01]  /*be30*/  SHFL.BFLY PT, R153, R6, 0x1, 0x1f ;  /* 0x0c201f0006997f89 */ /* 0x000e6200000e0000 */
[C---:B------:R-:W-:Y:S02]  /*be40*/  FMUL.FTZ R16, R151.reuse, R132 ;  /* 0x0000008497107220 */ /* 0x040fe40000410000 */
[C---:B------:R-:W-:Y:S02]  /*be50*/  FMUL.FTZ R17, R151.reuse, R133 ;  /* 0x0000008597117220 */ /* 0x040fe40000410000 */
[C---:B---3--:R-:W-:Y:S02]  /*be60*/  FMUL.FTZ R18, R150.reuse, R134 ;  /* 0x0000008696127220 */ /* 0x048fe40000410000 */
[C---:B------:R-:W-:Y:S02]  /*be70*/  FMUL.FTZ R19, R150.reuse, R135 ;  /* 0x0000008796137220 */ /* 0x040fe40000410000 */
[----:B------:R-:W-:Y:S01]  /*be80*/  MUFU.EX2 R184, R184 ;  /* 0x000000b800b87308 */ /* 0x000fe20000000800 */
[----:B------:R-:W-:Y:S01]  /*be90*/  LDSM.16.MT88.4 R132, [R214+0x900] ;  /* 0x00090000d684783b */ /* 0x000fe20000004200 */
[C---:B------:R-:W-:Y:S02]  /*bea0*/  FMUL.FTZ R32, R151.reuse, R116 ;  /* 0x0000007497207220 */ /* 0x040fe40000410000 */
[C---:B------:R-:W-:Y:S02]  /*beb0*/  FMUL.FTZ R33, R151.reuse, R117 ;  /* 0x0000007597217220 */ /* 0x040fe40000410000 */
[C---:B------:R-:W-:Y:S02]  /*bec0*/  FMUL.FTZ R34, R150.reuse, R118 ;  /* 0x0000007696227220 */ /* 0x040fe40000410000 */
[----:B------:R-:W-:Y:S02]  /*bed0*/  FMUL.FTZ R35, R150, R119 ;  /* 0x0000007796237220 */ /* 0x000fe40000410000 */
[----:B------:R-:W2:Y:S01]  /*bee0*/  MUFU.EX2 R183, R183 ;  /* 0x000000b700b77308 */ /* 0x000ea20000000800 */
[----:B------:R-:W-:Y:S01]  /*bef0*/  LDSM.16.MT88.4 R116, [R214+0x1100] ;  /* 0x00110000d674783b */ /* 0x000fe20000004200 */
[C---:B------:R-:W-:Y:S02]  /*bf00*/  FMUL.FTZ R48, R151.reuse, R100 ;  /* 0x0000006497307220 */ /* 0x040fe40000410000 */
[----:B------:R-:W-:Y:S01]  /*bf10*/  FMUL.FTZ R49, R151, R101 ;  /* 0x0000006597317220 */ /* 0x000fe20000410000 */
[----:B-1----:R-:W-:Y:S01]  /*bf20*/  FMNMX.FTZ R153, R6, R153, !PT ;  /* 0x0000009906997209 */ /* 0x002fe20007810000 */
[C---:B------:R-:W-:Y:S02]  /*bf30*/  FMUL.FTZ R6, R150.reuse, R146 ;  /* 0x0000009296067220 */ /* 0x040fe40000410000 */
[----:B------:R-:W-:Y:S02]  /*bf40*/  FMUL.FTZ R50, R150, R102 ;  /* 0x0000006696327220 */ /* 0x000fe40000410000 */
[C---:B------:R-:W-:Y:S01]  /*bf50*/  FMUL.FTZ R156, R153.reuse, c[0x0][0x2d0] ;  /* 0x0000b400999c7a20 */ /* 0x040fe20000410000 */
[----:B------:R-:W-:Y:S01]  /*bf60*/  MUFU.EX2 R186, R186 ;  /* 0x000000ba00ba7308 */ /* 0x000fe20000000800 */
[----:B------:R-:W-:Y:S02]  /*bf70*/  FADD.FTZ R4, -R153, R152 ;  /* 0x0000009899047221 */ /* 0x000fe40000010100 */
[--C-:B------:R-:W-:Y:S02]  /*bf80*/  FFMA.FTZ R188, R197, c[0x0][0x2d0], -R156.reuse ;  /* 0x0000b400c5bc7a23 */ /* 0x100fe4000001089c */
[----:B------:R-:W-:Y:S02]  /*bf90*/  FMUL.FTZ R148, R4, c[0x0][0x2d0] ;  /* 0x0000b40004947a20 */ /* 0x000fe40000410000 */
[--C-:B------:R-:W-:Y:S02]  /*bfa0*/  FFMA.FTZ R189, R12, c[0x0][0x2d0], -R156.reuse ;  /* 0x0000b4000cbd7a23 */ /* 0x100fe4000001089c */
[--C-:B------:R-:W-:Y:S01]  /*bfb0*/  FFMA.FTZ R191, R7, c[0x0][0x2d0], -R156.reuse ;  /* 0x0000b40007bf7a23 */ /* 0x100fe2000001089c */
[----:B------:R-:W1:Y:S01]  /*bfc0*/  MUFU.EX2 R185, R185 ;  /* 0x000000b900b97308 */ /* 0x000e620000000800 */
[--C-:B------:R-:W-:Y:S01]  /*bfd0*/  FFMA.FTZ R152, R13, c[0x0][0x2d0], -R156.reuse ;  /* 0x0000b4000d987a23 */ /* 0x100fe2000001089c */
[----:B--2---:R-:W-:Y:S01]  /*bfe0*/  F2FP.PACK_AB R145, R183, R184 ;  /* 0x000000b8b791723e */ /* 0x004fe200000000ff */
[----:B------:R-:W-:Y:S01]  /*bff0*/  FMUL.FTZ R4, R151, R144 ;  /* 0x0000009097047220 */ /* 0x000fe20000410000 */
[----:B------:R-:W-:Y:S01]  /*c000*/  F2FP.PACK_AB R144, R180, R181 ;  /* 0x000000b5b490723e */ /* 0x000fe200000000ff */
[C---:B------:R-:W-:Y:S02]  /*c010*/  FMUL.FTZ R7, R150.reuse, R147 ;  /* 0x0000009396077220 */ /* 0x040fe40000410000 */
[----:B------:R-:W-:Y:S03]  /*c020*/  FMUL.FTZ R51, R150, R103 ;  /* 0x0000006796337220 */ /* 0x000fe60000410000 */
[----:B------:R-:W-:Y:S01]  /*c030*/  MUFU.EX2 R182, R182 ;  /* 0x000000b600b67308 */ /* 0x000fe20000000800 */
[----:B------:R-:W-:Y:S01]  /*c040*/  LDSM.16.MT88.4 R100, [R214+0x1900] ;  /* 0x00190000d664783b */ /* 0x000fe20000004200 */
[----:B------:R-:W-:Y:S02]  /*c050*/  FFMA.FTZ R252, R178, c[0x0][0x2d0], -R157 ;  /* 0x0000b400b2fc7a23 */ /* 0x000fe4000001089d */
[--C-:B------:R-:W-:Y:S02]  /*c060*/  FFMA.FTZ R179, R179, c[0x0][0x2d0], -R156.reuse ;  /* 0x0000b400b3b37a23 */ /* 0x100fe4000001089c */
[----:B------:R-:W-:Y:S02]  /*c070*/  FFMA.FTZ R177, R177, c[0x0][0x2d0], -R156 ;  /* 0x0000b400b1b17a23 */ /* 0x000fe4000001089c */
[--C-:B------:R-:W-:Y:S02]  /*c080*/  FFMA.FTZ R170, R170, c[0x0][0x2d0], -R159.reuse ;  /* 0x0000b400aaaa7a23 */ /* 0x100fe4000001089f */
[----:B------:R-:W2:Y:S01]  /*c090*/  MUFU.EX2 R187, R187 ;  /* 0x000000bb00bb7308 */ /* 0x000ea20000000800 */
[--C-:B------:R-:W-:Y:S02]  /*c0a0*/  FFMA.FTZ R169, R169, c[0x0][0x2d0], -R158.reuse ;  /* 0x0000b400a9a97a23 */ /* 0x100fe4000001089e */
[--C-:B------:R-:W-:Y:S01]  /*c0b0*/  FFMA.FTZ R168, R168, c[0x0][0x2d0], -R158.reuse ;  /* 0x0000b400a8a87a23 */ /* 0x100fe2000001089e */
[----:B-1----:R-:W-:Y:S01]  /*c0c0*/  F2FP.PACK_AB R146, R185, R186 ;  /* 0x000000bab992723e */ /* 0x002fe200000000ff */
[----:B------:R-:W-:Y:S02]  /*c0d0*/  FFMA.FTZ R175, R175, c[0x0][0x2d0], -R159 ;  /* 0x0000b400afaf7a23 */ /* 0x000fe4000001089f */
[----:B------:R-:W-:Y:S02]  /*c0e0*/  FFMA.FTZ R173, R173, c[0x0][0x2d0], -R158 ;  /* 0x0000b400adad7a23 */ /* 0x000fe4000001089e */
[--C-:B------:R-:W-:Y:S01]  /*c0f0*/  FFMA.FTZ R167, R167, c[0x0][0x2d0], -R157.reuse ;  /* 0x0000b400a7a77a23 */ /* 0x100fe2000001089d */
[----:B------:R-:W1:Y:S01]  /*c100*/  MUFU.EX2 R149, R149 ;  /* 0x0000009500957308 */ /* 0x000e620000000800 */
[----:B------:R-:W-:Y:S02]  /*c110*/  FFMA.FTZ R166, R166, c[0x0][0x2d0], -R157 ;  /* 0x0000b400a6a67a23 */ /* 0x000fe4000001089d */
[----:B------:R-:W-:Y:S02]  /*c120*/  FFMA.FTZ R164, R164, c[0x0][0x2d0], -R156 ;  /* 0x0000b400a4a47a23 */ /* 0x000fe4000001089c */
[C---:B------:R-:W-:Y:S02]  /*c130*/  FMUL.FTZ R52, R151.reuse, R52 ;  /* 0x0000003497347220 */ /* 0x040fe40000410000 */
[C---:B------:R-:W-:Y:S02]  /*c140*/  FMUL.FTZ R53, R151.reuse, R53 ;  /* 0x0000003597357220 */ /* 0x040fe40000410000 */
[C---:B------:R-:W-:Y:S01]  /*c150*/  FMUL.FTZ R54, R150.reuse, R54 ;  /* 0x0000003696367220 */ /* 0x040fe20000410000 */
[----:B------:R-:W3:Y:S01]  /*c160*/  MUFU.EX2 R148, R148 ;  /* 0x0000009400947308 */ /* 0x000ee20000000800 */
[C---:B------:R-:W-:Y:S02]  /*c170*/  FMUL.FTZ R55, R150.reuse, R55 ;  /* 0x0000003796377220 */ /* 0x040fe40000410000 */
[----:B------:R-:W-:Y:S01]  /*c180*/  FMUL.FTZ R64, R151, R64 ;  /* 0x0000004097407220 */ /* 0x000fe20000410000 */
[----:B--2---:R-:W-:Y:S01]  /*c190*/  F2FP.PACK_AB R147, R187, R182 ;  /* 0x000000b6bb93723e */ /* 0x004fe200000000ff */
[----:B------:R-:W-:Y:S02]  /*c1a0*/  FMUL.FTZ R65, R151, R65 ;  /* 0x0000004197417220 */ /* 0x000fe40000410000 */
[C---:B------:R-:W-:Y:S02]  /*c1b0*/  FMUL.FTZ R66, R150.reuse, R66 ;  /* 0x0000004296427220 */ /* 0x040fe40000410000 */
[----:B------:R-:W-:Y:S01]  /*c1c0*/  FMUL.FTZ R67, R150, R67 ;  /* 0x0000004396437220 */ /* 0x000fe20000410000 */
[----:B------:R-:W-:Y:S01]  /*c1d0*/  MUFU.EX2 R195, R195 ;  /* 0x000000c300c37308 */ /* 0x000fe20000000800 */
[-C--:B------:R-:W-:Y:S05]  /*c1e0*/  HMMA.16816.F32 R4, R144, R20.reuse, R4 ;  /* 0x000000149004723c */ /* 0x080fea0000001804 */
[C---:B-1----:R-:W-:Y:S02]  /*c1f0*/  FMUL.FTZ R8, R149.reuse, R140 ;  /* 0x0000008c95087220 */ /* 0x042fe40000410000 */
[C---:B------:R-:W-:Y:S02]  /*c200*/  FMUL.FTZ R9, R149.reuse, R141 ;  /* 0x0000008d95097220 */ /* 0x040fe40000410000 */
[----:B------:R-:W1:Y:S03]  /*c210*/  MUFU.EX2 R192, R192 ;  /* 0x000000c000c07308 */ /* 0x000e660000000800 */
[C---:B------:R-:W-:Y:S02]  /*c220*/  FMUL.FTZ R12, R149.reuse, R136 ;  /* 0x00000088950c7220 */ /* 0x040fe40000410000 */
[C---:B---3--:R-:W-:Y:S02]  /*c230*/  FMUL.FTZ R10, R148.reuse, R142 ;  /* 0x0000008e940a7220 */ /* 0x048fe40000410000 */
[C---:B------:R-:W-:Y:S02]  /*c240*/  FMUL.FTZ R11, R148.reuse, R143 ;  /* 0x0000008f940b7220 */ /* 0x040fe40000410000 */
[C---:B------:R-:W-:Y:S01]  /*c250*/  FMUL.FTZ R14, R148.reuse, R138 ;  /* 0x0000008a940e7220 */ /* 0x040fe20000410000 */
[----:B------:R-:W-:Y:S01]  /*c260*/  MUFU.EX2 R193, R193 ;  /* 0x000000c100c17308 */ /* 0x000fe20000000800 */
[C---:B------:R-:W-:Y:S02]  /*c270*/  FMUL.FTZ R15, R148.reuse, R139 ;  /* 0x0000008b940f7220 */ /* 0x040fe40000410000 */
[C---:B------:R-:W-:Y:S02]  /*c280*/  FMUL.FTZ R13, R149.reuse, R137 ;  /* 0x00000089950d7220 */ /* 0x040fe40000410000 */
[C---:B------:R-:W-:Y:S02]  /*c290*/  FMUL.FTZ R40, R149.reuse, R108 ;  /* 0x0000006c95287220 */ /* 0x040fe40000410000 */
[C---:B------:R-:W-:Y:S02]  /*c2a0*/  FMUL.FTZ R41, R149.reuse, R109 ;  /* 0x0000006d95297220 */ /* 0x040fe40000410000 */
[C---:B------:R-:W-:Y:S01]  /*c2b0*/  FMUL.FTZ R42, R148.reuse, R110 ;  /* 0x0000006e942a7220 */ /* 0x040fe20000410000 */
[----:B------:R-:W2:Y:S01]  /*c2c0*/  MUFU.EX2 R190, R190 ;  /* 0x000000be00be7308 */ /* 0x000ea20000000800 */
[----:B------:R-:W-:Y:S02]  /*c2d0*/  FMUL.FTZ R43, R148, R111 ;  /* 0x0000006f942b7220 */ /* 0x000fe40000410000 */
[----:B------:R-:W-:Y:S01]  /*c2e0*/  LDSM.16.MT88.4 R108, [R214+0x500] ;  /* 0x00050000d66c783b */ /* 0x000fe20000004200 */
[----:B-1----:R-:W-:Y:S01]  /*c2f0*/  F2FP.PACK_AB R140, R192, R195 ;  /* 0x000000c3c08c723e */ /* 0x002fe200000000ff */
[C---:B------:R-:W-:Y:S02]  /*c300*/  FMUL.FTZ R44, R149.reuse, R104 ;  /* 0x00000068952c7220 */ /* 0x040fe40000410000 */
[C---:B------:R-:W-:Y:S02]  /*c310*/  FMUL.FTZ R45, R149.reuse, R105 ;  /* 0x00000069952d7220 */ /* 0x040fe40000410000 */
[C---:B------:R-:W-:Y:S01]  /*c320*/  FMUL.FTZ R46, R148.reuse, R106 ;  /* 0x0000006a942e7220 */ /* 0x040fe20000410000 */
[----:B------:R-:W-:Y:S01]  /*c330*/  MUFU.EX2 R191, R191 ;  /* 0x000000bf00bf7308 */ /* 0x000fe20000000800 */
[C---:B------:R-:W-:Y:S02]  /*c340*/  FMUL.FTZ R47, R148.reuse, R107 ;  /* 0x0000006b942f7220 */ /* 0x040fe40000410000 */
[----:B------:R-:W-:Y:S01]  /*c350*/  LDSM.16.MT88.4 R104, [R212+0x1900] ;  /* 0x00190000d468783b */ /* 0x000fe20000004200 */
[C---:B------:R-:W-:Y:S02]  /*c360*/  FMUL.FTZ R24, R149.reuse, R124 ;  /* 0x0000007c95187220 */ /* 0x040fe40000410000 */
[C---:B------:R-:W-:Y:S02]  /*c370*/  FMUL.FTZ R25, R149.reuse, R125 ;  /* 0x0000007d95197220 */ /* 0x040fe40000410000 */
[C---:B------:R-:W-:Y:S02]  /*c380*/  FMUL.FTZ R26, R148.reuse, R126 ;  /* 0x0000007e941a7220 */ /* 0x040fe40000410000 */
[----:B------:R-:W1:Y:S01]  /*c390*/  MUFU.EX2 R188, R188 ;  /* 0x000000bc00bc7308 */ /* 0x000e620000000800 */
[----:B------:R-:W-:Y:S02]  /*c3a0*/  FMUL.FTZ R27, R148, R127 ;  /* 0x0000007f941b7220 */ /* 0x000fe40000410000 */
[C---:B------:R-:W-:Y:S01]  /*c3b0*/  FMUL.FTZ R28, R149.reuse, R120 ;  /* 0x00000078951c7220 */ /* 0x040fe20000410000 */
[----:B--2---:R-:W-:Y:S01]  /*c3c0*/  F2FP.PACK_AB R142, R190, R193 ;  /* 0x000000c1be8e723e */ /* 0x004fe200000000ff */
[C---:B------:R-:W-:Y:S02]  /*c3d0*/  FMUL.FTZ R29, R149.reuse, R121 ;  /* 0x00000079951d7220 */ /* 0x040fe40000410000 */
        /* <DEDUP_REMOVED lines=10> */
[----:B------:R-:W-:Y:S01]  /*c480*/  FMUL.FTZ R62, R148, R62 ;  /* 0x0000003e943e7220 */ /* 0x000fe20000410000 */
[----:B-1----:R-:W-:Y:S01]  /*c490*/  F2FP.PACK_AB R141, R188, R191 ;  /* 0x000000bfbc8d723e */ /* 0x002fe200000000ff */
[----:B------:R-:W-:Y:S02]  /*c4a0*/  FMUL.FTZ R63, R148, R63 ;  /* 0x0000003f943f7220 */ /* 0x000fe40000410000 */
[--C-:B------:R-:W-:Y:S02]  /*c4b0*/  FFMA.FTZ R194, R194, c[0x0][0x2d0], -R159.reuse ;  /* 0x0000b400c2c27a23 */ /* 0x100fe4000001089f */
[--C-:B------:R-:W-:Y:S01]  /*c4c0*/  FFMA.FTZ R197, R196, c[0x0][0x2d0], -R159.reuse ;  /* 0x0000b400c4c57a23 */ /* 0x100fe2000001089f */
[----:B------:R-:W-:Y:S01]  /*c4d0*/  MUFU.EX2 R124, R179 ;  /* 0x000000b3007c7308 */ /* 0x000fe20000000800 */
[--C-:B------:R-:W-:Y:S02]  /*c4e0*/  FFMA.FTZ R196, R201, c[0x0][0x2d0], -R158.reuse ;  /* 0x0000b400c9c47a23 */ /* 0x100fe4000001089e */
[--C-:B------:R-:W-:Y:S02]  /*c4f0*/  FFMA.FTZ R199, R199, c[0x0][0x2d0], -R158.reuse ;  /* 0x0000b400c7c77a23 */ /* 0x100fe4000001089e */
[--C-:B------:R-:W-:Y:S02]  /*c500*/  FFMA.FTZ R198, R198, c[0x0][0x2d0], -R159.reuse ;  /* 0x0000b400c6c67a23 */ /* 0x100fe4000001089f */
[--C-:B------:R-:W-:Y:S02]  /*c510*/  FFMA.FTZ R201, R200, c[0x0][0x2d0], -R159.reuse ;  /* 0x0000b400c8c97a23 */ /* 0x100fe4000001089f */
[----:B------:R-:W-:Y:S01]  /*c520*/  FFMA.FTZ R159, R174, c[0x0][0x2d0], -R159 ;  /* 0x0000b400ae9f7a23 */ /* 0x000fe2000001089f */
[----:B------:R1:W-:Y:S01]  /*c530*/  MUFU.EX2 R125, R177 ;  /* 0x000000b1007d7308 */ /* 0x0003e20000000800 */
[--C-:B------:R-:W-:Y:S02]  /*c540*/  FFMA.FTZ R200, R249, c[0x0][0x2d0], -R158.reuse ;  /* 0x0000b400f9c87a23 */ /* 0x100fe4000001089e */
[--C-:B------:R-:W-:Y:S01]  /*c550*/  FFMA.FTZ R203, R203, c[0x0][0x2d0], -R158.reuse ;  /* 0x0000b400cbcb7a23 */ /* 0x100fe2000001089e */
[----:B--2---:R-:W-:Y:S01]  /*c560*/  F2FP.PACK_AB R143, R152, R189 ;  /* 0x000000bd988f723e */ /* 0x004fe200000000ff */
[----:B------:R-:W-:Y:S02]  /*c570*/  FFMA.FTZ R158, R172, c[0x0][0x2d0], -R158 ;  /* 0x0000b400ac9e7a23 */ /* 0x000fe4000001089e */
[--C-:B------:R-:W-:Y:S02]  /*c580*/  FFMA.FTZ R202, R202, c[0x0][0x2d0], -R157.reuse ;  /* 0x0000b400caca7a23 */ /* 0x100fe4000001089d */
[--C-:B------:R-:W-:Y:S01]  /*c590*/  FFMA.FTZ R249, R250, c[0x0][0x2d0], -R157.reuse ;  /* 0x0000b400faf97a23 */ /* 0x100fe2000001089d */
[----:B------:R-:W-:Y:S01]  /*c5a0*/  MUFU.EX2 R126, R171 ;  /* 0x000000ab007e7308 */ /* 0x000fe20000000800 */
[C---:B------:R-:W-:Y:S04]  /*c5b0*/  HMMA.16816.F32 R8, R140.reuse, R20, R8 ;  /* 0x000000148c08723c */ /* 0x040fe80000001808 */
[--C-:B------:R-:W-:Y:S02]  /*c5c0*/  FFMA.FTZ R250, R176, c[0x0][0x2d0], -R157.reuse ;  /* 0x0000b400b0fa7a23 */ /* 0x100fe4000001089d */
[--C-:B------:R-:W-:Y:S02]  /*c5d0*/  FFMA.FTZ R162, R162, c[0x0][0x2d0], -R157.reuse ;  /* 0x0000b400a2a27a23 */ /* 0x100fe4000001089d */
[-C--:B------:R-:W-:Y:S01]  /*c5e0*/  HMMA.16816.F32 R12, R140, R22.reuse, R12 ;  /* 0x000000168c0c723c */ /* 0x080fe2000000180c */
[----:B------:R-:W-:Y:S03]  /*c5f0*/  MUFU.EX2 R122, R170 ;  /* 0x000000aa007a7308 */ /* 0x000fe60000000800 */
[C---:B------:R-:W-:Y:S01]  /*c600*/  FMUL.FTZ R20, R151.reuse, R128 ;  /* 0x0000008097147220 */ /* 0x040fe20000410000 */
[----:B-1----:R-:W-:Y:S01]  /*c610*/  LDSM.16.MT88.4 R176, [R212+0x2100] ;  /* 0x00210000d4b0783b */ /* 0x002fe20000004200 */
[----:B------:R-:W-:Y:S02]  /*c620*/  FMUL.FTZ R21, R151, R129 ;  /* 0x0000008197157220 */ /* 0x000fe40000410000 */
[C---:B------:R-:W-:Y:S03]  /*c630*/  HMMA.16816.F32 R16, R144.reuse, R22, R16 ;  /* 0x000000169010723c */ /* 0x040fe60000001810 */
[----:B------:R-:W-:Y:S01]  /*c640*/  MUFU.EX2 R127, R169 ;  /* 0x000000a9007f7308 */ /* 0x000fe20000000800 */
[----:B------:R-:W-:Y:S02]  /*c650*/  FFMA.FTZ R157, R165, c[0x0][0x2d0], -R157 ;  /* 0x0000b400a59d7a23 */ /* 0x000fe4000001089d */
[C---:B------:R-:W-:Y:S02]  /*c660*/  FMUL.FTZ R96, R151.reuse, R96 ;  /* 0x0000006097607220 */ /* 0x040fe40000410000 */
[C---:B------:R-:W-:Y:S04]  /*c670*/  FMUL.FTZ R22, R150.reuse, R130 ;  /* 0x0000008296167220 */ /* 0x040fe80000410000 */
[C---:B------:R-:W-:Y:S01]  /*c680*/  FMUL.FTZ R23, R150.reuse, R131 ;  /* 0x0000008396177220 */ /* 0x040fe20000410000 */
[----:B------:R1:W-:Y:S01]  /*c690*/  MUFU.EX2 R123, R168 ;  /* 0x000000a8007b7308 */ /* 0x0003e20000000800 */
[----:B------:R-:W2:Y:S01]  /*c6a0*/  LDSM.16.MT88.4 R128, [R214+0xd00] ;  /* 0x000d0000d680783b */ /* 0x000ea20000004200 */
[C---:B------:R-:W-:Y:S02]  /*c6b0*/  FMUL.FTZ R97, R151.reuse, R97 ;  /* 0x0000006197617220 */ /* 0x040fe40000410000 */
[C---:B------:R-:W-:Y:S02]  /*c6c0*/  FMUL.FTZ R98, R150.reuse, R98 ;  /* 0x0000006296627220 */ /* 0x040fe40000410000 */
[-C--:B------:R-:W-:Y:S03]  /*c6d0*/  HMMA.16816.F32 R20, R144, R36.reuse, R20 ;  /* 0x000000249014723c */ /* 0x080fe60000001814 */
[C---:B------:R-:W-:Y:S01]  /*c6e0*/  FMUL.FTZ R99, R150.reuse, R99 ;  /* 0x0000006396637220 */ /* 0x040fe20000410000 */
[----:B------:R-:W-:Y:S01]  /*c6f0*/  MUFU.EX2 R138, R175 ;  /* 0x000000af008a7308 */ /* 0x000fe20000000800 */
[C---:B------:R-:W-:Y:S02]  /*c700*/  FMUL.FTZ R68, R151.reuse, R68 ;  /* 0x0000004497447220 */ /* 0x040fe40000410000 */
[C---:B------:R-:W-:Y:S01]  /*c710*/  FMUL.FTZ R69, R151.reuse, R69 ;  /* 0x0000004597457220 */ /* 0x040fe20000410000 */
[C---:B------:R-:W-:Y:S04]  /*c720*/  HMMA.16816.F32 R24, R140.reuse, R36, R24 ;  /* 0x000000248c18723c */ /* 0x040fe80000001818 */
[C---:B------:R-:W-:Y:S02]  /*c730*/  FMUL.FTZ R70, R150.reuse, R70 ;  /* 0x0000004696467220 */ /* 0x040fe40000410000 */
[----:B------:R3:W-:Y:S01]  /*c740*/  MUFU.EX2 R139, R173 ;  /* 0x000000ad008b7308 */ /* 0x0007e20000000800 */
[C---:B------:R-:W-:Y:S01]  /*c750*/  FMUL.FTZ R36, R151.reuse, R112 ;  /* 0x0000007097247220 */ /* 0x040fe20000410000 */
[-C--:B------:R-:W-:Y:S01]  /*c760*/  HMMA.16816.F32 R28, R140, R38.reuse, R28 ;  /* 0x000000268c1c723c */ /* 0x080fe2000000181c */
[----:B-1----:R-:W-:Y:S03]  /*c770*/  LDSM.16.MT88.4 R168, [R212+0x1500] ;  /* 0x00150000d4a8783b */ /* 0x002fe60000004200 */
[----:B------:R-:W-:Y:S02]  /*c780*/  FMUL.FTZ R37, R151, R113 ;  /* 0x0000007197257220 */ /* 0x000fe40000410000 */
[C---:B------:R-:W-:Y:S02]  /*c790*/  FMUL.FTZ R71, R150.reuse, R71 ;  /* 0x0000004796477220 */ /* 0x040fe40000410000 */
[C---:B------:R-:W-:Y:S01]  /*c7a0*/  HMMA.16816.F32 R32, R144.reuse, R38, R32 ;  /* 0x000000269020723c */ /* 0x040fe20000001820 */
[----:B------:R-:W-:Y:S03]  /*c7b0*/  MUFU.EX2 R120, R167 ;  /* 0x000000a700787308 */ /* 0x000fe60000000800 */
[C---:B------:R-:W-:Y:S02]  /*c7c0*/  FMUL.FTZ R72, R149.reuse, R72 ;  /* 0x0000004895487220 */ /* 0x040fe40000410000 */
[C---:B------:R-:W-:Y:S02]  /*c7d0*/  FMUL.FTZ R73, R149.reuse, R73 ;  /* 0x0000004995497220 */ /* 0x040fe40000410000 */
[C---:B------:R-:W-:Y:S03]  /*c7e0*/  FMUL.FTZ R38, R150.reuse, R114 ;  /* 0x0000007296267220 */ /* 0x040fe60000410000 */
[----:B------:R-:W1:Y:S01]  /*c7f0*/  MUFU.EX2 R136, R166 ;  /* 0x000000a600887308 */ /* 0x000e620000000800 */
[----:B------:R-:W-:Y:S02]  /*c800*/  FMUL.FTZ R39, R150, R115 ;  /* 0x0000007396277220 */ /* 0x000fe40000410000 */
[----:B------:R-:W4:Y:S01]  /*c810*/  LDSM.16.MT88.4 R112, [R212+0xd00] ;  /* 0x000d0000d470783b */ /* 0x000f220000004200 */
[C---:B------:R-:W-:Y:S02]  /*c820*/  FMUL.FTZ R74, R148.reuse, R74 ;  /* 0x0000004a944a7220 */ /* 0x040fe40000410000 */
[C---:B------:R-:W-:Y:S02]  /*c830*/  FMUL.FTZ R75, R148.reuse, R75 ;  /* 0x0000004b944b7220 */ /* 0x040fe40000410000 */
[-C--:B--2---:R-:W-:Y:S02]  /*c840*/  HMMA.16816.F32 R36, R144, R128.reuse, R36 ;  /* 0x000000809024723c */ /* 0x084fe40000001824 */
[----:B------:R2:W-:Y:S01]  /*c850*/  MUFU.EX2 R121, R164 ;  /* 0x000000a400797308 */ /* 0x0005e20000000800 */
[----:B---3--:R-:W-:Y:S01]  /*c860*/  LDSM.16.MT88.4 R172, [R214+0x2100] ;  /* 0x00210000d6ac783b */ /* 0x008fe20000004200 */
[C---:B------:R-:W-:Y:S02]  /*c870*/  FMUL.FTZ R76, R149.reuse, R76 ;  /* 0x0000004c954c7220 */ /* 0x040fe40000410000 */
[----:B------:R-:W-:Y:S02]  /*c880*/  FMUL.FTZ R77, R149, R77 ;  /* 0x0000004d954d7220 */ /* 0x000fe40000410000 */
[C---:B------:R-:W-:Y:S04]  /*c890*/  HMMA.16816.F32 R40, R140.reuse, R128, R40 ;  /* 0x000000808c28723c */ /* 0x040fe80000001828 */
[----:B------:R-:W-:Y:S01]  /*c8a0*/  MUFU.EX2 R194, R194 ;  /* 0x000000c200c27308 */ /* 0x000fe20000000800 */
[C---:B------:R-:W-:Y:S02]  /*c8b0*/  FMUL.FTZ R78, R148.reuse, R78 ;  /* 0x0000004e944e7220 */ /* 0x040fe40000410000 */
[----:B------:R-:W-:Y:S01]  /*c8c0*/  FMUL.FTZ R79, R148, R79 ;  /* 0x0000004f944f7220 */ /* 0x000fe20000410000 */
[-C--:B------:R-:W-:Y:S04]  /*c8d0*/  HMMA.16816.F32 R44, R140, R130.reuse, R44 ;  /* 0x000000828c2c723c */ /* 0x080fe8000000182c */
[C---:B------:R-:W-:Y:S01]  /*c8e0*/  FMUL.FTZ R80, R151.reuse, R80 ;  /* 0x0000005097507220 */ /* 0x040fe20000410000 */
[----:B-1----:R-:W-:Y:S01]  /*c8f0*/  F2FP.PACK_AB R160, R136, R120 ;  /* 0x0000007888a0723e */ /* 0x002fe200000000ff */
[----:B------:R-:W1:Y:S01]  /*c900*/  MUFU.EX2 R197, R197 ;  /* 0x000000c500c57308 */ /* 0x000e620000000800 */
[C---:B------:R-:W-:Y:S01]  /*c910*/  FMUL.FTZ R81, R151.reuse, R81 ;  /* 0x0000005197517220 */ /* 0x040fe20000410000 */
[C---:B------:R-:W-:Y:S01]  /*c920*/  HMMA.16816.F32 R48, R144.reuse, R130, R48 ;  /* 0x000000829030723c */ /* 0x040fe20000001830 */
[----:B--2---:R-:W-:Y:S03]  /*c930*/  LDSM.16.MT88.4 R164, [R214+0x1500] ;  /* 0x00150000d6a4783b */ /* 0x004fe60000004200 */
[C---:B------:R-:W-:Y:S02]  /*c940*/  FMUL.FTZ R82, R150.reuse, R82 ;  /* 0x0000005296527220 */ /* 0x040fe40000410000 */
[C---:B------:R-:W-:Y:S02]  /*c950*/  FMUL.FTZ R83, R150.reuse, R83 ;  /* 0x0000005396537220 */ /* 0x040fe40000410000 */
[----:B------:R-:W-:Y:S01]  /*c960*/  MUFU.EX2 R196, R196 ;  /* 0x000000c400c47308 */ /* 0x000fe20000000800 */
[C---:B------:R-:W-:Y:S01]  /*c970*/  FMUL.FTZ R84, R151.reuse, R84 ;  /* 0x0000005497547220 */ /* 0x040fe20000410000 */
[-C--:B----4-:R-:W-:Y:S03]  /*c980*/  HMMA.16816.F32 R52, R144, R112.reuse, R52 ;  /* 0x000000709034723c */ /* 0x090fe60000001834 */
[----:B------:R-:W-:Y:S02]  /*c990*/  FMUL.FTZ R85, R151, R85 ;  /* 0x0000005597557220 */ /* 0x000fe40000410000 */
[C---:B------:R-:W-:Y:S03]  /*c9a0*/  FMUL.FTZ R86, R150.reuse, R86 ;  /* 0x0000005696567220 */ /* 0x040fe60000410000 */
[----:B------:R-:W2:Y:S01]  /*c9b0*/  MUFU.EX2 R199, R199 ;  /* 0x000000c700c77308 */ /* 0x000ea20000000800 */
[C---:B------:R-:W-:Y:S04]  /*c9c0*/  HMMA.16816.F32 R56, R140.reuse, R112, R56 ;  /* 0x000000708c38723c */ /* 0x040fe80000001838 */
[----:B------:R-:W-:Y:S02]  /*c9d0*/  FMUL.FTZ R87, R150, R87 ;  /* 0x0000005796577220 */ /* 0x000fe40000410000 */
[C---:B------:R-:W-:Y:S02]  /*c9e0*/  FMUL.FTZ R88, R149.reuse, R88 ;  /* 0x0000005895587220 */ /* 0x040fe40000410000 */
[-C--:B------:R-:W-:Y:S01]  /*c9f0*/  HMMA.16816.F32 R60, R140, R114.reuse, R60 ;  /* 0x000000728c3c723c */ /* 0x080fe2000000183c */
[----:B------:R-:W-:Y:S03]  /*ca00*/  MUFU.EX2 R198, R198 ;  /* 0x000000c600c67308 */ /* 0x000fe60000000800 */
[----:B------:R-:W-:Y:S02]  /*ca10*/  FMUL.FTZ R89, R149, R89 ;  /* 0x0000005995597220 */ /* 0x000fe40000410000 */
[C---:B------:R-:W-:Y:S02]  /*ca20*/  FMUL.FTZ R90, R148.reuse, R90 ;  /* 0x0000005a945a7220 */ /* 0x040fe40000410000 */
[C---:B------:R-:W-:Y:S01]  /*ca30*/  HMMA.16816.F32 R64, R144.reuse, R114, R64 ;  /* 0x000000729040723c */ /* 0x040fe20000001840 */
[----:B------:R-:W3:Y:S02]  /*ca40*/  LDSM.16.MT88.4 R112, [R212+0x500] ;  /* 0x00050000d470783b */ /* 0x000ee40000004200 */
[----:B------:R-:W4:Y:S01]  /*ca50*/  MUFU.EX2 R201, R201 ;  /* 0x000000c900c97308 */ /* 0x000f220000000800 */
[----:B------:R-:W-:Y:S02]  /*ca60*/  FMUL.FTZ R91, R148, R91 ;  /* 0x0000005b945b7220 */ /* 0x000fe40000410000 */
[--C-:B------:R-:W-:Y:S02]  /*ca70*/  FFMA.FTZ R248, R248, c[0x0][0x2d0], -R156.reuse ;  /* 0x0000b400f8f87a23 */ /* 0x100fe4000001089c */
[-C--:B------:R-:W-:Y:S04]  /*ca80*/  HMMA.16816.F32 R68, R144, R100.reuse, R68 ;  /* 0x000000649044723c */ /* 0x080fe80000001844 */
[--C-:B------:R-:W-:Y:S01]  /*ca90*/  FFMA.FTZ R251, R251, c[0x0][0x2d0], -R156.reuse ;  /* 0x0000b400fbfb7a23 */ /* 0x100fe2000001089c */
[----:B------:R-:W-:Y:S01]  /*caa0*/  MUFU.EX2 R200, R200 ;  /* 0x000000c800c87308 */ /* 0x000fe20000000800 */
[C---:B------:R-:W-:Y:S02]  /*cab0*/  FMUL.FTZ R92, R149.reuse, R92 ;  /* 0x0000005c955c7220 */ /* 0x040fe40000410000 */
[C---:B------:R-:W-:Y:S04]  /*cac0*/  HMMA.16816.F32 R72, R140.reuse, R100, R72 ;  /* 0x000000648c48723c */ /* 0x040fe80000001848 */
[----:B------:R-:W-:Y:S02]  /*cad0*/  FMUL.FTZ R93, R149, R93 ;  /* 0x0000005d955d7220 */ /* 0x000fe40000410000 */
[C---:B------:R-:W-:Y:S01]  /*cae0*/  FMUL.FTZ R94, R148.reuse, R94 ;  /* 0x0000005e945e7220 */ /* 0x040fe20000410000 */
[----:B-1----:R-:W-:Y:S01]  /*caf0*/  F2FP.PACK_AB R100, R197, R194 ;  /* 0x000000c2c564723e */ /* 0x002fe200000000ff */
[-C--:B------:R-:W-:Y:S01]  /*cb00*/  HMMA.16816.F32 R76, R140, R102.reuse, R76 ;  /* 0x000000668c4c723c */ /* 0x080fe2000000184c */
[----:B------:R-:W1:Y:S03]  /*cb10*/  MUFU.EX2 R203, R203 ;  /* 0x000000cb00cb7308 */ /* 0x000e660000000800 */
[----:B--2---:R-:W-:Y:S01]  /*cb20*/  F2FP.PACK_AB R101, R199, R196 ;  /* 0x000000c4c765723e */ /* 0x004fe200000000ff */
[----:B------:R-:W-:Y:S02]  /*cb30*/  FMUL.FTZ R95, R148, R95 ;  /* 0x0000005f945f7220 */ /* 0x000fe40000410000 */
[--C-:B------:R-:W-:Y:S01]  /*cb40*/  FFMA.FTZ R163, R163, c[0x0][0x2d0], -R156.reuse ;  /* 0x0000b400a3a37a23 */ /* 0x100fe2000001089c */
[C---:B------:R-:W-:Y:S03]  /*cb50*/  HMMA.16816.F32 R80, R144.reuse, R102, R80 ;  /* 0x000000669050723c */ /* 0x040fe60000001850 */
[----:B------:R-:W-:Y:S01]  /*cb60*/  MUFU.EX2 R202, R202 ;  /* 0x000000ca00ca7308 */ /* 0x000fe20000000800 */
[--C-:B------:R-:W-:Y:S02]  /*cb70*/  FFMA.FTZ R155, R155, c[0x0][0x2d0], -R156.reuse ;  /* 0x0000b4009b9b7a23 */ /* 0x100fe4000001089c */
[----:B------:R-:W-:Y:S01]  /*cb80*/  FFMA.FTZ R156, R154, c[0x0][0x2d0], -R156 ;  /* 0x0000b4009a9c7a23 */ /* 0x000fe2000001089c */
[----:B----4-:R-:W-:Y:S01]  /*cb90*/  F2FP.PACK_AB R102, R201, R198 ;  /* 0x000000c6c966723e */ /* 0x010fe200000000ff */
[-C--:B------:R-:W-:Y:S04]  /*cba0*/  HMMA.16816.F32 R84, R144, R104.reuse, R84 ;  /* 0x000000689054723c */ /* 0x080fe80000001854 */
[----:B------:R-:W-:Y:S01]  /*cbb0*/  FFMA.FTZ R181, R151, R234, R181 ;  /* 0x000000ea97b57223 */ /* 0x000fe200000100b5 */
[----:B------:R-:W2:Y:S01]  /*cbc0*/  MUFU.EX2 R249, R249 ;  /* 0x000000f900f97308 */ /* 0x000ea20000000800 */
[----:B------:R-:W-:Y:S02]  /*cbd0*/  FFMA.FTZ R184, R150, R235, R184 ;  /* 0x000000eb96b87223 */ /* 0x000fe400000100b8 */
[C---:B------:R-:W-:Y:S04]  /*cbe0*/  HMMA.16816.F32 R88, R140.reuse, R104, R88 ;  /* 0x000000688c58723c */ /* 0x040fe80000001858 */
[----:B-1----:R-:W-:Y:S01]  /*cbf0*/  F2FP.PACK_AB R103, R203, R200 ;  /* 0x000000c8cb67723e */ /* 0x002fe200000000ff */
[----:B------:R-:W-:Y:S02]  /*cc00*/  FFMA.FTZ R195, R149, R232, R195 ;  /* 0x000000e895c37223 */ /* 0x000fe400000100c3 */
[----:B------:R-:W-:Y:S01]  /*cc10*/  MUFU.EX2 R248, R248 ;  /* 0x000000f800f87308 */ /* 0x000fe20000000800 */
[-C--:B------:R-:W-:Y:S04]  /*cc20*/  HMMA.16816.F32 R92, R140, R106.reuse, R92 ;  /* 0x0000006a8c5c723c */ /* 0x080fe8000000185c */
[----:B------:R-:W-:Y:S02]  /*cc30*/  FFMA.FTZ R191, R148, R233, R191 ;  /* 0x000000e994bf7223 */ /* 0x000fe400000100bf */
[----:B------:R-:W-:Y:S02]  /*cc40*/  FADD.FTZ R181, R180, R181 ;  /* 0x000000b5b4b57221 */ /* 0x000fe40000010000 */
[----:B------:R-:W-:Y:S01]  /*cc50*/  HMMA.16816.F32 R96, R144, R106, R96 ;  /* 0x0000006a9060723c */ /* 0x000fe20000001860 */
[----:B------:R-:W1:Y:S03]  /*cc60*/  MUFU.EX2 R251, R251 ;  /* 0x000000fb00fb7308 */ /* 0x000e660000000800 */
[----:B------:R-:W-:Y:S01]  /*cc70*/  FADD.FTZ R183, R183, R184 ;  /* 0x000000b8b7b77221 */ /* 0x000fe20000010000 */
[----:B--2---:R-:W-:Y:S01]  /*cc80*/  F2FP.PACK_AB R104, R249, R202 ;  /* 0x000000caf968723e */ /* 0x004fe200000000ff */
[----:B------:R-:W-:Y:S01]  /*cc90*/  FADD.FTZ R192, R192, R195 ;  /* 0x000000c3c0c07221 */ /* 0x000fe20000010000 */
[----:B------:R-:W-:Y:S01]  /*cca0*/  F2FP.PACK_AB R107, R125, R124 ;  /* 0x0000007c7d6b723e */ /* 0x000fe200000000ff */
[-C--:B------:R-:W-:Y:S03]  /*ccb0*/  HMMA.16816.F32 R4, R100, R108.reuse, R4 ;  /* 0x0000006c6404723c */ /* 0x080fe60000001804 */
[----:B------:R-:W-:Y:S02]  /*ccc0*/  MUFU.EX2 R250, R250 ;  /* 0x000000fa00fa7308 */ /* 0x000fe40000000800 */
[----:B------:R-:W-:Y:S02]  /*ccd0*/  FADD.FTZ R188, R188, R191 ;  /* 0x000000bfbcbc7221 */ /* 0x000fe40000010000 */
[----:B------:R-:W-:Y:S02]  /*cce0*/  FADD.FTZ R186, R186, R181 ;  /* 0x000000b5baba7221 */ /* 0x000fe40000010000 */
[----:B------:R-:W-:Y:S03]  /*ccf0*/  FADD.FTZ R182, R182, R183 ;  /* 0x000000b7b6b67221 */ /* 0x000fe60000010000 */
[----:B------:R-:W-:Y:S01]  /*cd00*/  FADD.FTZ R193, R193, R192 ;  /* 0x000000c0c1c17221 */ /* 0x000fe20000010000 */
[----:B------:R-:W2:Y:S01]  /*cd10*/  MUFU.EX2 R252, R252 ;  /* 0x000000fc00fc7308 */ /* 0x000ea20000000800 */
[----:B------:R-:W-:Y:S02]  /*cd20*/  FADD.FTZ R189, R189, R188 ;  /* 0x000000bcbdbd7221 */ /* 0x000fe40000010000 */
[----:B------:R-:W-:Y:S01]  /*cd30*/  FADD.FTZ R185, R185, R186 ;  /* 0x000000bab9b97221 */ /* 0x000fe20000010000 */
[----:B-1----:R-:W-:Y:S01]  /*cd40*/  F2FP.PACK_AB R105, R251, R248 ;  /* 0x000000f8fb69723e */ /* 0x002fe200000000ff */
[----:B------:R-:W-:Y:S02]  /*cd50*/  FADD.FTZ R187, R187, R182 ;  /* 0x000000b6bbbb7221 */ /* 0x000fe40000010000 */
[----:B------:R-:W-:Y:S02]  /*cd60*/  FADD.FTZ R193, R190, R193 ;  /* 0x000000c1bec17221 */ /* 0x000fe40000010000 */
[----:B------:R-:W-:Y:S01]  /*cd70*/  FADD.FTZ R189, R152, R189 ;  /* 0x000000bd98bd7221 */ /* 0x000fe20000010000 */
[----:B------:R-:W1:Y:S01]  /*cd80*/  MUFU.EX2 R128, R159 ;  /* 0x0000009f00807308 */ /* 0x000e620000000800 */
[----:B------:R-:W-:Y:S01]  /*cd90*/  MOV R152, R153 ;  /* 0x0000009900987202 */ /* 0x000fe20000000f00 */
[----:B------:R-:W-:Y:S02]  /*cda0*/  FADD.FTZ R194, R194, R185 ;  /* 0x000000b9c2c27221 */ /* 0x000fe40000010000 */
[----:B------:R-:W-:Y:S02]  /*cdb0*/  FADD.FTZ R196, R196, R187 ;  /* 0x000000bbc4c47221 */ /* 0x000fe40000010000 */
[----:B------:R-:W-:Y:S02]  /*cdc0*/  FADD.FTZ R202, R202, R193 ;  /* 0x000000c1caca7221 */ /* 0x000fe40000010000 */
[----:B------:R-:W-:Y:S02]  /*cdd0*/  FADD.FTZ R248, R248, R189 ;  /* 0x000000bdf8f87221 */ /* 0x000fe40000010000 */
[----:B------:R1:W4:Y:S01]  /*cde0*/  MUFU.EX2 R131, R158 ;  /* 0x0000009e00837308 */ /* 0x0003220000000800 */
[----:B------:R-:W-:Y:S02]  /*cdf0*/  FADD.FTZ R197, R197, R194 ;  /* 0x000000c2c5c57221 */ /* 0x000fe40000010000 */
[----:B------:R-:W-:Y:S01]  /*ce00*/  FADD.FTZ R199, R199, R196 ;  /* 0x000000c4c7c77221 */ /* 0x000fe20000010000 */
[----:B--2---:R-:W-:Y:S01]  /*ce10*/  F2FP.PACK_AB R106, R252, R250 ;  /* 0x000000fafc6a723e */ /* 0x004fe200000000ff */
[----:B------:R-:W-:Y:S02]  /*ce20*/  FADD.FTZ R249, R249, R202 ;  /* 0x000000caf9f97221 */ /* 0x000fe40000010000 */
[----:B------:R-:W-:Y:S02]  /*ce30*/  FADD.FTZ R248, R251, R248 ;  /* 0x000000f8fbf87221 */ /* 0x000fe40000010000 */
[----:B------:R-:W-:Y:S01]  /*ce40*/  FADD.FTZ R198, R198, R197 ;  /* 0x000000c5c6c67221 */ /* 0x000fe20000010000 */
[----:B------:R2:W-:Y:S01]  /*ce50*/  MUFU.EX2 R130, R157 ;  /* 0x0000009d00827308 */ /* 0x0005e20000000800 */
[C---:B------:R-:W-:Y:S04]  /*ce60*/  HMMA.16816.F32 R8, R104.reuse, R108, R8 ;  /* 0x0000006c6808723c */ /* 0x040fe80000001808 */
[----:B------:R-:W-:Y:S02]  /*ce70*/  FADD.FTZ R200, R200, R199 ;  /* 0x000000c7c8c87221 */ /* 0x000fe40000010000 */
[----:B------:R-:W-:Y:S02]  /*ce80*/  FADD.FTZ R249, R250, R249 ;  /* 0x000000f9faf97221 */ /* 0x000fe40000010000 */
[-C--:B------:R-:W-:Y:S01]  /*ce90*/  HMMA.16816.F32 R12, R104, R110.reuse, R12 ;  /* 0x0000006e680c723c */ /* 0x080fe2000000180c */
[----:B------:R5:W-:Y:S03]  /*cea0*/  MUFU.EX2 R154, R156 ;  /* 0x0000009c009a7308 */ /* 0x000be60000000800 */
[----:B------:R-:W-:Y:S01]  /*ceb0*/  FADD.FTZ R198, R201, R198 ;  /* 0x000000c6c9c67221 */ /* 0x000fe20000010000 */
[----:B-1----:R-:W-:Y:S01]  /*cec0*/  F2FP.PACK_AB R158, R128, R138 ;  /* 0x0000008a809e723e */ /* 0x002fe200000000ff */
[----:B------:R-:W-:Y:S01]  /*ced0*/  FADD.FTZ R200, R203, R200 ;  /* 0x000000c8cbc87221 */ /* 0x000fe20000010000 */
[----:B----4-:R-:W-:Y:S01]  /*cee0*/  F2FP.PACK_AB R159, R131, R139 ;  /* 0x0000008b839f723e */ /* 0x010fe200000000ff */
[C---:B------:R-:W-:Y:S01]  /*cef0*/  HMMA.16816.F32 R16, R100.reuse, R110, R16 ;  /* 0x0000006e6410723c */ /* 0x040fe20000001810 */
[----:B------:R-:W1:Y:S02]  /*cf00*/  LDSM.16.MT88.4 R108, [R212+0x1100] ;  /* 0x00110000d46c783b */ /* 0x000e640000004200 */
[----:B------:R-:W4:Y:S01]  /*cf10*/  MUFU.EX2 R137, R163 ;  /* 0x000000a300897308 */ /* 0x000f220000000800 */
[----:B------:R-:W-:Y:S01]  /*cf20*/  FADD.FTZ R249, R252, R249 ;  /* 0x000000f9fcf97221 */ /* 0x000fe20000010000 */
[----:B--2---:R-:W-:Y:S03]  /*cf30*/  F2FP.PACK_AB R157, R123, R127 ;  /* 0x0000007f7b9d723e */ /* 0x004fe600000000ff */
[-C--:B---3--:R-:W-:Y:S05]  /*cf40*/  HMMA.16816.F32 R20, R100, R112.reuse, R20 ;  /* 0x000000706414723c */ /* 0x088fea0000001814 */
[----:B------:R-:W2:Y:S03]  /*cf50*/  MUFU.EX2 R129, R162 ;  /* 0x000000a200817308 */ /* 0x000ea60000000800 */
[C---:B------:R-:W-:Y:S04]  /*cf60*/  HMMA.16816.F32 R24, R104.reuse, R112, R24 ;  /* 0x000000706818723c */ /* 0x040fe80000001818 */
[----:B-----5:R-:W-:Y:S03]  /*cf70*/  F2FP.PACK_AB R156, R122, R126 ;  /* 0x0000007e7a9c723e */ /* 0x020fe600000000ff */
[----:B------:R-:W3:Y:S01]  /*cf80*/  MUFU.EX2 R155, R155 ;  /* 0x0000009b009b7308 */ /* 0x000ee20000000800 */
[-C--:B------:R-:W-:Y:S04]  /*cf90*/  HMMA.16816.F32 R28, R104, R114.reuse, R28 ;  /* 0x00000072681c723c */ /* 0x080fe8000000181c */
[----:B----4-:R-:W-:Y:S04]  /*cfa0*/  F2FP.PACK_AB R161, R137, R121 ;  /* 0x0000007989a1723e */ /* 0x010fe800000000ff */
[C---:B------:R-:W-:Y:S01]  /*cfb0*/  HMMA.16816.F32 R32, R100.reuse, R114, R32 ;  /* 0x000000726420723c */ /* 0x040fe20000001820 */
[----:B------:R-:W4:Y:S03]  /*cfc0*/  LDSM.16.MT88.4 R112, [R214+0x1d00] ;  /* 0x001d0000d670783b */ /* 0x000f260000004200 */
[----:B--2---:R-:W-:Y:S04]  /*cfd0*/  F2FP.PACK_AB R162, R130, R129 ;  /* 0x0000008182a2723e */ /* 0x004fe800000000ff */
[-C--:B------:R-:W-:Y:S04]  /*cfe0*/  HMMA.16816.F32 R36, R100, R116.reuse, R36 ;  /* 0x000000746424723c */ /* 0x080fe80000001824 */
[----:B---3--:R-:W-:Y:S04]  /*cff0*/  F2FP.PACK_AB R163, R154, R155 ;  /* 0x0000009b9aa3723e */ /* 0x008fe800000000ff */
        /* <DEDUP_REMOVED lines=9> */
[-C--:B----4-:R-:W-:Y:S08]  /*d090*/  HMMA.16816.F32 R68, R100, R112.reuse, R68 ;  /* 0x000000706444723c */ /* 0x090ff00000001844 */
[C---:B------:R-:W-:Y:S08]  /*d0a0*/  HMMA.16816.F32 R72, R104.reuse, R112, R72 ;  /* 0x000000706848723c */ /* 0x040ff00000001848 */
[-C--:B------:R-:W-:Y:S08]  /*d0b0*/  HMMA.16816.F32 R76, R104, R114.reuse, R76 ;  /* 0x00000072684c723c */ /* 0x080ff0000000184c */
[C---:B------:R-:W-:Y:S08]  /*d0c0*/  HMMA.16816.F32 R80, R100.reuse, R114, R80 ;  /* 0x000000726450723c */ /* 0x040ff00000001850 */
[-C--:B--2---:R-:W-:Y:S08]  /*d0d0*/  HMMA.16816.F32 R84, R100, R116.reuse, R84 ;  /* 0x000000746454723c */ /* 0x084ff00000001854 */
[C---:B------:R-:W-:Y:S08]  /*d0e0*/  HMMA.16816.F32 R88, R104.reuse, R116, R88 ;  /* 0x000000746858723c */ /* 0x040ff00000001858 */
[-C--:B------:R-:W-:Y:S08]  /*d0f0*/  HMMA.16816.F32 R92, R104, R118.reuse, R92 ;  /* 0x00000076685c723c */ /* 0x080ff0000000185c */
[----:B------:R-:W-:Y:S08]  /*d100*/  HMMA.16816.F32 R96, R100, R118, R96 ;  /* 0x000000766460723c */ /* 0x000ff00000001860 */
[-C--:B------:R-:W-:Y:S07]  /*d110*/  HMMA.16816.F32 R144, R156, R132.reuse, R4 ;  /* 0x000000849c90723c */ /* 0x080fee0000001804 */
[----:B------:R-:W-:Y:S01]  /*d120*/  MOV R7, R130 ;  /* 0x0000008200077202 */ /* 0x000fe20000000f00 */
[C---:B------:R-:W-:Y:S04]  /*d130*/  HMMA.16816.F32 R140, R160.reuse, R132, R8 ;  /* 0x00000084a08c723c */ /* 0x040fe80000001808 */
[----:B------:R-:W-:Y:S02]  /*d140*/  MOV R6, R131 ;  /* 0x0000008300067202 */ /* 0x000fe40000000f00 */
[----:B------:R-:W-:Y:S02]  /*d150*/  MOV R5, R128 ;  /* 0x0000008000057202 */ /* 0x000fe40000000f00 */
[----:B------:R-:W-:Y:S04]  /*d160*/  MOV R11, R139 ;  /* 0x0000008b000b7202 */ /* 0x000fe80000000f00 */
[----:B------:R-:W-:Y:S02]  /*d170*/  MOV R10, R138 ;  /* 0x0000008a000a7202 */ /* 0x000fe40000000f00 */
[----:B------:R-:W-:Y:S02]  /*d180*/  MOV R9, R137 ;  /* 0x0000008900097202 */ /* 0x000fe40000000f00 */
[----:B------:R-:W-:Y:S02]  /*d190*/  MOV R8, R136 ;  /* 0x0000008800087202 */ /* 0x000fe40000000f00 */
[-C--:B------:R-:W-:Y:S03]  /*d1a0*/  HMMA.16816.F32 R136, R160, R134.reuse, R12 ;  /* 0x00000086a088723c */ /* 0x080fe6000000180c */
[----:B------:R-:W-:Y:S04]  /*d1b0*/  MOV R4, R129 ;  /* 0x0000008100047202 */ /* 0x000fe80000000f00 */
[----:B------:R-:W-:Y:S01]  /*d1c0*/  MOV R15, R123 ;  /* 0x0000007b000f7202 */ /* 0x000fe20000000f00 */
[C---:B------:R-:W-:Y:S04]  /*d1d0*/  HMMA.16816.F32 R132, R156.reuse, R134, R16 ;  /* 0x000000869c84723c */ /* 0x040fe80000001810 */
[----:B------:R-:W-:Y:S02]  /*d1e0*/  MOV R14, R122 ;  /* 0x0000007a000e7202 */ /* 0x000fe40000000f00 */
[----:B------:R-:W-:Y:S02]  /*d1f0*/  MOV R13, R121 ;  /* 0x00000079000d7202 */ /* 0x000fe40000000f00 */
[-C--:B-1----:R-:W-:Y:S04]  /*d200*/  HMMA.16816.F32 R128, R156, R108.reuse, R20 ;  /* 0x0000006c9c80723c */ /* 0x082fe80000001814 */
[----:B------:R-:W-:Y:S02]  /*d210*/  MOV R19, R127 ;  /* 0x0000007f00137202 */ /* 0x000fe40000000f00 */
[----:B------:R-:W-:Y:S02]  /*d220*/  MOV R18, R126 ;  /* 0x0000007e00127202 */ /* 0x000fe40000000f00 */
[----:B------:R-:W-:Y:S01]  /*d230*/  MOV R17, R125 ;  /* 0x0000007d00117202 */ /* 0x000fe20000000f00 */
[----:B------:R-:W-:Y:S03]  /*d240*/  FADD.FTZ R200, R19, R200 ;  /* 0x000000c813c87221 */ /* 0x000fe60000010000 */
[----:B------:R-:W-:Y:S01]  /*d250*/  MOV R16, R124 ;  /* 0x0000007c00107202 */ /* 0x000fe20000000f00 */
[----:B------:R-:W-:Y:S01]  /*d260*/  FADD.FTZ R198, R18, R198 ;  /* 0x000000c612c67221 */ /* 0x000fe20000010000 */
[C---:B------:R-:W-:Y:S04]  /*d270*/  HMMA.16816.F32 R124, R160.reuse, R108, R24 ;  /* 0x0000006ca07c723c */ /* 0x040fe80000001818 */
[----:B------:R-:W-:Y:S01]  /*d280*/  MOV R12, R120 ;  /* 0x00000078000c7202 */ /* 0x000fe20000000f00 */
[----:B------:R-:W-:Y:S02]  /*d290*/  FADD.FTZ R248, R16, R248 ;  /* 0x000000f810f87221 */ /* 0x000fe40000010000 */
[----:B------:R-:W-:Y:S01]  /*d2a0*/  FADD.FTZ R198, R14, R198 ;  /* 0x000000c60ec67221 */ /* 0x000fe20000010000 */
[-C--:B------:R-:W-:Y:S04]  /*d2b0*/  HMMA.16816.F32 R120, R160, R110.reuse, R28 ;  /* 0x0000006ea078723c */ /* 0x080fe8000000181c */
[----:B------:R-:W-:Y:S02]  /*d2c0*/  FADD.FTZ R248, R17, R248 ;  /* 0x000000f811f87221 */ /* 0x000fe40000010000 */
[----:B------:R-:W-:Y:S02]  /*d2d0*/  FADD.FTZ R249, R12, R249 ;  /* 0x000000f90cf97221 */ /* 0x000fe40000010000 */
[C---:B------:R-:W-:Y:S04]  /*d2e0*/  HMMA.16816.F32 R116, R156.reuse, R110, R32 ;  /* 0x0000006e9c74723c */ /* 0x040fe80000001820 */
[----:B------:R-:W-:Y:S02]  /*d2f0*/  FADD.FTZ R248, R13, R248 ;  /* 0x000000f80df87221 */ /* 0x000fe40000010000 */
[----:B------:R-:W-:Y:S02]  /*d300*/  FADD.FTZ R200, R15, R200 ;  /* 0x000000c80fc87221 */ /* 0x000fe40000010000 */
        /* <DEDUP_REMOVED lines=26> */
[----:B------:R-:W-:-:S07]  /*d4b0*/  @P0 BRA `(.L_x_432) ;  /* 0xffffd04000000947 */ /* 0x000fce000383ffff */
.L_x_429:
[----:B------:R-:W-:-:S13]  /*d4c0*/  ISETP.GE.AND P0, PT, R238, R219, PT ;  /* 0x000000dbee00720c */ /* 0x000fda0003f06270 */
[----:B------:R-:W-:Y:S05]  /*d4d0*/  @!P0 BRA `(.L_x_433) ;  /* 0x000044c000008947 */ /* 0x000fea0003800000 */
[----:B------:R-:W-:Y:S01]  /*d4e0*/  IADD3 R243, P0, R220, 0x20, RZ ;  /* 0x00000020dcf37810 */ /* 0x000fe20007f1e0ff */
[----:B------:R-:W-:Y:S01]  /*d4f0*/  ULDC.64 UR4, c[0x0][0x208] ;  /* 0x0000820000047ab9 */ /* 0x000fe20000000a00 */
[----:B------:R-:W-:Y:S01]  /*d500*/  IADD3 R203, P1, R224, 0x20, RZ ;  /* 0x00000020e0cb7810 */ /* 0x000fe20007f3e0ff */
[----:B------:R-:W-:Y:S01]  /*d510*/  UIMAD.WIDE.U32 UR8, UR4, 0x30, URZ ;  /* 0x00000030040878a5 */ /* 0x000fe2000f8e003f */
[-C--:B------:R-:W-:Y:S01]  /*d520*/  IADD3.X R242, RZ, R231.reuse, RZ, P0, !PT ;  /* 0x000000e7fff27210 */ /* 0x080fe200007fe4ff */
[----:B------:R-:W-:Y:S01]  /*d530*/  UIMAD UR5, UR5, 0x30, URZ ;  /* 0x00000030050578a4 */ /* 0x000fe2000f8e023f */
[----:B------:R-:W-:Y:S01]  /*d540*/  IADD3 R241, P2, R220, 0x40, RZ ;  /* 0x00000040dcf17810 */ /* 0x000fe20007f5e0ff */
[----:B------:R-:W-:Y:S01]  /*d550*/  IMAD.MOV.U32 R150, RZ, RZ, R2 ;  /* 0x000000ffff967224 */ /* 0x000fe200078e0002 */
[----:B------:R-:W-:Y:S01]  /*d560*/  IADD3 R201, P0, R224, 0x40, RZ ;  /* 0x00000040e0c97810 */ /* 0x000fe20007f1e0ff */
[----:B------:R-:W-:Y:S01]  /*d570*/  IMAD.MOV.U32 R151, RZ, RZ, R3 ;  /* 0x000000ffff977224 */ /* 0x000fe200078e0003 */
[----:B------:R-:W-:Y:S01]  /*d580*/  IADD3 R239, -R239, 0x30, RZ ;  /* 0x00000030efef7810 */ /* 0x000fe20007ffe1ff */
[----:B------:R-:W-:Y:S01]  /*d590*/  IMAD.MOV.U32 R148, RZ, RZ, R152 ;  /* 0x000000ffff947224 */ /* 0x000fe200078e0098 */
[----:B------:R-:W-:Y:S01]  /*d5a0*/  IADD3.X R240, RZ, R231, RZ, P2, !PT ;  /* 0x000000e7fff07210 */ /* 0x000fe200017fe4ff */
[----:B------:R-:W-:Y:S01]  /*d5b0*/  IMAD.MOV.U32 R149, RZ, RZ, R0 ;  /* 0x000000ffff957224 */ /* 0x000fe200078e0000 */
[----:B------:R-:W-:Y:S01]  /*d5c0*/  IADD3.X R200, RZ, R237, RZ, P0, !PT ;  /* 0x000000edffc87210 */ /* 0x000fe200007fe4ff */
[----:B------:R-:W-:Y:S01]  /*d5d0*/  IMAD.X R202, RZ, RZ, R237, P1 ;  /* 0x000000ffffca7224 */ /* 0x000fe200008e06ed */
[----:B------:R-:W-:-:S02]  /*d5e0*/  UIADD3 UR5, UR9, UR5, URZ ;  /* 0x0000000509057290 */ /* 0x000fc4000fffe03f */
.L_x_451:
[----:B------:R-:W-:Y:S04]  /*d5f0*/  DEPBAR.LE SB0, 0x0 ;  /* 0x000080000000791a */ /* 0x000fe80000000000 */
[----:B------:R-:W-:Y:S01]  /*d600*/  BAR.SYNC.DEFER_BLOCKING 0x0 ;  /* 0x0000000000007b1d */ /* 0x000fe20000010000 */
[----:B------:R-:W-:Y:S01]  /*d610*/  SHF.R.S32.HI R0, RZ, 0x1f, R238 ;  /* 0x0000001fff007819 */ /* 0x000fe200000114ee */
[C---:B------:R-:W-:Y:S02]  /*d620*/  IMAD R25, R238.reuse, UR5, RZ ;  /* 0x00000005ee197c24 */ /* 0x040fe4000f8e02ff */
[----:B------:R-:W-:Y:S04]  /*d630*/  IMAD.WIDE.U32 R20, R238, UR8, RZ ;  /* 0x00000008ee147c25 */ /* 0x000fe8000f8e00ff */
[----:B------:R-:W-:Y:S01]  /*d640*/  IMAD R25, R0, UR8, R25 ;  /* 0x0000000800197c24 */ /* 0x000fe2000f8e0219 */
[-C--:B------:R-:W-:Y:S02]  /*d650*/  IADD3 R0, P0, R220, R20.reuse, RZ ;  /* 0x00000014dc007210 */ /* 0x080fe40007f1e0ff */
[----:B------:R-:W-:Y:S02]  /*d660*/  IADD3 R3, P2, R243, R20, RZ ;  /* 0x00000014f3037210 */ /* 0x000fe40007f5e0ff */
[----:B------:R-:W-:Y:S04]  /*d670*/  IADD3 R25, R21, R25, RZ ;  /* 0x0000001915197210 */ /* 0x000fe80007ffe0ff */
[C---:B------:R-:W-:Y:S02]  /*d680*/  IADD3.X R21, R25.reuse, R231, RZ, P0, !PT ;  /* 0x000000e719157210 */ /* 0x040fe400007fe4ff */
[C---:B------:R-:W-:Y:S02]  /*d690*/  LEA R36, P0, R0.reuse, c[0x0][0x1f8], 0x1 ;  /* 0x00007e0000247a11 */ /* 0x040fe400078008ff */
[----:B------:R-:W-:Y:S02]  /*d6a0*/  IADD3.X R2, R25, R242, RZ, P2, !PT ;  /* 0x000000f219027210 */ /* 0x000fe400017fe4ff */
[C---:B------:R-:W-:Y:S01]  /*d6b0*/  LEA R40, P2, R3.reuse, c[0x0][0x1f8], 0x1 ;  /* 0x00007e0003287a11 */ /* 0x040fe200078408ff */
[----:B------:R-:W-:Y:S01]  /*d6c0*/  LDSM.16.M88.4 R48, [R217+0x4900] ;  /* 0x00490000d930783b */ /* 0x000fe20000000200 */
[----:B------:R-:W-:Y:S02]  /*d6d0*/  LEA.HI.X R37, R0, c[0x0][0x1fc], R21, 0x1, P0 ;  /* 0x00007f0000257a11 */ /* 0x000fe400000f0c15 */
[----:B------:R-:W-:Y:S02]  /*d6e0*/  @!P3 IADD3 R0, P0, R226, R20, RZ ;  /* 0x00000014e200b210 */ /* 0x000fe40007f1e0ff */
[----:B------:R-:W-:Y:S02]  /*d6f0*/  LEA.HI.X R41, R3, c[0x0][0x1fc], R2, 0x1, P2 ;  /* 0x00007f0003297a11 */ /* 0x000fe400010f0c02 */
[C---:B------:R-:W-:Y:S01]  /*d700*/  @!P3 IADD3 R3, P2, R0.reuse, R220, RZ ;  /* 0x000000dc0003b210 */ /* 0x040fe20007f5e0ff */
[----:B------:R-:W1:Y:S08]  /*d710*/  LDSM.16.M88.4 R16, [R216+0x2500] ;  /* 0x00250000d810783b */ /* 0x000e700000000200 */
[----:B------:R-:W2:Y:S08]  /*d720*/  LDSM.16.M88.4 R44, [R217+0x5900] ;  /* 0x00590000d92c783b */ /* 0x000eb00000000200 */
[----:B------:R-:W3:Y:S08]  /*d730*/  LDSM.16.M88.4 R32, [R216+0x2900] ;  /* 0x00290000d820783b */ /* 0x000ef00000000200 */
[----:B------:R-:W4:Y:S08]  /*d740*/  LDSM.16.M88.4 R152, [R216+0x2d00] ;  /* 0x002d0000d898783b */ /* 0x000f300000000200 */
[----:B------:R-:W-:Y:S01]  /*d750*/  LDSM.16.M88.4 R156, [R213+0x4900] ;  /* 0x00490000d59c783b */ /* 0x000fe20000000200 */
[-C--:B-1----:R-:W-:Y:S07]  /*d760*/  HMMA.16816.F32 R4, R48, R16.reuse, RZ ;  /* 0x000000103004723c */ /* 0x082fee00000018ff */
[----:B------:R-:W1:Y:S01]  /*d770*/  LDSM.16.M88.4 R160, [R215] ;  /* 0x00000000d7a0783b */ /* 0x000e620000000200 */
[C---:B--2---:R-:W-:Y:S07]  /*d780*/  HMMA.16816.F32 R8, R44.reuse, R16, RZ ;  /* 0x000000102c08723c */ /* 0x044fee00000018ff */
[----:B------:R-:W2:Y:S01]  /*d790*/  LDSM.16.M88.4 R164, [R213+0x5900] ;  /* 0x00590000d5a4783b */ /* 0x000ea20000000200 */
[----:B------:R-:W-:Y:S01]  /*d7a0*/  IADD3 R17, P1, R241, R20, RZ ;  /* 0x00000014f1117210 */ /* 0x000fe20007f3e0ff */
[-C--:B------:R-:W-:Y:S06]  /*d7b0*/  HMMA.16816.F32 R12, R44, R18.reuse, RZ ;  /* 0x000000122c0c723c */ /* 0x080fec00000018ff */
[----:B------:R-:W5:Y:S01]  /*d7c0*/  LDSM.16.M88.4 R168, [R211] ;  /* 0x00000000d3a8783b */ /* 0x000f620000000200 */
[----:B------:R-:W-:Y:S02]  /*d7d0*/  IADD3.X R16, R25, R240, RZ, P1, !PT ;  /* 0x000000f019107210 */ /* 0x000fe40000ffe4ff */
[----:B------:R-:W-:Y:S03]  /*d7e0*/  LEA R194, P1, R17, c[0x0][0x1f8], 0x1 ;  /* 0x00007e0011c27a11 */ /* 0x000fe600078208ff */
[----:B------:R-:W-:Y:S02]  /*d7f0*/  @!P3 IADD3.X R25, R25, R223, RZ, P0, !PT ;  /* 0x000000df1919b210 */ /* 0x000fe400007fe4ff */
[----:B------:R-:W1:Y:S01]  /*d800*/  LDSM.16.M88.4 R172, [R210] ;  /* 0x00000000d2ac783b */ /* 0x000e620000000200 */
[----:B------:R-:W-:Y:S02]  /*d810*/  LEA.HI.X R195, R17, c[0x0][0x1fc], R16, 0x1, P1 ;  /* 0x00007f0011c37a11 */ /* 0x000fe400008f0c10 */
[C---:B------:R-:W-:Y:S02]  /*d820*/  HMMA.16816.F32 R16, R48.reuse, R18, RZ ;  /* 0x000000123010723c */ /* 0x040fe400000018ff */
[C---:B------:R-:W-:Y:S03]  /*d830*/  @!P3 IADD3 R29, P1, R0.reuse, R243, RZ ;  /* 0x000000f3001db210 */ /* 0x040fe60007f3e0ff */
[----:B------:R-:W-:Y:S01]  /*d840*/  @!PT LDS RZ, [RZ] ;  /* 0x00000000fffff984 */ /* 0x000fe20000000800 */
[----:B------:R-:W-:Y:S01]  /*d850*/  @!PT LDS RZ, [RZ] ;  /* 0x00000000fffff984 */ /* 0x000fe20000000800 */
[----:B------:R-:W-:Y:S01]  /*d860*/  @!PT LDS RZ, [RZ] ;  /* 0x00000000fffff984 */ /* 0x000fe20000000800 */
[----:B------:R4:W-:Y:S01]  /*d870*/  LDGSTS.E.BYPASS.LTC128B.128 [R218+0x100], [R36.64], !P6 ;  /* 0x0010000024da7fae */ /* 0x0009e2000f101d4c */
[----:B------:R-:W-:Y:S02]  /*d880*/  @!P3 IADD3 R31, P0, R0, R241, RZ ;  /* 0x000000f1001fb210 */ /* 0x000fe40007f1e0ff */
[C---:B------:R-:W-:Y:S01]  /*d890*/  @!P3 IADD3.X R0, R25.reuse, R231, RZ, P2, !PT ;  /* 0x000000e71900b210 */ /* 0x040fe200017fe4ff */
[-C--:B---3--:R-:W-:Y:S03]  /*d8a0*/  HMMA.16816.F32 R20, R48, R32.reuse, RZ ;  /* 0x000000203014723c */ /* 0x088fe600000018ff */
[C---:B------:R-:W-:Y:S01]  /*d8b0*/  @!P3 IADD3.X R28, R25.reuse, R242, RZ, P1, !PT ;  /* 0x000000f2191cb210 */ /* 0x040fe20000ffe4ff */
[----:B------:R3:W-:Y:S01]  /*d8c0*/  LDGSTS.E.BYPASS.LTC128B.128 [R218+0xd00], [R40.64], !P5 ;  /* 0x00d0000028da7fae */ /* 0x0007e2000e901d4c */
[----:B------:R-:W-:Y:S02]  /*d8d0*/  @!P3 IADD3.X R30, R25, R240, RZ, P0, !PT ;  /* 0x000000f0191eb210 */ /* 0x000fe400007fe4ff */
[----:B------:R-:W-:Y:S01]  /*d8e0*/  @!P3 LEA R196, P2, R3, c[0x0][0x1f8], 0x1 ;  /* 0x00007e0003c4ba11 */ /* 0x000fe200078408ff */
[C---:B------:R-:W-:Y:S04]  /*d8f0*/  HMMA.16816.F32 R24, R44.reuse, R32, RZ ;  /* 0x000000202c18723c */ /* 0x040fe800000018ff */
[----:B------:R1:W-:Y:S01]  /*d900*/  LDGSTS.E.BYPASS.LTC128B.128 [R218+0x1900], [R194.64], !P4 ;  /* 0x01900000c2da7fae */ /* 0x0003e2000e101d4c */
[----:B------:R-:W-:Y:S02]  /*d910*/  @!P3 LEA R192, P1, R29, c[0x0][0x1f8], 0x1 ;  /* 0x00007e001dc0ba11 */ /* 0x000fe400078208ff */
[----:B------:R-:W-:Y:S02]  /*d920*/  @!P3 LEA R2, P0, R31, c[0x0][0x1f8], 0x1 ;  /* 0x00007e001f02ba11 */ /* 0x000fe400078008ff */
[----:B------:R-:W-:Y:S03]  /*d930*/  @!P3 LEA.HI.X R197, R3, c[0x0][0x1fc], R0, 0x1, P2 ;  /* 0x00007f0003c5ba11 */ /* 0x000fe600010f0c00 */
[----:B------:R-:W-:Y:S02]  /*d940*/  @!P3 LEA.HI.X R193, R29, c[0x0][0x1fc], R28, 0x1, P1 ;  /* 0x00007f001dc1ba11 */ /* 0x000fe400008f0c1c */
[----:B------:R1:W-:Y:S01]  /*d950*/  @!P3 LDGSTS.E.BYPASS.LTC128B.128 [R218+0x900], [R196.64], !P6 ;  /* 0x00900000c4dabfae */ /* 0x0003e2000f101d4c */
[----:B------:R-:W-:Y:S02]  /*d960*/  @!P3 LEA.HI.X R3, R31, c[0x0][0x1fc], R30, 0x1, P0 ;  /* 0x00007f001f03ba11 */ /* 0x000fe400000f0c1e */
[-C--:B------:R-:W-:Y:S01]  /*d970*/  HMMA.16816.F32 R28, R44, R34.reuse, RZ ;  /* 0x000000222c1c723c */ /* 0x080fe200000018ff */
[----:B------:R-:W-:Y:S04]  /*d980*/  ISETP.GT.AND P0, PT, R238, R219, PT ;  /* 0x000000dbee00720c */ /* 0x000fe80003f04270 */
[----:B------:R1:W-:Y:S03]  /*d990*/  @!P3 LDGSTS.E.BYPASS.LTC128B.128 [R218+0x1500], [R192.64], !P5 ;  /* 0x01500000c0dabfae */ /* 0x0003e6000e901d4c */
[C---:B------:R-:W-:Y:S05]  /*d9a0*/  HMMA.16816.F32 R32, R48.reuse, R34, RZ ;  /* 0x000000223020723c */ /* 0x040fea00000018ff */
[----:B------:R1:W-:Y:S03]  /*d9b0*/  @!P3 LDGSTS.E.BYPASS.LTC128B.128 [R218+0x2100], [R2.64], !P4 ;  /* 0x0210000002dabfae */ /* 0x0003e6000e101d4c */
[-C--:B----4-:R-:W-:Y:S05]  /*d9c0*/  HMMA.16816.F32 R36, R48, R152.reuse, RZ ;  /* 0x000000983024723c */ /* 0x090fea00000018ff */
[----:B------:R-:W-:Y:S03]  /*d9d0*/  LDSM.16.M88.4 R176, [R217+0x6900] ;  /* 0x00690000d9b0783b */ /* 0x000fe60000000200 */
[C---:B---3--:R-:W-:Y:S05]  /*d9e0*/  HMMA.16816.F32 R40, R44.reuse, R152, RZ ;  /* 0x000000982c28723c */ /* 0x048fea00000018ff */
[----:B------:R-:W0:Y:S03]  /*d9f0*/  LDGDEPBAR ;  /* 0x00000000000079af */ /* 0x000e260000000000 */
[-C--:B------:R-:W-:Y:S05]  /*da00*/  HMMA.16816.F32 R44, R44, R154.reuse, RZ ;  /* 0x0000009a2c2c723c */ /* 0x080fea00000018ff */
[----:B------:R-:W3:Y:S03]  /*da10*/  LDSM.16.M88.4 R180, [R216+0x3100] ;  /* 0x00310000d8b4783b */ /* 0x000ee60000000200 */
[----:B------:R-:W-:Y:S05]  /*da20*/  HMMA.16816.F32 R48, R48, R154, RZ ;  /* 0x0000009a3030723c */ /* 0x000fea00000018ff */
[----:B------:R-:W4:Y:S03]  /*da30*/  LDSM.16.M88.4 R184, [R217+0x7900] ;  /* 0x00790000d9b8783b */ /* 0x000f260000000200 */
[-C--:B-1----:R-:W-:Y:S05]  /*da40*/  HMMA.16816.F32 R4, R156, R160.reuse, R4 ;  /* 0x000000a09c04723c */ /* 0x082fea0000001804 */
[----:B------:R-:W1:Y:S03]  /*da50*/  LDSM.16.M88.4 R188, [R216+0x3500] ;  /* 0x00350000d8bc783b */ /* 0x000e660000000200 */
[C---:B--2---:R-:W-:Y:S05]  /*da60*/  HMMA.16816.F32 R8, R164.reuse, R160, R8 ;  /* 0x000000a0a408723c */ /* 0x044fea0000001808 */
[----:B------:R-:W2:Y:S03]  /*da70*/  LDSM.16.M88.4 R152, [R216+0x3900] ;  /* 0x00390000d898783b */ /* 0x000ea60000000200 */
[-C--:B------:R-:W-:Y:S05]  /*da80*/  HMMA.16816.F32 R12, R164, R162.reuse, R12 ;  /* 0x000000a2a40c723c */ /* 0x080fea000000180c */
[----:B------:R-:W-:Y:S03]  /*da90*/  LDSM.16.M88.4 R192, [R209] ;  /* 0x00000000d1c0783b */ /* 0x000fe60000000200 */
[C---:B------:R-:W-:Y:S05]  /*daa0*/  HMMA.16816.F32 R16, R156.reuse, R162, R16 ;  /* 0x000000a29c10723c */ /* 0x040fea0000001810 */
[----:B------:R-:W1:Y:S03]  /*dab0*/  LDSM.16.M88.4 R160, [R213+0x6900] ;  /* 0x00690000d5a0783b */ /* 0x000e660000000200 */
[-C--:B-----5:R-:W-:Y:S05]  /*dac0*/  HMMA.16816.F32 R20, R156, R168.reuse, R20 ;  /* 0x000000a89c14723c */ /* 0x0a0fea0000001814 */
[----:B------:R-:W5:Y:S03]  /*dad0*/  LDSM.16.M88.4 R196, [R213+0x7900] ;  /* 0x00790000d5c4783b */ /* 0x000f660000000200 */
        /* <DEDUP_REMOVED lines=9> */
[----:B------:R-:W2:Y:S07]  /*db70*/  LDSM.16.M88.4 R156, [R208] ;  /* 0x00000000d09c783b */ /* 0x000eae0000000200 */
[-C--:B---3--:R-:W-:Y:S01]  /*db80*/  HMMA.16816.F32 R4, R176, R180.reuse, R4 ;  /* 0x000000b4b004723c */ /* 0x088fe20000001804 */
[----:B------:R-:W3:Y:S07]  /*db90*/  LDSM.16.M88.4 R172, [R216+0x3d00] ;  /* 0x003d0000d8ac783b */ /* 0x000eee0000000200 */
[C---:B----4-:R-:W-:Y:S08]  /*dba0*/  HMMA.16816.F32 R8, R184.reuse, R180, R8 ;  /* 0x000000b4b808723c */ /* 0x050ff00000001808 */
        /* <DEDUP_REMOVED lines=8> */
[-C--:B--2---:R-:W-:Y:S08]  /*dc30*/  HMMA.16816.F32 R36, R176, R152.reuse, R36 ;  /* 0x00000098b024723c */ /* 0x084ff00000001824 */
[C---:B------:R-:W-:Y:S08]  /*dc40*/  HMMA.16816.F32 R40, R184.reuse, R152, R40 ;  /* 0x00000098b828723c */ /* 0x040ff00000001828 */
[-C--:B------:R-:W-:Y:S01]  /*dc50*/  HMMA.16816.F32 R44, R184, R154.reuse, R44 ;  /* 0x0000009ab82c723c */ /* 0x080fe2000000182c */
[----:B------:R-:W-:Y:S07]  /*dc60*/  LDSM.16.M88.4 R184, [R213+0x8900] ;  /* 0x00890000d5b8783b */ /* 0x000fee0000000200 */
[----:B------:R-:W-:Y:S01]  /*dc70*/  HMMA.16816.F32 R48, R176, R154, R48 ;  /* 0x0000009ab030723c */ /* 0x000fe20000001830 */
[----:B------:R-:W1:Y:S07]  /*dc80*/  LDSM.16.M88.4 R152, [R217+0x9900] ;  /* 0x00990000d998783b */ /* 0x000e6e0000000200 */
[-C--:B------:R-:W-:Y:S01]  /*dc90*/  HMMA.16816.F32 R4, R160, R192.reuse, R4 ;  /* 0x000000c0a004723c */ /* 0x080fe20000001804 */
[----:B------:R-:W2:Y:S07]  /*dca0*/  LDSM.16.M88.4 R176, [R216+0x4100] ;  /* 0x00410000d8b0783b */ /* 0x000eae0000000200 */
[C---:B-----5:R-:W-:Y:S08]  /*dcb0*/  HMMA.16816.F32 R8, R196.reuse, R192, R8 ;  /* 0x000000c0c408723c */ /* 0x060ff00000001808 */
[-C--:B------:R-:W-:Y:S08]  /*dcc0*/  HMMA.16816.F32 R12, R196, R194.reuse, R12 ;  /* 0x000000c2c40c723c */ /* 0x080ff0000000180c */
[C---:B------:R-:W-:Y:S08]  /*dcd0*/  HMMA.16816.F32 R16, R160.reuse, R194, R16 ;  /* 0x000000c2a010723c */ /* 0x040ff00000001810 */
        /* <DEDUP_REMOVED lines=8> */
[----:B------:R-:W-:Y:S08]  /*dd60*/  HMMA.16816.F32 R48, R160, R166, R48 ;  /* 0x000000a6a030723c */ /* 0x000ff00000001830 */
[-C--:B---3--:R-:W-:Y:S08]  /*dd70*/  HMMA.16816.F32 R4, R168, R172.reuse, R4 ;  /* 0x000000aca804723c */ /* 0x088ff00000001804 */
        /* <DEDUP_REMOVED lines=12> */
[C---:B----4-:R-:W-:Y:S08]  /*de40*/  HMMA.16816.F32 R8, R156.reuse, R188, R8 ;  /* 0x000000bc9c08723c */ /* 0x050ff00000001808 */
[-C--:B------:R-:W-:Y:S08]  /*de50*/  HMMA.16816.F32 R12, R156, R190.reuse, R12 ;  /* 0x000000be9c0c723c */ /* 0x080ff0000000180c */
[----:B------:R-:W-:Y:S01]  /*de60*/  FMUL.FTZ R154, R4, c[0x0][0x320] ;  /* 0x0000c800049a7a20 */ /* 0x000fe20000410000 */
[C---:B------:R-:W-:Y:S04]  /*de70*/  HMMA.16816.F32 R16, R184.reuse, R190, R16 ;  /* 0x000000beb810723c */ /* 0x040fe80000001810 */
[----:B------:R-:W-:Y:S01]  /*de80*/  FMUL.FTZ R160, R5, c[0x0][0x320] ;  /* 0x0000c80005a07a20 */ /* 0x000fe20000410000 */
[----:B------:R-:W1:Y:S01]  /*de90*/  MUFU.TANH R154, R154 ;  /* 0x0000009a009a7308 */ /* 0x000e620000002400 */
[----:B------:R-:W-:Y:S02]  /*dea0*/  FMUL.FTZ R152, R6, c[0x0][0x320] ;  /* 0x0000c80006987a20 */ /* 0x000fe40000410000 */
[----:B------:R-:W-:Y:S02]  /*deb0*/  FMUL.FTZ R155, R7, c[0x0][0x320] ;  /* 0x0000c800079b7a20 */ /* 0x000fe40000410000 */
[----:B------:R-:W2:Y:S02]  /*dec0*/  LDSM.16.M88.4 R4, [R205] ;  /* 0x00000000cd04783b */ /* 0x000ea40000000200 */
[----:B------:R-:W-:Y:S02]  /*ded0*/  FMUL.FTZ R9, R9, c[0x0][0x320] ;  /* 0x0000c80009097a20 */ /* 0x000fe40000410000 */
[----:B------:R-:W-:Y:S01]  /*dee0*/  FMUL.FTZ R2, R10, c[0x0][0x320] ;  /* 0x0000c8000a027a20 */ /* 0x000fe20000410000 */
[----:B------:R-:W3:Y:S01]  /*def0*/  MUFU.TANH R160, R160 ;  /* 0x000000a000a07308 */ /* 0x000ee20000002400 */
[----:B------:R-:W-:Y:S02]  /*df00*/  FMUL.FTZ R3, R11, c[0x0][0x320] ;  /* 0x0000c8000b037a20 */ /* 0x000fe40000410000 */
        /* <DEDUP_REMOVED lines=8> */
[----:B------:R-:W-:Y:S02]  /*df90*/  FMUL.FTZ R14, R18, c[0x0][0x320] ;  /* 0x0000c800120e7a20 */ /* 0x000fe40000410000 */
[----:B------:R-:W-:Y:S01]  /*dfa0*/  FMUL.FTZ R15, R19, c[0x0][0x320] ;  /* 0x0000c800130f7a20 */ /* 0x000fe20000410000 */
[----:B------:R5:W1:Y:S10]  /*dfb0*/  MUFU.TANH R16, R8 ;  /* 0x0000000800107308 */ /* 0x000a740000002400 */
[----:B------:R-:W1:Y:S01]  /*dfc0*/  MUFU.TANH R152, R152 ;  /* 0x0000009800987308 */ /* 0x000e620000002400 */
[-C--:B--2---:R-:W-:Y:S09]  /*dfd0*/  HMMA.16816.F32 R20, R184, R4.reuse, R20 ;  /* 0x00000004b814723c */ /* 0x084ff20000001814 */
[----:B------:R-:W2:Y:S01]  /*dfe0*/  MUFU.TANH R155, R155 ;  /* 0x0000009b009b7308 */ /* 0x000ea20000002400 */
[C---:B------:R-:W-:Y:S01]  /*dff0*/  HMMA.16816.F32 R24, R156.reuse, R4, R24 ;  /* 0x000000049c18723c */ /* 0x040fe20000001818 */
[----:B-----5:R-:W5:Y:S01]  /*e000*/  LDSM.16.M88.4 R8, [R204] ;  /* 0x00000000cc08783b */ /* 0x020f620000000200 */
[----:B------:R-:W-:Y:S07]  /*e010*/  DEPBAR.LE SB0, 0x0 ;  /* 0x000080000000791a */ /* 0x000fee0000000000 */
[----:B------:R-:W1:Y:S01]  /*e020*/  MUFU.TANH R0, R0 ;  /* 0x0000000000007308 */ /* 0x000e620000002400 */
[-C--:B------:R-:W-:Y:S01]  /*e030*/  HMMA.16816.F32 R28, R156, R6.reuse, R28 ;  /* 0x000000069c1c723c */ /* 0x080fe2000000181c */
[----:B------:R-:W-:Y:S07]  /*e040*/  BAR.SYNC.DEFER_BLOCKING 0x0 ;  /* 0x0000000000007b1d */ /* 0x000fee0000010000 */
[C---:B------:R-:W-:Y:S01]  /*e050*/  HMMA.16816.F32 R32, R184.reuse, R6, R32 ;  /* 0x00000006b820723c */ /* 0x040fe20000001820 */
        /* <DEDUP_REMOVED lines=13> */
[-C--:B-----5:R-:W-:Y:S03]  /*e130*/  HMMA.16816.F32 R36, R184, R8.reuse, R36 ;  /* 0x00000008b824723c */ /* 0x0a0fe60000001824 */
[----:B------:R-:W-:Y:S02]  /*e140*/  FMUL.FTZ R29, R29, c[0x0][0x320] ;  /* 0x0000c8001d1d7a20 */ /* 0x000fe40000410000 */
[----:B------:R-:W-:Y:S01]  /*e150*/  FMUL.FTZ R30, R30, c[0x0][0x320] ;  /* 0x0000c8001e1e7a20 */ /* 0x000fe20000410000 */
[----:B------:R-:W1:Y:S01]  /*e160*/  MUFU.TANH R162, R162 ;  /* 0x000000a200a27308 */ /* 0x000e620000002400 */
[----:B------:R-:W-:Y:S01]  /*e170*/  FMUL.FTZ R31, R31, c[0x0][0x320] ;  /* 0x0000c8001f1f7a20 */ /* 0x000fe20000410000 */
[C---:B------:R-:W-:Y:S04]  /*e180*/  HMMA.16816.F32 R40, R156.reuse, R8, R40 ;  /* 0x000000089c28723c */ /* 0x040fe80000001828 */
[----:B------:R-:W-:Y:S02]  /*e190*/  FMUL.FTZ R33, R33, c[0x0][0x320] ;  /* 0x0000c80021217a20 */ /* 0x000fe40000410000 */
[----:B------:R-:W-:Y:S02]  /*e1a0*/  FMUL.FTZ R34, R34, c[0x0][0x320] ;  /* 0x0000c80022227a20 */ /* 0x000fe40000410000 */
[----:B------:R-:W1:Y:S01]  /*e1b0*/  MUFU.TANH R12, R12 ;  /* 0x0000000c000c7308 */ /* 0x000e620000002400 */
[-C--:B------:R-:W-:Y:S03]  /*e1c0*/  HMMA.16816.F32 R44, R156, R10.reuse, R44 ;  /* 0x0000000a9c2c723c */ /* 0x080fe6000000182c */
[----:B------:R-:W-:Y:S04]  /*e1d0*/  FMUL.FTZ R35, R35, c[0x0][0x320] ;  /* 0x0000c80023237a20 */ /* 0x000fe80000410000 */
[----:B------:R-:W-:Y:S01]  /*e1e0*/  FMUL.FTZ R175, R36, c[0x0][0x320] ;  /* 0x0000c80024af7a20 */ /* 0x000fe20000410000 */
        /* <DEDUP_REMOVED lines=20> */
[----:B------:R-:W1:Y:S10]  /*e330*/  MUFU.TANH R19, R19 ;  /* 0x0000001300137308 */ /* 0x000e740000002400 */
[----:B------:R-:W1:Y:S10]  /*e340*/  MUFU.TANH R18, R18 ;  /* 0x0000001200127308 */ /* 0x000e740000002400 */
[----:B------:R-:W1:Y:S10]  /*e350*/  MUFU.TANH R5, R5 ;  /* 0x0000000500057308 */ /* 0x000e740000002400 */
[----:B------:R-:W1:Y:S10]  /*e360*/  MUFU.TANH R4, R4 ;  /* 0x0000000400047308 */ /* 0x000e740000002400 */
        /* <DEDUP_REMOVED lines=19> */
[----:B------:R-:W1:Y:S10]  /*e4a0*/  MUFU.TANH R6, R6 ;  /* 0x0000000600067308 */ /* 0x000e740000002400 */
[----:B------:R-:W1:Y:S10]  /*e4b0*/  MUFU.TANH R165, R165 ;  /* 0x000000a500a57308 */ /* 0x000e740000002400 */
[----:B------:R1:W1:Y:S10]  /*e4c0*/  MUFU.TANH R163, R45 ;  /* 0x0000002d00a37308 */ /* 0x0002740000002400 */
[----:B------:R-:W1:Y:S10]  /*e4d0*/  MUFU.TANH R11, R11 ;  /* 0x0000000b000b7308 */ /* 0x000e740000002400 */
[----:B------:R-:W1:Y:S10]  /*e4e0*/  MUFU.TANH R7, R7 ;  /* 0x0000000700077308 */ /* 0x000e740000002400 */
[----:B------:R-:W1:Y:S10]  /*e4f0*/  MUFU.TANH R174, R174 ;  /* 0x000000ae00ae7308 */ /* 0x000e740000002400 */
[----:B------:R1:W1:Y:S10]  /*e500*/  MUFU.TANH R172, R49 ;  /* 0x0000003100ac7308 */ /* 0x0002740000002400 */
[----:B------:R1:W1:Y:S10]  /*e510*/  MUFU.TANH R170, R50 ;  /* 0x0000003200aa7308 */ /* 0x0002740000002400 */
[----:B------:R1:W1:Y:S01]  /*e520*/  MUFU.TANH R168, R51 ;  /* 0x0000003300a87308 */ /* 0x0002620000002400 */
[----:B------:R-:W-:-:S05]  /*e530*/  @!P0 BRA `(.L_x_434) ;  /* 0x000002e000008947 */ /* 0x000fca0003800000 */
[----:B--234-:R-:W-:Y:S02]  /*e540*/  IADD3 R9, R238, -0x1, RZ ;  /* 0xffffffffee097810 */ /* 0x01cfe40007ffe0ff */
[----:B------:R-:W-:Y:S02]  /*e550*/  ISETP.GE.AND P1, PT, R239, 0x1, PT ;  /* 0x00000001ef00780c */ /* 0x000fe40003f26270 */
[----:B------:R-:W-:Y:S01]  /*e560*/  SHF.R.S32.HI R8, RZ, 0x1f, R9 ;  /* 0x0000001fff087819 */ /* 0x000fe20000011409 */
[C---:B-1----:R-:W-:Y:S04]  /*e570*/  IMAD.WIDE.U32 R28, R9.reuse, c[0x0][0x1e0], RZ ;  /* 0x00007800091c7a25 */ /* 0x042fe800078e00ff */
        /* <DEDUP_REMOVED lines=42> */
.L_x_434:
[----:B--234-:R-:W-:Y:S01]  /*e820*/  PLOP3.LUT P1, PT, PT, PT, UP2, 0x80, 0x0 ;  /* 0x000000000000781c */ /* 0x01cfe20003f2f028 */
[----:B------:R-:W0:Y:S01]  /*e830*/  LDGDEPBAR ;  /* 0x00000000000079af */ /* 0x000e220000000000 */
[----:B------:R-:W-:Y:S01]  /*e840*/  PLOP3.LUT P0, PT, PT, PT, UP2, 0x80, 0x0 ;  /* 0x000000000000781c */ /* 0x000fe20003f0f028 */
[----:B-1----:R-:W-:Y:S02]  /*e850*/  IMAD.MOV.U32 R30, RZ, RZ, R222 ;  /* 0x000000ffff1e7224 */ /* 0x002fe400078e00de */
[----:B------:R-:W-:Y:S04]  /*e860*/  IMAD R22, R238, -0x30, RZ ;  /* 0xffffffd0ee167824 */ /* 0x000fe800078e02ff */
[----:B------:R-:W-:Y:S01]  /*e870*/  IMAD.IADD R9, R22, 0x1, -R227 ;  /* 0x0000000116097824 */ /* 0x000fe200078e0ae3 */
        /* <DEDUP_REMOVED lines=9> */
[--C-:B-1----:R-:W-:Y:S02]  /*e910*/  IMAD.IADD R33, R29, 0x1, R8.reuse ;  /* 0x000000011d217824 */ /* 0x102fe400078e0208 */
        /* <DEDUP_REMOVED lines=16> */
.L_x_437:
[----:B------:R-:W-:Y:S04]  /*ea20*/  MOV R8, c[0x0][0x32c] ;  /* 0x0000cb0000087a02 */ /* 0x000fe80000000f00 */
[----:B------:R-:W-:Y:S11]  /*ea30*/  ISETP.NE.AND P0, PT, R8, 0x1, PT ;  /* 0x000000010800780c */ /* 0x000ff60003f05270 */
[----:B------:R-:W-:Y:S02]  /*ea40*/  @!UPT UIADD3 URZ, URZ, URZ, URZ ;  /* 0x0000003f3f3ff290 */ /* 0x000fe4000fffe03f */
[----:B------:R-:W-:Y:S05]  /*ea50*/  @P0 IMAD.HI.U32 R8, R10, c[0x0][0x330], RZ ;  /* 0x0000cc000a080a27 */ /* 0x000fea00078e00ff */
[----:B------:R-:W-:Y:S02]  /*ea60*/  @P0 SHF.R.U32.HI R10, RZ, c[0x0][0x334], R8 ;  /* 0x0000cd00ff0a0a19 */ /* 0x000fe40000011608 */
.L_x_438:
[----:B------:R-:W-:Y:S05]  /*ea70*/  BSYNC B0 ;  /* 0x0000000000007941 */ /* 0x000fea0003800000 */
.L_x_436:
[----:B------:R-:W-:Y:S05]  /*ea80*/  IMAD R10, R10, c[0x0][0x32c], R9 ;  /* 0x0000cb000a0a7a24 */ /* 0x000fea00078e0209 */
[----:B------:R-:W-:Y:S02]  /*ea90*/  IADD3 R8, R10, c[0x0][0x32c], RZ ;  /* 0x0000cb000a087a10 */ /* 0x000fe40007ffe0ff */
[----:B------:R-:W-:Y:S02]  /*eaa0*/  IMNMX R31, R31, R10, !PT ;  /* 0x0000000a1f1f7217 */ /* 0x000fe40007800200 */
[----:B------:R-:W-:Y:S02]  /*eab0*/  IMNMX R33, R33, R8, PT ;  /* 0x0000000821217217 */ /* 0x000fe40003800200 */
.L_x_435:
[C---:B------:R-:W-:Y:S02]  /*eac0*/  ISETP.GE.AND P0, PT, R22.reuse, 0x2, PT ;  /* 0x000000021600780c */ /* 0x040fe40003f06270 */
[C---:B------:R-:W-:Y:S02]  /*ead0*/  ISETP.GE.AND P1, PT, R22.reuse, 0x9, PT ;  /* 0x000000091600780c */ /* 0x040fe40003f26270 */
[----:B------:R-:W-:Y:S02]  /*eae0*/  P2R R10, PR, RZ, 0x1 ;  /* 0x00000001ff0a7803 */ /* 0x000fe40000000000 */
[----:B------:R-:W-:Y:S02]  /*eaf0*/  ISETP.GT.AND P0, PT, R31, 0x1, !P0 ;  /* 0x000000011f00780c */ /* 0x000fe40004704270 */
[----:B------:R-:W-:Y:S02]  /*eb00*/  P2R R27, PR, RZ, 0x2 ;  /* 0x00000002ff1b7803 */ /* 0x000fe40000000000 */
[----:B------:R-:W-:Y:S02]  /*eb10*/  ISETP.LT.OR P0, PT, R33, 0x2, P0 ;  /* 0x000000022100780c */ /* 0x000fe40000701670 */
[----:B------:R-:W-:Y:S02]  /*eb20*/  ISETP.GE.AND P2, PT, R22, 0x1, PT ;  /* 0x000000011600780c */ /* 0x000fe40003f46270 */
[----:B------:R-:W-:Y:S02]  /*eb30*/  FSEL R160, R160, -INF , !P0 ;  /* 0xff800000a0a07808 */ /* 0x000fe40004000000 */
[----:B------:R-:W-:Y:S02]  /*eb40*/  ISETP.GT.AND P0, PT, R31, 0x8, !P1 ;  /* 0x000000081f00780c */ /* 0x000fe40004f04270 */
[----:B------:R-:W-:Y:S02]  /*eb50*/  ISETP.GE.AND P1, PT, R22, 0xa, PT ;  /* 0x0000000a1600780c */ /* 0x000fe40003f26270 */
[----:B------:R-:W-:Y:S02]  /*eb60*/  ISETP.LT.OR P0, PT, R33, 0x9, P0 ;  /* 0x000000092100780c */ /* 0x000fe40000701670 */
[----:B------:R-:W-:Y:S02]  /*eb70*/  P2R R8, PR, RZ, 0x2 ;  /* 0x00000002ff087803 */ /* 0x000fe40000000000 */
[----:B------:R-:W-:Y:S02]  /*eb80*/  FSEL R20, R16, -INF , !P0 ;  /* 0xff80000010147808 */ /* 0x000fe40004000000 */
[----:B------:R-:W-:Y:S02]  /*eb90*/  ISETP.GT.AND P0, PT, R31, 0x9, !P1 ;  /* 0x000000091f00780c */ /* 0x000fe40004f04270 */
[C---:B------:R-:W-:Y:S02]  /*eba0*/  ISETP.GE.AND P1, PT, R22.reuse, 0x11, PT ;  /* 0x000000111600780c */ /* 0x040fe40003f26270 */
        /* <DEDUP_REMOVED lines=9> */
[----:B------:R-:W-:Y:S02]  /*ec40*/  ISETP.GE.AND P1, PT, R22, 0x19, PT ;  /* 0x000000191600780c */ /* 0x000fe40003f26270 */
[----:B------:R-:W-:Y:S02]  /*ec50*/  ISETP.LT.OR P0, PT, R33, 0x12, P0 ;  /* 0x000000122100780c */ /* 0x000fe40000701670 */
[----:B------:R-:W-:Y:S02]  /*ec60*/  P2R R24, PR, RZ, 0x2 ;  /* 0x00000002ff187803 */ /* 0x000fe40000000000 */
[----:B------:R-:W-:Y:S02]  /*ec70*/  FSEL R40, R18, -INF , !P0 ;  /* 0xff80000012287808 */ /* 0x000fe40004000000 */
[----:B------:R-:W-:Y:S01]  /*ec80*/  ISETP.GT.AND P0, PT, R31, 0x18, !P1 ;  /* 0x000000181f00780c */ /* 0x000fe20004f04270 */
[----:B------:R-:W1:Y:S01]  /*ec90*/  SHFL.IDX PT, R18, R30, 0x1, 0x1c1f ;  /* 0x003c1f001e127f89 */ /* 0x000e6200000e0000 */
        /* <DEDUP_REMOVED lines=11> */
[----:B------:R-:W-:Y:S01]  /*ed50*/  ISETP.LT.OR P0, PT, R33, 0x21, P0 ;  /* 0x000000212100780c */ /* 0x000fe20000701670 */
[--C-:B-1----:R-:W-:Y:S01]  /*ed60*/  IMAD.IADD R17, R28, 0x1, R18.reuse ;  /* 0x000000011c117824 */ /* 0x102fe200078e0212 */
[----:B------:R-:W-:Y:S02]  /*ed70*/  P2R R19, PR, RZ, 0x2 ;  /* 0x00000002ff137803 */ /* 0x000fe40000000000 */
[----:B------:R-:W-:Y:S02]  /*ed80*/  FSEL R175, R175, -INF , !P0 ;  /* 0xff800000afaf7808 */ /* 0x000fe40004000000 */
[----:B------:R-:W-:Y:S02]  /*ed90*/  ISETP.GT.AND P0, PT, R31, 0x21, !P1 ;  /* 0x000000211f00780c */ /* 0x000fe40004f04270 */
[----:B------:R-:W-:Y:S02]  /*eda0*/  ISETP.GE.AND P1, PT, R22, 0x29, PT ;  /* 0x000000291600780c */ /* 0x000fe40003f26270 */
[----:B------:R-:W-:Y:S02]  /*edb0*/  ISETP.LT.OR P0, PT, R33, 0x22, P0 ;  /* 0x000000222100780c */ /* 0x000fe40000701670 */
[----:B------:R-:W-:Y:S02]  /*edc0*/  P2R R32, PR, RZ, 0x4 ;  /* 0x00000004ff207803 */ /* 0x000fe40000000000 */
[----:B------:R-:W-:Y:S02]  /*edd0*/  FSEL R250, R250, -INF , !P0 ;  /* 0xff800000fafa7808 */ /* 0x000fe40004000000 */
[----:B------:R-:W-:Y:S04]  /*ede0*/  ISETP.GT.AND P0, PT, R31, 0x28, !P1 ;  /* 0x000000281f00780c */ /* 0x000fe80004f04270 */
[----:B------:R-:W-:Y:S04]  /*edf0*/  ISETP.LT.OR P0, PT, R33, 0x29, P0 ;  /* 0x000000292100780c */ /* 0x000fe80000701670 */
[----:B------:R-:W-:Y:S02]  /*ee00*/  FSEL R174, R174, -INF , !P0 ;  /* 0xff800000aeae7808 */ /* 0x000fe40004000000 */
[----:B------:R-:W-:Y:S04]  /*ee10*/  ISETP.GT.AND P0, PT, R31, RZ, !P2 ;  /* 0x000000ff1f00720c */ /* 0x000fe80005704270 */
[----:B------:R-:W-:Y:S04]  /*ee20*/  ISETP.LT.OR P0, PT, R33, 0x1, P0 ;  /* 0x000000012100780c */ /* 0x000fe80000701670 */
[----:B------:R-:W-:Y:S02]  /*ee30*/  FSEL R154, R154, -INF , !P0 ;  /* 0xff8000009a9a7808 */ /* 0x000fe40004000000 */
[----:B------:R-:W-:Y:S04]  /*ee40*/  ISETP.GE.AND P0, PT, R22, 0x2a, PT ;  /* 0x0000002a1600780c */ /* 0x000fe80003f06270 */
[----:B------:R-:W-:Y:S01]  /*ee50*/  ISETP.GT.AND P2, PT, R31, 0x29, !P0 ;  /* 0x000000291f00780c */ /* 0x000fe20004744270 */
[----:B------:R-:W-:Y:S03]  /*ee60*/  IMAD.IADD R31, R29, 0x1, R18 ;  /* 0x000000011d1f7824 */ /* 0x000fe600078e0212 */
        /* <DEDUP_REMOVED lines=19> */
.L_x_441:
[----:B------:R-:W-:Y:S04]  /*efa0*/  MOV R18, c[0x0][0x32c] ;  /* 0x0000cb0000127a02 */ /* 0x000fe80000000f00 */
[----:B------:R-:W-:Y:S11]  /*efb0*/  ISETP.NE.AND P2, PT, R18, 0x1, PT ;  /* 0x000000011200780c */ /* 0x000ff60003f45270 */
[----:B------:R-:W-:Y:S02]  /*efc0*/  @!UPT UIADD3 URZ, URZ, URZ, URZ ;  /* 0x0000003f3f3ff290 */ /* 0x000fe4000fffe03f */
[----:B------:R-:W-:Y:S05]  /*efd0*/  @P2 IMAD.HI.U32 R18, R22, c[0x0][0x330], RZ ;  /* 0x0000cc0016122a27 */ /* 0x000fea00078e00ff */
[----:B------:R-:W-:Y:S02]  /*efe0*/  @P2 SHF.R.U32.HI R22, RZ, c[0x0][0x334], R18 ;  /* 0x0000cd00ff162a19 */ /* 0x000fe40000011612 */
.L_x_442:
[----:B------:R-:W-:Y:S05]  /*eff0*/  BSYNC B0 ;  /* 0x0000000000007941 */ /* 0x000fea0003800000 */
.L_x_440:
[----:B------:R-:W-:Y:S05]  /*f000*/  IMAD R22, R22, c[0x0][0x32c], R9 ;  /* 0x0000cb0016167a24 */ /* 0x000fea00078e0209 */
[----:B------:R-:W-:Y:S02]  /*f010*/  IADD3 R18, R22, c[0x0][0x32c], RZ ;  /* 0x0000cb0016127a10 */ /* 0x000fe40007ffe0ff */
[----:B------:R-:W-:Y:S02]  /*f020*/  IMNMX R17, R17, R22, !PT ;  /* 0x0000001611117217 */ /* 0x000fe40007800200 */
[----:B------:R-:W-:Y:S02]  /*f030*/  IMNMX R31, R31, R18, PT ;  /* 0x000000121f1f7217 */ /* 0x000fe40003800200 */
.L_x_439:
        /* <DEDUP_REMOVED lines=21> */
[----:B------:R-:W-:Y:S01]  /*f190*/  FSEL R44, R4, -INF , !P2 ;  /* 0xff800000042c7808 */ /* 0x000fe20005000000 */
[----:B------:R-:W-:Y:S01]  /*f1a0*/  IMAD.IADD R4, R28, 0x1, R15 ;  /* 0x000000011c047824 */ /* 0x000fe200078e020f */
        /* <DEDUP_REMOVED lines=43> */
.L_x_445:
[----:B------:R-:W-:Y:S04]  /*f460*/  MOV R15, c[0x0][0x32c] ;  /* 0x0000cb00000f7a02 */ /* 0x000fe80000000f00 */
[----:B------:R-:W-:Y:S11]  /*f470*/  ISETP.NE.AND P2, PT, R15, 0x1, PT ;  /* 0x000000010f00780c */ /* 0x000ff60003f45270 */
[----:B------:R-:W-:Y:S02]  /*f480*/  @!UPT UIADD3 URZ, URZ, URZ, URZ ;  /* 0x0000003f3f3ff290 */ /* 0x000fe4000fffe03f */
[----:B------:R-:W-:Y:S05]  /*f490*/  @P2 IMAD.HI.U32 R15, R34, c[0x0][0x330], RZ ;  /* 0x0000cc00220f2a27 */ /* 0x000fea00078e00ff */
[----:B------:R-:W-:Y:S02]  /*f4a0*/  @P2 SHF.R.U32.HI R34, RZ, c[0x0][0x334], R15 ;  /* 0x0000cd00ff222a19 */ /* 0x000fe4000001160f */
.L_x_446:
[----:B------:R-:W-:Y:S05]  /*f4b0*/  BSYNC B0 ;  /* 0x0000000000007941 */ /* 0x000fea0003800000 */
.L_x_444:
[----:B------:R-:W-:Y:S05]  /*f4c0*/  IMAD R15, R34, c[0x0][0x32c], R9 ;  /* 0x0000cb00220f7a24 */ /* 0x000fea00078e0209 */
[----:B------:R-:W-:Y:S02]  /*f4d0*/  IADD3 R34, R15, c[0x0][0x32c], RZ ;  /* 0x0000cb000f227a10 */ /* 0x000fe40007ffe0ff */
[----:B------:R-:W-:Y:S02]  /*f4e0*/  IMNMX R4, R4, R15, !PT ;  /* 0x0000000f04047217 */ /* 0x000fe40007800200 */
[----:B------:R-:W-:Y:S02]  /*f4f0*/  IMNMX R5, R5, R34, PT ;  /* 0x0000002205057217 */ /* 0x000fe40003800200 */
.L_x_443:
[----:B------:R-:W-:Y:S04]  /*f500*/  ISETP.NE.AND P2, PT, R10, RZ, PT ;  /* 0x000000ff0a00720c */ /* 0x000fe80003f45270 */
[C---:B------:R-:W-:Y:S04]  /*f510*/  ISETP.GT.AND P2, PT, R4.reuse, 0x1, !P2 ;  /* 0x000000010400780c */ /* 0x040fe80005744270 */
        /* <DEDUP_REMOVED lines=8> */
[C---:B------:R-:W-:Y:S04]  /*f5a0*/  ISETP.LT.OR P2, PT, R5.reuse, 0xa, P2 ;  /* 0x0000000a0500780c */ /* 0x040fe80001741670 */
        /* <DEDUP_REMOVED lines=14> */
[C---:B------:R-:W-:Y:S04]  /*f690*/  ISETP.GT.AND P2, PT, R4.reuse, 0x19, !P2 ;  /* 0x000000190400780c */ /* 0x040fe80005744270 */
        /* <DEDUP_REMOVED lines=10> */
[----:B------:R-:W-:Y:S04]  /*f740*/  ISETP.GT.AND P2, PT, R4, 0x28, !P1 ;  /* 0x000000280400780c */ /* 0x000fe80004f44270 */
[----:B------:R-:W-:Y:S04]  /*f750*/  ISETP.LT.OR P2, PT, R5, 0x29, P2 ;  /* 0x000000290500780c */ /* 0x000fe80001741670 */
[----:B------:R-:W-:Y:S02]  /*f760*/  FSEL R165, R165, -INF , !P2 ;  /* 0xff800000a5a57808 */ /* 0x000fe40005000000 */
[----:B------:R-:W-:Y:S04]  /*f770*/  ISETP.NE.AND P2, PT, R32, RZ, PT ;  /* 0x000000ff2000720c */ /* 0x000fe80003f45270 */
[----:B------:R-:W-:Y:S04]  /*f780*/  ISETP.GT.AND P2, PT, R4, RZ, !P2 ;  /* 0x000000ff0400720c */ /* 0x000fe80005744270 */
[C---:B------:R-:W-:Y:S04]  /*f790*/  ISETP.LT.OR P2, PT, R5.reuse, 0x1, P2 ;  /* 0x000000010500780c */ /* 0x040fe80001741670 */
[----:B------:R-:W-:Y:S02]  /*f7a0*/  FSEL R31, R0, -INF , !P2 ;  /* 0xff800000001f7808 */ /* 0x000fe40005000000 */
[----:B------:R-:W1:Y:S01]  /*f7b0*/  SHFL.IDX PT, R0, R30, 0x3, 0x1c1f ;  /* 0x007c1f001e007f89 */ /* 0x000e6200000e0000 */
[----:B------:R-:W-:Y:S04]  /*f7c0*/  ISETP.GT.AND P2, PT, R4, 0x29, !P0 ;  /* 0x000000290400780c */ /* 0x000fe80004744270 */
        /* <DEDUP_REMOVED lines=20> */
.L_x_449:
[----:B------:R-:W-:Y:S04]  /*f910*/  MOV R0, c[0x0][0x32c] ;  /* 0x0000cb0000007a02 */ /* 0x000fe80000000f00 */
[----:B------:R-:W-:Y:S11]  /*f920*/  ISETP.NE.AND P2, PT, R0, 0x1, PT ;  /* 0x000000010000780c */ /* 0x000ff60003f45270 */
[----:B------:R-:W-:Y:S02]  /*f930*/  @!UPT UIADD3 URZ, URZ, URZ, URZ ;  /* 0x0000003f3f3ff290 */ /* 0x000fe4000fffe03f */
[----:B------:R-:W-:Y:S05]  /*f940*/  @P2 IMAD.HI.U32 R0, R4, c[0x0][0x330], RZ ;  /* 0x0000cc0004002a27 */ /* 0x000fea00078e00ff */
[----:B------:R-:W-:Y:S02]  /*f950*/  @P2 SHF.R.U32.HI R4, RZ, c[0x0][0x334], R0 ;  /* 0x0000cd00ff042a19 */ /* 0x000fe40000011600 */
.L_x_450:
[----:B------:R-:W-:Y:S05]  /*f960*/  BSYNC B0 ;  /* 0x0000000000007941 */ /* 0x000fea0003800000 */
.L_x_448:
[----:B------:R-:W-:Y:S05]  /*f970*/  IMAD R9, R4, c[0x0][0x32c], R9 ;  /* 0x0000cb0004097a24 */ /* 0x000fea00078e0209 */
[----:B------:R-:W-:Y:S02]  /*f980*/  IADD3 R0, R9, c[0x0][0x32c], RZ ;  /* 0x0000cb0009007a10 */ /* 0x000fe40007ffe0ff */
[----:B------:R-:W-:Y:S02]  /*f990*/  IMNMX R28, R28, R9, !PT ;  /* 0x000000091c1c7217 */ /* 0x000fe40007800200 */
[----:B------:R-:W-:Y:S02]  /*f9a0*/  IMNMX R29, R29, R0, PT ;  /* 0x000000001d1d7217 */ /* 0x000fe40003800200 */
.L_x_447:
[----:B------:R-:W-:Y:S01]  /*f9b0*/  ISETP.NE.AND P2, PT, R32, RZ, PT ;  /* 0x000000ff2000720c */ /* 0x000fe20003f45270 */
[----:B------:R-:W-:Y:S01]  /*f9c0*/  LDSM.16.MT88.4 R36, [R212+0x100] ;  /* 0x00010000d424783b */ /* 0x000fe20000004200 */
[----:B------:R-:W-:Y:S02]  /*f9d0*/  FMNMX.FTZ R5, R152, R150, !PT ;  /* 0x0000009698057209 */ /* 0x000fe40007810000 */
[----:B------:R-:W-:Y:S02]  /*f9e0*/  ISETP.GT.AND P2, PT, R28, RZ, !P2 ;  /* 0x000000ff1c00720c */ /* 0x000fe40005744270 */
[----:B------:R-:W-:Y:S02]  /*f9f0*/  FMNMX.FTZ R5, R22, R5, !PT ;  /* 0x0000000516057209 */ /* 0x000fe40007810000 */
[C---:B------:R-:W-:Y:S02]  /*fa00*/  ISETP.LT.OR P2, PT, R29.reuse, 0x1, P2 ;  /* 0x000000011d00780c */ /* 0x040fe40001741670 */
        /* <DEDUP_REMOVED lines=37> */
[----:B------:R-:W-:Y:S02]  /*fc60*/  FMNMX.FTZ R13, R197, R0, !PT ;  /* 0x00000000c50d7209 */ /* 0x000fe40007810000 */
[----:B------:R-:W-:Y:S01]  /*fc70*/  FSEL R252, R252, -INF , !P2 ;  /* 0xff800000fcfc7808 */ /* 0x000fe20005000000 */
[----:B------:R-:W1:Y:S01]  /*fc80*/  SHFL.BFLY PT, R4, R3, 0x2, 0x1f ;  /* 0x0c401f0003047f89 */ /* 0x000e6200000e0000 */
[----:B------:R-:W-:Y:S02]  /*fc90*/  ISETP.NE.AND P2, PT, R24, RZ, PT ;  /* 0x000000ff1800720c */ /* 0x000fe40003f45270 */
[----:B------:R-:W-:Y:S02]  /*fca0*/  FMNMX.FTZ R13, R248, R13, !PT ;  /* 0x0000000df80d7209 */ /* 0x000fe40007810000 */
[----:B------:R-:W-:Y:S02]  /*fcb0*/  ISETP.GT.AND P2, PT, R28, 0x18, !P2 ;  /* 0x000000181c00780c */ /* 0x000fe40005744270 */
[----:B------:R-:W-:Y:S02]  /*fcc0*/  FMNMX.FTZ R0, R31, R149, !PT ;  /* 0x000000951f007209 */ /* 0x000fe40007810000 */
[----:B------:R-:W-:Y:S02]  /*fcd0*/  ISETP.LT.OR P2, PT, R29, 0x19, P2 ;  /* 0x000000191d00780c */ /* 0x000fe40001741670 */
[----:B------:R-:W-:Y:S02]  /*fce0*/  FMNMX.FTZ R0, R17, R0, !PT ;  /* 0x0000000011007209 */ /* 0x000fe40007810000 */
[----:B------:R-:W-:Y:S02]  /*fcf0*/  FMNMX.FTZ R13, R246, R13, !PT ;  /* 0x0000000df60d7209 */ /* 0x000fe40007810000 */
[----:B------:R-:W-:Y:S02]  /*fd00*/  FSEL R251, R251, -INF , !P2 ;  /* 0xff800000fbfb7808 */ /* 0x000fe40005000000 */
[----:B------:R-:W-:Y:S02]  /*fd10*/  ISETP.NE.AND P2, PT, R23, RZ, PT ;  /* 0x000000ff1700720c */ /* 0x000fe40003f45270 */
[----:B------:R-:W-:Y:S02]  /*fd20*/  FMNMX.FTZ R13, R170, R13, !PT ;  /* 0x0000000daa0d7209 */ /* 0x000fe40007810000 */
[----:B------:R-:W-:Y:S02]  /*fd30*/  FMNMX.FTZ R0, R161, R0, !PT ;  /* 0x00000000a1007209 */ /* 0x000fe40007810000 */
[----:B------:R-:W-:Y:S02]  /*fd40*/  FMNMX.FTZ R5, R168, R13, !PT ;  /* 0x0000000da8057209 */ /* 0x000fe40007810000 */
[----:B------:R-:W-:Y:S02]  /*fd50*/  ISETP.GT.AND P2, PT, R28, 0x19, !P2 ;  /* 0x000000191c00780c */ /* 0x000fe40005744270 */
[----:B------:R-:W-:Y:S01]  /*fd60*/  FMNMX.FTZ R13, R15, R0, !PT ;  /* 0x000000000f0d7209 */ /* 0x000fe20007810000 */
[----:B------:R-:W2:Y:S01]  /*fd70*/  SHFL.BFLY PT, R2, R5, 0x2, 0x1f ;  /* 0x0c401f0005027f89 */ /* 0x000ea200000e0000 */
        /* <DEDUP_REMOVED lines=10> */
[----:B------:R-:W-:Y:S02]  /*fe20*/  FMNMX.FTZ R0, R169, R0, !PT ;  /* 0x00000000a9007209 */ /* 0x000fe40007810000 */
[----:B------:R-:W-:Y:S02]  /*fe30*/  ISETP.NE.AND P2, PT, R19, RZ, PT ;  /* 0x000000ff1300720c */ /* 0x000fe40003f45270 */
[----:B-1----:R-:W-:Y:S02]  /*fe40*/  FMNMX.FTZ R4, R3, R4, !PT ;  /* 0x0000000403047209 */ /* 0x002fe40007810000 */
[----:B------:R-:W-:Y:S02]  /*fe50*/  FMNMX.FTZ R0, R167, R0, !PT ;  /* 0x00000000a7007209 */ /* 0x000fe40007810000 */
[----:B------:R-:W-:Y:S01]  /*fe60*/  ISETP.GT.AND P2, PT, R28, 0x21, !P2 ;  /* 0x000000211c00780c */ /* 0x000fe20005744270 */
[----:B------:R-:W1:Y:S01]  /*fe70*/  SHFL.BFLY PT, R3, R4, 0x1, 0x1f ;  /* 0x0c201f0004037f89 */ /* 0x000e6200000e0000 */
[----:B------:R-:W-:Y:S02]  /*fe80*/  FMNMX.FTZ R0, R165, R0, !PT ;  /* 0x00000000a5007209 */ /* 0x000fe40007810000 */
[----:B------:R-:W-:Y:S02]  /*fe90*/  ISETP.LT.OR P2, PT, R29, 0x22, P2 ;  /* 0x000000221d00780c */ /* 0x000fe40001741670 */
[----:B--2---:R-:W-:Y:S02]  /*fea0*/  FMNMX.FTZ R2, R5, R2, !PT ;  /* 0x0000000205027209 */ /* 0x004fe40007810000 */
[----:B------:R-:W-:Y:S02]  /*feb0*/  FSEL R162, R6, -INF , !P2 ;  /* 0xff80000006a27808 */ /* 0x000fe40005000000 */
[----:B------:R-:W-:Y:S01]  /*fec0*/  FMNMX.FTZ R6, R163, R0, !PT ;  /* 0x00000000a3067209 */ /* 0x000fe20007810000 */
[----:B------:R-:W2:Y:S01]  /*fed0*/  SHFL.BFLY PT, R13, R2, 0x1, 0x1f ;  /* 0x0c201f00020d7f89 */ /* 0x000ea200000e0000 */
[----:B------:R-:W-:Y:S02]  /*fee0*/  FMNMX.FTZ R19, R9, R148, !PT ;  /* 0x0000009409137209 */ /* 0x000fe40007810000 */
[----:B------:R-:W-:Y:S02]  /*fef0*/  ISETP.GT.AND P1, PT, R28, 0x28, !P1 ;  /* 0x000000281c00780c */ /* 0x000fe40004f24270 */
[----:B------:R-:W-:Y:S02]  /*ff00*/  FMNMX.FTZ R19, R10, R19, !PT ;  /* 0x000000130a137209 */ /* 0x000fe40007810000 */
[C---:B------:R-:W-:Y:S01]  /*ff10*/  ISETP.LT.OR P1, PT, R29.reuse, 0x29, P1 ;  /* 0x000000291d00780c */ /* 0x040fe20000f21670 */
[----:B------:R-:W3:Y:S01]  /*ff20*/  SHFL.BFLY PT, R5, R6, 0x2, 0x1f ;  /* 0x0c401f0006057f89 */ /* 0x000ee200000e0000 */
[----:B------:R-:W-:Y:S02]  /*ff30*/  FMNMX.FTZ R19, R12, R19, !PT ;  /* 0x000000130c137209 */ /* 0x000fe40007810000 */
[----:B------:R-:W-:Y:S02]  /*ff40*/  ISETP.GT.AND P0, PT, R28, 0x29, !P0 ;  /* 0x000000291c00780c */ /* 0x000fe40004704270 */
[----:B------:R-:W-:Y:S02]  /*ff50*/  FMNMX.FTZ R0, R8, R19, !PT ;  /* 0x0000001308007209 */ /* 0x000fe40007810000 */
[----:B-1----:R-:W-:Y:S02]  /*ff60*/  FMNMX.FTZ R3, R4, R3, !PT ;  /* 0x0000000304037209 */ /* 0x002fe40007810000 */
[----:B------:R-:W-:Y:S02]  /*ff70*/  ISETP.LT.OR P0, PT, R29, 0x2a, P0 ;  /* 0x0000002a1d00780c */ /* 0x000fe40000701670 */
[C---:B------:R-:W-:Y:S01]  /*ff80*/  FSETP.NEU.FTZ.AND P2, PT, R3.reuse, -INF , PT ;  /* 0xff8000000300780b */ /* 0x040fe20003f5d000 */
[----:B------:R-:W-:Y:S01]  /*ff90*/  FMUL.FTZ R173, R3, c[0x0][0x2d0] ;  /* 0x0000b40003ad7a20 */ /* 0x000fe20000410000 */
[----:B------:R-:W-:Y:S02]  /*ffa0*/  FSEL R153, R7, -INF , !P0 ;  /* 0xff80000007997808 */ /* 0x000fe40004000000 */
[----:B--2---:R-:W-:Y:S02]  /*ffb0*/  FMNMX.FTZ R2, R2, R13, !PT ;  /* 0x0000000d02027209 */ /* 0x004fe40007810000 */
[----:B------:R-:W-:Y:S03]  /*ffc0*/  FSEL R173, R173, RZ, P2 ;  /* 0x000000ffadad7208 */ /* 0x000fe60001000000 */
[----:B------:R-:W-:Y:S02]  /*ffd0*/  FMUL.FTZ R171, R2, c[0x0][0x2d0] ;  /* 0x0000b40002ab7a20 */ /* 0x000fe40000410000 */
[--C-:B------:R-:W-:Y:S01]  /*ffe0*/  FFMA.FTZ R178, R160, c[0x0][0x2d0], -R173.reuse ;  /* 0x0000b400a0b27a23 */ /* 0x100fe200000108ad */
[----:B------:R-:W-:Y:S01]  /*fff0*/  FSEL R160, R11, -INF , !P1 ;  /* 0xff8000000ba07808 */ /* 0x000fe20004800000 */
[--C-:B------:R-:W-:Y:S01]  /*10000*/  FFMA.FTZ R177, R20, c[0x0][0x2d0], -R173.reuse ;  /* 0x0000b40014b17a23 */ /* 0x100fe200000108ad */
[----:B------:R-:W-:Y:S01]  /*10010*/  FMNMX.FTZ R11, R247, R0, !PT ;  /* 0x00000000f70b7209 */ /* 0x000fe20007810000 */
[--C-:B------:R-:W-:Y:S01]  /*10020*/  FFMA.FTZ R179, R154, c[0x0][0x2d0], -R173.reuse ;  /* 0x0000b4009ab37a23 */ /* 0x100fe200000108ad */
[----:B---3--:R-:W-:Y:S01]  /*10030*/  FMNMX.FTZ R6, R6, R5, !PT ;  /* 0x0000000506067209 */ /* 0x008fe20007810000 */
[--C-:B------:R-:W-:Y:S01]  /*10040*/  FFMA.FTZ R176, R16, c[0x0][0x2d0], -R173.reuse ;  /* 0x0000b40010b07a23 */ /* 0x100fe200000108ad */
[----:B------:R-:W-:Y:S01]  /*10050*/  FMNMX.FTZ R0, R252, R11, !PT ;  /* 0x0000000bfc007209 */ /* 0x000fe20007810000 */
[----:B------:R-:W-:Y:S01]  /*10060*/  MUFU.EX2 R178, R178 ;  /* 0x000000b200b27308 */ /* 0x000fe20000000800 */
[----:B------:R-:W-:Y:S01]  /*10070*/  FSETP.NEU.FTZ.AND P1, PT, R2, -INF , PT ;  /* 0xff8000000200780b */ /* 0x000fe20003f3d000 */
[----:B------:R-:W1:Y:S01]  /*10080*/  SHFL.BFLY PT, R5, R6, 0x1, 0x1f ;  /* 0x0c201f0006057f89 */ /* 0x000e6200000e0000 */
[----:B------:R-:W-:Y:S01]  /*10090*/  FMNMX.FTZ R0, R251, R0, !PT ;  /* 0x00000000fb007209 */ /* 0x000fe20007810000 */
[--C-:B------:R-:W-:Y:S01]  /*100a0*/  FFMA.FTZ R175, R175, c[0x0][0x2d0], -R173.reuse ;  /* 0x0000b400afaf7a23 */ /* 0x100fe200000108ad */
[----:B------:R-:W-:Y:S01]  /*100b0*/  FSEL R171, R171, RZ, P1 ;  /* 0x000000ffabab7208 */ /* 0x000fe20000800000 */
[--C-:B------:R-:W-:Y:S01]  /*100c0*/  FFMA.FTZ R174, R174, c[0x0][0x2d0], -R173.reuse ;  /* 0x0000b400aeae7a23 */ /* 0x100fe200000108ad */
[----:B------:R-:W-:Y:S01]  /*100d0*/  FMNMX.FTZ R11, R249, R0, !PT ;  /* 0x00000000f90b7209 */ /* 0x000fe20007810000 */
[----:B------:R-:W-:Y:S01]  /*100e0*/  FFMA.FTZ R190, R42, c[0x0][0x2d0], -R173 ;  /* 0x0000b4002abe7a23 */ /* 0x000fe200000108ad */
[----:B------:R-:W-:Y:S01]  /*100f0*/  FSEL R7, R2, RZ, P1 ;  /* 0x000000ff02077208 */ /* 0x000fe20000800000 */
[--C-:B------:R-:W-:Y:S01]  /*10100*/  FFMA.FTZ R155, R152, c[0x0][0x2d0], -R171.reuse ;  /* 0x0000b400989b7a23 */ /* 0x100fe200000108ab */
[----:B------:R-:W-:Y:S01]  /*10110*/  FMNMX.FTZ R11, R164, R11, !PT ;  /* 0x0000000ba40b7209 */ /* 0x000fe20007810000 */
[--C-:B------:R-:W-:Y:S01]  /*10120*/  FFMA.FTZ R154, R22, c[0x0][0x2d0], -R171.reuse ;  /* 0x0000b400169a7a23 */ /* 0x100fe200000108ab */
[----:B------:R-:W2:Y:S01]  /*10130*/  MUFU.EX2 R179, R179 ;  /* 0x000000b300b37308 */ /* 0x000ea20000000800 */
[----:B------:R-:W-:Y:S01]  /*10140*/  LDSM.16.MT88.4 R20, [R214+0x100] ;  /* 0x00010000d614783b */ /* 0x000fe20000004200 */
[----:B------:R-:W-:Y:S01]  /*10150*/  FMNMX.FTZ R11, R162, R11, !PT ;  /* 0x0000000ba20b7209 */ /* 0x000fe20007810000 */
[--C-:B------:R-:W-:Y:S02]  /*10160*/  FFMA.FTZ R183, R18, c[0x0][0x2d0], -R171.reuse ;  /* 0x0000b40012b77a23 */ /* 0x100fe400000108ab */
[--C-:B------:R-:W-:Y:S01]  /*10170*/  FFMA.FTZ R182, R14, c[0x0][0x2d0], -R171.reuse ;  /* 0x0000b4000eb67a23 */ /* 0x100fe200000108ab */
[----:B------:R-:W-:Y:S01]  /*10180*/  FMNMX.FTZ R0, R160, R11, !PT ;  /* 0x0000000ba0007209 */ /* 0x000fe20007810000 */
[----:B------:R-:W-:Y:S02]  /*10190*/  FFMA.FTZ R170, R170, c[0x0][0x2d0], -R171 ;  /* 0x0000b400aaaa7a23 */ /* 0x000fe400000108ab */
[----:B------:R-:W-:Y:S01]  /*101a0*/  FFMA.FTZ R191, R40, c[0x0][0x2d0], -R173 ;  /* 0x0000b40028bf7a23 */ /* 0x000fe200000108ad */
[----:B------:R-:W-:Y:S01]  /*101b0*/  FMNMX.FTZ R4, R153, R0, !PT ;  /* 0x0000000099047209 */ /* 0x000fe20007810000 */
[----:B------:R-:W-:Y:S01]  /*101c0*/  MUFU.EX2 R177, R177 ;  /* 0x000000b100b17308 */ /* 0x000fe20000000800 */
[--C-:B------:R-:W-:Y:S01]  /*101d0*/  FFMA.FTZ R192, R46, c[0x0][0x2d0], -R171.reuse ;  /* 0x0000b4002ec07a23 */ /* 0x100fe200000108ab */
[----:B-1----:R-:W-:Y:S01]  /*101e0*/  FMNMX.FTZ R0, R6, R5, !PT ;  /* 0x0000000506007209 */ /* 0x002fe20007810000 */
[----:B------:R-:W-:Y:S01]  /*101f0*/  FADD.FTZ R6, -R7, R150 ;  /* 0x0000009607067221 */ /* 0x000fe20000010100 */
[----:B------:R-:W1:Y:S01]  /*10200*/  SHFL.BFLY PT, R5, R4, 0x2, 0x1f ;  /* 0x0c401f0004057f89 */ /* 0x000e6200000e0000 */
[----:B------:R-:W-:Y:S01]  /*10210*/  FFMA.FTZ R193, R44, c[0x0][0x2d0], -R171 ;  /* 0x0000b4002cc17a23 */ /* 0x000fe200000108ab */
[C---:B------:R-:W-:Y:S01]  /*10220*/  FSETP.NEU.FTZ.AND P0, PT, R0.reuse, -INF , PT ;  /* 0xff8000000000780b */ /* 0x040fe20003f1d000 */
[----:B------:R-:W-:Y:S02]  /*10230*/  FMUL.FTZ R166, R0, c[0x0][0x2d0] ;  /* 0x0000b40000a67a20 */ /* 0x000fe40000410000 */
[----:B------:R-:W-:Y:S01]  /*10240*/  FMUL.FTZ R150, R6, c[0x0][0x2d0] ;  /* 0x0000b40006967a20 */ /* 0x000fe20000410000 */
[----:B------:R-:W3:Y:S01]  /*10250*/  MUFU.EX2 R176, R176 ;  /* 0x000000b000b07308 */ /* 0x000ee20000000800 */
[--C-:B------:R-:W-:Y:S01]  /*10260*/  FFMA.FTZ R194, R194, c[0x0][0x2d0], -R173.reuse ;  /* 0x0000b400c2c27a23 */ /* 0x100fe200000108ad */
[----:B------:R-:W-:Y:S01]  /*10270*/  FSEL R166, R166, RZ, P0 ;  /* 0x000000ffa6a67208 */ /* 0x000fe20000000000 */
[----:B------:R-:W-:Y:S01]  /*10280*/  FFMA.FTZ R195, R195, c[0x0][0x2d0], -R173 ;  /* 0x0000b400c3c37a23 */ /* 0x000fe200000108ad */
[----:B--2---:R-:W-:Y:S01]  /*10290*/  F2FP.PACK_AB R156, R178, R179 ;  /* 0x000000b3b29c723e */ /* 0x004fe200000000ff */
[--C-:B------:R-:W-:Y:S02]  /*102a0*/  FFMA.FTZ R196, R196, c[0x0][0x2d0], -R171.reuse ;  /* 0x0000b400c4c47a23 */ /* 0x100fe400000108ab */
[--C-:B------:R-:W-:Y:S02]  /*102b0*/  FFMA.FTZ R185, R161, c[0x0][0x2d0], -R166.reuse ;  /* 0x0000b400a1b97a23 */ /* 0x100fe400000108a6 */
[--C-:B------:R-:W-:Y:S01]  /*102c0*/  FFMA.FTZ R181, R31, c[0x0][0x2d0], -R166.reuse ;  /* 0x0000b4001fb57a23 */ /* 0x100fe200000108a6 */
[----:B------:R-:W2:Y:S01]  /*102d0*/  MUFU.EX2 R150, R150 ;  /* 0x0000009600967308 */ /* 0x000ea20000000800 */
[--C-:B------:R-:W-:Y:S02]  /*102e0*/  FFMA.FTZ R180, R17, c[0x0][0x2d0], -R166.reuse ;  /* 0x0000b40011b47a23 */ /* 0x100fe400000108a6 */
[--C-:B------:R-:W-:Y:S02]  /*102f0*/  FFMA.FTZ R184, R15, c[0x0][0x2d0], -R166.reuse ;  /* 0x0000b4000fb87a23 */ /* 0x100fe400000108a6 */
[--C-:B------:R-:W-:Y:S02]  /*10300*/  FFMA.FTZ R169, R169, c[0x0][0x2d0], -R166.reuse ;  /* 0x0000b400a9a97a23 */ /* 0x100fe400000108a6 */
[--C-:B------:R-:W-:Y:S01]  /*10310*/  FFMA.FTZ R167, R167, c[0x0][0x2d0], -R166.reuse ;  /* 0x0000b400a7a77a23 */ /* 0x100fe200000108a6 */
[----:B-1----:R-:W-:Y:S01]  /*10320*/  FMNMX.FTZ R5, R4, R5, !PT ;  /* 0x0000000504057209 */ /* 0x002fe20007810000 */
[--C-:B------:R-:W-:Y:S01]  /*10330*/  FFMA.FTZ R165, R165, c[0x0][0x2d0], -R166.reuse ;  /* 0x0000b400a5a57a23 */ /* 0x100fe200000108a6 */
[----:B------:R-:W-:Y:S01]  /*10340*/  FSEL R4, R3, RZ, P2 ;  /* 0x000000ff03047208 */ /* 0x000fe20001000000 */
[----:B------:R-:W-:Y:S01]  /*10350*/  MUFU.EX2 R155, R155 ;  /* 0x0000009b009b7308 */ /* 0x000fe20000000800 */
[----:B------:R-:W-:Y:S01]  /*10360*/  FFMA.FTZ R197, R197, c[0x0][0x2d0], -R171 ;  /* 0x0000b400c5c57a23 */ /* 0x000fe200000108ab */
[----:B------:R-:W1:Y:S01]  /*10370*/  SHFL.BFLY PT, R152, R5, 0x1, 0x1f ;  /* 0x0c201f0005987f89 */ /* 0x000e6200000e0000 */
[----:B---3--:R-:W-:Y:S01]  /*10380*/  F2FP.PACK_AB R158, R176, R177 ;  /* 0x000000b1b09e723e */ /* 0x008fe200000000ff */
[----:B------:R-:W-:Y:S02]  /*10390*/  FADD.FTZ R4, -R4, R151 ;  /* 0x0000009704047221 */ /* 0x000fe40000010100 */
[--C-:B------:R-:W-:Y:S02]  /*103a0*/  FFMA.FTZ R198, R198, c[0x0][0x2d0], -R166.reuse ;  /* 0x0000b400c6c67a23 */ /* 0x100fe400000108a6 */
[----:B------:R-:W-:Y:S01]  /*103b0*/  FMUL.FTZ R151, R4, c[0x0][0x2d0] ;  /* 0x0000b40004977a20 */ /* 0x000fe20000410000 */
[----:B------:R-:W-:Y:S01]  /*103c0*/  FSEL R4, R0, RZ, P0 ;  /* 0x000000ff00047208 */ /* 0x000fe20000000000 */
[----:B------:R-:W3:Y:S01]  /*103d0*/  MUFU.EX2 R154, R154 ;  /* 0x0000009a009a7308 */ /* 0x000ee20000000800 */
[----:B------:R-:W-:Y:S02]  /*103e0*/  FFMA.FTZ R199, R199, c[0x0][0x2d0], -R166 ;  /* 0x0000b400c7c77a23 */ /* 0x000fe400000108a6 */
[----:B--2---:R-:W-:Y:S02]  /*103f0*/  FMUL.FTZ R6, R150, R146 ;  /* 0x0000009296067220 */ /* 0x004fe40000410000 */
[----:B------:R-:W-:Y:S02]  /*10400*/  FADD.FTZ R4, -R4, R149 ;  /* 0x0000009504047221 */ /* 0x000fe40000010100 */
[----:B------:R-:W-:Y:S02]  /*10410*/  FMUL.FTZ R7, R150, R147 ;  /* 0x0000009396077220 */ /* 0x000fe40000410000 */
[----:B------:R-:W-:Y:S01]  /*10420*/  FMUL.FTZ R149, R4, c[0x0][0x2d0] ;  /* 0x0000b40004957a20 */ /* 0x000fe20000410000 */
[----:B------:R-:W2:Y:S01]  /*10430*/  MUFU.EX2 R151, R151 ;  /* 0x0000009700977308 */ /* 0x000ea20000000800 */
[C---:B------:R-:W-:Y:S02]  /*10440*/  FMUL.FTZ R18, R150.reuse, R134 ;  /* 0x0000008696127220 */ /* 0x040fe40000410000 */
[C---:B------:R-:W-:Y:S02]  /*10450*/  FMUL.FTZ R19, R150.reuse, R135 ;  /* 0x0000008796137220 */ /* 0x040fe40000410000 */
[C---:B------:R-:W-:Y:S01]  /*10460*/  FMUL.FTZ R34, R150.reuse, R118 ;  /* 0x0000007696227220 */ /* 0x040fe20000410000 */
[----:B-1----:R-:W-:Y:S01]  /*10470*/  FMNMX.FTZ R152, R5, R152, !PT ;  /* 0x0000009805987209 */ /* 0x002fe20007810000 */
[C---:B------:R-:W-:Y:S02]  /*10480*/  FMUL.FTZ R35, R150.reuse, R119 ;  /* 0x0000007796237220 */ /* 0x040fe40000410000 */
[----:B------:R-:W-:Y:S01]  /*10490*/  FMUL.FTZ R50, R150, R102 ;  /* 0x0000006696327220 */ /* 0x000fe20000410000 */
[C---:B------:R-:W-:Y:S01]  /*104a0*/  FSETP.NEU.FTZ.AND P0, PT, R152.reuse, -INF , PT ;  /* 0xff8000009800780b */ /* 0x040fe20003f1d000 */
[----:B------:R-:W-:Y:S01]  /*104b0*/  FMUL.FTZ R161, R152, c[0x0][0x2d0] ;  /* 0x0000b40098a17a20 */ /* 0x000fe20000410000 */
[----:B------:R-:W-:Y:S01]  /*104c0*/  MUFU.EX2 R183, R183 ;  /* 0x000000b700b77308 */ /* 0x000fe20000000800 */
[----:B------:R-:W-:Y:S01]  /*104d0*/  FMUL.FTZ R51, R150, R103 ;  /* 0x0000006796337220 */ /* 0x000fe20000410000 */
[----:B------:R-:W-:Y:S01]  /*104e0*/  FSEL R5, R152, RZ, P0 ;  /* 0x000000ff98057208 */ /* 0x000fe20000000000 */
[C---:B------:R-:W-:Y:S01]  /*104f0*/  FMUL.FTZ R54, R150.reuse, R54 ;  /* 0x0000003696367220 */ /* 0x040fe20000410000 */
[----:B------:R-:W-:Y:S01]  /*10500*/  FSEL R161, R161, RZ, P0 ;  /* 0x000000ffa1a17208 */ /* 0x000fe20000000000 */
[----:B------:R-:W-:Y:S01]  /*10510*/  FMUL.FTZ R55, R150, R55 ;  /* 0x0000003796377220 */ /* 0x000fe20000410000 */
[----:B---3--:R-:W-:Y:S01]  /*10520*/  F2FP.PACK_AB R157, R154, R155 ;  /* 0x0000009b9a9d723e */ /* 0x008fe200000000ff */
[----:B------:R-:W-:Y:S01]  /*10530*/  FADD.FTZ R5, -R5, R148 ;  /* 0x0000009405057221 */ /* 0x000fe20000010100 */
[----:B------:R-:W-:Y:S01]  /*10540*/  ISETP.GT.AND P0, PT, R238, R219, PT ;  /* 0x000000dbee00720c */ /* 0x000fe20003f04270 */
[--C-:B------:R-:W-:Y:S01]  /*10550*/  FFMA.FTZ R187, R12, c[0x0][0x2d0], -R161.reuse ;  /* 0x0000b4000cbb7a23 */ /* 0x100fe200000108a1 */
[----:B------:R-:W1:Y:S01]  /*10560*/  MUFU.EX2 R182, R182 ;  /* 0x000000b600b67308 */ /* 0x000e620000000800 */
[--C-:B------:R-:W-:Y:S01]  /*10570*/  FFMA.FTZ R189, R9, c[0x0][0x2d0], -R161.reuse ;  /* 0x0000b40009bd7a23 */ /* 0x100fe200000108a1 */
[----:B------:R-:W-:Y:S01]  /*10580*/  IADD3 R238, R238, -0x1, RZ ;  /* 0xffffffffeeee7810 */ /* 0x000fe20007ffe0ff */
[--C-:B------:R-:W-:Y:S02]  /*10590*/  FFMA.FTZ R188, R10, c[0x0][0x2d0], -R161.reuse ;  /* 0x0000b4000abc7a23 */ /* 0x100fe400000108a1 */
[--C-:B------:R-:W-:Y:S02]  /*105a0*/  FFMA.FTZ R186, R8, c[0x0][0x2d0], -R161.reuse ;  /* 0x0000b40008ba7a23 */ /* 0x100fe400000108a1 */
[----:B------:R-:W-:Y:S02]  /*105b0*/  FMUL.FTZ R8, R5, c[0x0][0x2d0] ;  /* 0x0000b40005087a20 */ /* 0x000fe40000410000 */
[C---:B--2---:R-:W-:Y:S01]  /*105c0*/  FMUL.FTZ R4, R151.reuse, R144 ;  /* 0x0000009097047220 */ /* 0x044fe20000410000 */
[----:B------:R-:W2:Y:S01]  /*105d0*/  MUFU.EX2 R149, R149 ;  /* 0x0000009500957308 */ /* 0x000ea20000000800 */
[C---:B------:R-:W-:Y:S02]  /*105e0*/  FMUL.FTZ R5, R151.reuse, R145 ;  /* 0x0000009197057220 */ /* 0x040fe40000410000 */
[C---:B------:R-:W-:Y:S02]  /*105f0*/  FMUL.FTZ R16, R151.reuse, R132 ;  /* 0x0000008497107220 */ /* 0x040fe40000410000 */
[C---:B------:R-:W-:Y:S02]  /*10600*/  FMUL.FTZ R17, R151.reuse, R133 ;  /* 0x0000008597117220 */ /* 0x040fe40000410000 */
[----:B------:R-:W-:Y:S01]  /*10610*/  LDSM.16.MT88.4 R132, [R214+0x900] ;  /* 0x00090000d684783b */ /* 0x000fe20000004200 */
[C---:B------:R-:W-:Y:S02]  /*10620*/  FMUL.FTZ R32, R151.reuse, R116 ;  /* 0x0000007497207220 */ /* 0x040fe40000410000 */
[----:B------:R3:W4:Y:S01]  /*10630*/  MUFU.EX2 R148, R8 ;  /* 0x0000000800947308 */ /* 0x0007220000000800 */
[C---:B------:R-:W-:Y:S02]  /*10640*/  FMUL.FTZ R33, R151.reuse, R117 ;  /* 0x0000007597217220 */ /* 0x040fe40000410000 */
[C---:B------:R-:W-:Y:S01]  /*10650*/  FMUL.FTZ R48, R151.reuse, R100 ;  /* 0x0000006497307220 */ /* 0x040fe20000410000 */
[----:B-1----:R-:W-:Y:S01]  /*10660*/  F2FP.PACK_AB R159, R182, R183 ;  /* 0x000000b7b69f723e */ /* 0x002fe200000000ff */
[----:B------:R-:W-:Y:S01]  /*10670*/  LDSM.16.MT88.4 R116, [R214+0x1100] ;  /* 0x00110000d674783b */ /* 0x000fe20000004200 */
[C---:B------:R-:W-:Y:S02]  /*10680*/  FMUL.FTZ R49, R151.reuse, R101 ;  /* 0x0000006597317220 */ /* 0x040fe40000410000 */
[----:B------:R-:W-:Y:S02]  /*10690*/  FFMA.FTZ R164, R164, c[0x0][0x2d0], -R161 ;  /* 0x0000b400a4a47a23 */ /* 0x000fe400000108a1 */
[----:B------:R-:W-:Y:S01]  /*106a0*/  MUFU.EX2 R181, R181 ;  /* 0x000000b500b57308 */ /* 0x000fe20000000800 */
[-C--:B------:R-:W-:Y:S01]  /*106b0*/  HMMA.16816.F32 R4, R156, R20.reuse, R4 ;  /* 0x000000149c04723c */ /* 0x080fe20000001804 */
[----:B------:R-:W-:Y:S01]  /*106c0*/  FMUL.FTZ R52, R151, R52 ;  /* 0x0000003497347220 */ /* 0x000fe20000410000 */
[----:B------:R-:W-:Y:S01]  /*106d0*/  LDSM.16.MT88.4 R100, [R214+0x1900] ;  /* 0x00190000d664783b */ /* 0x000fe20000004200 */
[C---:B--2---:R-:W-:Y:S02]  /*106e0*/  FMUL.FTZ R9, R149.reuse, R141 ;  /* 0x0000008d95097220 */ /* 0x044fe40000410000 */
[C---:B------:R-:W-:Y:S02]  /*106f0*/  FMUL.FTZ R12, R149.reuse, R136 ;  /* 0x00000088950c7220 */ /* 0x040fe40000410000 */
[C---:B------:R-:W-:Y:S02]  /*10700*/  FMUL.FTZ R13, R149.reuse, R137 ;  /* 0x00000089950d7220 */ /* 0x040fe40000410000 */
[----:B------:R-:W1:Y:S03]  /*10710*/  MUFU.EX2 R180, R180 ;  /* 0x000000b400b47308 */ /* 0x000e660000000800 */
[C---:B------:R-:W-:Y:S02]  /*10720*/  FMUL.FTZ R40, R149.reuse, R108 ;  /* 0x0000006c95287220 */ /* 0x040fe40000410000 */
[C---:B---3--:R-:W-:Y:S02]  /*10730*/  FMUL.FTZ R8, R149.reuse, R140 ;  /* 0x0000008c95087220 */ /* 0x048fe40000410000 */
[C---:B----4-:R-:W-:Y:S02]  /*10740*/  FMUL.FTZ R10, R148.reuse, R142 ;  /* 0x0000008e940a7220 */ /* 0x050fe40000410000 */
[C---:B------:R-:W-:Y:S01]  /*10750*/  FMUL.FTZ R11, R148.reuse, R143 ;  /* 0x0000008f940b7220 */ /* 0x040fe20000410000 */
[----:B------:R-:W-:Y:S01]  /*10760*/  MUFU.EX2 R185, R185 ;  /* 0x000000b900b97308 */ /* 0x000fe20000000800 */
[C---:B------:R-:W-:Y:S02]  /*10770*/  FMUL.FTZ R14, R148.reuse, R138 ;  /* 0x0000008a940e7220 */ /* 0x040fe40000410000 */
[C---:B------:R-:W-:Y:S02]  /*10780*/  FMUL.FTZ R15, R148.reuse, R139 ;  /* 0x0000008b940f7220 */ /* 0x040fe40000410000 */
[C---:B------:R-:W-:Y:S02]  /*10790*/  FMUL.FTZ R41, R149.reuse, R109 ;  /* 0x0000006d95297220 */ /* 0x040fe40000410000 */
[C---:B------:R-:W-:Y:S02]  /*107a0*/  FMUL.FTZ R42, R148.reuse, R110 ;  /* 0x0000006e942a7220 */ /* 0x040fe40000410000 */
[----:B------:R-:W-:Y:S01]  /*107b0*/  FMUL.FTZ R43, R148, R111 ;  /* 0x0000006f942b7220 */ /* 0x000fe20000410000 */
[----:B------:R-:W2:Y:S01]  /*107c0*/  MUFU.EX2 R184, R184 ;  /* 0x000000b800b87308 */ /* 0x000ea20000000800 */
[----:B------:R-:W-:Y:S01]  /*107d0*/  LDSM.16.MT88.4 R108, [R214+0x500] ;  /* 0x00050000d66c783b */ /* 0x000fe20000004200 */
[C---:B------:R-:W-:Y:S01]  /*107e0*/  FMUL.FTZ R44, R149.reuse, R104 ;  /* 0x00000068952c7220 */ /* 0x040fe20000410000 */
[----:B-1----:R-:W-:Y:S01]  /*107f0*/  F2FP.PACK_AB R144, R180, R181 ;  /* 0x000000b5b490723e */ /* 0x002fe200000000ff */
[C---:B------:R-:W-:Y:S02]  /*10800*/  FMUL.FTZ R45, R149.reuse, R105 ;  /* 0x00000069952d7220 */ /* 0x040fe40000410000 */
[C---:B------:R-:W-:Y:S02]  /*10810*/  FMUL.FTZ R46, R148.reuse, R106 ;  /* 0x0000006a942e7220 */ /* 0x040fe40000410000 */
[C---:B------:R-:W-:Y:S02]  /*10820*/  FMUL.FTZ R47, R148.reuse, R107 ;  /* 0x0000006b942f7220 */ /* 0x040fe40000410000 */
[----:B------:R-:W-:Y:S01]  /*10830*/  MUFU.EX2 R189, R189 ;  /* 0x000000bd00bd7308 */ /* 0x000fe20000000800 */
[----:B------:R-:W-:Y:S01]  /*10840*/  LDSM.16.MT88.4 R104, [R212+0x1900] ;  /* 0x00190000d468783b */ /* 0x000fe20000004200 */
[C---:B------:R-:W-:Y:S02]  /*10850*/  FMUL.FTZ R24, R149.reuse, R124 ;  /* 0x0000007c95187220 */ /* 0x040fe40000410000 */
[C---:B------:R-:W-:Y:S02]  /*10860*/  FMUL.FTZ R25, R149.reuse, R125 ;  /* 0x0000007d95197220 */ /* 0x040fe40000410000 */
[C---:B------:R-:W-:Y:S02]  /*10870*/  FMUL.FTZ R26, R148.reuse, R126 ;  /* 0x0000007e941a7220 */ /* 0x040fe40000410000 */
[C---:B------:R-:W-:Y:S02]  /*10880*/  FMUL.FTZ R27, R148.reuse, R127 ;  /* 0x0000007f941b7220 */ /* 0x040fe40000410000 */
[----:B------:R-:W1:Y:S01]  /*10890*/  MUFU.EX2 R188, R188 ;  /* 0x000000bc00bc7308 */ /* 0x000e620000000800 */
[----:B------:R-:W-:Y:S02]  /*108a0*/  FMUL.FTZ R28, R149, R120 ;  /* 0x00000078951c7220 */ /* 0x000fe40000410000 */
[----:B------:R-:W-:Y:S01]  /*108b0*/  FMUL.FTZ R30, R148, R122 ;  /* 0x0000007a941e7220 */ /* 0x000fe20000410000 */
[----:B--2---:R-:W-:Y:S01]  /*108c0*/  F2FP.PACK_AB R146, R184, R185 ;  /* 0x000000b9b892723e */ /* 0x004fe200000000ff */
[C---:B------:R-:W-:Y:S02]  /*108d0*/  FMUL.FTZ R31, R148.reuse, R123 ;  /* 0x0000007b941f7220 */ /* 0x040fe40000410000 */
[----:B------:R-:W-:Y:S02]  /*108e0*/  FMUL.FTZ R53, R151, R53 ;  /* 0x0000003597357220 */ /* 0x000fe40000410000 */
        /* <DEDUP_REMOVED lines=8> */
[C---:B------:R-:W-:Y:S02]  /*10970*/  FMUL.FTZ R62, R148.reuse, R62 ;  /* 0x0000003e943e7220 */ /* 0x040fe40000410000 */
[----:B------:R-:W-:Y:S01]  /*10980*/  FMUL.FTZ R63, R148, R63 ;  /* 0x0000003f943f7220 */ /* 0x000fe20000410000 */
[----:B-1----:R-:W-:Y:S01]  /*10990*/  F2FP.PACK_AB R145, R188, R189 ;  /* 0x000000bdbc91723e */ /* 0x002fe200000000ff */
[C---:B------:R-:W-:Y:S02]  /*109a0*/  FMUL.FTZ R64, R151.reuse, R64 ;  /* 0x0000004097407220 */ /* 0x040fe40000410000 */
[----:B------:R-:W-:Y:S02]  /*109b0*/  FMUL.FTZ R65, R151, R65 ;  /* 0x0000004197417220 */ /* 0x000fe40000410000 */
[C---:B------:R-:W-:Y:S01]  /*109c0*/  FMUL.FTZ R66, R150.reuse, R66 ;  /* 0x0000004296427220 */ /* 0x040fe20000410000 */
[----:B------:R-:W-:Y:S01]  /*109d0*/  MUFU.EX2 R124, R175 ;  /* 0x000000af007c7308 */ /* 0x000fe20000000800 */
[----:B------:R-:W-:Y:S02]  /*109e0*/  FMUL.FTZ R67, R150, R67 ;  /* 0x0000004396437220 */ /* 0x000fe40000410000 */
[--C-:B------:R-:W-:Y:S02]  /*109f0*/  FFMA.FTZ R244, R244, c[0x0][0x2d0], -R166.reuse ;  /* 0x0000b400f4f47a23 */ /* 0x100fe400000108a6 */
[--C-:B------:R-:W-:Y:S02]  /*10a00*/  FFMA.FTZ R245, R245, c[0x0][0x2d0], -R166.reuse ;  /* 0x0000b400f5f57a23 */ /* 0x100fe400000108a6 */
[----:B------:R-:W-:Y:S02]  /*10a10*/  FFMA.FTZ R166, R163, c[0x0][0x2d0], -R166 ;  /* 0x0000b400a3a67a23 */ /* 0x000fe400000108a6 */
[--C-:B------:R-:W-:Y:S01]  /*10a20*/  FFMA.FTZ R250, R250, c[0x0][0x2d0], -R173.reuse ;  /* 0x0000b400fafa7a23 */ /* 0x100fe200000108ad */
[----:B------:R-:W-:Y:S01]  /*10a30*/  MUFU.EX2 R120, R174 ;  /* 0x000000ae00787308 */ /* 0x000fe20000000800 */
[----:B------:R-:W-:Y:S02]  /*10a40*/  FFMA.FTZ R173, R172, c[0x0][0x2d0], -R173 ;  /* 0x0000b400acad7a23 */ /* 0x000fe400000108ad */
[--C-:B------:R-:W-:Y:S01]  /*10a50*/  FFMA.FTZ R248, R248, c[0x0][0x2d0], -R171.reuse ;  /* 0x0000b400f8f87a23 */ /* 0x100fe200000108ab */
[----:B--2---:R-:W-:Y:S01]  /*10a60*/  F2FP.PACK_AB R147, R186, R187 ;  /* 0x000000bbba93723e */ /* 0x004fe200000000ff */
[--C-:B------:R-:W-:Y:S02]  /*10a70*/  FFMA.FTZ R246, R246, c[0x0][0x2d0], -R171.reuse ;  /* 0x0000b400f6f67a23 */ /* 0x100fe400000108ab */
[----:B------:R-:W-:Y:S02]  /*10a80*/  FFMA.FTZ R171, R168, c[0x0][0x2d0], -R171 ;  /* 0x0000b400a8ab7a23 */ /* 0x000fe400000108ab */
[C---:B------:R-:W-:Y:S01]  /*10a90*/  FMUL.FTZ R29, R149.reuse, R121 ;  /* 0x00000079951d7220 */ /* 0x040fe20000410000 */
[----:B------:R1:W-:Y:S01]  /*10aa0*/  MUFU.EX2 R136, R173 ;  /* 0x000000ad00887308 */ /* 0x0003e20000000800 */
[C---:B------:R-:W-:Y:S01]  /*10ab0*/  HMMA.16816.F32 R8, R144.reuse, R20, R8 ;  /* 0x000000149008723c */ /* 0x040fe20000001808 */
[C---:B------:R-:W-:Y:S02]  /*10ac0*/  FMUL.FTZ R72, R149.reuse, R72 ;  /* 0x0000004895487220 */ /* 0x040fe40000410000 */
[----:B------:R-:W-:Y:S02]  /*10ad0*/  FMUL.FTZ R73, R149, R73 ;  /* 0x0000004995497220 */ /* 0x000fe40000410000 */
[C---:B------:R-:W-:Y:S02]  /*10ae0*/  FMUL.FTZ R74, R148.reuse, R74 ;  /* 0x0000004a944a7220 */ /* 0x040fe40000410000 */
        /* <DEDUP_REMOVED lines=28> */
[C---:B------:R-:W-:Y:S01]  /*10cb0*/  FMUL.FTZ R37, R151.reuse, R113 ;  /* 0x0000007197257220 */ /* 0x040fe20000410000 */
[----:B-1----:R-:W-:Y:S01]  /*10cc0*/  LDSM.16.MT88.4 R168, [R212+0x1500] ;  /* 0x00150000d4a8783b */ /* 0x002fe20000004200 */
[C---:B------:R-:W-:Y:S02]  /*10cd0*/  FMUL.FTZ R94, R148.reuse, R94 ;  /* 0x0000005e945e7220 */ /* 0x040fe40000410000 */
[C---:B------:R-:W-:Y:S01]  /*10ce0*/  HMMA.16816.F32 R32, R156.reuse, R38, R32 ;  /* 0x000000269c20723c */ /* 0x040fe20000001820 */
[----:B------:R-:W-:Y:S03]  /*10cf0*/  FMUL.FTZ R95, R148, R95 ;  /* 0x0000005f945f7220 */ /* 0x000fe60000410000 */
[C---:B------:R-:W-:Y:S01]  /*10d00*/  FMUL.FTZ R96, R151.reuse, R96 ;  /* 0x0000006097607220 */ /* 0x040fe20000410000 */
[----:B------:R-:W-:Y:S01]  /*10d10*/  MUFU.EX2 R139, R166 ;  /* 0x000000a6008b7308 */ /* 0x000fe20000000800 */
[C---:B------:R-:W-:Y:S02]  /*10d20*/  FMUL.FTZ R97, R151.reuse, R97 ;  /* 0x0000006197617220 */ /* 0x040fe40000410000 */
[C---:B------:R-:W-:Y:S04]  /*10d30*/  FMUL.FTZ R38, R150.reuse, R114 ;  /* 0x0000007296267220 */ /* 0x040fe80000410000 */
[C---:B------:R-:W-:Y:S02]  /*10d40*/  FMUL.FTZ R39, R150.reuse, R115 ;  /* 0x0000007396277220 */ /* 0x040fe40000410000 */
[----:B------:R-:W1:Y:S01]  /*10d50*/  LDSM.16.MT88.4 R112, [R212+0xd00] ;  /* 0x000d0000d470783b */ /* 0x000e620000004200 */
[----:B------:R3:W-:Y:S01]  /*10d60*/  MUFU.EX2 R126, R164 ;  /* 0x000000a4007e7308 */ /* 0x0007e20000000800 */
[C---:B------:R-:W-:Y:S02]  /*10d70*/  FMUL.FTZ R98, R150.reuse, R98 ;  /* 0x0000006296627220 */ /* 0x040fe40000410000 */
[C---:B------:R-:W-:Y:S01]  /*10d80*/  FMUL.FTZ R99, R150.reuse, R99 ;  /* 0x0000006396637220 */ /* 0x040fe20000410000 */
        /* <DEDUP_REMOVED lines=16> */
[----:B------:R-:W-:Y:S02]  /*10e90*/  FMUL.FTZ R85, R151, R85 ;  /* 0x0000005597557220 */ /* 0x000fe40000410000 */
[----:B------:R-:W-:Y:S01]  /*10ea0*/  MUFU.EX2 R192, R192 ;  /* 0x000000c000c07308 */ /* 0x000fe20000000800 */
[C---:B------:R-:W-:Y:S02]  /*10eb0*/  FMUL.FTZ R86, R150.reuse, R86 ;  /* 0x0000005696567220 */ /* 0x040fe40000410000 */
[----:B------:R-:W-:Y:S02]  /*10ec0*/  FMUL.FTZ R87, R150, R87 ;  /* 0x0000005796577220 */ /* 0x000fe40000410000 */
[--C-:B------:R-:W-:Y:S01]  /*10ed0*/  FFMA.FTZ R247, R247, c[0x0][0x2d0], -R161.reuse ;  /* 0x0000b400f7f77a23 */ /* 0x100fe200000108a1 */
[-C--:B-1----:R-:W-:Y:S03]  /*10ee0*/  HMMA.16816.F32 R52, R156, R112.reuse, R52 ;  /* 0x000000709c34723c */ /* 0x082fe60000001834 */
[--C-:B------:R-:W-:Y:S01]  /*10ef0*/  FFMA.FTZ R252, R252, c[0x0][0x2d0], -R161.reuse ;  /* 0x0000b400fcfc7a23 */ /* 0x100fe200000108a1 */
[----:B------:R-:W1:Y:S01]  /*10f00*/  MUFU.EX2 R193, R193 ;  /* 0x000000c100c17308 */ /* 0x000e620000000800 */
[--C-:B------:R-:W-:Y:S02]  /*10f10*/  FFMA.FTZ R251, R251, c[0x0][0x2d0], -R161.reuse ;  /* 0x0000b400fbfb7a23 */ /* 0x100fe400000108a1 */
[--C-:B------:R-:W-:Y:S02]  /*10f20*/  FFMA.FTZ R249, R249, c[0x0][0x2d0], -R161.reuse ;  /* 0x0000b400f9f97a23 */ /* 0x100fe400000108a1 */
[--C-:B------:R-:W-:Y:S01]  /*10f30*/  FFMA.FTZ R162, R162, c[0x0][0x2d0], -R161.reuse ;  /* 0x0000b400a2a27a23 */ /* 0x100fe200000108a1 */
[C---:B------:R-:W-:Y:S02]  /*10f40*/  HMMA.16816.F32 R56, R144.reuse, R112, R56 ;  /* 0x000000709038723c */ /* 0x040fe40000001838 */
[--C-:B------:R-:W-:Y:S02]  /*10f50*/  FFMA.FTZ R160, R160, c[0x0][0x2d0], -R161.reuse ;  /* 0x0000b400a0a07a23 */ /* 0x100fe400000108a1 */
[----:B------:R-:W-:Y:S01]  /*10f60*/  MUFU.EX2 R194, R194 ;  /* 0x000000c200c27308 */ /* 0x000fe20000000800 */
[----:B------:R-:W-:Y:S02]  /*10f70*/  FFMA.FTZ R161, R153, c[0x0][0x2d0], -R161 ;  /* 0x0000b40099a17a23 */ /* 0x000fe400000108a1 */
[----:B------:R-:W-:Y:S01]  /*10f80*/  FFMA.FTZ R179, R151, R234, R179 ;  /* 0x000000ea97b37223 */ /* 0x000fe200000100b3 */
[-C--:B------:R-:W-:Y:S01]  /*10f90*/  HMMA.16816.F32 R60, R144, R114.reuse, R60 ;  /* 0x00000072903c723c */ /* 0x080fe2000000183c */
[----:B------:R-:W-:Y:S03]  /*10fa0*/  MOV R151, R3 ;  /* 0x0000000300977202 */ /* 0x000fe60000000f00 */
[----:B------:R-:W-:Y:S01]  /*10fb0*/  FFMA.FTZ R155, R150, R235, R155 ;  /* 0x000000eb969b7223 */ /* 0x000fe2000001009b */
[----:B------:R-:W-:Y:S01]  /*10fc0*/  MOV R150, R2 ;  /* 0x0000000200967202 */ /* 0x000fe20000000f00 */
[----:B------:R-:W3:Y:S01]  /*10fd0*/  MUFU.EX2 R195, R195 ;  /* 0x000000c300c37308 */ /* 0x000ee20000000800 */
[----:B------:R-:W-:Y:S01]  /*10fe0*/  FFMA.FTZ R181, R149, R232, R181 ;  /* 0x000000e895b57223 */ /* 0x000fe200000100b5 */
[C---:B------:R-:W-:Y:S01]  /*10ff0*/  HMMA.16816.F32 R64, R156.reuse, R114, R64 ;  /* 0x000000729c40723c */ /* 0x040fe20000001840 */
[----:B------:R-:W4:Y:S03]  /*11000*/  LDSM.16.MT88.4 R112, [R212+0x500] ;  /* 0x00050000d470783b */ /* 0x000f260000004200 */
[----:B------:R-:W-:Y:S01]  /*11010*/  FFMA.FTZ R189, R148, R233, R189 ;  /* 0x000000e994bd7223 */ /* 0x000fe200000100bd */
[----:B------:R-:W-:Y:S01]  /*11020*/  MOV R149, R0 ;  /* 0x0000000000957202 */ /* 0x000fe20000000f00 */
[----:B------:R-:W-:Y:S01]  /*11030*/  FADD.FTZ R178, R178, R179 ;  /* 0x000000b3b2b27221 */ /* 0x000fe20000010000 */
[----:B------:R-:W-:Y:S01]  /*11040*/  MOV R148, R152 ;  /* 0x0000009800947202 */ /* 0x000fe20000000f00 */
[-C--:B------:R-:W-:Y:S01]  /*11050*/  HMMA.16816.F32 R68, R156, R100.reuse, R68 ;  /* 0x000000649c44723c */ /* 0x080fe20000001844 */
[----:B------:R-:W-:Y:S03]  /*11060*/  MUFU.EX2 R196, R196 ;  /* 0x000000c400c47308 */ /* 0x000fe60000000800 */
[----:B------:R-:W-:Y:S02]  /*11070*/  FADD.FTZ R154, R154, R155 ;  /* 0x0000009b9a9a7221 */ /* 0x000fe40000010000 */
[----:B------:R-:W-:Y:S02]  /*11080*/  FADD.FTZ R180, R180, R181 ;  /* 0x000000b5b4b47221 */ /* 0x000fe40000010000 */
        /* <DEDUP_REMOVED lines=32> */
[----:B-1----:R-:W-:Y:S03]  /*11290*/  F2FP.PACK_AB R104, R199, R198 ;  /* 0x000000c6c768723e */ /* 0x002fe600000000ff */
[----:B------:R-:W-:Y:S02]  /*112a0*/  FADD.FTZ R198, R198, R185 ;  /* 0x000000b9c6c67221 */ /* 0x000fe40000010000 */
[----:B------:R-:W-:Y:S01]  /*112b0*/  FADD.FTZ R197, R197, R196 ;  /* 0x000000c4c5c57221 */ /* 0x000fe20000010000 */
[----:B------:R-:W-:Y:S01]  /*112c0*/  MUFU.EX2 R247, R247 ;  /* 0x000000f700f77308 */ /* 0x000fe20000000800 */
[-C--:B------:R-:W-:Y:S01]  /*112d0*/  HMMA.16816.F32 R4, R100, R108.reuse, R4 ;  /* 0x0000006c6404723c */ /* 0x080fe20000001804 */
[----:B------:R-:W-:Y:S03]  /*112e0*/  F2FP.PACK_AB R158, R136, R120 ;  /* 0x00000078889e723e */ /* 0x000fe600000000ff */
[----:B------:R-:W-:Y:S01]  /*112f0*/  F2FP.PACK_AB R159, R138, R122 ;  /* 0x0000007a8a9f723e */ /* 0x000fe200000000ff */
[----:B------:R-:W-:Y:S04]  /*11300*/  FADD.FTZ R199, R199, R198 ;  /* 0x000000c6c7c77221 */ /* 0x000fe80000010000 */
[----:B------:R-:W1:Y:S03]  /*11310*/  MUFU.EX2 R252, R252 ;  /* 0x000000fc00fc7308 */ /* 0x000e660000000800 */
[C---:B--2---:R-:W-:Y:S01]  /*11320*/  F2FP.PACK_AB R106, R245.reuse, R244 ;  /* 0x000000f4f56a723e */ /* 0x044fe200000000ff */
[----:B------:R-:W-:Y:S04]  /*11330*/  FADD.FTZ R244, R244, R199 ;  /* 0x000000c7f4f47221 */ /* 0x000fe80000010000 */
[----:B------:R-:W-:Y:S02]  /*11340*/  FADD.FTZ R244, R245, R244 ;  /* 0x000000f4f5f47221 */ /* 0x000fe40000010000 */
        /* <DEDUP_REMOVED lines=101> */
.L_x_433:
[----:B------:R-:W1:Y:S01]  /*119a0*/  SHFL.BFLY PT, R5, R234, 0x2, 0x1f ;  /* 0x0c401f00ea057f89 */ /* 0x000e6200000e0000 */
[----:B------:R-:W-:-:S03]  /*119b0*/  PLOP3.LUT P4, PT, PT, PT, PT, 0x8, 0x0 ;  /* 0x000000000000781c */ /* 0x000fc60003f8e170 */
[----:B------:R-:W2:Y:S04]  /*119c0*/  SHFL.BFLY PT, R6, R235, 0x2, 0x1f ;  /* 0x0c401f00eb067f89 */ /* 0x000ea800000e0000 */
[----:B------:R-:W3:Y:S01]  /*119d0*/  SHFL.BFLY PT, R4, R233, 0x2, 0x1f ;  /* 0x0c401f00e9047f89 */ /* 0x000ee200000e0000 */
[----:B-1----:R-:W-:-:S03]  /*119e0*/  FADD.FTZ R12, R5, R234 ;  /* 0x000000ea050c7221 */ /* 0x002fc60000010000 */
[----:B------:R-:W1:Y:S01]  /*119f0*/  SHFL.BFLY PT, R5, R232, 0x2, 0x1f ;  /* 0x0c401f00e8057f89 */ /* 0x000e6200000e0000 */
[----:B--2---:R-:W-:-:S03]  /*11a00*/  FADD.FTZ R13, R6, R235 ;  /* 0x000000eb060d7221 */ /* 0x004fc60000010000 */
[----:B------:R-:W2:Y:S01]  /*11a10*/  SHFL.BFLY PT, R9, R12, 0x1, 0x1f ;  /* 0x0c201f000c097f89 */ /* 0x000ea200000e0000 */
[----:B---3--:R-:W-:-:S03]  /*11a20*/  FADD.FTZ R11, R4, R233 ;  /* 0x000000e9040b7221 */ /* 0x008fc60000010000 */
[----:B------:R-:W3:Y:S04]  /*11a30*/  SHFL.BFLY PT, R8, R13, 0x1, 0x1f ;  /* 0x0c201f000d087f89 */ /* 0x000ee800000e0000 */
[----:B------:R-:W4:Y:S01]  /*11a40*/  SHFL.BFLY PT, R6, R11, 0x1, 0x1f ;  /* 0x0c201f000b067f89 */ /* 0x000f2200000e0000 */
[----:B-1----:R-:W-:Y:S02]  /*11a50*/  FADD.FTZ R10, R5, R232 ;  /* 0x000000e8050a7221 */ /* 0x002fe40000010000 */
[----:B------:R-:W-:Y:S01]  /*11a60*/  CS2R R4, SRZ ;  /* 0x0000000000047805 */ /* 0x000fe2000001ff00 */
[----:B--2---:R-:W-:Y:S02]  /*11a70*/  FADD.FTZ R9, R12, R9 ;  /* 0x000000090c097221 */ /* 0x004fe40000010000 */
[----:B------:R-:W1:Y:S01]  /*11a80*/  SHFL.BFLY PT, R7, R10, 0x1, 0x1f ;  /* 0x0c201f000a077f89 */ /* 0x000e6200000e0000 */
[----:B------:R-:W-:Y:S01]  /*11a90*/  MOV R12, 0xff800000 ;  /* 0xff800000000c7802 */ /* 0x000fe20000000f00 */
[----:B---3--:R-:W-:Y:S01]  /*11aa0*/  FADD.FTZ R8, R13, R8 ;  /* 0x000000080d087221 */ /* 0x008fe20000010000 */
[----:B------:R-:W-:Y:S01]  /*11ab0*/  FSETP.NE.FTZ.AND P3, PT, R9, RZ, PT ;  /* 0x000000ff0900720b */ /* 0x000fe20003f75000 */
[----:B----4-:R-:W-:-:S03]  /*11ac0*/  FADD.FTZ R6, R6, R11 ;  /* 0x0000000b06067221 */ /* 0x010fc60000010000 */
[----:B------:R-:W-:Y:S02]  /*11ad0*/  FSETP.NE.FTZ.AND P2, PT, R8, RZ, PT ;  /* 0x000000ff0800720b */ /* 0x000fe40003f55000 */
[----:B------:R-:W-:Y:S02]  /*11ae0*/  MOV R11, 0xff800000 ;  /* 0xff800000000b7802 */ /* 0x000fe40000000f00 */
[----:B------:R-:W-:-:S05]  /*11af0*/  FSETP.NE.FTZ.AND P0, PT, R6, RZ, PT ;  /* 0x000000ff0600720b */ /* 0x000fca0003f15000 */
[----:B------:R-:W2:Y:S01]  /*11b00*/  @P3 MUFU.RCP R5, R9 ;  /* 0x0000000900053308 */ /* 0x000ea20000001000 */
[----:B------:R-:W-:-:S03]  /*11b10*/  @P3 MOV R17, 0x3f317218 ;  /* 0x3f31721800113802 */ /* 0x000fc60000000f00 */
[----:B------:R-:W-:Y:S02]  /*11b20*/  @P2 MOV R16, 0x3f317218 ;  /* 0x3f31721800102802 */ /* 0x000fe40000000f00 */
[----:B------:R-:W-:Y:S02]  /*11b30*/  @P3 FMUL.FTZ R17, R17, c[0x0][0x2d0] ;  /* 0x0000b40011113a20 */ /* 0x000fe40000410000 */
[----:B-1----:R-:W-:Y:S01]  /*11b40*/  FADD.FTZ R7, R10, R7 ;  /* 0x000000070a077221 */ /* 0x002fe20000010000 */
[----:B------:R-:W-:Y:S01]  /*11b50*/  MOV R10, RZ ;  /* 0x000000ff000a7202 */ /* 0x000fe20000000f00 */
[----:B------:R-:W-:Y:S01]  /*11b60*/  @P2 MUFU.RCP R4, R8 ;  /* 0x0000000800042308 */ /* 0x000fe20000001000 */
[----:B------:R-:W-:Y:S01]  /*11b70*/  @P0 MOV R14, 0x3f317218 ;  /* 0x3f317218000e0802 */ /* 0x000fe20000000f00 */
[----:B------:R-:W-:Y:S01]  /*11b80*/  @P2 FMUL.FTZ R16, R16, c[0x0][0x2d0] ;  /* 0x0000b40010102a20 */ /* 0x000fe20000410000 */
[----:B------:R-:W-:Y:S01]  /*11b90*/  FSETP.NE.FTZ.AND P1, PT, R7, RZ, PT ;  /* 0x000000ff0700720b */ /* 0x000fe20003f35000 */
[----:B--2---:R-:W-:-:S02]  /*11ba0*/  FMUL.FTZ R144, R5, R144 ;  /* 0x0000009005907220 */ /* 0x004fc40000410000 */
[C---:B------:R-:W-:Y:S02]  /*11bb0*/  FMUL.FTZ R145, R5.reuse, R145 ;  /* 0x0000009105917220 */ /* 0x040fe40000410000 */
[----:B------:R-:W-:Y:S01]  /*11bc0*/  @P0 MUFU.RCP R10, R6 ;  /* 0x00000006000a0308 */ /* 0x000fe20000001000 */
[C---:B------:R-:W-:Y:S02]  /*11bd0*/  FMUL.FTZ R132, R5.reuse, R132 ;  /* 0x0000008405847220 */ /* 0x040fe40000410000 */
[C---:B------:R-:W-:Y:S02]  /*11be0*/  FMUL.FTZ R133, R5.reuse, R133 ;  /* 0x0000008505857220 */ /* 0x040fe40000410000 */
[C---:B------:R-:W-:Y:S02]  /*11bf0*/  FMUL.FTZ R128, R5.reuse, R128 ;  /* 0x0000008005807220 */ /* 0x040fe40000410000 */
[C---:B------:R-:W-:Y:S01]  /*11c00*/  FMUL.FTZ R129, R5.reuse, R129 ;  /* 0x0000008105817220 */ /* 0x040fe20000410000 */
[----:B------:R-:W1:Y:S01]  /*11c10*/  @P3 MUFU.LG2 R9, R9 ;  /* 0x0000000900093308 */ /* 0x000e620000000c00 */
[C---:B------:R-:W-:Y:S01]  /*11c20*/  FMUL.FTZ R116, R5.reuse, R116 ;  /* 0x0000007405747220 */ /* 0x040fe20000410000 */
[----:B------:R-:W-:Y:S01]  /*11c30*/  @P1 MOV R15, 0x3f317218 ;  /* 0x3f317218000f1802 */ /* 0x000fe20000000f00 */
[----:B------:R-:W-:-:S02]  /*11c40*/  FMUL.FTZ R117, R5, R117 ;  /* 0x0000007505757220 */ /* 0x000fc40000410000 */
[C---:B------:R-:W-:Y:S02]  /*11c50*/  FMUL.FTZ R112, R5.reuse, R112 ;  /* 0x0000007005707220 */ /* 0x040fe40000410000 */
[C---:B------:R-:W-:Y:S01]  /*11c60*/  FMUL.FTZ R113, R5.reuse, R113 ;  /* 0x0000007105717220 */ /* 0x040fe20000410000 */
[----:B------:R-:W2:Y:S01]  /*11c70*/  @P2 MUFU.LG2 R8, R8 ;  /* 0x0000000800082308 */ /* 0x000ea20000000c00 */
        /* <DEDUP_REMOVED lines=8> */
[C---:B------:R-:W-:Y:S01]  /*11d00*/  FMUL.FTZ R69, R5.reuse, R69 ;  /* 0x0000004505457220 */ /* 0x040fe20000410000 */
[----:B------:R-:W4:Y:S01]  /*11d10*/  @P0 MUFU.LG2 R6, R6 ;  /* 0x0000000600060308 */ /* 0x000f220000000c00 */
[C---:B------:R-:W-:Y:S02]  /*11d20*/  FMUL.FTZ R80, R5.reuse, R80 ;  /* 0x0000005005507220 */ /* 0x040fe40000410000 */
[C---:B------:R-:W-:Y:S02]  /*11d30*/  FMUL.FTZ R81, R5.reuse, R81 ;  /* 0x0000005105517220 */ /* 0x040fe40000410000 */
[----:B------:R-:W-:-:S02]  /*11d40*/  FMUL.FTZ R84, R5, R84 ;  /* 0x0000005405547220 */ /* 0x000fc40000410000 */
[C---:B------:R-:W-:Y:S02]  /*11d50*/  FMUL.FTZ R85, R5.reuse, R85 ;  /* 0x0000005505557220 */ /* 0x040fe40000410000 */
[C---:B------:R-:W-:Y:S02]  /*11d60*/  FMUL.FTZ R96, R5.reuse, R96 ;  /* 0x0000006005607220 */ /* 0x040fe40000410000 */
[----:B------:R-:W-:Y:S01]  /*11d70*/  FMUL.FTZ R97, R5, R97 ;  /* 0x0000006105617220 */ /* 0x000fe20000410000 */
[----:B------:R-:W-:Y:S01]  /*11d80*/  MOV R5, RZ ;  /* 0x000000ff00057202 */ /* 0x000fe20000000f00 */
[----:B-1----:R-:W-:Y:S02]  /*11d90*/  @P3 FMUL.FTZ R18, R9, 0.69314718246459960938 ;  /* 0x3f31721809123820 */ /* 0x002fe40000410000 */
[----:B--2---:R-:W-:Y:S02]  /*11da0*/  @P2 FMUL.FTZ R9, R8, 0.69314718246459960938 ;  /* 0x3f31721808092820 */ /* 0x004fe40000410000 */
[----:B---3--:R-:W-:Y:S01]  /*11db0*/  @P1 FMUL.FTZ R13, R13, 0.69314718246459960938 ;  /* 0x3f3172180d0d1820 */ /* 0x008fe20000410000 */
[----:B------:R1:W2:Y:S01]  /*11dc0*/  @P1 MUFU.RCP R5, R7 ;  /* 0x0000000700051308 */ /* 0x0002a20000001000 */
[----:B------:R-:W-:-:S02]  /*11dd0*/  @P1 FMUL.FTZ R15, R15, c[0x0][0x2d0] ;  /* 0x0000b4000f0f1a20 */ /* 0x000fc40000410000 */
[----:B----4-:R-:W-:Y:S02]  /*11de0*/  @P0 FMUL.FTZ R19, R6, 0.69314718246459960938 ;  /* 0x3f31721806130820 */ /* 0x010fe40000410000 */
[----:B------:R-:W-:Y:S02]  /*11df0*/  @P0 FMUL.FTZ R14, R14, c[0x0][0x2d0] ;  /* 0x0000b4000e0e0a20 */ /* 0x000fe40000410000 */
[C---:B------:R-:W-:Y:S02]  /*11e00*/  FMUL.FTZ R146, R4.reuse, R146 ;  /* 0x0000009204927220 */ /* 0x040fe40000410000 */
[C---:B------:R-:W-:Y:S02]  /*11e10*/  FMUL.FTZ R147, R4.reuse, R147 ;  /* 0x0000009304937220 */ /* 0x040fe40000410000 */
[C---:B------:R-:W-:Y:S02]  /*11e20*/  FMUL.FTZ R134, R4.reuse, R134 ;  /* 0x0000008604867220 */ /* 0x040fe40000410000 */
[----:B------:R-:W-:-:S02]  /*11e30*/  FMUL.FTZ R135, R4, R135 ;  /* 0x0000008704877220 */ /* 0x000fc40000410000 */
[C---:B------:R-:W-:Y:S01]  /*11e40*/  FMUL.FTZ R130, R4.reuse, R130 ;  /* 0x0000008204827220 */ /* 0x040fe20000410000 */
[----:B-1----:R-:W-:Y:S01]  /*11e50*/  MOV R7, 0xff800000 ;  /* 0xff80000000077802 */ /* 0x002fe20000000f00 */
        /* <DEDUP_REMOVED lines=43> */
[----:B------:R-:W-:Y:S01]  /*12110*/  MOV R10, 0xff800000 ;  /* 0xff800000000a7802 */ /* 0x000fe20000000f00 */
[C---:B--2---:R-:W-:Y:S02]  /*12120*/  FMUL.FTZ R140, R5.reuse, R140 ;  /* 0x0000008c058c7220 */ /* 0x044fe40000410000 */
        /* <DEDUP_REMOVED lines=23> */
[----:B------:R-:W-:Y:S02]  /*122a0*/  @P3 FFMA.FTZ R7, R17, R3, R18 ;  /* 0x0000000311073223 */ /* 0x000fe40000010012 */
[----:B------:R-:W-:Y:S02]  /*122b0*/  @P2 FFMA.FTZ R10, R16, R2, R9 ;  /* 0x00000002100a2223 */ /* 0x000fe40000010009 */
[----:B------:R-:W-:Y:S02]  /*122c0*/  @P1 FFMA.FTZ R11, R15, R0, R13 ;  /* 0x000000000f0b1223 */ /* 0x000fe4000001000d */
[----:B------:R-:W-:-:S02]  /*122d0*/  @P0 FFMA.FTZ R12, R14, R152, R19 ;  /* 0x000000980e0c0223 */ /* 0x000fc40000010013 */
.L_x_379:
[----:B------:R-:W-:Y:S05]  /*122e0*/  @P4 BRA `(.L_x_452) ;  /* 0x00001a9000004947 */ /* 0x000fea0003800000 */
[----:B------:R-:W1:Y:S01]  /*122f0*/  S2R R9, SR_TID.X ;  /* 0x0000000000097919 */ /* 0x000e620000002100 */
[----:B------:R-:W-:Y:S01]  /*12300*/  IMAD R18, RZ, RZ, -UR10 ;  /* 0x8000000aff127e24 */ /* 0x000fe2000f8e02ff */
[----:B------:R-:W-:Y:S01]  /*12310*/  USHF.R.S32.HI UR6, URZ, 0x1f, UR10 ;  /* 0x0000001f3f067899 */ /* 0x000fe2000801140a */
[----:B------:R-:W-:Y:S01]  /*12320*/  IMAD.MOV.U32 R14, RZ, RZ, c[0x0][0x4e8] ;  /* 0x00013a00ff0e7624 */ /* 0x000fe200078e00ff */
[----:B------:R-:W2:Y:S01]  /*12330*/  S2R R3, SR_CTAID.Y ;  /* 0x0000000000037919 */ /* 0x000ea20000002600 */
[----:B------:R-:W-:Y:S01]  /*12340*/  ULDC.64 UR4, c[0x0][0x4d0] ;  /* 0x0001340000047ab9 */ /* 0x000fe20000000a00 */
[----:B------:R-:W-:Y:S01]  /*12350*/  BSSY B0, `(.L_x_453) ;  /* 0x00000c4000007945 */ /* 0x000fe20003800000 */
[----:B------:R-:W-:Y:S01]  /*12360*/  UIMAD UR7, UR6, UR4, URZ ;  /* 0x00000004060772a4 */ /* 0x000fe2000f8e023f */
[----:B------:R-:W3:Y:S01]  /*12370*/  S2R R22, SR_CTAID.Z ;  /* 0x0000000000167919 */ /* 0x000ee20000002700 */
[----:B------:R-:W-:-:S03]  /*12380*/  UIMAD.WIDE.U32 UR8, UR10, UR4, URZ ;  /* 0x000000040a0872a5 */ /* 0x000fc6000f8e003f */
[----:B------:R-:W-:Y:S01]  /*12390*/  BAR.SYNC.DEFER_BLOCKING 0x1, 0x80 ;  /* 0x0042000000007b1d */ /* 0x000fe20000010000 */
[----:B------:R-:W-:Y:S01]  /*123a0*/  UIMAD UR5, UR10, UR5, UR7 ;  /* 0x000000050a0572a4 */ /* 0x000fe2000f8e0207 */
[C---:B------:R-:W-:Y:S01]  /*123b0*/  ISETP.NE.AND P0, PT, R14.reuse, 0x1, PT ;  /* 0x000000010e00780c */ /* 0x040fe20003f05270 */
[----:B------:R-:W-:Y:S02]  /*123c0*/  IMAD.U32 R25, RZ, RZ, UR9 ;  /* 0x00000009ff197e24 */ /* 0x000fe4000f8e00ff */
[----:B------:R-:W-:Y:S01]  /*123d0*/  UIADD3 UR5, UR9, UR5, URZ ;  /* 0x0000000509057290 */ /* 0x000fe2000fffe03f */
[----:B------:R-:W4:Y:S01]  /*123e0*/  S2R R15, SR_CTAID.X ;  /* 0x00000000000f7919 */ /* 0x000f220000002500 */
[----:B------:R-:W-:Y:S02]  /*123f0*/  IMAD.U32 R24, RZ, RZ, UR8 ;  /* 0x00000008ff187e24 */ /* 0x000fe4000f8e00ff */
[----:B------:R-:W-:Y:S02]  /*12400*/  IMAD R14, R14, c[0x0][0x388], RZ ;  /* 0x0000e2000e0e7a24 */ /* 0x000fe400078e02ff */
[----:B------:R-:W-:Y:S01]  /*12410*/  IMAD.U32 R25, RZ, RZ, UR5 ;  /* 0x00000005ff197e24 */ /* 0x000fe2000f8e00ff */
[----:B-1----:R-:W-:Y:S01]  /*12420*/  SHF.R.S32.HI R6, RZ, 0x1f, R9 ;  /* 0x0000001fff067819 */ /* 0x002fe20000011409 */
[----:B------:R-:W-:-:S02]  /*12430*/  ULDC.64 UR4, c[0x0][0x438] ;  /* 0x00010e0000047ab9 */ /* 0x000fc40000000a00 */
[----:B------:R-:W-:Y:S01]  /*12440*/  UIMAD UR6, UR6, UR4, URZ ;  /* 0x00000004060672a4 */ /* 0x000fe2000f8e023f */
[-C--:B------:R-:W-:Y:S01]  /*12450*/  LEA.HI R0, R6, R9.reuse, RZ, 0x2 ;  /* 0x0000000906007211 */ /* 0x080fe200078f10ff */
[----:B--2---:R-:W-:Y:S01]  /*12460*/  IMAD R18, R18, c[0x0][0x550], R3 ;  /* 0x0001540012127a24 */ /* 0x004fe200078e0203 */
[-C--:B------:R-:W-:Y:S01]  /*12470*/  LEA.HI R6, R6, R9.reuse, RZ, 0x5 ;  /* 0x0000000906067211 */ /* 0x080fe200078f28ff */
[----:B------:R-:W-:Y:S01]  /*12480*/  UIMAD.WIDE.U32 UR8, UR10, UR4, URZ ;  /* 0x000000040a0872a5 */ /* 0x000fe2000f8e003f */
[----:B------:R-:W-:Y:S01]  /*12490*/  LOP3.LUT R0, R0, 0xfffffffc, RZ, 0xc0, !PT ;  /* 0xfffffffc00007812 */ /* 0x000fe200078ec0ff */
[----:B------:R-:W-:Y:S01]  /*124a0*/  UIMAD UR4, UR10, UR5, UR6 ;  /* 0x000000050a0472a4 */ /* 0x000fe2000f8e0206 */
[----:B------:R-:W-:Y:S01]  /*124b0*/  LOP3.LUT R2, R6, 0xffffffe0, RZ, 0xc0, !PT ;  /* 0xffffffe006027812 */ /* 0x000fe200078ec0ff */
[----:B---3--:R-:W-:Y:S01]  /*124c0*/  IMAD.WIDE.U32 R24, R22, c[0x0][0x4d8], R24 ;  /* 0x0001360016187a25 */ /* 0x008fe200078e0018 */
[----:B------:R-:W-:Y:S01]  /*124d0*/  IADD3 R0, -R0, R9, RZ ;  /* 0x0000000900007210 */ /* 0x000fe20007ffe1ff */
[----:B------:R-:W-:Y:S01]  /*124e0*/  UIADD3 UR4, UR9, UR4, URZ ;  /* 0x0000000409047290 */ /* 0x000fe2000fffe03f */
[----:B------:R-:W-:Y:S01]  /*124f0*/  SHF.R.S32.HI R19, RZ, 0x5, R6 ;  /* 0x00000005ff137819 */ /* 0x000fe20000011406 */
[----:B------:R-:W-:Y:S01]  /*12500*/  IMAD.IADD R2, R9, 0x1, -R2 ;  /* 0x0000000109027824 */ /* 0x000fe200078e0a02 */
[----:B------:R-:W-:Y:S01]  /*12510*/  LEA.HI R3, R0, R0, RZ, 0x1 ;  /* 0x0000000000037211 */ /* 0x000fe200078f08ff */
[----:B------:R-:W-:Y:S01]  /*12520*/  IMAD.U32 R17, RZ, RZ, UR9 ;  /* 0x00000009ff117e24 */ /* 0x000fe2000f8e00ff */
[----:B------:R-:W-:Y:S01]  /*12530*/  SHF.R.S32.HI R6, RZ, 0x1f, R6 ;  /* 0x0000001fff067819 */ /* 0x000fe20000011406 */
[----:B------:R-:W-:Y:S01]  /*12540*/  IMAD.U32 R17, RZ, RZ, UR4 ;  /* 0x00000004ff117e24 */ /* 0x000fe2000f8e00ff */
[----:B------:R-:W-:-:S02]  /*12550*/  LOP3.LUT R9, R3, 0x1ffffffe, RZ, 0xc0, !PT ;  /* 0x1ffffffe03097812 */ /* 0x000fc400078ec0ff */
[----:B------:R-:W-:Y:S02]  /*12560*/  LEA.HI R6, R6, R19, RZ, 0x2 ;  /* 0x0000001306067211 */ /* 0x000fe400078f10ff */
[----:B------:R-:W-:Y:S01]  /*12570*/  SHF.R.S32.HI R13, RZ, 0x1f, R2 ;  /* 0x0000001fff0d7819 */ /* 0x000fe20000011402 */
[----:B------:R-:W-:Y:S01]  /*12580*/  IMAD.IADD R0, R0, 0x1, -R9 ;  /* 0x0000000100007824 */ /* 0x000fe200078e0a09 */
[----:B------:R-:W-:Y:S02]  /*12590*/  SHF.L.U32 R9, R3, 0x5, RZ ;  /* 0x0000000503097819 */ /* 0x000fe400000006ff */
[----:B------:R-:W-:Y:S02]  /*125a0*/  LOP3.LUT R6, R6, 0xffffffc, RZ, 0xc0, !PT ;  /* 0x0ffffffc06067812 */ /* 0x000fe400078ec0ff */
[----:B------:R-:W-:Y:S02]  /*125b0*/  LOP3.LUT R9, R9, 0xffffffc0, RZ, 0xc0, !PT ;  /* 0xffffffc009097812 */ /* 0x000fe400078ec0ff */
[----:B------:R-:W-:Y:S01]  /*125c0*/  SHF.R.S32.HI R3, RZ, 0x1f, R22 ;  /* 0x0000001fff037819 */ /* 0x000fe20000011416 */
[----:B------:R-:W-:Y:S01]  /*125d0*/  IMAD.IADD R19, R19, 0x1, -R6 ;  /* 0x0000000113137824 */ /* 0x000fe200078e0a06 */
[----:B------:R-:W-:Y:S01]  /*125e0*/  MOV R16, UR8 ;  /* 0x0000000800107c02 */ /* 0x000fe20008000f00 */
[----:B------:R-:W-:Y:S01]  /*125f0*/  IMAD R9, R0, 0x8, R9 ;  /* 0x0000000800097824 */ /* 0x000fe200078e0209 */
[----:B------:R-:W-:Y:S01]  /*12600*/  LEA.HI R0, R13, R2, RZ, 0x2 ;  /* 0x000000020d007211 */ /* 0x000fe200078f10ff */
[C---:B------:R-:W-:Y:S01]  /*12610*/  IMAD R13, R3.reuse, c[0x0][0x4d8], RZ ;  /* 0x00013600030d7a24 */ /* 0x040fe200078e02ff */
[----:B------:R-:W-:Y:S01]  /*12620*/  LOP3.LUT P1, RZ, R2, 0x3, RZ, 0xc0, !PT ;  /* 0x0000000302ff7812 */ /* 0x000fe2000782c0ff */
[----:B------:R-:W-:Y:S01]  /*12630*/  IMAD R3, R3, c[0x0][0x440], RZ ;  /* 0x0001100003037a24 */ /* 0x000fe200078e02ff */
[----:B------:R-:W-:Y:S01]  /*12640*/  SHF.R.S32.HI R8, RZ, 0x2, R0 ;  /* 0x00000002ff087819 */ /* 0x000fe20000011400 */
[----:B------:R-:W-:-:S02]  /*12650*/  IMAD R13, R22, c[0x0][0x4dc], R13 ;  /* 0x00013700160d7a24 */ /* 0x000fc400078e020d */
[C---:B------:R-:W-:Y:S01]  /*12660*/  IMAD R3, R22.reuse, c[0x0][0x444], R3 ;  /* 0x0001110016037a24 */ /* 0x040fe200078e0203 */
[----:B------:R-:W-:Y:S01]  /*12670*/  LEA R8, R19, R8, 0x4 ;  /* 0x0000000813087211 */ /* 0x000fe200078e20ff */
[----:B------:R-:W-:Y:S02]  /*12680*/  IMAD.IADD R25, R25, 0x1, R13 ;  /* 0x0000000119197824 */ /* 0x000fe400078e020d */
[----:B------:R-:W-:Y:S01]  /*12690*/  IMAD.WIDE.U32 R22, R22, c[0x0][0x440], R16 ;  /* 0x0001100016167a25 */ /* 0x000fe200078e0010 */
[----:B------:R-:W-:-:S03]  /*126a0*/  SHF.R.S32.HI R16, RZ, 0x1f, R18 ;  /* 0x0000001fff107819 */ /* 0x000fc60000011412 */
[----:B------:R-:W-:Y:S02]  /*126b0*/  IMAD.IADD R6, R8, 0x1, R9 ;  /* 0x0000000108067824 */ /* 0x000fe400078e0209 */
[----:B------:R-:W-:Y:S02]  /*126c0*/  IMAD.IADD R23, R23, 0x1, R3 ;  /* 0x0000000117177824 */ /* 0x000fe400078e0203 */
[----:B------:R-:W-:Y:S01]  /*126d0*/  IMAD R17, R16, c[0x0][0x448], RZ ;  /* 0x0001120010117a24 */ /* 0x000fe200078e02ff */
[C---:B----4-:R-:W-:Y:S01]  /*126e0*/  LEA R13, R15.reuse, R6, 0x7 ;  /* 0x000000060f0d7211 */ /* 0x050fe200078e38ff */
[----:B------:R-:W-:Y:S01]  /*126f0*/  IMAD.WIDE.U32 R22, R18, c[0x0][0x448], R22 ;  /* 0x0001120012167a25 */ /* 0x000fe200078e0016 */
[----:B------:R-:W-:Y:S02]  /*12700*/  LEA R15, R15, R8, 0x7 ;  /* 0x000000080f0f7211 */ /* 0x000fe400078e38ff */
[----:B------:R-:W-:Y:S01]  /*12710*/  MOV R6, R13 ;  /* 0x0000000d00067202 */ /* 0x000fe20000000f00 */
[----:B------:R-:W-:Y:S01]  /*12720*/  @P0 IMAD.HI.U32 R19, R13, c[0x0][0x4ec], RZ ;  /* 0x00013b000d130a27 */ /* 0x000fe200078e00ff */
[----:B------:R-:W-:-:S03]  /*12730*/  ISETP.GE.OR P4, PT, R15, R14, P1 ;  /* 0x0000000e0f00720c */ /* 0x000fc60000f86670 */
[----:B------:R-:W-:-:S04]  /*12740*/  @P0 IMAD.HI.U32 R9, R13, c[0x0][0x4ec], RZ ;  /* 0x00013b000d090a27 */ /* 0x000fc800078e00ff */
[----:B------:R-:W-:Y:S01]  /*12750*/  IMAD.MOV.U32 R3, RZ, RZ, R13 ;  /* 0x000000ffff037224 */ /* 0x000fe200078e000d */
[----:B------:R-:W-:Y:S01]  /*12760*/  @P0 SHF.R.U32.HI R3, RZ, c[0x0][0x4f0], R19 ;  /* 0x00013c00ff030a19 */ /* 0x000fe20000011613 */
[----:B------:R-:W-:Y:S01]  /*12770*/  IMAD R17, R18, c[0x0][0x44c], R17 ;  /* 0x0001130012117a24 */ /* 0x000fe200078e0211 */
[----:B------:R-:W-:Y:S01]  /*12780*/  @P0 SHF.R.U32.HI R6, RZ, c[0x0][0x4f0], R9 ;  /* 0x00013c00ff060a19 */ /* 0x000fe20000011609 */
[----:B------:R-:W-:Y:S02]  /*12790*/  IMAD R9, R16, c[0x0][0x4e0], RZ ;  /* 0x0001380010097a24 */ /* 0x000fe400078e02ff */
[----:B------:R-:W-:Y:S02]  /*127a0*/  IMAD.MOV R20, RZ, RZ, -R3 ;  /* 0x000000ffff147224 */ /* 0x000fe400078e0a03 */
[C---:B------:R-:W-:Y:S01]  /*127b0*/  IMAD R16, R18.reuse, c[0x0][0x4e4], R9 ;  /* 0x0001390012107a24 */ /* 0x040fe200078e0209 */
[----:B------:R-:W-:Y:S01]  /*127c0*/  SHF.R.S32.HI R9, RZ, 0x1f, R6 ;  /* 0x0000001fff097819 */ /* 0x000fe20000011406 */
[----:B------:R-:W-:-:S04]  /*127d0*/  IMAD.WIDE.U32 R18, R18, c[0x0][0x4e0], R24 ;  /* 0x0001380012127a25 */ /* 0x000fc800078e0018 */
[----:B------:R-:W-:Y:S01]  /*127e0*/  IMAD R20, R20, c[0x0][0x4e8], R13 ;  /* 0x00013a0014147a24 */ /* 0x000fe200078e020d */
[----:B------:R-:W-:Y:S01]  /*127f0*/  IADD3 R18, P0, R3, R18, RZ ;  /* 0x0000001203127210 */ /* 0x000fe20007f1e0ff */
[----:B------:R-:W-:Y:S01]  /*12800*/  IMAD.IADD R23, R23, 0x1, R17 ;  /* 0x0000000117177824 */ /* 0x000fe200078e0211 */
[----:B------:R-:W-:Y:S01]  /*12810*/  SHF.R.S32.HI R17, RZ, 0x1f, R3 ;  /* 0x0000001fff117819 */ /* 0x000fe20000011403 */
[----:B------:R-:W-:Y:S01]  /*12820*/  IMAD R9, R9, c[0x0][0x430], RZ ;  /* 0x00010c0009097a24 */ /* 0x000fe200078e02ff */
[----:B------:R-:W-:Y:S02]  /*12830*/  SHF.R.S32.HI R3, RZ, 0x1f, R20 ;  /* 0x0000001fff037819 */ /* 0x000fe40000011414 */
[----:B------:R-:W-:Y:S01]  /*12840*/  IADD3.X R19, R17, R19, R16, P0, !PT ;  /* 0x0000001311137210 */ /* 0x000fe200007fe410 */
[----:B------:R-:W-:-:S04]  /*12850*/  IMAD.WIDE.U32 R16, R6, c[0x0][0x430], R22 ;  /* 0x00010c0006107a25 */ /* 0x000fc800078e0016 */
[----:B------:R-:W-:Y:S02]  /*12860*/  IMAD R3, R3, c[0x0][0x4c8], RZ ;  /* 0x0001320003037a24 */ /* 0x000fe400078e02ff */
[C---:B------:R-:W-:Y:S01]  /*12870*/  IMAD R9, R6.reuse, c[0x0][0x434], R9 ;  /* 0x00010d0006097a24 */ /* 0x040fe200078e0209 */
[----:B------:R-:W-:Y:S01]  /*12880*/  IADD3 R6, -R6, RZ, RZ ;  /* 0x000000ff06067210 */ /* 0x000fe20007ffe1ff */
[----:B------:R-:W-:-:S04]  /*12890*/  IMAD.WIDE.U32 R18, R20, c[0x0][0x4c8], R18 ;  /* 0x0001320014127a25 */ /* 0x000fc800078e0012 */
[----:B------:R-:W-:Y:S01]  /*128a0*/  IMAD R3, R20, c[0x0][0x4cc], R3 ;  /* 0x0001330014037a24 */ /* 0x000fe200078e0203 */
[----:B------:R-:W-:Y:S01]  /*128b0*/  LEA R25, P0, R18, c[0x0][0x4a8], 0x2 ;  /* 0x00012a0012197a11 */ /* 0x000fe200078010ff */
[----:B------:R-:W-:Y:S02]  /*128c0*/  IMAD R6, R6, c[0x0][0x4e8], R13 ;  /* 0x00013a0006067a24 */ /* 0x000fe400078e020d */
[----:B------:R-:W-:Y:S02]  /*128d0*/  IMAD.IADD R13, R19, 0x1, R3 ;  /* 0x00000001130d7824 */ /* 0x000fe400078e0203 */
[----:B------:R-:W-:Y:S01]  /*128e0*/  SHFL.IDX PT, R22, R25, RZ, 0x1c1f ;  /* 0x001c1fff19167589 */ /* 0x000fe200000e0000 */
[----:B------:R-:W-:Y:S01]  /*128f0*/  IMAD.IADD R9, R17, 0x1, R9 ;  /* 0x0000000111097824 */ /* 0x000fe200078e0209 */
[----:B------:R-:W-:Y:S01]  /*12900*/  SHF.R.S32.HI R3, RZ, 0x1f, R6 ;  /* 0x0000001fff037819 */ /* 0x000fe20000011406 */
[----:B------:R-:W-:Y:S01]  /*12910*/  IMAD.MOV.U32 R8, RZ, RZ, R16 ;  /* 0x000000ffff087224 */ /* 0x000fe200078e0010 */
[----:B------:R-:W-:Y:S01]  /*12920*/  LEA.HI.X R24, R18, c[0x0][0x4ac], R13, 0x2, P0 ;  /* 0x00012b0012187a11 */ /* 0x000fe200000f140d */
[----:B------:R-:W-:Y:S01]  /*12930*/  SHFL.IDX PT, R20, R25, 0x1, 0x1c1f ;  /* 0x003c1f0019147f89 */ /* 0x000fe200000e0000 */
[C---:B------:R-:W-:Y:S01]  /*12940*/  IADD3 R13, R15.reuse, 0x8, RZ ;  /* 0x000000080f0d7810 */ /* 0x040fe20007ffe0ff */
[C---:B------:R-:W-:Y:S01]  /*12950*/  IMAD.WIDE.U32 R26, R6.reuse, c[0x0][0x428], R8 ;  /* 0x00010a00061a7a25 */ /* 0x040fe200078e0008 */
[C---:B------:R-:W-:Y:S01]  /*12960*/  IADD3 R9, R15.reuse, 0x40, RZ ;  /* 0x000000400f097810 */ /* 0x040fe20007ffe0ff */
[----:B------:R-:W1:Y:S01]  /*12970*/  SHFL.IDX PT, R23, R24, RZ, 0x1c1f ;  /* 0x001c1fff18177589 */ /* 0x000e6200000e0000 */
[----:B------:R-:W-:Y:S01]  /*12980*/  IADD3 R8, R15, 0x48, RZ ;  /* 0x000000480f087810 */ /* 0x000fe20007ffe0ff */
[----:B------:R-:W-:Y:S01]  /*12990*/  IMAD R3, R3, c[0x0][0x428], RZ ;  /* 0x00010a0003037a24 */ /* 0x000fe200078e02ff */
[-C--:B------:R-:W-:Y:S01]  /*129a0*/  ISETP.GE.OR P3, PT, R13, R14.reuse, P1 ;  /* 0x0000000e0d00720c */ /* 0x080fe20000f66670 */
[----:B------:R-:W2:Y:S01]  /*129b0*/  SHFL.IDX PT, R21, R24, 0x1, 0x1c1f ;  /* 0x003c1f0018157f89 */ /* 0x000ea200000e0000 */
[-C--:B------:R-:W-:Y:S01]  /*129c0*/  ISETP.GE.OR P2, PT, R9, R14.reuse, P1 ;  /* 0x0000000e0900720c */ /* 0x080fe20000f46670 */
[----:B------:R-:W-:Y:S01]  /*129d0*/  IMAD R3, R6, c[0x0][0x42c], R3 ;  /* 0x00010b0006037a24 */ /* 0x000fe200078e0203 */
[-C--:B------:R-:W-:Y:S01]  /*129e0*/  ISETP.GE.OR P1, PT, R8, R14.reuse, P1 ;  /* 0x0000000e0800720c */ /* 0x080fe20000f26670 */
[----:B------:R-:W-:Y:S01]  /*129f0*/  SHFL.IDX PT, R18, R25, 0x2, 0x1c1f ;  /* 0x005c1f0019127f89 */ /* 0x000fe200000e0000 */
[----:B------:R-:W-:Y:S01]  /*12a00*/  LEA R6, P0, R26, c[0x0][0x400], 0x2 ;  /* 0x000100001a067a11 */ /* 0x000fe200078010ff */
[----:B------:R-:W-:Y:S01]  /*12a10*/  IMAD.IADD R3, R27, 0x1, R3 ;  /* 0x000000011b037824 */ /* 0x000fe200078e0203 */
[-C--:B------:R-:W-:Y:S01]  /*12a20*/  ISETP.GE.AND P5, PT, R9, R14.reuse, PT ;  /* 0x0000000e0900720c */ /* 0x080fe20003fa6270 */
[----:B------:R-:W3:Y:S01]  /*12a30*/  SHFL.IDX PT, R19, R24, 0x2, 0x1c1f ;  /* 0x005c1f0018137f89 */ /* 0x000ee200000e0000 */
[----:B------:R-:W-:-:S02]  /*12a40*/  ISETP.GE.AND P6, PT, R8, R14, PT ;  /* 0x0000000e0800720c */ /* 0x000fc40003fc6270 */
[----:B------:R-:W-:Y:S01]  /*12a50*/  LEA.HI.X R3, R26, c[0x0][0x404], R3, 0x2, P0 ;  /* 0x000101001a037a11 */ /* 0x000fe200000f1403 */
[----:B------:R-:W-:Y:S01]  /*12a60*/  SHFL.IDX PT, R16, R25, 0x3, 0x1c1f ;  /* 0x007c1f0019107f89 */ /* 0x000fe200000e0000 */
[-C--:B------:R-:W-:Y:S02]  /*12a70*/  ISETP.GE.AND P0, PT, R13, R14.reuse, PT ;  /* 0x0000000e0d00720c */ /* 0x080fe40003f06270 */
[----:B------:R-:W-:Y:S01]  /*12a80*/  LOP3.LUT R13, R0, 0x7ffffffc, RZ, 0xc0, !PT ;  /* 0x7ffffffc000d7812 */ /* 0x000fe200078ec0ff */
[----:B------:R-:W4:Y:S04]  /*12a90*/  SHFL.IDX PT, R17, R24, 0x3, 0x1c1f ;  /* 0x007c1f0018117f89 */ /* 0x000f2800000e0000 */
[----:B-1----:R1:W-:Y:S04]  /*12aa0*/  @!P4 ST.E [R22.64], R7 ;  /* 0x000000071600c985 */ /* 0x0023e8000c10190c */
[----:B--2---:R2:W-:Y:S04]  /*12ab0*/  @!P3 ST.E [R20.64], R10 ;  /* 0x0000000a1400b985 */ /* 0x0045e8000c10190c */
[----:B------:R2:W2:Y:S04]  /*12ac0*/  SHFL.IDX PT, R24, R6, RZ, 0x1c1f ;  /* 0x001c1fff06187589 */ /* 0x0004a800000e0000 */
[----:B---3--:R3:W-:Y:S04]  /*12ad0*/  @!P2 ST.E [R18.64], R11 ;  /* 0x0000000b1200a985 */ /* 0x0087e8000c10190c */
[----:B------:R3:W2:Y:S04]  /*12ae0*/  SHFL.IDX PT, R25, R3, RZ, 0x1c1f ;  /* 0x001c1fff03197589 */ /* 0x0006a800000e0000 */
[----:B----4-:R3:W-:Y:S01]  /*12af0*/  @!P1 ST.E [R16.64], R12 ;  /* 0x0000000c10009985 */ /* 0x0107e2000c10190c */
[----:B------:R-:W-:-:S02]  /*12b00*/  ISETP.GE.AND P1, PT, R15, R14, PT ;  /* 0x0000000e0f00720c */ /* 0x000fc40003f26270 */
[----:B-1----:R-:W-:-:S05]  /*12b10*/  IADD3 R7, R2, -R13, RZ ;  /* 0x8000000d02077210 */ /* 0x002fca0007ffe0ff */
[----:B------:R-:W-:-:S06]  /*12b20*/  IMAD.SHL.U32 R7, R7, 0x2, RZ ;  /* 0x0000000207077824 */ /* 0x000fcc00078e00ff */
[----:B------:R-:W-:Y:S05]  /*12b30*/  @P1 BRA `(.L_x_454) ;  /* 0x0000045000001947 */ /* 0x000fea0003800000 */
[C---:B---3--:R-:W-:Y:S02]  /*12b40*/  IADD3 R11, R7.reuse, 0x8, RZ ;  /* 0x00000008070b7810 */ /* 0x048fe40007ffe0ff */
[C---:B------:R-:W-:Y:S02]  /*12b50*/  IADD3 R9, R7.reuse, 0x10, RZ ;  /* 0x0000001007097810 */ /* 0x040fe40007ffe0ff */
[----:B------:R-:W-:Y:S02]  /*12b60*/  IADD3 R0, R7, 0x18, RZ ;  /* 0x0000001807007810 */ /* 0x000fe40007ffe0ff */
[----:B------:R-:W-:Y:S02]  /*12b70*/  ISETP.GE.AND P3, PT, R11, c[0x0][0x3c8], PT ;  /* 0x0000f2000b007a0c */ /* 0x000fe40003f66270 */
[----:B------:R-:W-:Y:S02]  /*12b80*/  ISETP.GE.AND P2, PT, R9, c[0x0][0x3c8], PT ;  /* 0x0000f20009007a0c */ /* 0x000fe40003f46270 */
[----:B------:R-:W-:-:S02]  /*12b90*/  ISETP.GE.AND P1, PT, R0, c[0x0][0x3c8], PT ;  /* 0x0000f20000007a0c */ /* 0x000fc40003f26270 */
[C---:B------:R-:W-:Y:S02]  /*12ba0*/  ISETP.GE.AND P4, PT, R7.reuse, c[0x0][0x3c8], PT ;  /* 0x0000f20007007a0c */ /* 0x040fe40003f86270 */
[C---:B------:R-:W-:Y:S02]  /*12bb0*/  IADD3 R14, R7.reuse, 0x28, RZ ;  /* 0x00000028070e7810 */ /* 0x040fe40007ffe0ff */
[----:B------:R-:W-:-:S03]  /*12bc0*/  IADD3 R2, R7, 0x30, RZ ;  /* 0x0000003007027810 */ /* 0x000fc60007ffe0ff */
[----:B------:R-:W-:Y:S02]  /*12bd0*/  @!P3 LEA.HI R11, R11, R11, RZ, 0x1 ;  /* 0x0000000b0b0bb211 */ /* 0x000fe400078f08ff */
[----:B------:R-:W-:Y:S02]  /*12be0*/  @!P2 LEA.HI R9, R9, R9, RZ, 0x1 ;  /* 0x000000090909a211 */ /* 0x000fe400078f08ff */
[----:B------:R-:W-:Y:S02]  /*12bf0*/  @!P1 LEA.HI R0, R0, R0, RZ, 0x1 ;  /* 0x0000000000009211 */ /* 0x000fe400078f08ff */
[----:B------:R-:W-:Y:S01]  /*12c00*/  @!P3 LOP3.LUT R11, R11, 0xfffffffe, RZ, 0xc0, !PT ;  /* 0xfffffffe0b0bb812 */ /* 0x000fe200078ec0ff */
[--C-:B--2---:R-:W-:Y:S01]  /*12c10*/  @!P4 IMAD.WIDE R12, R7, 0x4, R24.reuse ;  /* 0x00000004070cc825 */ /* 0x104fe200078e0218 */
[----:B------:R-:W-:Y:S02]  /*12c20*/  @!P2 LOP3.LUT R9, R9, 0xfffffffe, RZ, 0xc0, !PT ;  /* 0xfffffffe0909a812 */ /* 0x000fe400078ec0ff */
[----:B------:R-:W-:Y:S01]  /*12c30*/  @!P1 LOP3.LUT R15, R0, 0xfffffffe, RZ, 0xc0, !PT ;  /* 0xfffffffe000f9812 */ /* 0x000fe200078ec0ff */
[--C-:B------:R-:W-:Y:S01]  /*12c40*/  @!P3 IMAD.WIDE R10, R11, 0x4, R24.reuse ;  /* 0x000000040b0ab825 */ /* 0x100fe200078e0218 */
[----:B------:R-:W-:Y:S01]  /*12c50*/  IADD3 R0, R7, 0x20, RZ ;  /* 0x0000002007007810 */ /* 0x000fe20007ffe0ff */
[----:B------:R1:W-:Y:S02]  /*12c60*/  @!P4 ST.E.64 [R12.64], R144 ;  /* 0x000000900c00c985 */ /* 0x0003e4000c101b0c */
[--C-:B------:R-:W-:Y:S01]  /*12c70*/  @!P2 IMAD.WIDE R8, R9, 0x4, R24.reuse ;  /* 0x000000040908a825 */ /* 0x100fe200078e0218 */
[----:B------:R-:W-:Y:S01]  /*12c80*/  ISETP.GE.AND P4, PT, R0, c[0x0][0x3c8], PT ;  /* 0x0000f20000007a0c */ /* 0x000fe20003f86270 */
[----:B------:R2:W-:Y:S01]  /*12c90*/  @!P3 ST.E.64 [R10.64], R132 ;  /* 0x000000840a00b985 */ /* 0x0005e2000c101b0c */
[----:B------:R-:W-:Y:S01]  /*12ca0*/  ISETP.GE.AND P3, PT, R14, c[0x0][0x3c8], PT ;  /* 0x0000f2000e007a0c */ /* 0x000fe20003f66270 */
[----:B------:R-:W-:Y:S01]  /*12cb0*/  @!P1 IMAD.WIDE R16, R15, 0x4, R24 ;  /* 0x000000040f109825 */ /* 0x000fe200078e0218 */
[----:B------:R-:W-:Y:S01]  /*12cc0*/  IADD3 R15, R7, 0x38, RZ ;  /* 0x00000038070f7810 */ /* 0x000fe20007ffe0ff */
[----:B------:R3:W-:Y:S01]  /*12cd0*/  @!P2 ST.E.64 [R8.64], R128 ;  /* 0x000000800800a985 */ /* 0x0007e2000c101b0c */
[----:B------:R-:W-:-:S03]  /*12ce0*/  ISETP.GE.AND P2, PT, R2, c[0x0][0x3c8], PT ;  /* 0x0000f20002007a0c */ /* 0x000fc60003f46270 */
[----:B------:R4:W-:Y:S01]  /*12cf0*/  @!P1 ST.E.64 [R16.64], R116 ;  /* 0x0000007410009985 */ /* 0x0009e2000c101b0c */
[----:B------:R-:W-:-:S03]  /*12d00*/  ISETP.GE.AND P1, PT, R15, c[0x0][0x3c8], PT ;  /* 0x0000f2000f007a0c */ /* 0x000fc60003f26270 */
[----:B------:R-:W-:Y:S02]  /*12d10*/  @!P4 LEA.HI R0, R0, R0, RZ, 0x1 ;  /* 0x000000000000c211 */ /* 0x000fe400078f08ff */
[----:B------:R-:W-:-:S04]  /*12d20*/  @!P3 LEA.HI R14, R14, R14, RZ, 0x1 ;  /* 0x0000000e0e0eb211 */ /* 0x000fc800078f08ff */
[----:B------:R-:W-:-:S04]  /*12d30*/  @!P2 LEA.HI R2, R2, R2, RZ, 0x1 ;  /* 0x000000020202a211 */ /* 0x000fc800078f08ff */
[----:B------:R-:W-:Y:S02]  /*12d40*/  @!P1 LEA.HI R15, R15, R15, RZ, 0x1 ;  /* 0x0000000f0f0f9211 */ /* 0x000fe400078f08ff */
[----:B-1----:R-:W-:Y:S02]  /*12d50*/  @!P2 LOP3.LUT R13, R2, 0xfffffffe, RZ, 0xc0, !PT ;  /* 0xfffffffe020da812 */ /* 0x002fe400078ec0ff */
[----:B------:R-:W-:Y:S02]  /*12d60*/  @!P1 LOP3.LUT R15, R15, 0xfffffffe, RZ, 0xc0, !PT ;  /* 0xfffffffe0f0f9812 */ /* 0x000fe400078ec0ff */
[----:B--2---:R-:W-:Y:S01]  /*12d70*/  @!P3 LOP3.LUT R11, R14, 0xfffffffe, RZ, 0xc0, !PT ;  /* 0xfffffffe0e0bb812 */ /* 0x004fe200078ec0ff */
[--C-:B------:R-:W-:Y:S01]  /*12d80*/  @!P2 IMAD.WIDE R12, R13, 0x4, R24.reuse ;  /* 0x000000040d0ca825 */ /* 0x100fe200078e0218 */
[----:B------:R-:W-:Y:S02]  /*12d90*/  IADD3 R2, R7, 0x48, RZ ;  /* 0x0000004807027810 */ /* 0x000fe40007ffe0ff */
[----:B---3--:R-:W-:Y:S01]  /*12da0*/  @!P4 LOP3.LUT R9, R0, 0xfffffffe, RZ, 0xc0, !PT ;  /* 0xfffffffe0009c812 */ /* 0x008fe200078ec0ff */
[----:B------:R-:W-:Y:S01]  /*12db0*/  @!P3 IMAD.WIDE R10, R11, 0x4, R24 ;  /* 0x000000040b0ab825 */ /* 0x000fe200078e0218 */
[----:B------:R-:W-:-:S02]  /*12dc0*/  IADD3 R0, R7, 0x40, RZ ;  /* 0x0000004007007810 */ /* 0x000fc40007ffe0ff */
[----:B----4-:R-:W-:Y:S01]  /*12dd0*/  IADD3 R17, R7, 0x50, RZ ;  /* 0x0000005007117810 */ /* 0x010fe20007ffe0ff */
[----:B------:R-:W-:Y:S01]  /*12de0*/  @!P4 IMAD.WIDE R8, R9, 0x4, R24 ;  /* 0x000000040908c825 */ /* 0x000fe200078e0218 */
[----:B------:R-:W-:-:S03]  /*12df0*/  IADD3 R16, R7, 0x58, RZ ;  /* 0x0000005807107810 */ /* 0x000fc60007ffe0ff */
[----:B------:R-:W-:Y:S01]  /*12e00*/  @!P1 IMAD.WIDE R14, R15, 0x4, R24 ;  /* 0x000000040f0e9825 */ /* 0x000fe200078e0218 */
[----:B------:R1:W-:Y:S01]  /*12e10*/  @!P4 ST.E.64 [R8.64], R112 ;  /* 0x000000700800c985 */ /* 0x0003e2000c101b0c */
[----:B------:R-:W-:-:S03]  /*12e20*/  ISETP.GE.AND P4, PT, R0, c[0x0][0x3c8], PT ;  /* 0x0000f20000007a0c */ /* 0x000fc60003f86270 */
[----:B------:R2:W-:Y:S01]  /*12e30*/  @!P3 ST.E.64 [R10.64], R100 ;  /* 0x000000640a00b985 */ /* 0x0005e2000c101b0c */
[----:B------:R-:W-:-:S03]  /*12e40*/  ISETP.GE.AND P3, PT, R2, c[0x0][0x3c8], PT ;  /* 0x0000f20002007a0c */ /* 0x000fc60003f66270 */
[----:B------:R3:W-:Y:S01]  /*12e50*/  @!P2 ST.E.64 [R12.64], R52 ;  /* 0x000000340c00a985 */ /* 0x0007e2000c101b0c */
[----:B------:R-:W-:-:S03]  /*12e60*/  ISETP.GE.AND P2, PT, R17, c[0x0][0x3c8], PT ;  /* 0x0000f20011007a0c */ /* 0x000fc60003f46270 */
[----:B------:R4:W-:Y:S01]  /*12e70*/  @!P1 ST.E.64 [R14.64], R64 ;  /* 0x000000400e009985 */ /* 0x0009e2000c101b0c */
[----:B------:R-:W-:Y:S02]  /*12e80*/  ISETP.GE.AND P1, PT, R16, c[0x0][0x3c8], PT ;  /* 0x0000f20010007a0c */ /* 0x000fe40003f26270 */
[----:B------:R-:W-:-:S03]  /*12e90*/  @!P4 LEA.HI R0, R0, R0, RZ, 0x1 ;  /* 0x000000000000c211 */ /* 0x000fc600078f08ff */
[----:B------:R-:W-:-:S04]  /*12ea0*/  @!P3 LEA.HI R2, R2, R2, RZ, 0x1 ;  /* 0x000000020202b211 */ /* 0x000fc800078f08ff */
[----:B------:R-:W-:-:S04]  /*12eb0*/  @!P2 LEA.HI R17, R17, R17, RZ, 0x1 ;  /* 0x000000111111a211 */ /* 0x000fc800078f08ff */
[----:B------:R-:W-:Y:S02]  /*12ec0*/  @!P1 LEA.HI R16, R16, R16, RZ, 0x1 ;  /* 0x0000001010109211 */ /* 0x000fe400078f08ff */
[----:B------:R-:W-:Y:S02]  /*12ed0*/  @!P2 LOP3.LUT R17, R17, 0xfffffffe, RZ, 0xc0, !PT ;  /* 0xfffffffe1111a812 */ /* 0x000fe400078ec0ff */
[----:B-1----:R-:W-:Y:S02]  /*12ee0*/  @!P4 LOP3.LUT R9, R0, 0xfffffffe, RZ, 0xc0, !PT ;  /* 0xfffffffe0009c812 */ /* 0x002fe400078ec0ff */
[----:B--2---:R-:W-:-:S03]  /*12ef0*/  @!P3 LOP3.LUT R11, R2, 0xfffffffe, RZ, 0xc0, !PT ;  /* 0xfffffffe020bb812 */ /* 0x004fc600078ec0ff */
[----:B------:R-:W-:Y:S01]  /*12f00*/  @!P4 IMAD.WIDE R8, R9, 0x4, R24 ;  /* 0x000000040908c825 */ /* 0x000fe200078e0218 */
[----:B---3--:R-:W-:-:S03]  /*12f10*/  @!P1 LOP3.LUT R13, R16, 0xfffffffe, RZ, 0xc0, !PT ;  /* 0xfffffffe100d9812 */ /* 0x008fc600078ec0ff */
[--C-:B------:R-:W-:Y:S01]  /*12f20*/  @!P3 IMAD.WIDE R10, R11, 0x4, R24.reuse ;  /* 0x000000040b0ab825 */ /* 0x100fe200078e0218 */
[----:B------:R1:W-:Y:S03]  /*12f30*/  @!P4 ST.E.64 [R8.64], R68 ;  /* 0x000000440800c985 */ /* 0x0003e6000c101b0c */
[--C-:B----4-:R-:W-:Y:S01]  /*12f40*/  @!P2 IMAD.WIDE R14, R17, 0x4, R24.reuse ;  /* 0x00000004110ea825 */ /* 0x110fe200078e0218 */
[----:B------:R1:W-:Y:S03]  /*12f50*/  @!P3 ST.E.64 [R10.64], R80 ;  /* 0x000000500a00b985 */ /* 0x0003e6000c101b0c */
[----:B------:R-:W-:Y:S01]  /*12f60*/  @!P1 IMAD.WIDE R24, R13, 0x4, R24 ;  /* 0x000000040d189825 */ /* 0x000fe200078e0218 */
[----:B------:R1:W-:Y:S04]  /*12f70*/  @!P2 ST.E.64 [R14.64], R84 ;  /* 0x000000540e00a985 */ /* 0x0003e8000c101b0c */
[----:B------:R1:W-:Y:S02]  /*12f80*/  @!P1 ST.E.64 [R24.64], R96 ;  /* 0x0000006018009985 */ /* 0x0003e4000c101b0c */
.L_x_454:
[----:B------:R-:W-:Y:S05]  /*12f90*/  BSYNC B0 ;  /* 0x0000000000007941 */ /* 0x000fea0003800000 */
.L_x_453:
[----:B------:R4:W1:Y:S01]  /*12fa0*/  SHFL.IDX PT, R13, R3, 0x1, 0x1c1f ;  /* 0x003c1f00030d7f89 */ /* 0x00086200000e0000 */
[----:B------:R-:W-:Y:S03]  /*12fb0*/  BSSY B0, `(.L_x_455) ;  /* 0x0000048000007945 */ /* 0x000fe60003800000 */
[----:B---3--:R4:W3:Y:S01]  /*12fc0*/  SHFL.IDX PT, R12, R6, 0x1, 0x1c1f ;  /* 0x003c1f00060c7f89 */ /* 0x0088e200000e0000 */
[----:B------:R-:W-:Y:S05]  /*12fd0*/  @P0 BRA `(.L_x_456) ;  /* 0x0000045000000947 */ /* 0x000fea0003800000 */
[C---:B-1----:R-:W-:Y:S02]  /*12fe0*/  IADD3 R11, R7.reuse, 0x8, RZ ;  /* 0x00000008070b7810 */ /* 0x042fe40007ffe0ff */
[----:B------:R-:W-:-:S02]  /*12ff0*/  ISETP.GE.AND P1, PT, R7, c[0x0][0x3c8], PT ;  /* 0x0000f20007007a0c */ /* 0x000fc40003f26270 */
[----:B------:R-:W-:Y:S02]  /*13000*/  ISETP.GE.AND P0, PT, R11, c[0x0][0x3c8], PT ;  /* 0x0000f2000b007a0c */ /* 0x000fe40003f06270 */
[C---:B--2---:R-:W-:Y:S02]  /*13010*/  IADD3 R10, R7.reuse, 0x10, RZ ;  /* 0x00000010070a7810 */ /* 0x044fe40007ffe0ff */
[C---:B------:R-:W-:Y:S02]  /*13020*/  IADD3 R9, R7.reuse, 0x18, RZ ;  /* 0x0000001807097810 */ /* 0x040fe40007ffe0ff */
[----:B------:R-:W-:Y:S02]  /*13030*/  ISETP.GE.AND P4, PT, R10, c[0x0][0x3c8], PT ;  /* 0x0000f2000a007a0c */ /* 0x000fe40003f86270 */
[----:B------:R-:W-:Y:S02]  /*13040*/  IADD3 R8, R7, 0x20, RZ ;  /* 0x0000002007087810 */ /* 0x000fe40007ffe0ff */
[----:B------:R-:W-:Y:S01]  /*13050*/  ISETP.GE.AND P3, PT, R9, c[0x0][0x3c8], PT ;  /* 0x0000f20009007a0c */ /* 0x000fe20003f66270 */
[C---:B---3--:R-:W-:Y:S01]  /*13060*/  @!P1 IMAD.WIDE R14, R7.reuse, 0x4, R12 ;  /* 0x00000004070e9825 */ /* 0x048fe200078e020c */
[----:B------:R-:W-:-:S02]  /*13070*/  IADD3 R2, R7, 0x28, RZ ;  /* 0x0000002807027810 */ /* 0x000fc40007ffe0ff */
[----:B------:R-:W-:Y:S02]  /*13080*/  @!P0 LEA.HI R11, R11, R11, RZ, 0x1 ;  /* 0x0000000b0b0b8211 */ /* 0x000fe400078f08ff */
[----:B------:R-:W-:Y:S01]  /*13090*/  IADD3 R0, R7, 0x30, RZ ;  /* 0x0000003007007810 */ /* 0x000fe20007ffe0ff */
[----:B------:R1:W-:Y:S01]  /*130a0*/  @!P1 ST.E.64 [R14.64], R146 ;  /* 0x000000920e009985 */ /* 0x0003e2000c101b0c */
[----:B------:R-:W-:Y:S02]  /*130b0*/  @!P0 LOP3.LUT R11, R11, 0xfffffffe, RZ, 0xc0, !PT ;  /* 0xfffffffe0b0b8812 */ /* 0x000fe400078ec0ff */
[----:B------:R-:W-:Y:S02]  /*130c0*/  ISETP.GE.AND P2, PT, R8, c[0x0][0x3c8], PT ;  /* 0x0000f20008007a0c */ /* 0x000fe40003f46270 */
[----:B------:R-:W-:Y:S01]  /*130d0*/  ISETP.GE.AND P1, PT, R2, c[0x0][0x3c8], PT ;  /* 0x0000f20002007a0c */ /* 0x000fe20003f26270 */
[----:B------:R-:W-:Y:S01]  /*130e0*/  @!P0 IMAD.WIDE R16, R11, 0x4, R12 ;  /* 0x000000040b108825 */ /* 0x000fe200078e020c */
[----:B------:R-:W-:-:S02]  /*130f0*/  @!P4 LEA.HI R10, R10, R10, RZ, 0x1 ;  /* 0x0000000a0a0ac211 */ /* 0x000fc400078f08ff */
[----:B------:R-:W-:Y:S02]  /*13100*/  @!P3 LEA.HI R9, R9, R9, RZ, 0x1 ;  /* 0x000000090909b211 */ /* 0x000fe400078f08ff */
[----:B------:R2:W-:Y:S01]  /*13110*/  @!P0 ST.E.64 [R16.64], R134 ;  /* 0x0000008610008985 */ /* 0x0005e2000c101b0c */
[----:B------:R-:W-:Y:S02]  /*13120*/  ISETP.GE.AND P0, PT, R0, c[0x0][0x3c8], PT ;  /* 0x0000f20000007a0c */ /* 0x000fe40003f06270 */
[----:B------:R-:W-:Y:S02]  /*13130*/  @!P4 LOP3.LUT R11, R10, 0xfffffffe, RZ, 0xc0, !PT ;  /* 0xfffffffe0a0bc812 */ /* 0x000fe400078ec0ff */
[----:B------:R-:W-:Y:S02]  /*13140*/  @!P2 LEA.HI R8, R8, R8, RZ, 0x1 ;  /* 0x000000080808a211 */ /* 0x000fe400078f08ff */
[----:B------:R-:W-:Y:S01]  /*13150*/  @!P3 LOP3.LUT R9, R9, 0xfffffffe, RZ, 0xc0, !PT ;  /* 0xfffffffe0909b812 */ /* 0x000fe200078ec0ff */
[----:B------:R-:W-:Y:S01]  /*13160*/  @!P4 IMAD.WIDE R18, R11, 0x4, R12 ;  /* 0x000000040b12c825 */ /* 0x000fe200078e020c */
[----:B------:R-:W-:-:S02]  /*13170*/  @!P1 LEA.HI R2, R2, R2, RZ, 0x1 ;  /* 0x0000000202029211 */ /* 0x000fc400078f08ff */
[C---:B------:R-:W-:Y:S02]  /*13180*/  IADD3 R21, R7.reuse, 0x48, RZ ;  /* 0x0000004807157810 */ /* 0x040fe40007ffe0ff */
[----:B------:R-:W-:Y:S01]  /*13190*/  @!P1 LOP3.LUT R11, R2, 0xfffffffe, RZ, 0xc0, !PT ;  /* 0xfffffffe020b9812 */ /* 0x000fe200078ec0ff */
[----:B------:R3:W-:Y:S01]  /*131a0*/  @!P4 ST.E.64 [R18.64], R130 ;  /* 0x000000821200c985 */ /* 0x0007e2000c101b0c */
[----:B------:R-:W-:Y:S02]  /*131b0*/  @!P0 LEA.HI R0, R0, R0, RZ, 0x1 ;  /* 0x0000000000008211 */ /* 0x000fe400078f08ff */
[----:B------:R-:W-:Y:S01]  /*131c0*/  IADD3 R2, R7, 0x40, RZ ;  /* 0x0000004007027810 */ /* 0x000fe20007ffe0ff */
[----:B------:R-:W-:Y:S01]  /*131d0*/  @!P1 IMAD.WIDE R10, R11, 0x4, R12 ;  /* 0x000000040b0a9825 */ /* 0x000fe200078e020c */
[----:B-1----:R-:W-:Y:S02]  /*131e0*/  @!P2 LOP3.LUT R15, R8, 0xfffffffe, RZ, 0xc0, !PT ;  /* 0xfffffffe080fa812 */ /* 0x002fe400078ec0ff */
[----:B------:R-:W-:-:S03]  /*131f0*/  IADD3 R20, R7, 0x50, RZ ;  /* 0x0000005007147810 */ /* 0x000fc60007ffe0ff */
[----:B------:R-:W-:-:S04]  /*13200*/  @!P2 IMAD.WIDE R14, R15, 0x4, R12 ;  /* 0x000000040f0ea825 */ /* 0x000fc800078e020c */
[--C-:B--2---:R-:W-:Y:S01]  /*13210*/  @!P3 IMAD.WIDE R16, R9, 0x4, R12.reuse ;  /* 0x000000040910b825 */ /* 0x104fe200078e020c */
[----:B------:R-:W-:Y:S02]  /*13220*/  @!P0 LOP3.LUT R9, R0, 0xfffffffe, RZ, 0xc0, !PT ;  /* 0xfffffffe00098812 */ /* 0x000fe400078ec0ff */
[----:B------:R-:W-:Y:S02]  /*13230*/  IADD3 R0, R7, 0x38, RZ ;  /* 0x0000003807007810 */ /* 0x000fe40007ffe0ff */
[----:B------:R1:W-:Y:S01]  /*13240*/  @!P3 ST.E.64 [R16.64], R118 ;  /* 0x000000761000b985 */ /* 0x0003e2000c101b0c */
[----:B------:R-:W-:Y:S01]  /*13250*/  @!P0 IMAD.WIDE R8, R9, 0x4, R12 ;  /* 0x0000000409088825 */ /* 0x000fe200078e020c */
[----:B------:R-:W-:Y:S02]  /*13260*/  ISETP.GE.AND P4, PT, R0, c[0x0][0x3c8], PT ;  /* 0x0000f20000007a0c */ /* 0x000fe40003f86270 */
[----:B------:R2:W-:Y:S01]  /*13270*/  @!P2 ST.E.64 [R14.64], R114 ;  /* 0x000000720e00a985 */ /* 0x0005e2000c101b0c */
[----:B------:R-:W-:-:S02]  /*13280*/  ISETP.GE.AND P3, PT, R2, c[0x0][0x3c8], PT ;  /* 0x0000f20002007a0c */ /* 0x000fc40003f66270 */
[----:B------:R-:W-:Y:S01]  /*13290*/  ISETP.GE.AND P2, PT, R21, c[0x0][0x3c8], PT ;  /* 0x0000f20015007a0c */ /* 0x000fe20003f46270 */
[----:B------:R5:W-:Y:S01]  /*132a0*/  @!P1 ST.E.64 [R10.64], R102 ;  /* 0x000000660a009985 */ /* 0x000be2000c101b0c */
[----:B---3--:R-:W-:Y:S02]  /*132b0*/  IADD3 R18, R7, 0x58, RZ ;  /* 0x0000005807127810 */ /* 0x008fe40007ffe0ff */
[----:B------:R-:W-:Y:S01]  /*132c0*/  ISETP.GE.AND P1, PT, R20, c[0x0][0x3c8], PT ;  /* 0x0000f20014007a0c */ /* 0x000fe20003f26270 */
[----:B------:R3:W-:Y:S01]  /*132d0*/  @!P0 ST.E.64 [R8.64], R54 ;  /* 0x0000003608008985 */ /* 0x0007e2000c101b0c */
[----:B------:R-:W-:Y:S02]  /*132e0*/  ISETP.GE.AND P0, PT, R18, c[0x0][0x3c8], PT ;  /* 0x0000f20012007a0c */ /* 0x000fe40003f06270 */
[----:B------:R-:W-:-:S03]  /*132f0*/  @!P4 LEA.HI R0, R0, R0, RZ, 0x1 ;  /* 0x000000000000c211 */ /* 0x000fc600078f08ff */
[----:B------:R-:W-:Y:S02]  /*13300*/  @!P3 LEA.HI R2, R2, R2, RZ, 0x1 ;  /* 0x000000020202b211 */ /* 0x000fe400078f08ff */
[----:B------:R-:W-:-:S04]  /*13310*/  @!P2 LEA.HI R21, R21, R21, RZ, 0x1 ;  /* 0x000000151515a211 */ /* 0x000fc800078f08ff */
[----:B------:R-:W-:Y:S02]  /*13320*/  @!P1 LEA.HI R20, R20, R20, RZ, 0x1 ;  /* 0x0000001414149211 */ /* 0x000fe400078f08ff */
[----:B------:R-:W-:Y:S02]  /*13330*/  @!P0 LEA.HI R18, R18, R18, RZ, 0x1 ;  /* 0x0000001212128211 */ /* 0x000fe400078f08ff */
[----:B------:R-:W-:Y:S02]  /*13340*/  @!P2 LOP3.LUT R21, R21, 0xfffffffe, RZ, 0xc0, !PT ;  /* 0xfffffffe1515a812 */ /* 0x000fe400078ec0ff */
[----:B-1----:R-:W-:Y:S02]  /*13350*/  @!P0 LOP3.LUT R17, R18, 0xfffffffe, RZ, 0xc0, !PT ;  /* 0xfffffffe12118812 */ /* 0x002fe400078ec0ff */
[----:B--2---:R-:W-:Y:S01]  /*13360*/  @!P1 LOP3.LUT R15, R20, 0xfffffffe, RZ, 0xc0, !PT ;  /* 0xfffffffe140f9812 */ /* 0x004fe200078ec0ff */
[----:B------:R-:W-:Y:S01]  /*13370*/  @!P2 IMAD.WIDE R18, R21, 0x4, R12 ;  /* 0x000000041512a825 */ /* 0x000fe200078e020c */
[----:B-----5:R-:W-:-:S03]  /*13380*/  @!P3 LOP3.LUT R11, R2, 0xfffffffe, RZ, 0xc0, !PT ;  /* 0xfffffffe020bb812 */ /* 0x020fc600078ec0ff */
[----:B------:R-:W-:Y:S01]  /*13390*/  @!P1 IMAD.WIDE R14, R15, 0x4, R12 ;  /* 0x000000040f0e9825 */ /* 0x000fe200078e020c */
[----:B---3--:R-:W-:-:S03]  /*133a0*/  @!P4 LOP3.LUT R9, R0, 0xfffffffe, RZ, 0xc0, !PT ;  /* 0xfffffffe0009c812 */ /* 0x008fc600078ec0ff */
[----:B------:R-:W-:-:S04]  /*133b0*/  @!P3 IMAD.WIDE R10, R11, 0x4, R12 ;  /* 0x000000040b0ab825 */ /* 0x000fc800078e020c */
[----:B------:R-:W-:-:S04]  /*133c0*/  @!P4 IMAD.WIDE R8, R9, 0x4, R12 ;  /* 0x000000040908c825 */ /* 0x000fc800078e020c */
[----:B------:R-:W-:Y:S01]  /*133d0*/  @!P0 IMAD.WIDE R12, R17, 0x4, R12 ;  /* 0x00000004110c8825 */ /* 0x000fe200078e020c */
[----:B------:R1:W-:Y:S04]  /*133e0*/  @!P4 ST.E.64 [R8.64], R66 ;  /* 0x000000420800c985 */ /* 0x0003e8000c101b0c */
[----:B------:R1:W-:Y:S04]  /*133f0*/  @!P3 ST.E.64 [R10.64], R70 ;  /* 0x000000460a00b985 */ /* 0x0003e8000c101b0c */
[----:B------:R1:W-:Y:S04]  /*13400*/  @!P2 ST.E.64 [R18.64], R82 ;  /* 0x000000521200a985 */ /* 0x0003e8000c101b0c */
[----:B------:R1:W-:Y:S04]  /*13410*/  @!P1 ST.E.64 [R14.64], R86 ;  /* 0x000000560e009985 */ /* 0x0003e8000c101b0c */
[----:B------:R1:W-:Y:S02]  /*13420*/  @!P0 ST.E.64 [R12.64], R98 ;  /* 0x000000620c008985 */ /* 0x0003e4000c101b0c */
.L_x_456:
[----:B------:R-:W-:Y:S05]  /*13430*/  BSYNC B0 ;  /* 0x0000000000007941 */ /* 0x000fea0003800000 */
.L_x_455:
[----:B-1----:R1:W4:Y:S01]  /*13440*/  SHFL.IDX PT, R13, R3, 0x2, 0x1c1f ;  /* 0x005c1f00030d7f89 */ /* 0x00232200000e0000 */
[----:B------:R-:W-:Y:S03]  /*13450*/  BSSY B0, `(.L_x_457) ;  /* 0x0000048000007945 */ /* 0x000fe60003800000 */
[----:B---3--:R1:W3:Y:S01]  /*13460*/  SHFL.IDX PT, R12, R6, 0x2, 0x1c1f ;  /* 0x005c1f00060c7f89 */ /* 0x0082e200000e0000 */
[----:B------:R-:W-:Y:S05]  /*13470*/  @P5 BRA `(.L_x_458) ;  /* 0x0000045000005947 */ /* 0x000fea0003800000 */
[C---:B--2---:R-:W-:Y:S02]  /*13480*/  IADD3 R10, R7.reuse, 0x8, RZ ;  /* 0x00000008070a7810 */ /* 0x044fe40007ffe0ff */
[----:B------:R-:W-:-:S02]  /*13490*/  IADD3 R9, R7, 0x10, RZ ;  /* 0x0000001007097810 */ /* 0x000fc40007ffe0ff */
[----:B------:R-:W-:Y:S02]  /*134a0*/  ISETP.GE.AND P4, PT, R10, c[0x0][0x3c8], PT ;  /* 0x0000f2000a007a0c */ /* 0x000fe40003f86270 */
[----:B------:R-:W-:Y:S02]  /*134b0*/  IADD3 R8, R7, 0x18, RZ ;  /* 0x0000001807087810 */ /* 0x000fe40007ffe0ff */
[----:B------:R-:W-:Y:S02]  /*134c0*/  ISETP.GE.AND P3, PT, R9, c[0x0][0x3c8], PT ;  /* 0x0000f20009007a0c */ /* 0x000fe40003f66270 */
[C---:B------:R-:W-:Y:S02]  /*134d0*/  IADD3 R2, R7.reuse, 0x20, RZ ;  /* 0x0000002007027810 */ /* 0x040fe40007ffe0ff */
[----:B------:R-:W-:Y:S02]  /*134e0*/  IADD3 R0, R7, 0x28, RZ ;  /* 0x0000002807007810 */ /* 0x000fe40007ffe0ff */
[----:B------:R-:W-:-:S02]  /*134f0*/  ISETP.GE.AND P2, PT, R8, c[0x0][0x3c8], PT ;  /* 0x0000f20008007a0c */ /* 0x000fc40003f46270 */
[----:B------:R-:W-:Y:S02]  /*13500*/  ISETP.GE.AND P1, PT, R2, c[0x0][0x3c8], PT ;  /* 0x0000f20002007a0c */ /* 0x000fe40003f26270 */
[----:B------:R-:W-:Y:S02]  /*13510*/  ISETP.GE.AND P0, PT, R0, c[0x0][0x3c8], PT ;  /* 0x0000f20000007a0c */ /* 0x000fe40003f06270 */
[----:B------:R-:W-:Y:S02]  /*13520*/  ISETP.GE.AND P5, PT, R7, c[0x0][0x3c8], PT ;  /* 0x0000f20007007a0c */ /* 0x000fe40003fa6270 */
[----:B------:R-:W-:Y:S02]  /*13530*/  @!P4 LEA.HI R10, R10, R10, RZ, 0x1 ;  /* 0x0000000a0a0ac211 */ /* 0x000fe400078f08ff */
[----:B------:R-:W-:Y:S02]  /*13540*/  @!P3 LEA.HI R9, R9, R9, RZ, 0x1 ;  /* 0x000000090909b211 */ /* 0x000fe400078f08ff */
[----:B------:R-:W-:-:S02]  /*13550*/  @!P4 LOP3.LUT R11, R10, 0xfffffffe, RZ, 0xc0, !PT ;  /* 0xfffffffe0a0bc812 */ /* 0x000fc400078ec0ff */
[----:B------:R-:W-:Y:S02]  /*13560*/  @!P2 LEA.HI R8, R8, R8, RZ, 0x1 ;  /* 0x000000080808a211 */ /* 0x000fe400078f08ff */
[----:B------:R-:W-:Y:S01]  /*13570*/  @!P3 LOP3.LUT R9, R9, 0xfffffffe, RZ, 0xc0, !PT ;  /* 0xfffffffe0909b812 */ /* 0x000fe200078ec0ff */
[--C-:B---34-:R-:W-:Y:S01]  /*13580*/  @!P4 IMAD.WIDE R18, R11, 0x4, R12.reuse ;  /* 0x000000040b12c825 */ /* 0x118fe200078e020c */
[----:B------:R-:W-:Y:S02]  /*13590*/  @!P1 LEA.HI R2, R2, R2, RZ, 0x1 ;  /* 0x0000000202029211 */ /* 0x000fe400078f08ff */
[----:B------:R-:W-:Y:S01]  /*135a0*/  @!P0 LEA.HI R0, R0, R0, RZ, 0x1 ;  /* 0x0000000000008211 */ /* 0x000fe200078f08ff */
[--C-:B------:R-:W-:Y:S01]  /*135b0*/  @!P5 IMAD.WIDE R14, R7, 0x4, R12.reuse ;  /* 0x00000004070ed825 */ /* 0x100fe200078e020c */
[----:B------:R-:W-:Y:S02]  /*135c0*/  @!P2 LOP3.LUT R17, R8, 0xfffffffe, RZ, 0xc0, !PT ;  /* 0xfffffffe0811a812 */ /* 0x000fe400078ec0ff */
[----:B------:R-:W-:Y:S01]  /*135d0*/  @!P1 LOP3.LUT R11, R2, 0xfffffffe, RZ, 0xc0, !PT ;  /* 0xfffffffe020b9812 */ /* 0x000fe200078ec0ff */
[--C-:B------:R-:W-:Y:S01]  /*135e0*/  @!P3 IMAD.WIDE R20, R9, 0x4, R12.reuse ;  /* 0x000000040914b825 */ /* 0x100fe200078e020c */
[----:B------:R-:W-:Y:S01]  /*135f0*/  @!P0 LOP3.LUT R9, R0, 0xfffffffe, RZ, 0xc0, !PT ;  /* 0xfffffffe00098812 */ /* 0x000fe200078ec0ff */
[----:B------:R2:W-:Y:S01]  /*13600*/  @!P5 ST.E.64 [R14.64], R140 ;  /* 0x0000008c0e00d985 */ /* 0x0005e2000c101b0c */
[----:B------:R-:W-:Y:S01]  /*13610*/  IADD3 R0, R7, 0x30, RZ ;  /* 0x0000003007007810 */ /* 0x000fe20007ffe0ff */
[--C-:B------:R-:W-:Y:S01]  /*13620*/  @!P1 IMAD.WIDE R10, R11, 0x4, R12.reuse ;  /* 0x000000040b0a9825 */ /* 0x100fe200078e020c */
[C---:B------:R-:W-:Y:S01]  /*13630*/  IADD3 R2, R7.reuse, 0x38, RZ ;  /* 0x0000003807027810 */ /* 0x040fe20007ffe0ff */
[----:B------:R-:W-:Y:S01]  /*13640*/  @!P4 ST.E.64 [R18.64], R136 ;  /* 0x000000881200c985 */ /* 0x000fe2000c101b0c */
[----:B------:R-:W-:Y:S01]  /*13650*/  IADD3 R23, R7, 0x40, RZ ;  /* 0x0000004007177810 */ /* 0x000fe20007ffe0ff */
[----:B------:R-:W-:Y:S01]  /*13660*/  @!P0 IMAD.WIDE R8, R9, 0x4, R12 ;  /* 0x0000000409088825 */ /* 0x000fe200078e020c */
[----:B------:R-:W-:Y:S01]  /*13670*/  IADD3 R22, R7, 0x48, RZ ;  /* 0x0000004807167810 */ /* 0x000fe20007ffe0ff */
[----:B------:R3:W-:Y:S01]  /*13680*/  @!P3 ST.E.64 [R20.64], R124 ;  /* 0x0000007c1400b985 */ /* 0x0007e2000c101b0c */
[----:B------:R-:W-:-:S02]  /*13690*/  ISETP.GE.AND P5, PT, R0, c[0x0][0x3c8], PT ;  /* 0x0000f20000007a0c */ /* 0x000fc40003fa6270 */
[----:B------:R-:W-:Y:S02]  /*136a0*/  IADD3 R16, R7, 0x58, RZ ;  /* 0x0000005807107810 */ /* 0x000fe40007ffe0ff */
[----:B------:R-:W-:Y:S02]  /*136b0*/  ISETP.GE.AND P4, PT, R2, c[0x0][0x3c8], PT ;  /* 0x0000f20002007a0c */ /* 0x000fe40003f86270 */
[----:B------:R-:W-:-:S07]  /*136c0*/  ISETP.GE.AND P3, PT, R23, c[0x0][0x3c8], PT ;  /* 0x0000f20017007a0c */ /* 0x000fce0003f66270 */
[----:B------:R-:W-:-:S04]  /*136d0*/  @!P5 LEA.HI R0, R0, R0, RZ, 0x1 ;  /* 0x000000000000d211 */ /* 0x000fc800078f08ff */
[----:B------:R-:W-:Y:S02]  /*136e0*/  @!P4 LEA.HI R2, R2, R2, RZ, 0x1 ;  /* 0x000000020202c211 */ /* 0x000fe400078f08ff */
[----:B------:R-:W-:Y:S01]  /*136f0*/  @!P3 LEA.HI R23, R23, R23, RZ, 0x1 ;  /* 0x000000171717b211 */ /* 0x000fe200078f08ff */
[--C-:B--2---:R-:W-:Y:S01]  /*13700*/  @!P2 IMAD.WIDE R14, R17, 0x4, R12.reuse ;  /* 0x00000004110ea825 */ /* 0x104fe200078e020c */
[----:B------:R-:W-:Y:S02]  /*13710*/  IADD3 R17, R7, 0x50, RZ ;  /* 0x0000005007117810 */ /* 0x000fe40007ffe0ff */
[----:B------:R-:W-:Y:S02]  /*13720*/  @!P3 LOP3.LUT R23, R23, 0xfffffffe, RZ, 0xc0, !PT ;  /* 0xfffffffe1717b812 */ /* 0x000fe400078ec0ff */
[----:B------:R2:W-:Y:S01]  /*13730*/  @!P2 ST.E.64 [R14.64], R120 ;  /* 0x000000780e00a985 */ /* 0x0005e2000c101b0c */
[----:B------:R-:W-:Y:S02]  /*13740*/  ISETP.GE.AND P2, PT, R22, c[0x0][0x3c8], PT ;  /* 0x0000f20016007a0c */ /* 0x000fe40003f46270 */
[----:B---3--:R-:W-:Y:S01]  /*13750*/  @!P3 IMAD.WIDE R20, R23, 0x4, R12 ;  /* 0x000000041714b825 */ /* 0x008fe200078e020c */
[----:B------:R3:W-:Y:S01]  /*13760*/  @!P1 ST.E.64 [R10.64], R108 ;  /* 0x0000006c0a009985 */ /* 0x0007e2000c101b0c */
[----:B------:R-:W-:-:S03]  /*13770*/  ISETP.GE.AND P1, PT, R17, c[0x0][0x3c8], PT ;  /* 0x0000f20011007a0c */ /* 0x000fc60003f26270 */
[----:B------:R4:W-:Y:S01]  /*13780*/  @!P0 ST.E.64 [R8.64], R104 ;  /* 0x0000006808008985 */ /* 0x0009e2000c101b0c */
[----:B------:R-:W-:-:S05]  /*13790*/  ISETP.GE.AND P0, PT, R16, c[0x0][0x3c8], PT ;  /* 0x0000f20010007a0c */ /* 0x000fca0003f06270 */
[----:B------:R-:W-:-:S04]  /*137a0*/  @!P2 LEA.HI R22, R22, R22, RZ, 0x1 ;  /* 0x000000161616a211 */ /* 0x000fc800078f08ff */
[----:B------:R-:W-:-:S04]  /*137b0*/  @!P1 LEA.HI R17, R17, R17, RZ, 0x1 ;  /* 0x0000001111119211 */ /* 0x000fc800078f08ff */
[----:B------:R-:W-:Y:S02]  /*137c0*/  @!P0 LEA.HI R16, R16, R16, RZ, 0x1 ;  /* 0x0000001010108211 */ /* 0x000fe400078f08ff */
[----:B------:R-:W-:Y:S02]  /*137d0*/  @!P1 LOP3.LUT R17, R17, 0xfffffffe, RZ, 0xc0, !PT ;  /* 0xfffffffe11119812 */ /* 0x000fe400078ec0ff */
[----:B------:R-:W-:Y:S02]  /*137e0*/  @!P0 LOP3.LUT R19, R16, 0xfffffffe, RZ, 0xc0, !PT ;  /* 0xfffffffe10138812 */ /* 0x000fe400078ec0ff */
[----:B--2---:R-:W-:Y:S01]  /*137f0*/  @!P2 LOP3.LUT R15, R22, 0xfffffffe, RZ, 0xc0, !PT ;  /* 0xfffffffe160fa812 */ /* 0x004fe200078ec0ff */
[----:B------:R-:W-:Y:S01]  /*13800*/  @!P1 IMAD.WIDE R16, R17, 0x4, R12 ;  /* 0x0000000411109825 */ /* 0x000fe200078e020c */
[----:B---3--:R-:W-:-:S03]  /*13810*/  @!P4 LOP3.LUT R11, R2, 0xfffffffe, RZ, 0xc0, !PT ;  /* 0xfffffffe020bc812 */ /* 0x008fc600078ec0ff */
[----:B------:R-:W-:Y:S01]  /*13820*/  @!P2 IMAD.WIDE R14, R15, 0x4, R12 ;  /* 0x000000040f0ea825 */ /* 0x000fe200078e020c */
[----:B----4-:R-:W-:-:S03]  /*13830*/  @!P5 LOP3.LUT R9, R0, 0xfffffffe, RZ, 0xc0, !PT ;  /* 0xfffffffe0009d812 */ /* 0x010fc600078ec0ff */
[----:B------:R-:W-:-:S04]  /*13840*/  @!P4 IMAD.WIDE R10, R11, 0x4, R12 ;  /* 0x000000040b0ac825 */ /* 0x000fc800078e020c */
[----:B------:R-:W-:-:S04]  /*13850*/  @!P5 IMAD.WIDE R8, R9, 0x4, R12 ;  /* 0x000000040908d825 */ /* 0x000fc800078e020c */
[----:B------:R-:W-:Y:S01]  /*13860*/  @!P0 IMAD.WIDE R12, R19, 0x4, R12 ;  /* 0x00000004130c8825 */ /* 0x000fe200078e020c */
[----:B------:R2:W-:Y:S04]  /*13870*/  @!P5 ST.E.64 [R8.64], R56 ;  /* 0x000000380800d985 */ /* 0x0005e8000c101b0c */
[----:B------:R2:W-:Y:S04]  /*13880*/  @!P4 ST.E.64 [R10.64], R60 ;  /* 0x0000003c0a00c985 */ /* 0x0005e8000c101b0c */
[----:B------:R2:W-:Y:S04]  /*13890*/  @!P3 ST.E.64 [R20.64], R72 ;  /* 0x000000481400b985 */ /* 0x0005e8000c101b0c */
[----:B------:R2:W-:Y:S04]  /*138a0*/  @!P2 ST.E.64 [R14.64], R76 ;  /* 0x0000004c0e00a985 */ /* 0x0005e8000c101b0c */
[----:B------:R2:W-:Y:S04]  /*138b0*/  @!P1 ST.E.64 [R16.64], R88 ;  /* 0x0000005810009985 */ /* 0x0005e8000c101b0c */
[----:B------:R2:W-:Y:S02]  /*138c0*/  @!P0 ST.E.64 [R12.64], R4 ;  /* 0x000000040c008985 */ /* 0x0005e4000c101b0c */
.L_x_458:
[----:B------:R-:W-:Y:S05]  /*138d0*/  BSYNC B0 ;  /* 0x0000000000007941 */ /* 0x000fea0003800000 */
.L_x_457:
[----:B--2---:R2:W1:Y:S04]  /*138e0*/  SHFL.IDX PT, R9, R3, 0x3, 0x1c1f ;  /* 0x007c1f0003097f89 */ /* 0x00446800000e0000 */
[----:B------:R2:W4:Y:S01]  /*138f0*/  SHFL.IDX PT, R8, R6, 0x3, 0x1c1f ;  /* 0x007c1f0006087f89 */ /* 0x00052200000e0000 */
[----:B------:R-:W-:Y:S05]  /*13900*/  @P6 EXIT ;  /* 0x000000000000694d */ /* 0x000fea0003800000 */
[C---:B------:R-:W-:Y:S02]  /*13910*/  IADD3 R5, R7.reuse, 0x8, RZ ;  /* 0x0000000807057810 */ /* 0x040fe40007ffe0ff */
[----:B------:R-:W-:-:S02]  /*13920*/  IADD3 R4, R7, 0x10, RZ ;  /* 0x0000001007047810 */ /* 0x000fc40007ffe0ff */
[----:B-12-4-:R-:W-:Y:S02]  /*13930*/  IADD3 R3, R7, 0x18, RZ ;  /* 0x0000001807037810 */ /* 0x016fe40007ffe0ff */
        /* <DEDUP_REMOVED lines=10> */
[----:B------:R-:W-:Y:S01]  /*139e0*/  @!P3 IMAD.WIDE R10, R7, 0x4, R8 ;  /* 0x00000004070ab825 */ /* 0x000fe200078e0208 */
[----:B------:R-:W-:-:S02]  /*139f0*/  @!P2 LOP3.LUT R5, R5, 0xfffffffe, RZ, 0xc0, !PT ;  /* 0xfffffffe0505a812 */ /* 0x000fc400078ec0ff */
[----:B------:R-:W-:Y:S02]  /*13a00*/  @!P1 LOP3.LUT R4, R4, 0xfffffffe, RZ, 0xc0, !PT ;  /* 0xfffffffe04049812 */ /* 0x000fe400078ec0ff */
[----:B------:R-:W-:Y:S01]  /*13a10*/  @!P0 LOP3.LUT R3, R3, 0xfffffffe, RZ, 0xc0, !PT ;  /* 0xfffffffe03038812 */ /* 0x000fe200078ec0ff */
[--C-:B---3--:R-:W-:Y:S01]  /*13a20*/  @!P2 IMAD.WIDE R12, R5, 0x4, R8.reuse ;  /* 0x00000004050ca825 */ /* 0x108fe200078e0208 */
[----:B------:R-:W-:Y:S01]  /*13a30*/  ISETP.GE.AND P5, PT, R0, c[0x0][0x3c8], PT ;  /* 0x0000f20000007a0c */ /* 0x000fe20003fa6270 */
[----:B------:R1:W-:Y:S01]  /*13a40*/  @!P3 ST.E.64 [R10.64], R142 ;  /* 0x0000008e0a00b985 */ /* 0x0003e2000c101b0c */
[C---:B------:R-:W-:Y:S01]  /*13a50*/  IADD3 R18, R7.reuse, 0x30, RZ ;  /* 0x0000003007127810 */ /* 0x040fe20007ffe0ff */
[--C-:B------:R-:W-:Y:S01]  /*13a60*/  @!P1 IMAD.WIDE R4, R4, 0x4, R8.reuse ;  /* 0x0000000404049825 */ /* 0x100fe200078e0208 */
[C---:B------:R-:W-:Y:S01]  /*13a70*/  IADD3 R17, R7.reuse, 0x38, RZ ;  /* 0x0000003807117810 */ /* 0x040fe20007ffe0ff */
[----:B------:R-:W-:Y:S01]  /*13a80*/  @!P2 ST.E.64 [R12.64], R138 ;  /* 0x0000008a0c00a985 */ /* 0x000fe2000c101b0c */
[----:B------:R-:W-:Y:S01]  /*13a90*/  IADD3 R16, R7, 0x40, RZ ;  /* 0x0000004007107810 */ /* 0x000fe20007ffe0ff */
[----:B------:R-:W-:Y:S01]  /*13aa0*/  @!P0 IMAD.WIDE R14, R3, 0x4, R8 ;  /* 0x00000004030e8825 */ /* 0x000fe200078e0208 */
[C---:B------:R-:W-:Y:S01]  /*13ab0*/  IADD3 R6, R7.reuse, 0x48, RZ ;  /* 0x0000004807067810 */ /* 0x040fe20007ffe0ff */
[----:B------:R2:W-:Y:S01]  /*13ac0*/  @!P1 ST.E.64 [R4.64], R126 ;  /* 0x0000007e04009985 */ /* 0x0005e2000c101b0c */
[----:B------:R-:W-:-:S02]  /*13ad0*/  IADD3 R3, R7, 0x50, RZ ;  /* 0x0000005007037810 */ /* 0x000fc40007ffe0ff */
[----:B------:R-:W-:Y:S01]  /*13ae0*/  ISETP.GE.AND P4, PT, R18, c[0x0][0x3c8], PT ;  /* 0x0000f20012007a0c */ /* 0x000fe20003f86270 */
[----:B------:R3:W-:Y:S01]  /*13af0*/  @!P0 ST.E.64 [R14.64], R122 ;  /* 0x0000007a0e008985 */ /* 0x0007e2000c101b0c */
[----:B------:R-:W-:Y:S02]  /*13b00*/  ISETP.GE.AND P3, PT, R17, c[0x0][0x3c8], PT ;  /* 0x0000f20011007a0c */ /* 0x000fe40003f66270 */
[----:B------:R-:W-:Y:S02]  /*13b10*/  ISETP.GE.AND P2, PT, R16, c[0x0][0x3c8], PT ;  /* 0x0000f20010007a0c */ /* 0x000fe40003f46270 */
[----:B------:R-:W-:Y:S02]  /*13b20*/  ISETP.GE.AND P1, PT, R6, c[0x0][0x3c8], PT ;  /* 0x0000f20006007a0c */ /* 0x000fe40003f26270 */
[----:B------:R-:W-:Y:S02]  /*13b30*/  ISETP.GE.AND P0, PT, R3, c[0x0][0x3c8], PT ;  /* 0x0000f20003007a0c */ /* 0x000fe40003f06270 */
[----:B------:R-:W-:-:S02]  /*13b40*/  @!P6 LEA.HI R2, R2, R2, RZ, 0x1 ;  /* 0x000000020202e211 */ /* 0x000fc400078f08ff */
[----:B------:R-:W-:Y:S02]  /*13b50*/  @!P5 LEA.HI R0, R0, R0, RZ, 0x1 ;  /* 0x000000000000d211 */ /* 0x000fe400078f08ff */
[----:B------:R-:W-:Y:S02]  /*13b60*/  @!P4 LEA.HI R18, R18, R18, RZ, 0x1 ;  /* 0x000000121212c211 */ /* 0x000fe400078f08ff */
[----:B------:R-:W-:Y:S02]  /*13b70*/  @!P3 LEA.HI R17, R17, R17, RZ, 0x1 ;  /* 0x000000111111b211 */ /* 0x000fe400078f08ff */
[----:B-1----:R-:W-:Y:S02]  /*13b80*/  @!P5 LOP3.LUT R11, R0, 0xfffffffe, RZ, 0xc0, !PT ;  /* 0xfffffffe000bd812 */ /* 0x002fe400078ec0ff */
[----:B------:R-:W-:Y:S02]  /*13b90*/  @!P2 LEA.HI R16, R16, R16, RZ, 0x1 ;  /* 0x000000101010a211 */ /* 0x000fe400078f08ff */
[----:B------:R-:W-:Y:S01]  /*13ba0*/  @!P1 LEA.HI R6, R6, R6, RZ, 0x1 ;  /* 0x0000000606069211 */ /* 0x000fe200078f08ff */
[----:B------:R-:W-:Y:S01]  /*13bb0*/  @!P5 IMAD.WIDE R10, R11, 0x4, R8 ;  /* 0x000000040b0ad825 */ /* 0x000fe200078e0208 */
[----:B------:R-:W-:-:S02]  /*13bc0*/  @!P0 LEA.HI R3, R3, R3, RZ, 0x1 ;  /* 0x0000000303038211 */ /* 0x000fc400078f08ff */
[----:B--2---:R-:W-:Y:S02]  /*13bd0*/  @!P6 LOP3.LUT R5, R2, 0xfffffffe, RZ, 0xc0, !PT ;  /* 0xfffffffe0205e812 */ /* 0x004fe400078ec0ff */
[----:B------:R-:W-:Y:S02]  /*13be0*/  @!P4 LOP3.LUT R13, R18, 0xfffffffe, RZ, 0xc0, !PT ;  /* 0xfffffffe120dc812 */ /* 0x000fe400078ec0ff */
[----:B------:R-:W-:Y:S01]  /*13bf0*/  @!P3 LOP3.LUT R17, R17, 0xfffffffe, RZ, 0xc0, !PT ;  /* 0xfffffffe1111b812 */ /* 0x000fe200078ec0ff */
[----:B------:R-:W-:Y:S01]  /*13c00*/  @!P6 IMAD.WIDE R4, R5, 0x4, R8 ;  /* 0x000000040504e825 */ /* 0x000fe200078e0208 */
[----:B---3--:R-:W-:Y:S02]  /*13c10*/  @!P2 LOP3.LUT R15, R16, 0xfffffffe, RZ, 0xc0, !PT ;  /* 0xfffffffe100fa812 */ /* 0x008fe400078ec0ff */
[----:B------:R-:W-:Y:S02]  /*13c20*/  @!P1 LOP3.LUT R19, R6, 0xfffffffe, RZ, 0xc0, !PT ;  /* 0xfffffffe06139812 */ /* 0x000fe400078ec0ff */
[----:B------:R1:W-:Y:S01]  /*13c30*/  @!P6 ST.E.64 [R4.64], R110 ;  /* 0x0000006e0400e985 */ /* 0x0003e2000c101b0c */
[----:B------:R-:W-:-:S02]  /*13c40*/  @!P0 LOP3.LUT R3, R3, 0xfffffffe, RZ, 0xc0, !PT ;  /* 0xfffffffe03038812 */ /* 0x000fc400078ec0ff */
[----:B------:R-:W-:Y:S01]  /*13c50*/  IADD3 R7, R7, 0x58, RZ ;  /* 0x0000005807077810 */ /* 0x000fe20007ffe0ff */
[----:B------:R2:W-:Y:S02]  /*13c60*/  @!P5 ST.E.64 [R10.64], R106 ;  /* 0x0000006a0a00d985 */ /* 0x0005e4000c101b0c */
[----:B------:R-:W-:-:S04]  /*13c70*/  @!P0 IMAD.WIDE R2, R3, 0x4, R8 ;  /* 0x0000000403028825 */ /* 0x000fc800078e0208 */
[----:B-1----:R-:W-:-:S04]  /*13c80*/  @!P4 IMAD.WIDE R4, R13, 0x4, R8 ;  /* 0x000000040d04c825 */ /* 0x002fc800078e0208 */
[--C-:B--2---:R-:W-:Y:S01]  /*13c90*/  @!P3 IMAD.WIDE R10, R17, 0x4, R8.reuse ;  /* 0x00000004110ab825 */ /* 0x104fe200078e0208 */
[----:B------:R1:W-:Y:S03]  /*13ca0*/  @!P4 ST.E.64 [R4.64], R58 ;  /* 0x0000003a0400c985 */ /* 0x0003e6000c101b0c */
[--C-:B------:R-:W-:Y:S01]  /*13cb0*/  @!P2 IMAD.WIDE R12, R15, 0x4, R8.reuse ;  /* 0x000000040f0ca825 */ /* 0x100fe200078e0208 */
[----:B------:R1:W-:Y:S03]  /*13cc0*/  @!P3 ST.E.64 [R10.64], R62 ;  /* 0x0000003e0a00b985 */ /* 0x0003e6000c101b0c */
[----:B------:R-:W-:Y:S01]  /*13cd0*/  @!P1 IMAD.WIDE R14, R19, 0x4, R8 ;  /* 0x00000004130e9825 */ /* 0x000fe200078e0208 */
[----:B------:R1:W-:Y:S04]  /*13ce0*/  @!P2 ST.E.64 [R12.64], R74 ;  /* 0x0000004a0c00a985 */ /* 0x0003e8000c101b0c */
[----:B------:R1:W-:Y:S04]  /*13cf0*/  @!P1 ST.E.64 [R14.64], R78 ;  /* 0x0000004e0e009985 */ /* 0x0003e8000c101b0c */
[----:B------:R1:W-:Y:S01]  /*13d00*/  @!P0 ST.E.64 [R2.64], R90 ;  /* 0x0000005a02008985 */ /* 0x0003e2000c101b0c */
[----:B------:R-:W-:-:S13]  /*13d10*/  ISETP.GE.AND P0, PT, R7, c[0x0][0x3c8], PT ;  /* 0x0000f20007007a0c */ /* 0x000fda0003f06270 */
[----:B------:R-:W-:Y:S05]  /*13d20*/  @P0 EXIT ;  /* 0x000000000000094d */ /* 0x000fea0003800000 */
[----:B-1----:R-:W-:-:S04]  /*13d30*/  LEA.HI R3, R7, R7, RZ, 0x1 ;  /* 0x0000000707037211 */ /* 0x002fc800078f08ff */
[----:B------:R-:W-:-:S05]  /*13d40*/  LOP3.LUT R3, R3, 0xfffffffe, RZ, 0xc0, !PT ;  /* 0xfffffffe03037812 */ /* 0x000fca00078ec0ff */
[----:B------:R-:W-:-:S05]  /*13d50*/  IMAD.WIDE R8, R3, 0x4, R8 ;  /* 0x0000000403087825 */ /* 0x000fca00078e0208 */
[----:B------:R-:W-:Y:S01]  /*13d60*/  ST.E.64 [R8.64], R94 ;  /* 0x0000005e08007985 */ /* 0x000fe2000c101b0c */
[----:B------:R-:W-:Y:S05]  /*13d70*/  EXIT ;  /* 0x000000000000794d */ /* 0x000fea0003800000 */
.L_x_452:
        /* <DEDUP_REMOVED lines=9> */
[----:B------:R-:W1:Y:S01]  /*13e10*/  S2R R5, SR_CTAID.Z ;  /* 0x0000000000057919 */ /* 0x000e620000002700 */
[----:B------:R-:W-:Y:S01]  /*13e20*/  USHF.R.S32.HI UR6, URZ, 0x1f, UR10 ;  /* 0x0000001f3f067899 */ /* 0x000fe2000801140a */
[----:B------:R-:W-:Y:S01]  /*13e30*/  ISETP.NE.AND P0, PT, R0, 0x1, PT ;  /* 0x000000010000780c */ /* 0x000fe20003f05270 */
[----:B------:R-:W-:Y:S01]  /*13e40*/  ULDC.64 UR4, c[0x0][0x4d0] ;  /* 0x0001340000047ab9 */ /* 0x000fe20000000a00 */
[----:B------:R-:W2:Y:S01]  /*13e50*/  S2R R3, SR_CTAID.Y ;  /* 0x0000000000037919 */ /* 0x000ea20000002600 */
[----:B------:R-:W-:Y:S01]  /*13e60*/  UIMAD UR6, UR6, UR4, URZ ;  /* 0x00000004060672a4 */ /* 0x000fe2000f8e023f */
[----:B------:R-:W-:Y:S01]  /*13e70*/  IADD3 R2, RZ, -UR10, RZ ;  /* 0x8000000aff027c10 */ /* 0x000fe2000fffe0ff */
[----:B------:R-:W-:Y:S01]  /*13e80*/  UIMAD.WIDE.U32 UR8, UR10, UR4, URZ ;  /* 0x000000040a0872a5 */ /* 0x000fe2000f8e003f */
[----:B------:R-:W-:Y:S01]  /*13e90*/  MOV R6, R7 ;  /* 0x0000000700067202 */ /* 0x000fe20000000f00 */
[----:B------:R-:W-:-:S04]  /*13ea0*/  UIMAD UR4, UR10, UR5, UR6 ;  /* 0x000000050a0472a4 */ /* 0x000fc8000f8e0206 */
[----:B------:R-:W-:Y:S01]  /*13eb0*/  UIADD3 UR4, UR9, UR4, URZ ;  /* 0x0000000409047290 */ /* 0x000fe2000fffe03f */
[----:B------:R-:W-:Y:S01]  /*13ec0*/  MOV R9, UR9 ;  /* 0x0000000900097c02 */ /* 0x000fe20008000f00 */
[----:B------:R-:W-:-:S04]  /*13ed0*/  @P0 IMAD.HI.U32 R4, R7, c[0x0][0x4ec], RZ ;  /* 0x00013b0007040a27 */ /* 0x000fc800078e00ff */
[----:B------:R-:W-:Y:S01]  /*13ee0*/  IMAD.U32 R8, RZ, RZ, UR8 ;  /* 0x00000008ff087e24 */ /* 0x000fe2000f8e00ff */
[----:B------:R-:W-:Y:S01]  /*13ef0*/  @P0 SHF.R.U32.HI R6, RZ, c[0x0][0x4f0], R4 ;  /* 0x00013c00ff060a19 */ /* 0x000fe20000011604 */
[----:B------:R-:W-:Y:S01]  /*13f00*/  IMAD.U32 R9, RZ, RZ, UR4 ;  /* 0x00000004ff097e24 */ /* 0x000fe2000f8e00ff */
[----:B-1----:R-:W-:-:S03]  /*13f10*/  SHF.R.S32.HI R0, RZ, 0x1f, R5 ;  /* 0x0000001fff007819 */ /* 0x002fc60000011405 */
[----:B------:R-:W-:Y:S01]  /*13f20*/  IMAD.WIDE.U32 R8, R5, c[0x0][0x4d8], R8 ;  /* 0x0001360005087a25 */ /* 0x000fe200078e0008 */
[----:B------:R-:W-:-:S03]  /*13f30*/  IADD3 R4, -R6, RZ, RZ ;  /* 0x000000ff06047210 */ /* 0x000fc60007ffe1ff */
[----:B------:R-:W-:Y:S02]  /*13f40*/  IMAD R0, R0, c[0x0][0x4d8], RZ ;  /* 0x0001360000007a24 */ /* 0x000fe400078e02ff */
[----:B--2---:R-:W-:Y:S02]  /*13f50*/  IMAD R2, R2, c[0x0][0x550], R3 ;  /* 0x0001540002027a24 */ /* 0x004fe400078e0203 */
[----:B------:R-:W-:Y:S02]  /*13f60*/  IMAD R0, R5, c[0x0][0x4dc], R0 ;  /* 0x0001370005007a24 */ /* 0x000fe400078e0200 */
[----:B------:R-:W-:Y:S01]  /*13f70*/  IMAD R4, R4, c[0x0][0x4e8], R7 ;  /* 0x00013a0004047a24 */ /* 0x000fe200078e0207 */
[----:B------:R-:W-:Y:S01]  /*13f80*/  SHF.R.S32.HI R3, RZ, 0x1f, R2 ;  /* 0x0000001fff037819 */ /* 0x000fe20000011402 */
[----:B------:R-:W-:Y:S01]  /*13f90*/  IMAD.IADD R9, R0, 0x1, R9 ;  /* 0x0000000100097824 */ /* 0x000fe200078e0209 */
[----:B------:R-:W-:-:S03]  /*13fa0*/  SHF.R.S32.HI R0, RZ, 0x1f, R6 ;  /* 0x0000001fff007819 */ /* 0x000fc60000011406 */
[----:B------:R-:W-:Y:S02]  /*13fb0*/  IMAD R3, R3, c[0x0][0x4e0], RZ ;  /* 0x0001380003037a24 */ /* 0x000fe400078e02ff */
[----:B------:R-:W-:-:S04]  /*13fc0*/  IMAD.WIDE.U32 R8, R2, c[0x0][0x4e0], R8 ;  /* 0x0001380002087a25 */ /* 0x000fc800078e0008 */
[----:B------:R-:W-:Y:S01]  /*13fd0*/  IMAD R3, R2, c[0x0][0x4e4], R3 ;  /* 0x0001390002037a24 */ /* 0x000fe200078e0203 */
[----:B------:R-:W-:Y:S02]  /*13fe0*/  SHF.R.S32.HI R2, RZ, 0x1f, R4 ;  /* 0x0000001fff027819 */ /* 0x000fe40000011404 */
[----:B------:R-:W-:-:S03]  /*13ff0*/  IADD3 R6, P0, R6, R8, RZ ;  /* 0x0000000806067210 */ /* 0x000fc60007f1e0ff */
[----:B------:R-:W-:Y:S01]  /*14000*/  IMAD R5, R2, c[0x0][0x4c8], RZ ;  /* 0x0001320002057a24 */ /* 0x000fe200078e02ff */
[----:B------:R-:W-:-:S03]  /*14010*/  IADD3.X R7, R0, R9, R3, P0, !PT ;  /* 0x0000000900077210 */ /* 0x000fc600007fe403 */
[C---:B------:R-:W-:Y:S02]  /*14020*/  IMAD R5, R4.reuse, c[0x0][0x4cc], R5 ;  /* 0x0001330004057a24 */ /* 0x040fe400078e0205 */
[----:B------:R-:W-:-:S05]  /*14030*/  IMAD.WIDE.U32 R6, R4, c[0x0][0x4c8], R6 ;  /* 0x0001320004067a25 */ /* 0x000fca00078e0006 */
[----:B------:R-:W-:Y:S02]  /*14040*/  IADD3 R5, R7, R5, RZ ;  /* 0x0000000507057210 */ /* 0x000fe40007ffe0ff */
[----:B------:R-:W-:-:S04]  /*14050*/  LEA R2, P0, R6, c[0x0][0x4a8], 0x2 ;  /* 0x00012a0006027a11 */ /* 0x000fc800078010ff */
[----:B------:R-:W-:Y:S02]  /*14060*/  LEA.HI.X R3, R6, c[0x0][0x4ac], R5, 0x2, P0 ;  /* 0x00012b0006037a11 */ /* 0x000fe400000f1405 */
[----:B------:R-:W-:-:S05]  /*14070*/  MOV R5, 0xff800000 ;  /* 0xff80000000057802 */ /* 0x000fca0000000f00 */
[----:B------:R-:W-:Y:S01]  /*14080*/  STG.E [R2.64], R5 ;  /* 0x0000000502007986 */ /* 0x000fe2000c10190c */
[----:B------:R-:W-:Y:S05]  /*14090*/  EXIT ;  /* 0x000000000000794d */ /* 0x000fea0003800000 */
.L_x_459:
        /* <DEDUP_REMOVED lines=14> */
.L_x_2859:


//--------------------- .text._ZN7cutlass13device_kernelIN5flash19enable_sm80_to_sm89INS1_16FlashAttnFwdSm80INS1_25CollectiveMainloopFwdSm80ILi4ELi1ELb0EN4cute5tupleIJNS5_1CILi128EEENS7_ILi48EEENS7_ILi96EEEEEELi96ENS_6half_tEfNS_4arch4Sm80ELb0ELb1ELb1ELb1ELb0ELb0ELb1ELb1EEENS1_21CollectiveEpilogueFwdINS6_IJS8_SA_S9_EEENS6_IJNS7_ILi1EEESI_SI_EEESC_SE_Li128ELb1ELb1ELb1ELb0EEENS1_36VarlenDynamicPersistentTileSchedulerILi128ELi48ELi128ELi128ELb1ELb1ELb0ELb1ELb0ELb1EEEEEEEEEvNT_6ParamsE --------------------------
	.section	.text._ZN7cutlass13device_kernelIN5flash19enable_sm80_to_sm89INS1_16FlashAttnFwdSm80INS1_25CollectiveMainloopFwdSm80ILi4ELi1ELb0EN4cute5tupleIJNS5_1CILi128EEENS7_ILi48EEENS7_ILi96EEEEEELi96ENS_6half_tEfNS_4arch4Sm80ELb0ELb1ELb1ELb1ELb0ELb0ELb1ELb1EEENS1_21CollectiveEpilogueFwdINS6_IJS8_SA_S9_EEENS6_IJNS7_ILi1EEESI_SI_EEESC_SE_Li128ELb1ELb1ELb1ELb0EEENS1_36VarlenDynamicPersistentTileSchedulerILi128ELi48ELi128ELi128ELb1ELb1ELb0ELb1ELb0ELb1EEEEEEEEEvNT_6ParamsE,"ax",@progbits
	.sectioninfo	@"SHI_REGISTERS=255"
	.align	128
.text._ZN7cutlass13device_kernelIN5flash19enable_sm80_to_sm89INS1_16FlashAttnFwdSm80INS1_25CollectiveMainloopFwdSm80ILi4ELi1ELb0EN4cute5tupleIJNS5_1CILi128EEENS7_ILi48EEENS7_ILi96EEEEEELi96ENS_6half_tEfNS_4arch4Sm80ELb0ELb1ELb1ELb1ELb0ELb0ELb1ELb1EEENS1_21CollectiveEpilogueFwdINS6_IJS8_SA_S9_EEENS6_IJNS7_ILi1EEESI_SI_EEESC_SE_Li128ELb1ELb1ELb1ELb0EEENS1_36VarlenDynamicPersistentTileSchedulerILi128ELi48ELi128ELi128ELb1ELb1ELb0ELb1ELb0ELb1EEEEEEEEEvNT_6ParamsE:
        .type           _ZN7cutlass13device_kernelIN5flash19enable_sm80_to_sm89INS1_16FlashAttnFwdSm80INS1_25CollectiveMainloopFwdSm80ILi4ELi1ELb0EN4cute5tupleIJNS5_1CILi128EEENS7_ILi48EEENS7_ILi96EEEEEELi96ENS_6half_tEfNS_4arch4Sm80ELb0ELb1ELb1ELb1ELb0ELb0ELb1ELb1EEENS1_21CollectiveEpilogueFwdINS6_IJS8_SA_S9_EEENS6_IJNS7_ILi1EEESI_SI_EEESC_SE_Li128ELb1ELb1ELb1ELb0EEENS1_36VarlenDynamicPersistentTileSchedulerILi128ELi48ELi128ELi128ELb1ELb1ELb0ELb1ELb0ELb1EEEEEEEEEvNT_6ParamsE,@function
        .size           _ZN7cutlass13device_kernelIN5flash19enable_sm80_to_sm89INS1_16FlashAttnFwdSm80INS1_25CollectiveMainloopFwdSm80ILi4ELi1ELb0EN4cute5tupleIJNS5_1CILi128EEENS7_ILi48EEENS7_ILi96EEEEEELi96ENS_6half_tEfNS_4arch4Sm80ELb0ELb1ELb1ELb1ELb0ELb0ELb1ELb1EEENS1_21CollectiveEpilogueFwdINS6_IJS8_SA_S9_EEENS6_IJNS7_ILi1EEESI_SI_EEESC_SE_Li128ELb1ELb1ELb1ELb0EEENS1_36VarlenDynamicPersistentTileSchedulerILi128ELi48ELi128ELi128ELb1ELb1ELb0ELb1ELb0ELb1EEEEEEEEEvNT_6ParamsE,(.L_x_2860 - _ZN7cutlass13device_kernelIN5flash19enable_sm80_to_sm89INS1_16FlashAttnFwdSm80INS1_25CollectiveMainloopFwdSm80ILi4ELi1ELb0EN4cute5tupleIJNS5_1CILi128EEENS7_ILi48EEENS7_ILi96EEEEEELi96ENS_6half_tEfNS_4arch4Sm80ELb0ELb1ELb1ELb1ELb0ELb0ELb1ELb1EEENS1_21CollectiveEpilogueFwdINS6_IJS8_SA_S9_EEENS6_IJNS7_ILi1EEESI_SI_EEESC_SE_Li128ELb1ELb1ELb1ELb0EEENS1_36VarlenDynamicPersistentTileSchedulerILi128ELi48ELi128ELi128ELb1ELb1ELb0ELb1ELb0ELb1EEEEEEEEEvNT_6ParamsE)
        .other          _ZN7cutlass13device_kernelIN5flash19enable_sm80_to_sm89INS1_16FlashAttnFwdSm80INS1_25CollectiveMainloopFwdSm80ILi4ELi1ELb0EN4cute5tupleIJNS5_1CILi128EEENS7_ILi48EEENS7_ILi96EEEEEELi96ENS_6half_tEfNS_4arch4Sm80ELb0ELb1ELb1ELb1ELb0ELb0ELb1ELb1EEENS1_21CollectiveEpilogueFwdINS6_IJS8_SA_S9_EEENS6_IJNS7_ILi1EEESI_SI_EEESC_SE_Li128ELb1ELb1ELb1ELb0EEENS1_36VarlenDynamicPersistentTileSchedulerILi128ELi48ELi128ELi128ELb1ELb1ELb0ELb1ELb0ELb1EEEEEEEEEvNT_6ParamsE,@"STO_CUDA_ENTRY STV_DEFAULT"
_ZN7cutlass13device_kernelIN5flash19enable_sm80_to_sm89INS1_16FlashAttnFwdSm80INS1_25CollectiveMainloopFwdSm80ILi4ELi1ELb0EN4cute5tupleIJNS5_1CILi128EEENS7_ILi48EEENS7_ILi96EEEEEELi96ENS_6half_tEfNS_4arch4Sm80ELb0ELb1ELb1ELb1ELb0ELb0ELb1ELb1EEENS1_21CollectiveEpilogueFwdINS6_IJS8_SA_S9_EEENS6_IJNS7_ILi1EEESI_SI_EEESC_SE_Li128ELb1ELb1ELb1ELb0EEENS1_36VarlenDynamicPersistentTileSchedulerILi128ELi48ELi128ELi128ELb1ELb1ELb0ELb1ELb0ELb1EEEEEEEEEvNT_6ParamsE:
        /* <DEDUP_REMOVED lines=15> */
[----:B------:R-:W-:-:S03]  /*00f0*/  CS2R R8, SRZ ;  /* 0x0000000000087805 */ /* 0x000fc6000001ff00 */
[----:B------:R-:W-:-:S04]  /*0100*/  ISETP.NE.AND P6, PT, R13, 0x1f, PT ;  /* 0x0000001f0d00780c */ /* 0x000fc80003fc5270 */
[----:B------:R-:W-:-:S13]  /*0110*/  ISETP.GE.OR P0, PT, R13, c[0x0][0x53c], !P6 ;  /* 0x00014f000d007a0c */ /* 0x000fda0007706670 */
[----:B-1----:R-:W-:Y:S02]  /*0120*/  @!P0 IMAD.MOV.U32 R4, RZ, RZ, 0x4 ;  /* 0x00000004ff048424 */ /* 0x002fe400078e00ff */
[----:B------:R-:W-:Y:S02]  /*0130*/  @!P0 IMAD.MOV.U32 R2, RZ, RZ, 0x4 ;  /* 0x00000004ff028424 */ /* 0x000fe400078e00ff */
[----:B------:R-:W-:-:S04]  /*0140*/  @!P0 IMAD.WIDE.U32 R4, R13, R4, c[0x0][0x580] ;  /* 0x000160000d048625 */ /* 0x000fc800078e0004 */
[C---:B------:R-:W-:Y:S01]  /*0150*/  @!P0 IMAD.WIDE.U32 R2, R13.reuse, R2, c[0x0][0x578] ;  /* 0x00015e000d028625 */ /* 0x040fe200078e0002 */
[----:B------:R-:W2:Y:S04]  /*0160*/  @!P0 LDG.E R9, [R4.64] ;  /* 0x0000000604098981 */ /* 0x000ea8000c1e1900 */
[----:B------:R-:W2:Y:S01]  /*0170*/  @!P0 LDG.E R8, [R2.64] ;  /* 0x0000000602088981 */ /* 0x000ea2000c1e1900 */
[C---:B------:R-:W-:Y:S01]  /*0180*/  ISETP.NE.AND P5, PT, R13.reuse, RZ, PT ;  /* 0x000000ff0d00720c */ /* 0x040fe20003fa5270 */
[----:B------:R-:W1:Y:S01]  /*0190*/  S2UR UR4, SR_CTAID.X ;  /* 0x00000000000479c3 */ /* 0x000e620000002500 */
[C---:B------:R-:W-:Y:S01]  /*01a0*/  ISETP.GE.U32.AND P4, PT, R13.reuse, 0x2, PT ;  /* 0x000000020d00780c */ /* 0x040fe20003f86070 */
[----:B------:R-:W-:Y:S01]  /*01b0*/  IMAD.MOV.U32 R7, RZ, RZ, RZ ;  /* 0x000000ffff077224 */ /* 0x000fe200078e00ff */
        /* <DEDUP_REMOVED lines=26> */
.L_x_465:
[----:B------:R-:W-:-:S04]  /*0360*/  IADD3 R0, R7, 0x1f, RZ ;  /* 0x0000001f07007810 */ /* 0x000fc80007ffe0ff */
[----:B------:R-:W-:-:S13]  /*0370*/  ISETP.GE.AND P0, PT, R0, c[0x0][0x53c], PT ;  /* 0x00014f0000007a0c */ /* 0x000fda0003f06270 */
[----:B------:R-:W-:Y:S05]  /*0380*/  @P0 BRA `(.L_x_462) ;  /* 0x00000c4000000947 */ /* 0x000fea0003800000 */
[----:B------:R-:W-:Y:S01]  /*0390*/  MOV R7, R0 ;  /* 0x0000000000077202 */ /* 0x000fe20000000f00 */
[----:B------:R-:W-:-:S03]  /*03a0*/  CS2R R8, SRZ ;  /* 0x0000000000087805 */ /* 0x000fc6000001ff00 */
[----:B------:R-:W-:-:S04]  /*03b0*/  IADD3 R0, R13, R7, RZ ;  /* 0x000000070d007210 */ /* 0x000fc80007ffe0ff */
[----:B------:R-:W-:-:S13]  /*03c0*/  ISETP.GE.OR P0, PT, R0, c[0x0][0x53c], !P6 ;  /* 0x00014f0000007a0c */ /* 0x000fda0007706670 */
[----:B------:R-:W-:Y:S02]  /*03d0*/  @!P0 MOV R2, 0x4 ;  /* 0x0000000400028802 */ /* 0x000fe40000000f00 */
        /* <DEDUP_REMOVED lines=8> */
.L_x_645:
        /* <DEDUP_REMOVED lines=16> */
.L_x_646:
[----:B--2---:R-:W-:-:S05]  /*0560*/  IMAD R0, R0, c[0x0][0x538], RZ ;  /* 0x00014e0000007a24 */ /* 0x004fca00078e02ff */
[----:B------:R-:W-:-:S04]  /*0570*/  IADD3 R6, R0, R6, RZ ;  /* 0x0000000600067210 */ /* 0x000fc80007ffe0ff */
[----:B------:R-:W-:-:S13]  /*0580*/  ISETP.GT.AND P0, PT, R6, UR4, PT ;  /* 0x0000000406007c0c */ /* 0x000fda000bf04270 */
[----:B-1----:R-:W-:Y:S05]  /*0590*/  @!P0 BRA `(.L_x_465) ;  /* 0xfffffdc000008947 */ /* 0x002fea000383ffff */
.L_x_461:
[----:B------:R-:W-:-:S05]  /*05a0*/  IADD3 R11, -R0, R6, RZ ;  /* 0x00000006000b7210 */ /* 0x000fca0007ffe1ff */
[----:B------:R-:W-:-:S05]  /*05b0*/  IMAD R0, R4, c[0x0][0x538], R11 ;  /* 0x00014e0004007a24 */ /* 0x000fca00078e020b */
[----:B------:R-:W-:Y:S01]  /*05c0*/  ISETP.GT.AND P0, PT, R0, UR4, PT ;  /* 0x0000000400007c0c */ /* 0x000fe2000bf04270 */
[----:B------:R-:W-:-:S12]  /*05d0*/  BRA.DIV ~URZ, `(.L_x_466) ;  /* 0x000184227f007947 */ /* 0x000fd8000b800000 */
[----:B------:R-:W-:-:S04]  /*05e0*/  VOTE.ANY R10, PT, !P0 ;  /* 0x00000000000a7806 */ /* 0x000fc800040e0100 */
.L_x_647:
[----:B------:R-:W1:Y:S02]  /*05f0*/  POPC R6, R10 ;  /* 0x0000000a00067309 */ /* 0x000e640000000000 */
[----:B-1----:R-:W-:-:S05]  /*0600*/  IADD3 R0, R6, R7, RZ ;  /* 0x0000000706007210 */ /* 0x002fca0007ffe0ff */
[----:B------:R1:W-:Y:S01]  /*0610*/  STL [R1+0x2c], R0 ;  /* 0x00002c0001007387 */ /* 0x0003e20000100800 */
[----:B------:R-:W-:Y:S05]  /*0620*/  BRA.DIV ~URZ, `(.L_x_467) ;  /* 0x000184227f007947 */ /* 0x000fea000b800000 */
[----:B------:R2:W3:Y:S01]  /*0630*/  SHFL.IDX PT, R12, R9, R6, 0x1f ;  /* 0x00001f06090c7589 */ /* 0x0004e200000e0000 */
[----:B------:R-:W-:-:S03]  /*0640*/  MOV R7, RZ ;  /* 0x000000ff00077202 */ /* 0x000fc60000000f00 */
[----:B------:R2:W4:Y:S04]  /*0650*/  SHFL.IDX PT, R9, R8, R6, 0x1f ;  /* 0x00001f0608097589 */ /* 0x00052800000e0000 */
.L_x_648:
[----:B------:R-:W-:Y:S01]  /*0660*/  ISETP.NE.AND P0, PT, R10, RZ, PT ;  /* 0x000000ff0a00720c */ /* 0x000fe20003f05270 */
[----:B------:R-:W-:-:S12]  /*0670*/  BSSY B0, `(.L_x_468) ;  /* 0x0000005000007945 */ /* 0x000fd80003800000 */
[----:B------:R-:W-:Y:S05]  /*0680*/  @!P0 BRA `(.L_x_469) ;  /* 0x0000003000008947 */ /* 0x000fea0003800000 */
[----:B------:R-:W-:Y:S01]  /*0690*/  IADD3 R3, R6, -0x1, RZ ;  /* 0xffffffff06037810 */ /* 0x000fe20007ffe0ff */
[----:B------:R-:W-:Y:S05]  /*06a0*/  BRA.DIV ~URZ, `(.L_x_470) ;  /* 0x000184827f007947 */ /* 0x000fea000b800000 */
[----:B------:R1:W2:Y:S02]  /*06b0*/  SHFL.IDX PT, R7, R4, R3, 0x1f ;  /* 0x00001f0304077589 */ /* 0x0002a400000e0000 */
.L_x_469:
[----:B------:R-:W-:Y:S05]  /*06c0*/  BSYNC B0 ;  /* 0x0000000000007941 */ /* 0x000fea0003800000 */
.L_x_468:
[----:B-12---:R-:W-:Y:S01]  /*06d0*/  IMAD R0, R7, c[0x0][0x538], R11 ;  /* 0x00014e0007007a24 */ /* 0x006fe200078e020b */
[----:B----4-:R-:W-:Y:S01]  /*06e0*/  ISETP.NE.AND P0, PT, R9, 0x1, PT ;  /* 0x000000010900780c */ /* 0x010fe20003f05270 */
[----:B------:R-:W-:Y:S03]  /*06f0*/  BSSY B0, `(.L_x_471) ;  /* 0x0000089000007945 */ /* 0x000fe60003800000 */
[----:B------:R1:W-:Y:S01]  /*0700*/  STL [R1+0x20], R0 ;  /* 0x0000200001007387 */ /* 0x0003e20000100800 */
[----:B------:R-:W-:-:S08]  /*0710*/  IADD3 R11, -R0, UR4, RZ ;  /* 0x00000004000b7c10 */ /* 0x000fd0000fffe1ff */
[----:B------:R-:W-:Y:S05]  /*0720*/  @!P0 BRA `(.L_x_472) ;  /* 0x000003f000008947 */ /* 0x000fea0003800000 */
[-C--:B-1-3--:R-:W-:Y:S02]  /*0730*/  IABS R0, R12.reuse ;  /* 0x0000000c00007213 */ /* 0x08afe40000000000 */
[----:B------:R-:W-:-:S03]  /*0740*/  IABS R6, R12 ;  /* 0x0000000c00067213 */ /* 0x000fc60000000000 */
[----:B------:R-:W-:Y:S01]  /*0750*/  IMAD.MOV.U32 R5, RZ, RZ, R0 ;  /* 0x000000ffff057224 */ /* 0x000fe200078e0000 */
[----:B------:R-:W-:-:S03]  /*0760*/  IABS R0, R9 ;  /* 0x0000000900007213 */ /* 0x000fc60000000000 */
[----:B------:R-:W1:Y:S02]  /*0770*/  I2F.RP R2, R5 ;  /* 0x0000000500027306 */ /* 0x000e640000209400 */
[----:B------:R-:W-:Y:S01]  /*0780*/  IMAD.MOV.U32 R8, RZ, RZ, R0 ;  /* 0x000000ffff087224 */ /* 0x000fe200078e0000 */
[----:B------:R-:W-:-:S05]  /*0790*/  IABS R0, R11 ;  /* 0x0000000b00007213 */ /* 0x000fca0000000000 */
[----:B------:R-:W-:Y:S08]  /*07a0*/  I2F.RP R7, R8 ;  /* 0x0000000800077306 */ /* 0x000ff00000209400 */
[----:B-1----:R-:W1:Y:S02]  /*07b0*/  MUFU.RCP R2, R2 ;  /* 0x0000000200027308 */ /* 0x002e640000001000 */
[----:B-1----:R-:W-:-:S06]  /*07c0*/  IADD3 R2, R2, 0xffffffe, RZ ;  /* 0x0ffffffe02027810 */ /* 0x002fcc0007ffe0ff */
[----:B------:R-:W1:Y:S02]  /*07d0*/  F2I.FTZ.U32.TRUNC.NTZ R3, R2 ;  /* 0x0000000200037305 */ /* 0x000e64000021f000 */
[----:B-1----:R-:W-:-:S04]  /*07e0*/  IMAD.MOV R2, RZ, RZ, -R3 ;  /* 0x000000ffff027224 */ /* 0x002fc800078e0a03 */
[----:B------:R-:W-:Y:S02]  /*07f0*/  IMAD R4, R2, R5, RZ ;  /* 0x0000000502047224 */ /* 0x000fe400078e02ff */
[----:B------:R-:W-:-:S04]  /*0800*/  IMAD.MOV.U32 R2, RZ, RZ, RZ ;  /* 0x000000ffff027224 */ /* 0x000fc800078e00ff */
[----:B------:R-:W-:Y:S01]  /*0810*/  IMAD.HI.U32 R2, R3, R4, R2 ;  /* 0x0000000403027227 */ /* 0x000fe200078e0002 */
[----:B------:R-:W-:-:S03]  /*0820*/  MOV R3, R0 ;  /* 0x0000000000037202 */ /* 0x000fc60000000f00 */
[----:B------:R-:W-:Y:S02]  /*0830*/  IMAD.MOV R0, RZ, RZ, -R6 ;  /* 0x000000ffff007224 */ /* 0x000fe400078e0a06 */
        /* <DEDUP_REMOVED lines=28> */
[----:B------:R-:W-:-:S03]  /*0a00*/  IMAD.MOV R5, RZ, RZ, -R4 ;  /* 0x000000ffff057224 */ /* 0x000fc600078e0a04 */
        /* <DEDUP_REMOVED lines=10> */
[----:B------:R-:W-:-:S04]  /*0ab0*/  IMAD.MOV R2, RZ, RZ, -R0 ;  /* 0x000000ffff027224 */ /* 0x000fc800078e0a00 */
[C---:B------:R-:W-:Y:S01]  /*0ac0*/  IMAD R3, R9.reuse, R2, R4 ;  /* 0x0000000209037224 */ /* 0x040fe200078e0204 */
[----:B------:R-:W-:Y:S01]  /*0ad0*/  LEA R2, R9, R0, 0x18 ;  /* 0x0000000009027211 */ /* 0x000fe200078ec0ff */
[----:B------:R-:W-:-:S04]  /*0ae0*/  IMAD R0, R12, R5, R11 ;  /* 0x000000050c007224 */ /* 0x000fc800078e020b */
[----:B------:R-:W-:-:S05]  /*0af0*/  IMAD R2, R3, 0x10000, R2 ;  /* 0x0001000003027824 */ /* 0x000fca00078e0202 */
[----:B------:R1:W-:Y:S01]  /*0b00*/  STL [R1+0x28], R2 ;  /* 0x0000280201007387 */ /* 0x0003e20000100800 */
[----:B------:R-:W-:Y:S05]  /*0b10*/  BRA `(.L_x_473) ;  /* 0x0000046000007947 */ /* 0x000fea0003800000 */
.L_x_472:
[----:B------:R-:W2:Y:S01]  /*0b20*/  LDL R3, [R1+0x2c] ;  /* 0x00002c0001037983 */ /* 0x000ea20000100800 */
[----:B------:R-:W-:-:S04]  /*0b30*/  IMAD.MOV.U32 R2, RZ, RZ, 0x4 ;  /* 0x00000004ff027424 */ /* 0x000fc800078e00ff */
[----:B--2---:R-:W-:-:S05]  /*0b40*/  IMAD.WIDE R2, R3, R2, c[0x0][0x590] ;  /* 0x0001640003027625 */ /* 0x004fca00078e0202 */
[----:B------:R-:W2:Y:S02]  /*0b50*/  LDG.E R7, [R2.64] ;  /* 0x0000000602077981 */ /* 0x000ea4000c1e1900 */
[----:B--23--:R-:W-:-:S05]  /*0b60*/  IMAD R9, R7, R12, RZ ;  /* 0x0000000c07097224 */ /* 0x00cfca00078e02ff */
[-C--:B-1----:R-:W-:Y:S02]  /*0b70*/  IABS R0, R9.reuse ;  /* 0x0000000900007213 */ /* 0x082fe40000000000 */
[----:B------:R-:W-:-:S03]  /*0b80*/  IABS R8, R9 ;  /* 0x0000000900087213 */ /* 0x000fc60000000000 */
[----:B------:R-:W-:-:S04]  /*0b90*/  IMAD.MOV.U32 R6, RZ, RZ, R0 ;  /* 0x000000ffff067224 */ /* 0x000fc800078e0000 */
[----:B------:R-:W1:Y:S08]  /*0ba0*/  I2F.RP R2, R6 ;  /* 0x0000000600027306 */ /* 0x000e700000209400 */
[----:B-1----:R-:W1:Y:S02]  /*0bb0*/  MUFU.RCP R2, R2 ;  /* 0x0000000200027308 */ /* 0x002e640000001000 */
[----:B-1----:R-:W-:-:S06]  /*0bc0*/  IADD3 R2, R2, 0xffffffe, RZ ;  /* 0x0ffffffe02027810 */ /* 0x002fcc0007ffe0ff */
[----:B------:R-:W1:Y:S02]  /*0bd0*/  F2I.FTZ.U32.TRUNC.NTZ R3, R2 ;  /* 0x0000000200037305 */ /* 0x000e64000021f000 */
[----:B-1----:R-:W-:-:S04]  /*0be0*/  IMAD.MOV R0, RZ, RZ, -R3 ;  /* 0x000000ffff007224 */ /* 0x002fc800078e0a03 */
[----:B------:R-:W-:Y:S01]  /*0bf0*/  IMAD.MOV.U32 R2, RZ, RZ, R0 ;  /* 0x000000ffff027224 */ /* 0x000fe200078e0000 */
[----:B------:R-:W-:-:S03]  /*0c00*/  IABS R0, R11 ;  /* 0x0000000b00007213 */ /* 0x000fc60000000000 */
[----:B------:R-:W-:Y:S01]  /*0c10*/  IMAD R4, R2, R6, RZ ;  /* 0x0000000602047224 */ /* 0x000fe200078e02ff */
[----:B------:R-:W-:Y:S01]  /*0c20*/  MOV R5, R0 ;  /* 0x0000000000057202 */ /* 0x000fe20000000f00 */
[----:B------:R-:W-:-:S04]  /*0c30*/  IMAD.MOV.U32 R2, RZ, RZ, RZ ;  /* 0x000000ffff027224 */ /* 0x000fc800078e00ff */
[----:B------:R-:W-:-:S04]  /*0c40*/  IMAD.HI.U32 R0, R3, R4, R2 ;  /* 0x0000000403007227 */ /* 0x000fc800078e0002 */
[----:B------:R-:W-:Y:S02]  /*0c50*/  IMAD.MOV R2, RZ, RZ, -R8 ;  /* 0x000000ffff027224 */ /* 0x000fe400078e0a08 */
        /* <DEDUP_REMOVED lines=9> */
[----:B------:R-:W-:-:S04]  /*0cf0*/  @P2 IADD3 R0, R0, 0x1, RZ ;  /* 0x0000000100002810 */ /* 0x000fc80007ffe0ff */
[----:B------:R-:W-:-:S05]  /*0d00*/  MOV R4, R0 ;  /* 0x0000000000047202 */ /* 0x000fca0000000f00 */
[----:B------:R-:W-:Y:S01]  /*0d10*/  @!P1 IMAD.MOV R4, RZ, RZ, -R4 ;  /* 0x000000ffff049224 */ /* 0x000fe200078e0a04 */
[----:B------:R-:W-:-:S05]  /*0d20*/  @!P0 LOP3.LUT R4, RZ, R9, RZ, 0x33, !PT ;  /* 0x00000009ff048212 */ /* 0x000fca00078e33ff */
[----:B------:R-:W-:-:S05]  /*0d30*/  IMAD R10, R7, R4, RZ ;  /* 0x00000004070a7224 */ /* 0x000fca00078e02ff */
[----:B------:R-:W-:-:S04]  /*0d40*/  IADD3 R0, -R10, c[0x0][0x538], RZ ;  /* 0x00014e000a007a10 */ /* 0x000fc80007ffe1ff */
[----:B------:R-:W-:-:S04]  /*0d50*/  IMNMX R6, R7, R0, PT ;  /* 0x0000000007067217 */ /* 0x000fc80003800200 */
[----:B------:R-:W-:-:S05]  /*0d60*/  IABS R0, R6 ;  /* 0x0000000600007213 */ /* 0x000fca0000000000 */
[----:B------:R-:W-:-:S04]  /*0d70*/  IMAD.MOV.U32 R5, RZ, RZ, R0 ;  /* 0x000000ffff057224 */ /* 0x000fc800078e0000 */
[----:B------:R-:W1:Y:S08]  /*0d80*/  I2F.RP R2, R5 ;  /* 0x0000000500027306 */ /* 0x000e700000209400 */
[----:B-1----:R-:W1:Y:S02]  /*0d90*/  MUFU.RCP R2, R2 ;  /* 0x0000000200027308 */ /* 0x002e640000001000 */
[----:B-1----:R-:W-:-:S06]  /*0da0*/  IADD3 R2, R2, 0xffffffe, RZ ;  /* 0x0ffffffe02027810 */ /* 0x002fcc0007ffe0ff */
[----:B------:R1:W2:Y:S02]  /*0db0*/  F2I.FTZ.U32.TRUNC.NTZ R3, R2 ;  /* 0x0000000200037305 */ /* 0x0002a4000021f000 */
[----:B-1----:R-:W-:Y:S01]  /*0dc0*/  IMAD.MOV R2, RZ, RZ, -R4 ;  /* 0x000000ffff027224 */ /* 0x002fe200078e0a04 */
[----:B--2---:R-:W-:-:S03]  /*0dd0*/  IADD3 R0, RZ, -R3, RZ ;  /* 0x80000003ff007210 */ /* 0x004fc60007ffe0ff */
[----:B------:R-:W-:Y:S01]  /*0de0*/  IMAD R8, R9, R2, R11 ;  /* 0x0000000209087224 */ /* 0x000fe200078e020b */
[----:B------:R-:W-:Y:S01]  /*0df0*/  IABS R9, R6 ;  /* 0x0000000600097213 */ /* 0x000fe20000000000 */
[----:B------:R-:W-:Y:S02]  /*0e00*/  IMAD.MOV.U32 R7, RZ, RZ, R0 ;  /* 0x000000ffff077224 */ /* 0x000fe400078e0000 */
[----:B------:R-:W-:Y:S01]  /*0e10*/  IMAD.MOV.U32 R2, RZ, RZ, RZ ;  /* 0x000000ffff027224 */ /* 0x000fe200078e00ff */
[----:B------:R-:W-:Y:S01]  /*0e20*/  IABS R0, R8 ;  /* 0x0000000800007213 */ /* 0x000fe20000000000 */
[----:B------:R-:W-:-:S04]  /*0e30*/  IMAD R7, R7, R5, RZ ;  /* 0x0000000507077224 */ /* 0x000fc800078e02ff */
[----:B------:R-:W-:Y:S01]  /*0e40*/  IMAD.MOV.U32 R4, RZ, RZ, R0 ;  /* 0x000000ffff047224 */ /* 0x000fe200078e0000 */
[----:B------:R-:W-:Y:S01]  /*0e50*/  IADD3 R0, RZ, -R9, RZ ;  /* 0x80000009ff007210 */ /* 0x000fe20007ffe0ff */
[----:B------:R-:W-:-:S04]  /*0e60*/  IMAD.HI.U32 R3, R3, R7, R2 ;  /* 0x0000000703037227 */ /* 0x000fc800078e0002 */
[----:B------:R-:W-:Y:S02]  /*0e70*/  IMAD.MOV.U32 R2, RZ, RZ, R0 ;  /* 0x000000ffff027224 */ /* 0x000fe400078e0000 */
[----:B------:R-:W-:Y:S01]  /*0e80*/  IMAD.HI.U32 R0, R3, R4, RZ ;  /* 0x0000000403007227 */ /* 0x000fe200078e00ff */
[----:B------:R-:W-:-:S03]  /*0e90*/  IADD3 R3, R10, 0x1000000, R8 ;  /* 0x010000000a037810 */ /* 0x000fc60007ffe008 */
[----:B------:R-:W-:-:S05]  /*0ea0*/  IMAD R2, R0, R2, R4 ;  /* 0x0000000200027224 */ /* 0x000fca00078e0204 */
[----:B------:R-:W-:-:S13]  /*0eb0*/  ISETP.GT.U32.AND P0, PT, R5, R2, PT ;  /* 0x000000020500720c */ /* 0x000fda0003f04070 */
[----:B------:R-:W-:Y:S01]  /*0ec0*/  @!P0 IMAD.IADD R2, R2, 0x1, -R5 ;  /* 0x0000000102028824 */ /* 0x000fe200078e0a05 */
[----:B------:R-:W-:Y:S02]  /*0ed0*/  @!P0 IADD3 R0, R0, 0x1, RZ ;  /* 0x0000000100008810 */ /* 0x000fe40007ffe0ff */
[----:B------:R-:W-:Y:S02]  /*0ee0*/  ISETP.NE.AND P0, PT, R6, RZ, PT ;  /* 0x000000ff0600720c */ /* 0x000fe40003f05270 */
[----:B------:R-:W-:Y:S02]  /*0ef0*/  ISETP.GE.U32.AND P2, PT, R2, R5, PT ;  /* 0x000000050200720c */ /* 0x000fe40003f46070 */
[----:B------:R-:W-:-:S04]  /*0f00*/  LOP3.LUT R2, R8, R6, RZ, 0x3c, !PT ;  /* 0x0000000608027212 */ /* 0x000fc800078e3cff */
[----:B------:R-:W-:Y:S01]  /*0f10*/  ISETP.GE.AND P1, PT, R2, RZ, PT ;  /* 0x000000ff0200720c */ /* 0x000fe20003f26270 */
[----:B------:R-:W-:-:S06]  /*0f20*/  IMAD.MOV R2, RZ, RZ, -R6 ;  /* 0x000000ffff027224 */ /* 0x000fcc00078e0a06 */
[----:B------:R-:W-:-:S06]  /*0f30*/  @P2 IADD3 R0, R0, 0x1, RZ ;  /* 0x0000000100002810 */ /* 0x000fcc0007ffe0ff */
[----:B------:R-:W-:Y:S02]  /*0f40*/  @!P1 IADD3 R0, -R0, RZ, RZ ;  /* 0x000000ff00009210 */ /* 0x000fe40007ffe1ff */
[----:B------:R-:W-:-:S05]  /*0f50*/  @!P0 LOP3.LUT R0, RZ, R6, RZ, 0x33, !PT ;  /* 0x00000006ff008212 */ /* 0x000fca00078e33ff */
[----:B------:R-:W-:-:S05]  /*0f60*/  IMAD R2, R0, R2, R3 ;  /* 0x0000000200027224 */ /* 0x000fca00078e0203 */
[----:B------:R1:W-:Y:S02]  /*0f70*/  STL [R1+0x28], R2 ;  /* 0x0000280201007387 */ /* 0x0003e40000100800 */
.L_x_473:
[----:B------:R-:W-:Y:S05]  /*0f80*/  BSYNC B0 ;  /* 0x0000000000007941 */ /* 0x000fea0003800000 */
.L_x_471:
[----:B------:R-:W-:-:S04]  /*0f90*/  LOP3.LUT R0, RZ, R0, RZ, 0x33, !PT ;  /* 0x00000000ff007212 */ /* 0x000fc800078e33ff */
[----:B------:R-:W-:-:S05]  /*0fa0*/  IADD3 R0, R0, R12, RZ ;  /* 0x0000000c00007210 */ /* 0x000fca0007ffe0ff */
[----:B------:R2:W-:Y:S01]  /*0fb0*/  STL [R1+0x24], R0 ;  /* 0x0000240001007387 */ /* 0x0005e20000100800 */
[----:B------:R-:W-:Y:S05]  /*0fc0*/  BRA `(.L_x_474) ;  /* 0x0000006000007947 */ /* 0x000fea0003800000 */
.L_x_462:
[----:B------:R-:W-:Y:S01]  /*0fd0*/  MOV R0, UR4 ;  /* 0x0000000400007c02 */ /* 0x000fe20008000f00 */
[----:B------:R-:W-:Y:S04]  /*0fe0*/  STL [R1+0x24], RZ ;  /* 0x000024ff01007387 */ /* 0x000fe80000100800 */
[----:B------:R-:W-:Y:S04]  /*0ff0*/  STL [R1+0x28], RZ ;  /* 0x000028ff01007387 */ /* 0x000fe80000100800 */
[----:B------:R1:W-:Y:S02]  /*1000*/  STL [R1+0x20], R0 ;  /* 0x0000200001007387 */ /* 0x0003e40000100800 */
[----:B-1----:R-:W-:-:S05]  /*1010*/  MOV R0, c[0x0][0x53c] ;  /* 0x00014f0000007a02 */ /* 0x002fca0000000f00 */
[----:B------:R1:W-:Y:S02]  /*1020*/  STL [R1+0x2c], R0 ;  /* 0x00002c0001007387 */ /* 0x0003e40000100800 */
.L_x_474:
[----:B------:R-:W3:Y:S04]  /*1030*/  LDL R4, [R1+0x20] ;  /* 0x0000200001047983 */ /* 0x000ee80000100800 */
[----:B------:R-:W3:Y:S04]  /*1040*/  LDL R5, [R1+0x24] ;  /* 0x0000240001057983 */ /* 0x000ee80000100800 */
[----:B------:R-:W3:Y:S04]  /*1050*/  LDL R6, [R1+0x28] ;  /* 0x0000280001067983 */ /* 0x000ee80000100800 */
[----:B------:R-:W3:Y:S01]  /*1060*/  LDL R7, [R1+0x2c] ;  /* 0x00002c0001077983 */ /* 0x000ee20000100800 */
[----:B------:R-:W-:Y:S01]  /*1070*/  ISETP.NE.AND P0, PT, R13, RZ, PT ;  /* 0x000000ff0d00720c */ /* 0x000fe20003f05270 */
[----:B------:R-:W-:-:S12]  /*1080*/  WARPSYNC 0xffffffff ;  /* 0xffffffff00007948 */ /* 0x000fd80003800000 */
[----:B---3--:R3:W-:Y:S04]  /*1090*/  @!P0 STS.128 [0xc080], R4 ;  /* 0x00c08004ff008388 */ /* 0x0087e80000000c00 */
[----:B------:R-:W-:Y:S06]  /*10a0*/  BAR.ARV 0x5, 0x80 ;  /* 0x0142000000007b1d */ /* 0x000fec0000002000 */
.L_x_460:
[----:B-12---:R-:W2:Y:S02]  /*10b0*/  LDL R0, [R1+0x2c] ;  /* 0x00002c0001007983 */ /* 0x006ea40000100800 */
[----:B--2---:R-:W-:-:S13]  /*10c0*/  ISETP.GE.AND P0, PT, R0, c[0x0][0x53c], PT ;  /* 0x00014f0000007a0c */ /* 0x004fda0003f06270 */
[----:B------:R-:W-:Y:S05]  /*10d0*/  @P0 EXIT ;  /* 0x000000000000094d */ /* 0x000fea0003800000 */
[----:B------:R-:W1:Y:S02]  /*10e0*/  S2R R11, SR_TID.X ;  /* 0x00000000000b7919 */ /* 0x000e640000002100 */
[----:B-1----:R-:W-:-:S04]  /*10f0*/  SHF.R.S32.HI R8, RZ, 0x1f, R11 ;  /* 0x0000001fff087819 */ /* 0x002fc8000001140b */
[CC--:B------:R-:W-:Y:S02]  /*1100*/  LEA.HI R17, R8.reuse, R11.reuse, RZ, 0x3 ;  /* 0x0000000b08117211 */ /* 0x0c0fe400078f18ff */
[----:B------:R-:W-:Y:S02]  /*1110*/  LEA.HI R3, R8, R11, RZ, 0x4 ;  /* 0x0000000b08037211 */ /* 0x000fe400078f20ff */
[----:B------:R-:W-:Y:S02]  /*1120*/  LOP3.LUT R2, R17, 0xfffffff8, RZ, 0xc0, !PT ;  /* 0xfffffff811027812 */ /* 0x000fe400078ec0ff */
[----:B---3--:R-:W-:Y:S02]  /*1130*/  SHF.R.S32.HI R5, RZ, 0x4, R3 ;  /* 0x00000004ff057819 */ /* 0x008fe40000011403 */
[----:B------:R-:W-:Y:S01]  /*1140*/  LOP3.LUT R0, R3, 0xfffffff0, RZ, 0xc0, !PT ;  /* 0xfffffff003007812 */ /* 0x000fe200078ec0ff */
[----:B------:R-:W-:Y:S01]  /*1150*/  IMAD.IADD R2, R11, 0x1, -R2 ;  /* 0x000000010b027824 */ /* 0x000fe200078e0a02 */
[----:B------:R-:W-:-:S02]  /*1160*/  LEA.HI R3, R3, R5, RZ, 0x1 ;  /* 0x0000000503037211 */ /* 0x000fc400078f08ff */
[----:B------:R-:W-:Y:S01]  /*1170*/  LEA.HI R6, R8, R11, RZ, 0x2 ;  /* 0x0000000b08067211 */ /* 0x000fe200078f10ff */
[----:B------:R-:W-:Y:S01]  /*1180*/  IMAD.IADD R0, R11, 0x1, -R0 ;  /* 0x000000010b007824 */ /* 0x000fe200078e0a00 */
[----:B------:R-:W-:Y:S02]  /*1190*/  LEA.HI R7, R2, R2, RZ, 0x1 ;  /* 0x0000000202077211 */ /* 0x000fe400078f08ff */
[----:B------:R-:W-:Y:S02]  /*11a0*/  LOP3.LUT R4, R3, 0xfffffffe, RZ, 0xc0, !PT ;  /* 0xfffffffe03047812 */ /* 0x000fe400078ec0ff */
[----:B------:R-:W-:Y:S02]  /*11b0*/  LOP3.LUT R3, R7, 0x3fffffe, RZ, 0xc0, !PT ;  /* 0x03fffffe07037812 */ /* 0x000fe400078ec0ff */
[----:B------:R-:W-:Y:S01]  /*11c0*/  LEA.HI R10, R0, R0, RZ, 0x1 ;  /* 0x00000000000a7211 */ /* 0x000fe200078f08ff */
[----:B------:R-:W-:Y:S01]  /*11d0*/  IMAD.IADD R12, R5, 0x1, -R4 ;  /* 0x00000001050c7824 */ /* 0x000fe200078e0a04 */
[----:B------:R-:W-:Y:S01]  /*11e0*/  SHF.R.S32.HI R4, RZ, 0x3, R17 ;  /* 0x00000003ff047819 */ /* 0x000fe20000011411 */
[----:B------:R-:W-:Y:S01]  /*11f0*/  IMAD.IADD R15, R2, 0x1, -R3 ;  /* 0x00000001020f7824 */ /* 0x000fe200078e0a03 */
[----:B------:R-:W-:-:S02]  /*1200*/  LOP3.LUT R2, R10, 0x7fffffe, RZ, 0xc0, !PT ;  /* 0x07fffffe0a027812 */ /* 0x000fc400078ec0ff */
[----:B------:R-:W-:Y:S02]  /*1210*/  SHF.R.S32.HI R3, RZ, 0x1f, R0 ;  /* 0x0000001fff037819 */ /* 0x000fe40000011400 */
[----:B------:R-:W-:Y:S01]  /*1220*/  LOP3.LUT R5, R6, 0xfffffffc, RZ, 0xc0, !PT ;  /* 0xfffffffc06057812 */ /* 0x000fe200078ec0ff */
[----:B------:R-:W-:Y:S01]  /*1230*/  IMAD.IADD R13, R0, 0x1, -R2 ;  /* 0x00000001000d7824 */ /* 0x000fe200078e0a02 */
[----:B------:R-:W-:Y:S01]  /*1240*/  LEA.HI R16, R3, R0, RZ, 0x3 ;  /* 0x0000000003107211 */ /* 0x000fe200078f18ff */
[----:B------:R-:W-:Y:S01]  /*1250*/  IMAD.SHL.U32 R0, R4, 0x40, RZ ;  /* 0x0000004004007824 */ /* 0x000fe200078e00ff */
[----:B------:R-:W-:Y:S01]  /*1260*/  LEA.HI R8, R8, R11, RZ, 0x5 ;  /* 0x0000000b08087211 */ /* 0x000fe200078f28ff */
[----:B------:R-:W-:Y:S01]  /*1270*/  IMAD.IADD R18, R11, 0x1, -R5 ;  /* 0x000000010b127824 */ /* 0x000fe200078e0a05 */
[----:B------:R-:W-:Y:S02]  /*1280*/  SHF.R.S32.HI R14, RZ, 0x2, R6 ;  /* 0x00000002ff0e7819 */ /* 0x000fe40000011406 */
[----:B------:R-:W-:Y:S01]  /*1290*/  LOP3.LUT R2, R8, 0xffffffe0, RZ, 0xc0, !PT ;  /* 0xffffffe008027812 */ /* 0x000fe200078ec0ff */
[----:B------:R-:W-:Y:S01]  /*12a0*/  IMAD.SHL.U32 R22, R18, 0x8, RZ ;  /* 0x0000000812167824 */ /* 0x000fe200078e00ff */
[----:B------:R-:W-:-:S02]  /*12b0*/  LOP3.LUT R0, R0, 0xc0, RZ, 0xc0, !PT ;  /* 0x000000c000007812 */ /* 0x000fc400078ec0ff */
[----:B------:R-:W-:Y:S01]  /*12c0*/  LEA.HI R5, R6, R14, RZ, 0x1 ;  /* 0x0000000e06057211 */ /* 0x000fe200078f08ff */
[----:B------:R-:W-:Y:S01]  /*12d0*/  IMAD.IADD R21, R11, 0x1, -R2 ;  /* 0x000000010b157824 */ /* 0x000fe200078e0a02 */
[----:B------:R-:W-:Y:S02]  /*12e0*/  SHF.R.U32.HI R4, RZ, 0x3, R0 ;  /* 0x00000003ff047819 */ /* 0x000fe40000011600 */
[----:B------:R-:W-:Y:S02]  /*12f0*/  LOP3.LUT R3, R0, 0x18, R22, 0xf8, !PT ;  /* 0x0000001800037812 */ /* 0x000fe400078ef816 */
[--C-:B------:R-:W-:Y:S02]  /*1300*/  SHF.R.S32.HI R9, RZ, 0x5, R8.reuse ;  /* 0x00000005ff097819 */ /* 0x100fe40000011408 */
[----:B------:R-:W-:Y:S02]  /*1310*/  SHF.R.S32.HI R0, RZ, 0x1f, R8 ;  /* 0x0000001fff007819 */ /* 0x000fe40000011408 */
[----:B------:R-:W-:-:S02]  /*1320*/  LOP3.LUT R2, R5, 0x7fffffe, RZ, 0xc0, !PT ;  /* 0x07fffffe05027812 */ /* 0x000fc400078ec0ff */
[----:B------:R-:W-:Y:S02]  /*1330*/  LEA.HI R0, R0, R9, RZ, 0x2 ;  /* 0x0000000900007211 */ /* 0x000fe400078f10ff */
[----:B------:R-:W-:Y:S01]  /*1340*/  LOP3.LUT R5, R3, R4, RZ, 0x3c, !PT ;  /* 0x0000000403057212 */ /* 0x000fe200078e3cff */
[----:B------:R-:W-:Y:S01]  /*1350*/  IMAD.IADD R2, R14, 0x1, -R2 ;  /* 0x000000010e027824 */ /* 0x000fe200078e0a02 */
[----:B------:R-:W-:Y:S02]  /*1360*/  SHF.R.S32.HI R4, RZ, 0x1f, R6 ;  /* 0x0000001fff047819 */ /* 0x000fe40000011406 */
[----:B------:R-:W-:Y:S02]  /*1370*/  SHF.R.S32.HI R8, RZ, 0x1f, R21 ;  /* 0x0000001fff087819 */ /* 0x000fe40000011415 */
[----:B------:R-:W-:Y:S01]  /*1380*/  LOP3.LUT R3, R0, 0xffffffc, RZ, 0xc0, !PT ;  /* 0x0ffffffc00037812 */ /* 0x000fe200078ec0ff */
[----:B------:R-:W-:Y:S01]  /*1390*/  IMAD R0, R9, 0x8, R2 ;  /* 0x0000000809007824 */ /* 0x000fe200078e0202 */
[----:B------:R-:W-:-:S02]  /*13a0*/  LEA.HI R2, R4, R14, RZ, 0x3 ;  /* 0x0000000e04027211 */ /* 0x000fc400078f18ff */
[----:B------:R-:W-:Y:S01]  /*13b0*/  LEA.HI R11, R8, R21, RZ, 0x2 ;  /* 0x00000015080b7211 */ /* 0x000fe200078f10ff */
[C---:B------:R-:W-:Y:S01]  /*13c0*/  IMAD.IADD R4, R9.reuse, 0x1, -R3 ;  /* 0x0000000109047824 */ /* 0x040fe200078e0a03 */
[----:B------:R-:W-:Y:S01]  /*13d0*/  LOP3.LUT R2, R2, 0xfffffff8, RZ, 0xc0, !PT ;  /* 0xfffffff802027812 */ /* 0x000fe200078ec0ff */
[----:B------:R-:W-:Y:S01]  /*13e0*/  IMAD.U32 R5, R0, 0x20, R5 ;  /* 0x0000002000057824 */ /* 0x000fe200078e0005 */
[----:B------:R-:W-:Y:S01]  /*13f0*/  SHF.R.S32.HI R3, RZ, 0x2, R11 ;  /* 0x00000002ff037819 */ /* 0x000fe2000001140b */
[----:B------:R-:W-:Y:S01]  /*1400*/  IMAD.SHL.U32 R9, R9, 0x200, RZ ;  /* 0x0000020009097824 */ /* 0x000fe200078e00ff */
[----:B------:R-:W-:Y:S01]  /*1410*/  LEA.HI R0, R18, R18, RZ, 0x1 ;  /* 0x0000001212007211 */ /* 0x000fe200078f08ff */
[----:B------:R-:W-:Y:S01]  /*1420*/  IMAD.IADD R6, R14, 0x1, -R2 ;  /* 0x000000010e067824 */ /* 0x000fe200078e0a02 */
[----:B------:R-:W-:Y:S01]  /*1430*/  SHF.R.S32.HI R8, RZ, 0x1, R10 ;  /* 0x00000001ff087819 */ /* 0x000fe2000001140a */
[----:B------:R-:W-:Y:S01]  /*1440*/  IMAD R19, R4, 0x10, R3 ;  /* 0x0000001004137824 */ /* 0x000fe200078e0203 */
[C---:B------:R-:W-:Y:S01]  /*1450*/  LOP3.LUT R2, R0.reuse, 0x1ffffffe, RZ, 0xc0, !PT ;  /* 0x1ffffffe00027812 */ /* 0x040fe200078ec0ff */
[----:B------:R-:W-:Y:S01]  /*1460*/  IMAD.SHL.U32 R0, R0, 0x20, RZ ;  /* 0x0000002000007824 */ /* 0x000fe200078e00ff */
[----:B------:R-:W-:Y:S01]  /*1470*/  SHF.R.S32.HI R3, RZ, 0x1, R7 ;  /* 0x00000001ff037819 */ /* 0x000fe20000011407 */
[----:B------:R1:W-:Y:S01]  /*1480*/  STL [R1+0x5c], R5 ;  /* 0x00005c0501007387 */ /* 0x0003e20000100800 */
[----:B------:R-:W-:Y:S01]  /*1490*/  LEA.HI R7, R6, R6, RZ, 0x1 ;  /* 0x0000000606077211 */ /* 0x000fe200078f08ff */
[----:B------:R-:W-:Y:S01]  /*14a0*/  IMAD.IADD R4, R18, 0x1, -R2 ;  /* 0x0000000112047824 */ /* 0x000fe200078e0a02 */
[----:B------:R-:W-:Y:S01]  /*14b0*/  LOP3.LUT R0, R0, 0xffffffc0, RZ, 0xc0, !PT ;  /* 0xffffffc000007812 */ /* 0x000fe200078ec0ff */
[C---:B------:R-:W-:Y:S01]  /*14c0*/  IMAD.SHL.U32 R2, R3.reuse, 0x40, RZ ;  /* 0x0000004003027824 */ /* 0x040fe200078e00ff */
[----:B------:R-:W-:Y:S01]  /*14d0*/  SHF.R.S32.HI R10, RZ, 0x1f, R10 ;  /* 0x0000001fff0a7819 */ /* 0x000fe2000001140a */
[----:B------:R-:W-:Y:S01]  /*14e0*/  STL [R1+0x64], R19 ;  /* 0x0000641301007387 */ /* 0x000fe20000100800 */
[----:B------:R-:W-:Y:S01]  /*14f0*/  LOP3.LUT P2, RZ, R3, 0x2, RZ, 0xc0, !PT ;  /* 0x0000000203ff7812 */ /* 0x000fe2000784c0ff */
[----:B------:R-:W-:Y:S01]  /*1500*/  IMAD R14, R4, 0x8, R0 ;  /* 0x00000008040e7824 */ /* 0x000fe200078e0200 */
[----:B------:R-:W-:-:S02]  /*1510*/  LEA.HI R3, R10, R8, RZ, 0x2 ;  /* 0x000000080a037211 */ /* 0x000fc400078f10ff */
[----:B------:R-:W-:Y:S02]  /*1520*/  LOP3.LUT R0, R2, 0xc0, RZ, 0xc0, !PT ;  /* 0x000000c002007812 */ /* 0x000fe400078ec0ff */
[----:B------:R-:W-:Y:S01]  /*1530*/  LOP3.LUT R2, R3, 0xfffffffc, RZ, 0xc0, !PT ;  /* 0xfffffffc03027812 */ /* 0x000fe200078ec0ff */
[----:B------:R-:W-:Y:S01]  /*1540*/  IMAD R3, R18, 0x2, R9 ;  /* 0x0000000212037824 */ /* 0x000fe200078e0209 */
[----:B------:R-:W-:Y:S02]  /*1550*/  SHF.R.U32.HI R4, RZ, 0x3, R0 ;  /* 0x00000003ff047819 */ /* 0x000fe40000011600 */
[----:B------:R-:W-:Y:S01]  /*1560*/  IADD3 R20, R22, 0x20, RZ ;  /* 0x0000002016147810 */ /* 0x000fe20007ffe0ff */
[----:B------:R-:W-:Y:S01]  /*1570*/  IMAD.IADD R2, R8, 0x1, -R2 ;  /* 0x0000000108027824 */ /* 0x000fe200078e0a02 */
[----:B------:R-:W-:Y:S01]  /*1580*/  SHF.R.S32.HI R23, RZ, 0x1f, R22 ;  /* 0x0000001fff177819 */ /* 0x000fe20000011416 */
[----:B------:R-:W-:-:S03]  /*1590*/  IMAD R8, R12, 0x8, R15 ;  /* 0x000000080c087824 */ /* 0x000fc600078e020f */
[C---:B------:R-:W-:Y:S01]  /*15a0*/  LOP3.LUT P3, RZ, R2.reuse, 0x2, RZ, 0xc0, !PT ;  /* 0x0000000202ff7812 */ /* 0x040fe2000786c0ff */
[----:B------:R-:W-:Y:S01]  /*15b0*/  IMAD.SHL.U32 R2, R2, 0x40, RZ ;  /* 0x0000004002027824 */ /* 0x000fe200078e00ff */
[----:B-1----:R-:W-:-:S04]  /*15c0*/  LOP3.LUT R5, R7, 0x3fffffe, RZ, 0xc0, !PT ;  /* 0x03fffffe07057812 */ /* 0x002fc800078ec0ff */
[----:B------:R-:W-:Y:S01]  /*15d0*/  LOP3.LUT R2, R2, 0xc0, RZ, 0xc0, !PT ;  /* 0x000000c002027812 */ /* 0x000fe200078ec0ff */
[----:B------:R-:W-:Y:S01]  /*15e0*/  IMAD.IADD R6, R6, 0x1, -R5 ;  /* 0x0000000106067824 */ /* 0x000fe200078e0a05 */
[----:B------:R-:W-:Y:S02]  /*15f0*/  LOP3.LUT R5, R0, 0x8, R17, 0xf8, !PT ;  /* 0x0000000800057812 */ /* 0x000fe400078ef811 */
[----:B------:R-:W-:Y:S01]  /*1600*/  SHF.R.S32.HI R0, RZ, 0x1, R7 ;  /* 0x00000001ff007819 */ /* 0x000fe20000011407 */
[----:B------:R-:W-:Y:S01]  /*1610*/  IMAD R6, R6, 0x20, R3 ;  /* 0x0000002006067824 */ /* 0x000fe200078e0203 */
[----:B------:R-:W-:Y:S01]  /*1620*/  LOP3.LUT R10, R5, R4, RZ, 0x3c, !PT ;  /* 0x00000004050a7212 */ /* 0x000fe200078e3cff */
[----:B------:R-:W-:Y:S01]  /*1630*/  IMAD.SHL.U32 R5, R16, 0x20, RZ ;  /* 0x0000002010057824 */ /* 0x000fe200078e00ff */
[C---:B------:R-:W-:Y:S01]  /*1640*/  LOP3.LUT P0, RZ, R0.reuse, 0x2, RZ, 0xc0, !PT ;  /* 0x0000000200ff7812 */ /* 0x040fe2000780c0ff */
[C---:B------:R-:W-:Y:S01]  /*1650*/  IMAD.SHL.U32 R3, R0.reuse, 0x40, RZ ;  /* 0x0000004000037824 */ /* 0x040fe200078e00ff */
[----:B------:R-:W-:Y:S01]  /*1660*/  LOP3.LUT R4, R0, 0x1, RZ, 0xc0, !PT ;  /* 0x0000000100047812 */ /* 0x000fe200078ec0ff */
[----:B------:R-:W-:Y:S01]  /*1670*/  IMAD.SHL.U32 R7, R12, 0x8, RZ ;  /* 0x000000080c077824 */ /* 0x000fe200078e00ff */
[----:B------:R-:W-:-:S02]  /*1680*/  LOP3.LUT R0, R5, 0xffffff00, RZ, 0xc0, !PT ;  /* 0xffffff0005007812 */ /* 0x000fc400078ec0ff */
[----:B------:R-:W-:Y:S02]  /*1690*/  LOP3.LUT R3, R3, 0xc0, RZ, 0xc0, !PT ;  /* 0x000000c003037812 */ /* 0x000fe400078ec0ff */
[----:B------:R-:W-:Y:S01]  /*16a0*/  ISETP.NE.U32.AND P1, PT, R4, 0x1, PT ;  /* 0x000000010400780c */ /* 0x000fe20003f25070 */
[----:B------:R-:W-:Y:S01]  /*16b0*/  IMAD.IADD R4, R0, 0x1, R9 ;  /* 0x0000000100047824 */ /* 0x000fe200078e0209 */
[----:B------:R-:W-:Y:S02]  /*16c0*/  LEA.HI R3, R3, R3, RZ, 0x1d ;  /* 0x0000000303037211 */ /* 0x000fe400078fe8ff */
[----:B------:R-:W-:-:S03]  /*16d0*/  SHF.R.U32.HI R5, RZ, 0x3, R2 ;  /* 0x00000003ff057819 */ /* 0x000fc60000011602 */
[----:B------:R-:W-:Y:S01]  /*16e0*/  IMAD.IADD R3, R3, 0x1, R6 ;  /* 0x0000000103037824 */ /* 0x000fe200078e0206 */
[----:B------:R-:W-:Y:S01]  /*16f0*/  LOP3.LUT R6, R2, 0x8, R7, 0xf8, !PT ;  /* 0x0000000802067812 */ /* 0x000fe200078ef807 */
[----:B------:R-:W-:Y:S01]  /*1700*/  IMAD R2, R13, 0x20, R4 ;  /* 0x000000200d027824 */ /* 0x000fe200078e0204 */
[----:B------:R-:W-:Y:S01]  /*1710*/  LOP3.LUT R4, R11, 0x7ffffffc, RZ, 0xc0, !PT ;  /* 0x7ffffffc0b047812 */ /* 0x000fe200078ec0ff */
[----:B------:R-:W-:Y:S01]  /*1720*/  IMAD.SHL.U32 R18, R3, 0x2, RZ ;  /* 0x0000000203127824 */ /* 0x000fe200078e00ff */
[----:B------:R-:W-:Y:S01]  /*1730*/  LOP3.LUT R3, R6, R5, RZ, 0x3c, !PT ;  /* 0x0000000506037212 */ /* 0x000fe200078e3cff */
[----:B------:R-:W-:Y:S02]  /*1740*/  IMAD R7, R13, 0x20, R0 ;  /* 0x000000200d077824 */ /* 0x000fe400078e0200 */
[----:B------:R-:W-:Y:S01]  /*1750*/  IMAD.IADD R4, R21, 0x1, -R4 ;  /* 0x0000000115047824 */ /* 0x000fe200078e0a04 */
[C---:B------:R-:W-:Y:S01]  /*1760*/  IADD3 R5, R18.reuse, 0x80, RZ ;  /* 0x0000008012057810 */ /* 0x040fe20007ffe0ff */
[----:B------:R-:W-:Y:S01]  /*1770*/  IMAD.MOV.U32 R6, RZ, RZ, 0x20 ;  /* 0x00000020ff067424 */ /* 0x000fe200078e00ff */
[----:B------:R-:W-:Y:S01]  /*1780*/  IADD3 R17, R18, 0x70, RZ ;  /* 0x0000007012117810 */ /* 0x000fe20007ffe0ff */
[----:B------:R-:W-:Y:S01]  /*1790*/  IMAD.SHL.U32 R236, R4, 0x2, RZ ;  /* 0x0000000204ec7824 */ /* 0x000fe200078e00ff */
[----:B------:R-:W-:Y:S01]  /*17a0*/  @P1 IADD3 R17, R5, 0x10, RZ ;  /* 0x0000001005111810 */ /* 0x000fe20007ffe0ff */
[----:B------:R-:W-:Y:S01]  /*17b0*/  STL [R1+0x44], R18 ;  /* 0x0000441201007387 */ /* 0x000fe20000100800 */
[----:B------:R-:W-:Y:S01]  /*17c0*/  IADD3 R5, R22, 0x40, RZ ;  /* 0x0000004016057810 */ /* 0x000fe20007ffe0ff */
[C---:B------:R-:W-:Y:S01]  /*17d0*/  IMAD.IADD R2, R3.reuse, 0x1, R2 ;  /* 0x0000000103027824 */ /* 0x040fe200078e0202 */
[----:B------:R-:W-:Y:S01]  /*17e0*/  IADD3 R16, R236, 0x10, RZ ;  /* 0x00000010ec107810 */ /* 0x000fe20007ffe0ff */
[----:B------:R-:W-:Y:S01]  /*17f0*/  IMAD.U32 R0, R8, 0x20, R10 ;  /* 0x0000002008007824 */ /* 0x000fe200078e000a */
[----:B------:R-:W-:Y:S01]  /*1800*/  STL [R1+0x48], R17 ;  /* 0x0000481101007387 */ /* 0x000fe20000100800 */
[----:B------:R-:W-:Y:S01]  /*1810*/  IMAD.IADD R3, R3, 0x1, R7 ;  /* 0x0000000103037824 */ /* 0x000fe200078e0207 */
[----:B------:R-:W-:-:S02]  /*1820*/  SHF.R.S32.HI R7, RZ, 0x1f, R20 ;  /* 0x0000001fff077819 */ /* 0x000fc40000011414 */
[----:B------:R-:W-:Y:S01]  /*1830*/  STL [R1+0x1c], R20 ;  /* 0x00001c1401007387 */ /* 0x000fe20000100800 */
[----:B------:R-:W-:Y:S02]  /*1840*/  SHF.R.S32.HI R4, RZ, 0x1f, R5 ;  /* 0x0000001fff047819 */ /* 0x000fe40000011405 */
[C---:B------:R-:W-:Y:S01]  /*1850*/  IADD3 R10, R236.reuse, 0x40, RZ ;  /* 0x00000040ec0a7810 */ /* 0x040fe20007ffe0ff */
[----:B------:R1:W-:Y:S01]  /*1860*/  STL [R1+0x38], R5 ;  /* 0x0000380501007387 */ /* 0x0003e20000100800 */
[----:B------:R-:W-:Y:S02]  /*1870*/  IADD3 R8, R236, 0x50, RZ ;  /* 0x00000050ec087810 */ /* 0x000fe40007ffe0ff */
[----:B------:R-:W-:Y:S01]  /*1880*/  LEA R184, R0, 0x3c80, 0x1 ;  /* 0x00003c8000b87811 */ /* 0x000fe200078e08ff */
[----:B------:R-:W-:Y:S01]  /*1890*/  STL.64 [R1+0x30], R22 ;  /* 0x0000301601007387 */ /* 0x000fe20000100a00 */
[----:B------:R-:W-:Y:S02]  /*18a0*/  SHF.R.S32.HI R0, RZ, 0x1f, R10 ;  /* 0x0000001fff007819 */ /* 0x000fe4000001140a */
[----:B------:R-:W-:Y:S01]  /*18b0*/  SHF.R.S32.HI R0, RZ, 0x1f, R8 ;  /* 0x0000001fff007819 */ /* 0x000fe20000011408 */
[----:B------:R2:W-:Y:S01]  /*18c0*/  STL [R1+0x58], R7 ;  /* 0x0000580701007387 */ /* 0x0005e20000100800 */
[----:B------:R-:W-:-:S02]  /*18d0*/  IADD3 R13, R236, 0x28, RZ ;  /* 0x00000028ec0d7810 */ /* 0x000fc40007ffe0ff */
[----:B------:R-:W-:Y:S01]  /*18e0*/  IADD3 R11, R236, 0x38, RZ ;  /* 0x00000038ec0b7810 */ /* 0x000fe20007ffe0ff */
[----:B------:R3:W-:Y:S01]  /*18f0*/  STL [R1+0x54], R4 ;  /* 0x0000540401007387 */ /* 0x0007e20000100800 */
[----:B------:R-:W-:Y:S02]  /*1900*/  IADD3 R189, R184, 0x20, RZ ;  /* 0x00000020b8bd7810 */ /* 0x000fe40007ffe0ff */
[----:B------:R-:W-:Y:S02]  /*1910*/  LEA R187, R2, 0x6080, 0x1 ;  /* 0x0000608002bb7811 */ /* 0x000fe400078e08ff */
[----:B------:R-:W-:Y:S02]  /*1920*/  LEA R185, R3, 0x1880, 0x1 ;  /* 0x0000188003b97811 */ /* 0x000fe400078e08ff */
[C---:B------:R-:W-:Y:S02]  /*1930*/  IADD3 R15, R236.reuse, 0x18, RZ ;  /* 0x00000018ec0f7810 */ /* 0x040fe40007ffe0ff */
[----:B------:R-:W-:-:S02]  /*1940*/  IADD3 R12, R236, 0x30, RZ ;  /* 0x00000030ec0c7810 */ /* 0x000fc40007ffe0ff */
[----:B------:R-:W-:Y:S02]  /*1950*/  IADD3 R9, R236, 0x48, RZ ;  /* 0x00000048ec097810 */ /* 0x000fe40007ffe0ff */
[----:B-1----:R-:W-:Y:S02]  /*1960*/  SEL R5, R6, 0xffffffe0, !P0 ;  /* 0xffffffe006057807 */ /* 0x002fe40004000000 */
[----:B------:R-:W-:Y:S02]  /*1970*/  @P2 IADD3 R189, R184, -0x20, RZ ;  /* 0xffffffe0b8bd2810 */ /* 0x000fe40007ffe0ff */
[----:B------:R-:W-:Y:S01]  /*1980*/  SHF.R.S32.HI R15, RZ, 0x1f, R15 ;  /* 0x0000001fff0f7819 */ /* 0x000fe2000001140f */
[----:B------:R-:W-:Y:S01]  /*1990*/  IMAD.IADD R0, R18, 0x1, R5 ;  /* 0x0000000112007824 */ /* 0x000fe200078e0205 */
[----:B------:R-:W-:Y:S01]  /*19a0*/  SHF.R.S32.HI R12, RZ, 0x1f, R12 ;  /* 0x0000001fff0c7819 */ /* 0x000fe2000001140c */
[----:B--2---:R-:W-:Y:S01]  /*19b0*/  IMAD.IADD R7, R19, 0x1, R14 ;  /* 0x0000000113077824 */ /* 0x004fe200078e020e */
[----:B------:R-:W-:-:S02]  /*19c0*/  IADD3 R19, R236, 0x8, RZ ;  /* 0x00000008ec137810 */ /* 0x000fc40007ffe0ff */
[----:B------:R-:W-:Y:S02]  /*19d0*/  IADD3 R14, R236, 0x20, RZ ;  /* 0x00000020ec0e7810 */ /* 0x000fe40007ffe0ff */
[----:B------:R1:W-:Y:S01]  /*19e0*/  STL [R1+0x3c], R7 ;  /* 0x00003c0701007387 */ /* 0x0003e20000100800 */
[----:B---3--:R-:W-:Y:S02]  /*19f0*/  SHF.R.S32.HI R4, RZ, 0x1f, R236 ;  /* 0x0000001fff047819 */ /* 0x008fe400000114ec */
[----:B------:R-:W-:Y:S01]  /*1a00*/  SEL R4, R6, 0xffffffe0, !P3 ;  /* 0xffffffe006047807 */ /* 0x000fe20005800000 */
[----:B------:R2:W-:Y:S01]  /*1a10*/  STL [R1+0x50], R0 ;  /* 0x0000500001007387 */ /* 0x0005e20000100800 */
[----:B------:R-:W-:Y:S02]  /*1a20*/  SHF.R.S32.HI R6, RZ, 0x1f, R16 ;  /* 0x0000001fff067819 */ /* 0x000fe40000011410 */
[----:B------:R-:W-:Y:S01]  /*1a30*/  SHF.R.S32.HI R6, RZ, 0x1f, R13 ;  /* 0x0000001fff067819 */ /* 0x000fe2000001140d */
[----:B------:R-:W-:Y:S01]  /*1a40*/  IMAD.IADD R188, R187, 0x1, R4 ;  /* 0x00000001bbbc7824 */ /* 0x000fe200078e0204 */
[----:B------:R-:W-:Y:S01]  /*1a50*/  SHF.R.S32.HI R6, RZ, 0x1f, R11 ;  /* 0x0000001fff067819 */ /* 0x000fe2000001140b */
[----:B------:R-:W-:Y:S01]  /*1a60*/  IMAD.IADD R186, R4, 0x1, R185 ;  /* 0x0000000104ba7824 */ /* 0x000fe200078e02b9 */
[----:B------:R-:W-:-:S02]  /*1a70*/  SHF.R.S32.HI R19, RZ, 0x1f, R19 ;  /* 0x0000001fff137819 */ /* 0x000fc40000011413 */
[----:B------:R-:W-:Y:S02]  /*1a80*/  SHF.R.S32.HI R14, RZ, 0x1f, R14 ;  /* 0x0000001fff0e7819 */ /* 0x000fe4000001140e */
[----:B------:R-:W-:Y:S02]  /*1a90*/  SHF.R.S32.HI R9, RZ, 0x1f, R9 ;  /* 0x0000001fff097819 */ /* 0x000fe40000011409 */
[C---:B------:R-:W-:Y:S02]  /*1aa0*/  IADD3 R197, R189.reuse, 0x400, RZ ;  /* 0x00000400bdc57810 */ /* 0x040fe40007ffe0ff */
[C---:B------:R-:W-:Y:S02]  /*1ab0*/  IADD3 R196, R189.reuse, 0x800, RZ ;  /* 0x00000800bdc47810 */ /* 0x040fe40007ffe0ff */
[C---:B------:R-:W-:Y:S02]  /*1ac0*/  IADD3 R195, R189.reuse, 0xc00, RZ ;  /* 0x00000c00bdc37810 */ /* 0x040fe40007ffe0ff */
[----:B------:R-:W-:-:S02]  /*1ad0*/  IADD3 R194, R189, 0x1000, RZ ;  /* 0x00001000bdc27810 */ /* 0x000fc40007ffe0ff */
[----:B-1----:R-:W-:Y:S02]  /*1ae0*/  IADD3 R7, R236, 0x58, RZ ;  /* 0x00000058ec077810 */ /* 0x002fe40007ffe0ff */
[----:B------:R-:W-:Y:S01]  /*1af0*/  IADD3 R193, R189, 0x1400, RZ ;  /* 0x00001400bdc17810 */ /* 0x000fe20007ffe0ff */
[----:B--2---:R-:W-:Y:S01]  /*1b00*/  IMAD.IADD R0, R5, 0x1, R17 ;  /* 0x0000000105007824 */ /* 0x004fe200078e0211 */
[----:B------:R-:W-:Y:S02]  /*1b10*/  SHF.R.S32.HI R6, RZ, 0x1f, R7 ;  /* 0x0000001fff067819 */ /* 0x000fe40000011407 */
[C---:B------:R-:W-:Y:S02]  /*1b20*/  IADD3 R192, R189.reuse, 0x1800, RZ ;  /* 0x00001800bdc07810 */ /* 0x040fe40007ffe0ff */
[----:B------:R1:W-:Y:S01]  /*1b30*/  STL [R1+0x4c], R0 ;  /* 0x00004c0001007387 */ /* 0x0003e20000100800 */
[C---:B------:R-:W-:Y:S02]  /*1b40*/  IADD3 R191, R189.reuse, 0x1c00, RZ ;  /* 0x00001c00bdbf7810 */ /* 0x040fe40007ffe0ff */
[----:B------:R-:W-:-:S02]  /*1b50*/  IADD3 R190, R189, 0x2000, RZ ;  /* 0x00002000bdbe7810 */ /* 0x000fc40007ffe0ff */
.L_x_644:
[----:B------:R-:W2:Y:S04]  /*1b60*/  LDL R77, [R1+0x2c] ;  /* 0x00002c00014d7983 */ /* 0x000ea80000100800 */
[----:B------:R-:W3:Y:S01]  /*1b70*/  LDL R15, [R1+0x28] ;  /* 0x00002800010f7983 */ /* 0x000ee20000100800 */
[----:B------:R-:W-:-:S02]  /*1b80*/  ISETP.NE.U32.AND P0, PT, RZ, c[0x0][0x370], PT ;  /* 0x0000dc00ff007a0c */ /* 0x000fc40003f05070 */
[----:B------:R-:W-:Y:S02]  /*1b90*/  ISETP.NE.U32.AND P2, PT, RZ, c[0x0][0x360], PT ;  /* 0x0000d800ff007a0c */ /* 0x000fe40003f45070 */
[----:B------:R-:W-:Y:S02]  /*1ba0*/  ISETP.NE.AND.EX P1, PT, RZ, c[0x0][0x374], PT, P0 ;  /* 0x0000dd00ff007a0c */ /* 0x000fe40003f25300 */
[----:B------:R-:W-:Y:S02]  /*1bb0*/  ISETP.NE.AND.EX P0, PT, RZ, c[0x0][0x364], PT, P2 ;  /* 0x0000d900ff007a0c */ /* 0x000fe40003f05320 */
[----:B------:R-:W-:Y:S02]  /*1bc0*/  ISETP.NE.U32.AND P3, PT, RZ, c[0x0][0x348], PT ;  /* 0x0000d200ff007a0c */ /* 0x000fe40003f65070 */
[----:B------:R-:W-:Y:S02]  /*1bd0*/  ISETP.NE.U32.AND P4, PT, RZ, c[0x0][0x350], PT ;  /* 0x0000d400ff007a0c */ /* 0x000fe40003f85070 */
[----:B------:R-:W-:-:S02]  /*1be0*/  ISETP.NE.AND.EX P3, PT, RZ, c[0x0][0x34c], PT, P3 ;  /* 0x0000d300ff007a0c */ /* 0x000fc40003f65330 */
[----:B------:R-:W-:Y:S01]  /*1bf0*/  ISETP.NE.AND.EX P4, PT, RZ, c[0x0][0x354], PT, P4 ;  /* 0x0000d500ff007a0c */ /* 0x000fe20003f85340 */
[----:B------:R-:W-:Y:S01]  /*1c00*/  IMAD.MOV.U32 R14, RZ, RZ, 0x4 ;  /* 0x00000004ff0e7424 */ /* 0x000fe200078e00ff */
[----:B------:R-:W-:Y:S01]  /*1c10*/  CS2R R12, SRZ ;  /* 0x00000000000c7805 */ /* 0x000fe2000001ff00 */
[----:B------:R-:W-:Y:S02]  /*1c20*/  IMAD.MOV.U32 R4, RZ, RZ, RZ ;  /* 0x000000ffff047224 */ /* 0x000fe400078e00ff */
[----:B--2---:R-:W-:-:S04]  /*1c30*/  @P1 IMAD.WIDE R10, R77, R14, c[0x0][0x370] ;  /* 0x0000dc004d0a1625 */ /* 0x004fc800078e020e */
[CC--:B------:R-:W-:Y:S01]  /*1c40*/  @P0 IMAD.WIDE R8, R77.reuse, R14.reuse, c[0x0][0x360] ;  /* 0x0000d8004d080625 */ /* 0x0c0fe200078e020e */
[----:B------:R2:W5:Y:S03]  /*1c50*/  @P1 LDG.E R4, [R10.64] ;  /* 0x000000060a041981 */ /* 0x000566000c1e1900 */
[CC--:B------:R-:W-:Y:S01]  /*1c60*/  IMAD.WIDE R6, R77.reuse, R14.reuse, c[0x0][0x348] ;  /* 0x0000d2004d067625 */ /* 0x0c0fe200078e020e */
[----:B------:R2:W5:Y:S03]  /*1c70*/  @P0 LDG.E R226, [R8.64] ;  /* 0x0000000608e20981 */ /* 0x000566000c1e1900 */
[----:B------:R-:W-:Y:S01]  /*1c80*/  IMAD.WIDE R2, R77, R14, c[0x0][0x350] ;  /* 0x0000d4004d027625 */ /* 0x000fe200078e020e */
[----:B------:R2:W5:Y:S04]  /*1c90*/  @P3 LDG.E R13, [R6.64] ;  /* 0x00000006060d3981 */ /* 0x000568000c1e1900 */
[----:B------:R2:W5:Y:S01]  /*1ca0*/  @P4 LDG.E R12, [R2.64] ;  /* 0x00000006020c4981 */ /* 0x000562000c1e1900 */
[----:B---3--:R-:W-:-:S05]  /*1cb0*/  LOP3.LUT R76, R15, 0xffff, RZ, 0xc0, !PT ;  /* 0x0000ffff0f4c7812 */ /* 0x008fca00078ec0ff */
[----:B------:R2:W-:Y:S01]  /*1cc0*/  STL [R1+0x40], R76 ;  /* 0x0000404c01007387 */ /* 0x0005e20000100800 */
[----:B------:R-:W-:Y:S01]  /*1cd0*/  YIELD ;  /* 0x0000000000007946 */ /* 0x000fe20003800000 */
[----:B------:R-:W-:Y:S05]  /*1ce0*/  @P0 BRA `(.L_x_475) ;  /* 0x0000005000000947 */ /* 0x000fea0003800000 */
[----:B-----5:R-:W-:Y:S01]  /*1cf0*/  MOV R226, c[0x0][0x168] ;  /* 0x00005a0000e27a02 */ /* 0x020fe20000000f00 */
[----:B------:R-:W-:Y:S05]  /*1d00*/  @!P3 BRA `(.L_x_475) ;  /* 0x000000300000b947 */ /* 0x000fea0003800000 */
[----:B------:R-:W3:Y:S04]  /*1d10*/  LDG.E R5, [R6.64] ;  /* 0x0000000606057981 */ /* 0x000ee8000c1e1900 */
[----:B-1----:R-:W3:Y:S02]  /*1d20*/  LDG.E R0, [R6.64+0x4] ;  /* 0x0000040606007981 */ /* 0x002ee4000c1e1900 */
[----:B---3--:R-:W-:Y:S02]  /*1d30*/  IADD3 R226, -R5, R0, RZ ;  /* 0x0000000005e27210 */ /* 0x008fe40007ffe1ff */
.L_x_475:
[----:B------:R-:W-:-:S04]  /*1d40*/  ISETP.NE.U32.AND P0, PT, RZ, c[0x0][0x368], PT ;  /* 0x0000da00ff007a0c */ /* 0x000fc80003f05070 */
[----:B------:R-:W-:-:S13]  /*1d50*/  ISETP.NE.AND.EX P0, PT, RZ, c[0x0][0x36c], PT, P0 ;  /* 0x0000db00ff007a0c */ /* 0x000fda0003f05300 */
[----:B------:R-:W-:Y:S05]  /*1d60*/  @!P0 BRA `(.L_x_476) ;  /* 0x0000003000008947 */ /* 0x000fea0003800000 */
[----:B--2---:R-:W-:-:S05]  /*1d70*/  IMAD.WIDE R2, R77, R14, c[0x0][0x368] ;  /* 0x0000da004d027625 */ /* 0x004fca00078e020e */
[----:B-1----:R1:W5:Y:S01]  /*1d80*/  LDG.E R0, [R2.64] ;  /* 0x0000000602007981 */ /* 0x002362000c1e1900 */
[----:B------:R-:W-:Y:S05]  /*1d90*/  BRA `(.L_x_477) ;  /* 0x0000005000007947 */ /* 0x000fea0003800000 */
.L_x_476:
[----:B-1----:R-:W-:Y:S01]  /*1da0*/  MOV R0, c[0x0][0x1d0] ;  /* 0x0000740000007a02 */ /* 0x002fe20000000f00 */
[----:B------:R-:W-:Y:S05]  /*1db0*/  @!P4 BRA `(.L_x_477) ;  /* 0x000000300000c947 */ /* 0x000fea0003800000 */
[----:B------:R-:W3:Y:S04]  /*1dc0*/  LDG.E R5, [R2.64] ;  /* 0x0000000602057981 */ /* 0x000ee8000c1e1900 */
[----:B------:R-:W3:Y:S02]  /*1dd0*/  LDG.E R0, [R2.64+0x4] ;  /* 0x0000040602007981 */ /* 0x000ee4000c1e1900 */
[----:B---3--:R-:W-:Y:S02]  /*1de0*/  IADD3 R0, -R5, R0, RZ ;  /* 0x0000000005007210 */ /* 0x008fe40007ffe1ff */
.L_x_477:
[----:B-12---:R-:W2:Y:S01]  /*1df0*/  LDL.LU R2, [R1+0x24] ;  /* 0x0000240001027983 */ /* 0x006ea20000300800 */
[----:B------:R-:W-:Y:S01]  /*1e00*/  IMAD.MOV.U32 R3, RZ, RZ, c[0x0][0x2c4] ;  /* 0x0000b100ff037624 */ /* 0x000fe200078e00ff */
[----:B------:R-:W-:Y:S01]  /*1e10*/  LOP3.LUT R198, R198, 0xfffff7ff, RZ, 0xc0, !PT ;  /* 0xfffff7ffc6c67812 */ /* 0x000fe200078ec0ff */
[----:B------:R-:W-:-:S02]  /*1e20*/  IMAD.MOV.U32 R6, RZ, RZ, c[0x0][0x32c] ;  /* 0x0000cb00ff067624 */ /* 0x000fc400078e00ff */
[--C-:B-----5:R-:W-:Y:S01]  /*1e30*/  IMAD.IADD R227, R0, 0x1, -R4.reuse ;  /* 0x0000000100e37824 */ /* 0x120fe200078e0a04 */
[----:B------:R-:W-:Y:S01]  /*1e40*/  ISETP.NE.AND P5, PT, R3, 0x1, PT ;  /* 0x000000010300780c */ /* 0x000fe20003fa5270 */
[----:B------:R-:W-:Y:S01]  /*1e50*/  IMAD.IADD R12, R12, 0x1, R4 ;  /* 0x000000010c0c7824 */ /* 0x000fe200078e0204 */
[----:B------:R-:W-:-:S11]  /*1e60*/  ISETP.GE.AND P1, PT, R6, 0x1, PT ;  /* 0x000000010600780c */ /* 0x000fd60003f26270 */
[----:B------:R-:W-:-:S04]  /*1e70*/  @P5 LOP3.LUT R198, R198, 0x800, RZ, 0xfc, !PT ;  /* 0x00000800c6c65812 */ /* 0x000fc800078efcff */
[----:B------:R-:W-:-:S04]  /*1e80*/  LOP3.LUT R198, R198, 0xfffffbff, RZ, 0xc0, !PT ;  /* 0xfffffbffc6c67812 */ /* 0x000fc800078ec0ff */
[----:B------:R-:W-:Y:S01]  /*1e90*/  @P1 LOP3.LUT R198, R198, 0x400, RZ, 0xfc, !PT ;  /* 0x00000400c6c61812 */ /* 0x000fe200078efcff */
[----:B--2---:R-:W-:-:S05]  /*1ea0*/  IMAD.SHL.U32 R20, R2, 0x80, RZ ;  /* 0x0000008002147824 */ /* 0x004fca00078e00ff */
[----:B------:R1:W-:Y:S01]  /*1eb0*/  STL [R1+0x18], R20 ;  /* 0x0000181401007387 */ /* 0x0003e20000100800 */
[----:B------:R-:W-:-:S05]  /*1ec0*/  IADD3 R2, R20, 0x7f, RZ ;  /* 0x0000007f14027810 */ /* 0x000fca0007ffe0ff */
[----:B------:R-:W-:-:S04]  /*1ed0*/  @P5 IMAD.HI.U32 R3, R2, c[0x0][0x2c8], RZ ;  /* 0x0000b20002035a27 */ /* 0x000fc800078e00ff */
[----:B------:R-:W-:Y:S01]  /*1ee0*/  IMAD.MOV.U32 R0, RZ, RZ, R2 ;  /* 0x000000ffff007224 */ /* 0x000fe200078e0002 */
[----:B------:R-:W-:Y:S02]  /*1ef0*/  IADD3 R2, R227, 0x1, -R226 ;  /* 0x00000001e3027810 */ /* 0x000fe40007ffe8e2 */
[----:B------:R-:W-:-:S05]  /*1f00*/  @P5 SHF.R.U32.HI R0, RZ, c[0x0][0x2cc], R3 ;  /* 0x0000b300ff005a19 */ /* 0x000fca0000011603 */
[----:B------:R-:W-:-:S05]  /*1f10*/  IMAD.IADD R0, R2, 0x1, R0 ;  /* 0x0000000102007824 */ /* 0x000fca00078e0200 */
[----:B------:R-:W-:Y:S01]  /*1f20*/  IADD3 R3, R0, c[0x0][0x328], RZ ;  /* 0x0000ca0000037a10 */ /* 0x000fe20007ffe0ff */
[----:B------:R-:W-:Y:S05]  /*1f30*/  @!P1 BRA `(.L_x_478) ;  /* 0x0000010000009947 */ /* 0x000fea0003800000 */
[C---:B------:R-:W-:Y:S01]  /*1f40*/  ISETP.GT.AND P0, PT, R0.reuse, RZ, PT ;  /* 0x000000ff0000720c */ /* 0x040fe20003f04270 */
[----:B------:R-:W-:Y:S01]  /*1f50*/  BSSY B0, `(.L_x_479) ;  /* 0x000000c000007945 */ /* 0x000fe20003800000 */
[----:B------:R-:W-:-:S11]  /*1f60*/  IADD3 R2, R0, -0x1, RZ ;  /* 0xffffffff00027810 */ /* 0x000fd60007ffe0ff */
[----:B------:R-:W-:Y:S05]  /*1f70*/  @P0 BRA `(.L_x_480) ;  /* 0x0000006000000947 */ /* 0x000fea0003800000 */
[----:B------:R-:W-:Y:S01]  /*1f80*/  ISETP.NE.AND P0, PT, R6, 0x1, PT ;  /* 0x000000010600780c */ /* 0x000fe20003f05270 */
[----:B------:R-:W-:-:S12]  /*1f90*/  IMAD.MOV R0, RZ, RZ, -R0 ;  /* 0x000000ffff007224 */ /* 0x000fd800078e0a00 */
[----:B------:R-:W-:-:S05]  /*1fa0*/  @P0 IMAD.HI.U32 R2, R0, c[0x0][0x330], RZ ;  /* 0x0000cc0000020a27 */ /* 0x000fca00078e00ff */
[----:B------:R-:W-:-:S04]  /*1fb0*/  @P0 SHF.R.U32.HI R0, RZ, c[0x0][0x334], R2 ;  /* 0x0000cd00ff000a19 */ /* 0x000fc80000011602 */
[----:B------:R-:W-:Y:S01]  /*1fc0*/  LOP3.LUT R2, RZ, R0, RZ, 0x33, !PT ;  /* 0x00000000ff027212 */ /* 0x000fe200078e33ff */
[----:B------:R-:W-:Y:S05]  /*1fd0*/  BRA `(.L_x_481) ;  /* 0x0000003000007947 */ /* 0x000fea0003800000 */
.L_x_480:
[----:B------:R-:W-:-:S13]  /*1fe0*/  ISETP.NE.AND P0, PT, R6, 0x1, PT ;  /* 0x000000010600780c */ /* 0x000fda0003f05270 */
[----:B------:R-:W-:-:S05]  /*1ff0*/  @P0 IMAD.HI.U32 R0, R2, c[0x0][0x330], RZ ;  /* 0x0000cc0002000a27 */ /* 0x000fca00078e00ff */
[----:B------:R-:W-:Y:S02]  /*2000*/  @P0 SHF.R.U32.HI R2, RZ, c[0x0][0x334], R0 ;  /* 0x0000cd00ff020a19 */ /* 0x000fe40000011600 */
.L_x_481:
[----:B------:R-:W-:Y:S05]  /*2010*/  BSYNC B0 ;  /* 0x0000000000007941 */ /* 0x000fea0003800000 */
.L_x_479:
[----:B------:R-:W-:-:S05]  /*2020*/  IMAD R2, R2, R6, c[0x0][0x32c] ;  /* 0x0000cb0002027624 */ /* 0x000fca00078e0206 */
[----:B------:R-:W-:-:S04]  /*2030*/  IMNMX R3, R3, R2, PT ;  /* 0x0000000203037217 */ /* 0x000fc80003800200 */
.L_x_478:
[----:B------:R-:W-:Y:S01]  /*2040*/  IADD3 R3, R3, 0x2f, RZ ;  /* 0x0000002f03037810 */ /* 0x000fe20007ffe0ff */
[----:B------:R-:W-:Y:S01]  /*2050*/  @P5 IMAD.HI.U32 R4, R20, c[0x0][0x2c8], RZ ;  /* 0x0000b20014045a27 */ /* 0x000fe200078e00ff */
[----:B------:R-:W-:-:S03]  /*2060*/  IADD3 R2, R227, 0x2f, RZ ;  /* 0x0000002fe3027810 */ /* 0x000fc60007ffe0ff */
[----:B------:R-:W-:-:S04]  /*2070*/  IMAD.HI R5, R3, 0x2aaaaaab, RZ ;  /* 0x2aaaaaab03057827 */ /* 0x000fc800078e02ff */
[----:B------:R-:W-:-:S04]  /*2080*/  IMAD.HI R2, R2, 0x2aaaaaab, RZ ;  /* 0x2aaaaaab02027827 */ /* 0x000fc800078e02ff */
[----:B------:R-:W-:Y:S01]  /*2090*/  IMAD.MOV.U32 R0, RZ, RZ, R20 ;  /* 0x000000ffff007224 */ /* 0x000fe200078e0014 */
[----:B------:R-:W-:Y:S01]  /*20a0*/  @P5 SHF.R.U32.HI R0, RZ, c[0x0][0x2cc], R4 ;  /* 0x0000b300ff005a19 */ /* 0x000fe20000011604 */
[----:B------:R-:W-:Y:S01]  /*20b0*/  IMAD.IADD R240, R227, 0x1, -R226 ;  /* 0x00000001e3f07824 */ /* 0x000fe200078e0ae2 */
[----:B------:R-:W-:Y:S02]  /*20c0*/  SHF.R.U32.HI R4, RZ, 0x1f, R5 ;  /* 0x0000001fff047819 */ /* 0x000fe40000011605 */
[----:B------:R-:W-:Y:S01]  /*20d0*/  SHF.R.U32.HI R3, RZ, 0x1f, R2 ;  /* 0x0000001fff037819 */ /* 0x000fe20000011602 */
[----:B------:R-:W-:Y:S01]  /*20e0*/  IMAD.IADD R0, R240, 0x1, R0 ;  /* 0x00000001f0007824 */ /* 0x000fe200078e0200 */
[----:B------:R-:W-:Y:S02]  /*20f0*/  LEA.HI.SX32 R4, R5, R4, 0x1d ;  /* 0x0000000405047211 */ /* 0x000fe400078feaff */
[----:B------:R-:W-:Y:S02]  /*2100*/  LEA.HI.SX32 R3, R2, R3, 0x1d ;  /* 0x0000000302037211 */ /* 0x000fe400078feaff */
[----:B------:R-:W-:-:S02]  /*2110*/  IADD3 R2, R0, -c[0x0][0x324], RZ ;  /* 0x8000c90000027a10 */ /* 0x000fc40007ffe0ff */
[----:B------:R-:W-:Y:S01]  /*2120*/  IMNMX R10, R3, R4, PT ;  /* 0x00000004030a7217 */ /* 0x000fe20003800200 */
[----:B------:R-:W-:Y:S05]  /*2130*/  @!P1 BRA `(.L_x_482) ;  /* 0x000000f000009947 */ /* 0x000fea0003800000 */
[----:B------:R-:W-:Y:S01]  /*2140*/  ISETP.GT.AND P0, PT, R0, -0x1, PT ;  /* 0xffffffff0000780c */ /* 0x000fe20003f04270 */
[----:B------:R-:W-:-:S12]  /*2150*/  BSSY B0, `(.L_x_483) ;  /* 0x000000b000007945 */ /* 0x000fd80003800000 */
[----:B------:R-:W-:Y:S05]  /*2160*/  @P0 BRA `(.L_x_484) ;  /* 0x0000006000000947 */ /* 0x000fea0003800000 */
[----:B------:R-:W-:Y:S02]  /*2170*/  ISETP.NE.AND P0, PT, R6, 0x1, PT ;  /* 0x000000010600780c */ /* 0x000fe40003f05270 */
[----:B------:R-:W-:-:S11]  /*2180*/  LOP3.LUT R0, RZ, R0, RZ, 0x33, !PT ;  /* 0x00000000ff007212 */ /* 0x000fd600078e33ff */
[----:B------:R-:W-:-:S05]  /*2190*/  @P0 IMAD.HI.U32 R3, R0, c[0x0][0x330], RZ ;  /* 0x0000cc0000030a27 */ /* 0x000fca00078e00ff */
[----:B------:R-:W-:-:S04]  /*21a0*/  @P0 SHF.R.U32.HI R0, RZ, c[0x0][0x334], R3 ;  /* 0x0000cd00ff000a19 */ /* 0x000fc80000011603 */
[----:B------:R-:W-:Y:S01]  /*21b0*/  LOP3.LUT R0, RZ, R0, RZ, 0x33, !PT ;  /* 0x00000000ff007212 */ /* 0x000fe200078e33ff */
[----:B------:R-:W-:Y:S05]  /*21c0*/  BRA `(.L_x_485) ;  /* 0x0000003000007947 */ /* 0x000fea0003800000 */
.L_x_484:
[----:B------:R-:W-:-:S13]  /*21d0*/  ISETP.NE.AND P0, PT, R6, 0x1, PT ;  /* 0x000000010600780c */ /* 0x000fda0003f05270 */
[----:B------:R-:W-:-:S05]  /*21e0*/  @P0 IMAD.HI.U32 R3, R0, c[0x0][0x330], RZ ;  /* 0x0000cc0000030a27 */ /* 0x000fca00078e00ff */
[----:B------:R-:W-:Y:S02]  /*21f0*/  @P0 SHF.R.U32.HI R0, RZ, c[0x0][0x334], R3 ;  /* 0x0000cd00ff000a19 */ /* 0x000fe40000011603 */
.L_x_485:
[----:B------:R-:W-:Y:S05]  /*2200*/  BSYNC B0 ;  /* 0x0000000000007941 */ /* 0x000fea0003800000 */
.L_x_483:
[----:B------:R-:W-:-:S05]  /*2210*/  IMAD R0, R0, c[0x0][0x32c], RZ ;  /* 0x0000cb0000007a24 */ /* 0x000fca00078e02ff */
[----:B------:R-:W-:-:S05]  /*2220*/  IMNMX R2, R2, R0, !PT ;  /* 0x0000000002027217 */ /* 0x000fca0007800200 */
.L_x_482:
[----:B------:R-:W-:Y:S01]  /*2230*/  IMAD.HI R2, R2, 0x2aaaaaab, RZ ;  /* 0x2aaaaaab02027827 */ /* 0x000fe200078e02ff */
[C---:B------:R-:W-:Y:S01]  /*2240*/  LOP3.LUT R3, R15.reuse, 0xff000000, RZ, 0xc0, !PT ;  /* 0xff0000000f037812 */ /* 0x040fe200078ec0ff */
[----:B------:R-:W-:Y:S03]  /*2250*/  BSSY B0, `(.L_x_486) ;  /* 0x000002d000007945 */ /* 0x000fe60003800000 */
[----:B------:R-:W-:Y:S02]  /*2260*/  SHF.R.U32.HI R0, RZ, 0x1f, R2 ;  /* 0x0000001fff007819 */ /* 0x000fe40000011602 */
[----:B------:R-:W-:Y:S02]  /*2270*/  SHF.R.U32.HI R3, RZ, 0x8, R3 ;  /* 0x00000008ff037819 */ /* 0x000fe40000011603 */
[----:B------:R-:W-:Y:S02]  /*2280*/  LEA.HI.SX32 R2, R2, R0, 0x1d ;  /* 0x0000000002027211 */ /* 0x000fe400078feaff */
[----:B------:R-:W-:-:S02]  /*2290*/  LOP3.LUT R0, R15, 0xff0000, RZ, 0xc0, !PT ;  /* 0x00ff00000f007812 */ /* 0x000fc400078ec0ff */
[----:B------:R-:W-:Y:S01]  /*22a0*/  IMNMX R6, RZ, R2, !PT ;  /* 0x00000002ff067217 */ /* 0x000fe20007800200 */
[----:B------:R-:W-:Y:S01]  /*22b0*/  IMAD.MOV.U32 R2, RZ, RZ, RZ ;  /* 0x000000ffff027224 */ /* 0x000fe200078e00ff */
[----:B------:R-:W-:Y:S02]  /*22c0*/  LEA.HI R0, R0, R3, RZ, 0x10 ;  /* 0x0000000300007211 */ /* 0x000fe400078f80ff */
[----:B------:R-:W-:Y:S02]  /*22d0*/  ISETP.GT.AND P0, PT, R10, R6, PT ;  /* 0x000000060a00720c */ /* 0x000fe40003f04270 */
[----:B------:R-:W-:Y:S02]  /*22e0*/  LOP3.LUT R15, R0, 0xff, RZ, 0xc0, !PT ;  /* 0x000000ff000f7812 */ /* 0x000fe400078ec0ff */
[----:B------:R-:W-:-:S03]  /*22f0*/  SHF.R.U32.HI R5, RZ, 0x10, R0 ;  /* 0x00000010ff057819 */ /* 0x000fc60000011600 */
[----:B------:R2:W-:Y:S04]  /*2300*/  STL [R1+0x28], R15 ;  /* 0x0000280f01007387 */ /* 0x0005e80000100800 */
[----:B------:R2:W-:Y:S02]  /*2310*/  STL [R1+0x24], R5 ;  /* 0x0000240501007387 */ /* 0x0005e40000100800 */
[----:B------:R-:W-:Y:S05]  /*2320*/  @!P0 BRA `(.L_x_487) ;  /* 0x000001f000008947 */ /* 0x000fea0003800000 */
[----:B------:R-:W-:-:S04]  /*2330*/  ISETP.NE.AND P0, PT, R5, RZ, PT ;  /* 0x000000ff0500720c */ /* 0x000fc80003f05270 */
[----:B------:R-:W-:-:S04]  /*2340*/  SEL R0, R5, c[0x0][0x338], P0 ;  /* 0x0000ce0005007a07 */ /* 0x000fc80000000000 */
[----:B------:R-:W-:Y:S02]  /*2350*/  IABS R3, R0 ;  /* 0x0000000000037213 */ /* 0x000fe40000000000 */
[----:B------:R-:W-:Y:S02]  /*2360*/  IADD3 R7, R0, -0x1, R10 ;  /* 0xffffffff00077810 */ /* 0x000fe40007ffe00a */
[----:B------:R-:W3:Y:S03]  /*2370*/  I2F.RP R2, R3 ;  /* 0x0000000300027306 */ /* 0x000ee60000209400 */
[----:B------:R-:W-:-:S05]  /*2380*/  IMAD.IADD R7, R7, 0x1, -R6 ;  /* 0x0000000107077824 */ /* 0x000fca00078e0a06 */
[----:B------:R-:W-:Y:S01]  /*2390*/  IABS R11, R7 ;  /* 0x00000007000b7213 */ /* 0x000fe20000000000 */
[----:B---3--:R-:W3:Y:S02]  /*23a0*/  MUFU.RCP R2, R2 ;  /* 0x0000000200027308 */ /* 0x008ee40000001000 */
[----:B---3--:R-:W-:-:S06]  /*23b0*/  IADD3 R2, R2, 0xffffffe, RZ ;  /* 0x0ffffffe02027810 */ /* 0x008fcc0007ffe0ff */
[----:B--2---:R-:W2:Y:S02]  /*23c0*/  F2I.FTZ.U32.TRUNC.NTZ R5, R2 ;  /* 0x0000000200057305 */ /* 0x004ea4000021f000 */
[----:B--2---:R-:W-:-:S04]  /*23d0*/  IMAD.MOV R2, RZ, RZ, -R5 ;  /* 0x000000ffff027224 */ /* 0x004fc800078e0a05 */
        /* <DEDUP_REMOVED lines=20> */
.L_x_487:
[----:B------:R-:W-:Y:S05]  /*2520*/  BSYNC B0 ;  /* 0x0000000000007941 */ /* 0x000fea0003800000 */
.L_x_486:
[----:B------:R-:W-:Y:S01]  /*2530*/  IMAD R3, R15, R2, R6 ;  /* 0x000000020f037224 */ /* 0x000fe200078e0206 */
        /* <DEDUP_REMOVED lines=56> */
[----:B---3--:R-:W-:Y:S01]  /*28c0*/  ISETP.NE.U32.AND P0, PT, RZ, c[0x0][0x340], PT ;  /* 0x0000d000ff007a0c */ /* 0x008fe20003f05070 */
[----:B------:R-:W3:Y:S03]  /*28d0*/  LDL.64 R74, [R1+0x30] ;  /* 0x00003000014a7983 */ /* 0x000ee60000100a00 */
[----:B------:R-:W-:Y:S01]  /*28e0*/  ISETP.NE.AND.EX P0, PT, RZ, c[0x0][0x344], PT, P0 ;  /* 0x0000d100ff007a0c */ /* 0x000fe20003f05300 */
[----:B------:R-:W4:Y:S04]  /*28f0*/  LDL R21, [R1+0x1c] ;  /* 0x00001c0001157983 */ /* 0x000f280000100800 */
[----:B------:R-:W5:Y:S04]  /*2900*/  LDL R18, [R1+0x38] ;  /* 0x0000380001127983 */ /* 0x000f680000100800 */
[----:B--2---:R-:W2:Y:S04]  /*2910*/  S2R R5, SR_TID.X ;  /* 0x0000000000057919 */ /* 0x004ea80000002100 */
[----:B------:R-:W-:-:S05]  /*2920*/  @P0 IMAD.WIDE R2, R77, R14, c[0x0][0x340] ;  /* 0x0000d0004d020625 */ /* 0x000fca00078e020e */
[----:B------:R1:W5:Y:S01]  /*2930*/  @P0 LDG.E R16, [R2.64] ;  /* 0x0000000602100981 */ /* 0x000362000c1e1900 */
[----:B------:R-:W-:-:S05]  /*2940*/  SHF.R.S32.HI R0, RZ, 0x1f, R13 ;  /* 0x0000001fff007819 */ /* 0x000fca000001140d */
[----:B------:R-:W-:Y:S01]  /*2950*/  IMAD R0, R0, c[0x0][0x178], RZ ;  /* 0x00005e0000007a24 */ /* 0x000fe200078e02ff */
[--C-:B--2---:R-:W-:Y:S02]  /*2960*/  SHF.R.S32.HI R7, RZ, 0x1f, R5.reuse ;  /* 0x0000001fff077819 */ /* 0x104fe40000011405 */
[----:B------:R-:W-:Y:S02]  /*2970*/  SHF.R.S32.HI R19, RZ, 0x1f, R5 ;  /* 0x0000001fff137819 */ /* 0x000fe40000011405 */
[-C--:B------:R-:W-:Y:S02]  /*2980*/  LEA.HI R7, R7, R5.reuse, RZ, 0x2 ;  /* 0x0000000507077211 */ /* 0x080fe400078f10ff */
[----:B------:R-:W-:Y:S02]  /*2990*/  LEA.HI R19, R19, R5, RZ, 0x2 ;  /* 0x0000000513137211 */ /* 0x000fe400078f10ff */
[----:B------:R-:W-:Y:S01]  /*29a0*/  LOP3.LUT R7, R7, 0xfffffffc, RZ, 0xc0, !PT ;  /* 0xfffffffc07077812 */ /* 0x000fe200078ec0ff */
[C---:B------:R-:W-:Y:S01]  /*29b0*/  IMAD R0, R13.reuse, c[0x0][0x17c], R0 ;  /* 0x00005f000d007a24 */ /* 0x040fe200078e0200 */
[----:B------:R-:W-:Y:S01]  /*29c0*/  SHF.R.S32.HI R19, RZ, 0x2, R19 ;  /* 0x00000002ff137819 */ /* 0x000fe20000011413 */
[----:B-1----:R-:W-:-:S04]  /*29d0*/  IMAD.WIDE.U32 R2, R13, c[0x0][0x178], RZ ;  /* 0x00005e000d027a25 */ /* 0x002fc800078e00ff */
[----:B------:R-:W-:Y:S02]  /*29e0*/  IMAD.IADD R7, R5, 0x1, -R7 ;  /* 0x0000000105077824 */ /* 0x000fe400078e0a07 */
[----:B------:R-:W-:Y:S01]  /*29f0*/  IMAD.IADD R5, R3, 0x1, R0 ;  /* 0x0000000103057824 */ /* 0x000fe200078e0200 */
[----:B------:R-:W-:Y:S02]  /*2a00*/  SHF.R.S32.HI R14, RZ, 0x1f, R77 ;  /* 0x0000001fff0e7819 */ /* 0x000fe4000001144d */
[----:B------:R-:W-:Y:S01]  /*2a10*/  LEA R0, R7, R19, 0x5 ;  /* 0x0000001307007211 */ /* 0x000fe200078e28ff */
[----:B------:R-:W-:Y:S01]  /*2a20*/  IMAD.MOV.U32 R4, RZ, RZ, R2 ;  /* 0x000000ffff047224 */ /* 0x000fe200078e0002 */
[----:B------:R-:W-:Y:S02]  /*2a30*/  SEL R6, R14, RZ, !P3 ;  /* 0x000000ff0e067207 */ /* 0x000fe40005800000 */
[----:B------:R-:W-:Y:S01]  /*2a40*/  SHF.R.S32.HI R9, RZ, 0x1f, R12 ;  /* 0x0000001fff097819 */ /* 0x000fe2000001140c */
[----:B------:R-:W-:Y:S01]  /*2a50*/  IMAD.IADD R8, R20, 0x1, R0 ;  /* 0x0000000114087824 */ /* 0x000fe200078e0200 */
[----:B------:R-:W-:Y:S01]  /*2a60*/  IADD3 R2, P1, R19, R12, RZ ;  /* 0x0000000c13027210 */ /* 0x000fe20007f3e0ff */
[----:B------:R-:W-:Y:S01]  /*2a70*/  IMAD.WIDE.U32 R4, R76, c[0x0][0x1b8], R4 ;  /* 0x00006e004c047a25 */ /* 0x000fe200078e0004 */
[----:B------:R-:W-:-:S02]  /*2a80*/  SEL R3, R77, RZ, !P3 ;  /* 0x000000ff4d037207 */ /* 0x000fc40005800000 */
[----:B------:R-:W-:Y:S01]  /*2a90*/  LEA.HI.X.SX32 R9, R19, R9, 0x1, P1 ;  /* 0x0000000913097211 */ /* 0x000fe200008f0eff */
[----:B------:R-:W-:Y:S01]  /*2aa0*/  @P5 IMAD.HI.U32 R7, R8, c[0x0][0x2c8], RZ ;  /* 0x0000b20008075a27 */ /* 0x000fe200078e00ff */
[----:B------:R-:W-:-:S03]  /*2ab0*/  MOV R0, R8 ;  /* 0x0000000800007202 */ /* 0x000fc60000000f00 */
[----:B------:R-:W-:Y:S02]  /*2ac0*/  IMAD R5, R76, c[0x0][0x1bc], R5 ;  /* 0x00006f004c057a24 */ /* 0x000fe400078e0205 */
[----:B------:R-:W-:Y:S01]  /*2ad0*/  IMAD R6, R6, c[0x0][0x1c0], RZ ;  /* 0x0000700006067a24 */ /* 0x000fe200078e02ff */
[----:B------:R-:W-:Y:S01]  /*2ae0*/  @P5 SHF.R.U32.HI R0, RZ, c[0x0][0x2cc], R7 ;  /* 0x0000b300ff005a19 */ /* 0x000fe20000011607 */
[----:B------:R-:W-:-:S04]  /*2af0*/  IMAD.WIDE.U32 R4, R3, c[0x0][0x1c0], R4 ;  /* 0x0000700003047a25 */ /* 0x000fc800078e0004 */
[----:B------:R-:W-:Y:S02]  /*2b00*/  IMAD R12, R3, c[0x0][0x1c4], R6 ;  /* 0x00007100030c7a24 */ /* 0x000fe400078e0206 */
[C---:B------:R-:W-:Y:S02]  /*2b10*/  IMAD R13, R9.reuse, c[0x0][0x1e0], RZ ;  /* 0x00007800090d7a24 */ /* 0x040fe400078e02ff */
[----:B------:R-:W-:Y:S02]  /*2b20*/  IMAD R3, R9, c[0x0][0x208], RZ ;  /* 0x0000820009037a24 */ /* 0x000fe400078e02ff */
[C---:B------:R-:W-:Y:S02]  /*2b30*/  IMAD R13, R2.reuse, c[0x0][0x1e4], R13 ;  /* 0x00007900020d7a24 */ /* 0x040fe400078e020d */
[----:B------:R-:W-:Y:S02]  /*2b40*/  IMAD.MOV R9, RZ, RZ, -R0 ;  /* 0x000000ffff097224 */ /* 0x000fe400078e0a00 */
[----:B------:R-:W-:-:S02]  /*2b50*/  IMAD R15, R2, c[0x0][0x20c], R3 ;  /* 0x00008300020f7a24 */ /* 0x000fc400078e0203 */
[----:B------:R-:W-:Y:S02]  /*2b60*/  IMAD.IADD R3, R5, 0x1, R12 ;  /* 0x0000000105037824 */ /* 0x000fe400078e020c */
[----:B------:R-:W-:Y:S01]  /*2b70*/  IMAD R12, R9, c[0x0][0x2c4], R8 ;  /* 0x0000b100090c7a24 */ /* 0x000fe200078e0208 */
[----:B------:R-:W-:Y:S02]  /*2b80*/  LOP3.LUT R198, R198, 0xffffff7f, RZ, 0xc0, !PT ;  /* 0xffffff7fc6c67812 */ /* 0x000fe400078ec0ff */
[----:B------:R-:W-:Y:S01]  /*2b90*/  IADD3 R96, R200, -0x1, RZ ;  /* 0xffffffffc8607810 */ /* 0x000fe20007ffe0ff */
[----:B---3--:R-:W-:-:S04]  /*2ba0*/  IMAD.WIDE.U32 R6, R2, c[0x0][0x1e0], R74 ;  /* 0x0000780002067a25 */ /* 0x008fc800078e004a */
[----:B------:R-:W-:Y:S01]  /*2bb0*/  IMAD.WIDE.U32 R10, R2, c[0x0][0x208], R74 ;  /* 0x00008200020a7a25 */ /* 0x000fe200078e004a */
[----:B----4-:R-:W-:Y:S02]  /*2bc0*/  ISETP.GE.AND P3, PT, R21, c[0x0][0x1d4], PT ;  /* 0x0000750015007a0c */ /* 0x010fe40003f66270 */
[----:B------:R-:W-:Y:S02]  /*2bd0*/  SHF.R.S32.HI R2, RZ, 0x1f, R0 ;  /* 0x0000001fff027819 */ /* 0x000fe40000011400 */
[----:B------:R-:W-:Y:S02]  /*2be0*/  SEL R8, RZ, 0xffffffff, P3 ;  /* 0xffffffffff087807 */ /* 0x000fe40001800000 */
[----:B------:R-:W-:Y:S01]  /*2bf0*/  ISETP.GE.AND P2, PT, R74, c[0x0][0x1d4], PT ;  /* 0x000075004a007a0c */ /* 0x000fe20003f46270 */
[----:B------:R-:W-:Y:S01]  /*2c00*/  IMAD R5, R2, c[0x0][0x1b0], RZ ;  /* 0x00006c0002057a24 */ /* 0x000fe200078e02ff */
[----:B------:R-:W-:Y:S01]  /*2c10*/  MOV R2, R4 ;  /* 0x0000000400027202 */ /* 0x000fe20000000f00 */
[----:B------:R-:W-:Y:S01]  /*2c20*/  IMAD.SHL.U32 R8, R8, 0x2, RZ ;  /* 0x0000000208087824 */ /* 0x000fe200078e00ff */
[----:B------:R-:W-:Y:S01]  /*2c30*/  SEL R4, RZ, 0x1, P2 ;  /* 0x00000001ff047807 */ /* 0x000fe20001000000 */
[----:B------:R-:W-:-:S02]  /*2c40*/  IMAD R5, R0, c[0x0][0x1b4], R5 ;  /* 0x00006d0000057a24 */ /* 0x000fc400078e0205 */
[----:B------:R-:W-:Y:S01]  /*2c50*/  IMAD.WIDE.U32 R2, R0, c[0x0][0x1b0], R2 ;  /* 0x00006c0000027a25 */ /* 0x000fe200078e0002 */
[----:B------:R-:W-:Y:S02]  /*2c60*/  SHF.R.S32.HI R0, RZ, 0x1f, R12 ;  /* 0x0000001fff007819 */ /* 0x000fe4000001140c */
[----:B------:R-:W-:Y:S01]  /*2c70*/  LOP3.LUT R17, R8, 0x2, R4, 0xe2, !PT ;  /* 0x0000000208117812 */ /* 0x000fe200078ee204 */
[----:B------:R-:W-:Y:S01]  /*2c80*/  IMAD.IADD R9, R7, 0x1, R13 ;  /* 0x0000000107097824 */ /* 0x000fe200078e020d */
[----:B------:R-:W-:Y:S01]  /*2c90*/  IADD3 R7, R11, R15, RZ ;  /* 0x0000000f0b077210 */ /* 0x000fe20007ffe0ff */
[----:B------:R-:W-:Y:S01]  /*2ca0*/  IMAD.MOV.U32 R8, RZ, RZ, R6 ;  /* 0x000000ffff087224 */ /* 0x000fe200078e0006 */
[----:B------:R-:W-:Y:S01]  /*2cb0*/  MOV R6, R10 ;  /* 0x0000000a00067202 */ /* 0x000fe20000000f00 */
[----:B------:R-:W-:Y:S02]  /*2cc0*/  IMAD.IADD R5, R3, 0x1, R5 ;  /* 0x0000000103057824 */ /* 0x000fe400078e0205 */
[----:B------:R-:W-:Y:S01]  /*2cd0*/  IMAD.MOV.U32 R4, RZ, RZ, R2 ;  /* 0x000000ffff047224 */ /* 0x000fe200078e0002 */
[----:B-----5:R-:W-:Y:S01]  /*2ce0*/  @P0 SHF.R.S32.HI R3, RZ, 0x1f, R16 ;  /* 0x0000001fff030819 */ /* 0x020fe20000011410 */
[----:B------:R-:W-:-:S02]  /*2cf0*/  IMAD R0, R0, c[0x0][0x1a8], RZ ;  /* 0x00006a0000007a24 */ /* 0x000fc400078e02ff */
[----:B------:R-:W-:Y:S01]  /*2d00*/  @P0 IMAD.MOV.U32 R2, RZ, RZ, R16 ;  /* 0x000000ffff020224 */ /* 0x000fe200078e0010 */
[----:B------:R-:W-:Y:S01]  /*2d10*/  @!P0 MOV R2, R77 ;  /* 0x0000004d00028202 */ /* 0x000fe20000000f00 */
[----:B------:R-:W-:Y:S01]  /*2d20*/  @!P0 IMAD.MOV.U32 R3, RZ, RZ, R14 ;  /* 0x000000ffff038224 */ /* 0x000fe200078e000e */
[----:B------:R-:W-:Y:S01]  /*2d30*/  ISETP.GE.AND P1, PT, R18, c[0x0][0x1d4], PT ;  /* 0x0000750012007a0c */ /* 0x000fe20003f26270 */
[----:B------:R-:W-:Y:S01]  /*2d40*/  IMAD.WIDE.U32 R10, R12, c[0x0][0x1a8], R4 ;  /* 0x00006a000c0a7a25 */ /* 0x000fe200078e0004 */
[----:B------:R-:W-:-:S03]  /*2d50*/  @P3 LOP3.LUT R198, R198, 0x80, RZ, 0xfc, !PT ;  /* 0x00000080c6c63812 */ /* 0x000fc600078efcff */
[----:B------:R-:W-:Y:S02]  /*2d60*/  IMAD R13, R12, c[0x0][0x1ac], R0 ;  /* 0x00006b000c0d7a24 */ /* 0x000fe400078e0200 */
[----:B------:R-:W-:Y:S01]  /*2d70*/  IMAD.WIDE.U32 R4, R76, c[0x0][0x1e8], R8 ;  /* 0x00007a004c047a25 */ /* 0x000fe200078e0008 */
[----:B------:R-:W-:-:S03]  /*2d80*/  SEL R8, R2, RZ, !P4 ;  /* 0x000000ff02087207 */ /* 0x000fc60006000000 */
[C---:B------:R-:W-:Y:S01]  /*2d90*/  IMAD.WIDE.U32 R6, R76.reuse, c[0x0][0x210], R6 ;  /* 0x000084004c067a25 */ /* 0x040fe200078e0006 */
[----:B------:R-:W-:Y:S02]  /*2da0*/  SEL R2, RZ, 0x4, P1 ;  /* 0x00000004ff027807 */ /* 0x000fe40000800000 */
[----:B------:R-:W-:Y:S01]  /*2db0*/  SEL R0, R3, RZ, !P4 ;  /* 0x000000ff03007207 */ /* 0x000fe20006000000 */
[----:B------:R-:W-:Y:S01]  /*2dc0*/  IMAD R3, R76, c[0x0][0x214], R7 ;  /* 0x000085004c037a24 */ /* 0x000fe200078e0207 */
[----:B------:R-:W-:Y:S02]  /*2dd0*/  IADD3 R7, R11, R13, RZ ;  /* 0x0000000d0b077210 */ /* 0x000fe40007ffe0ff */
[----:B------:R-:W-:Y:S02]  /*2de0*/  LOP3.LUT R198, R198, 0xfffffeff, RZ, 0xc0, !PT ;  /* 0xfffffeffc6c67812 */ /* 0x000fe400078ec0ff */
[----:B------:R-:W-:Y:S01]  /*2df0*/  LOP3.LUT R13, R17, R2, RZ, 0xfc, !PT ;  /* 0x00000002110d7212 */ /* 0x000fe200078efcff */
[----:B------:R-:W-:-:S02]  /*2e00*/  IMAD.MOV.U32 R2, RZ, RZ, R6 ;  /* 0x000000ffff027224 */ /* 0x000fc400078e0006 */
[----:B------:R-:W-:Y:S01]  /*2e10*/  IMAD R6, R0, c[0x0][0x1f0], RZ ;  /* 0x00007c0000067a24 */ /* 0x000fe200078e02ff */
[----:B------:R-:W-:Y:S01]  /*2e20*/  @P2 LOP3.LUT R198, R198, 0x100, RZ, 0xfc, !PT ;  /* 0x00000100c6c62812 */ /* 0x000fe200078efcff */
[----:B------:R-:W-:Y:S02]  /*2e30*/  IMAD R0, R0, c[0x0][0x218], RZ ;  /* 0x0000860000007a24 */ /* 0x000fe400078e02ff */
[----:B------:R-:W-:Y:S01]  /*2e40*/  IMAD R5, R76, c[0x0][0x1ec], R5 ;  /* 0x00007b004c057a24 */ /* 0x000fe200078e0205 */
[----:B------:R-:W-:Y:S01]  /*2e50*/  LOP3.LUT R198, R198, 0xffffffbf, RZ, 0xc0, !PT ;  /* 0xffffffbfc6c67812 */ /* 0x000fe200078ec0ff */
[----:B------:R-:W-:Y:S01]  /*2e60*/  IMAD.WIDE.U32 R228, R8, c[0x0][0x218], R2 ;  /* 0x0000860008e47a25 */ /* 0x000fe200078e0002 */
[----:B------:R-:W-:-:S03]  /*2e70*/  LEA R12, P0, R10, c[0x0][0x160], 0x1 ;  /* 0x000058000a0c7a11 */ /* 0x000fc600078008ff */
[C---:B------:R-:W-:Y:S02]  /*2e80*/  IMAD R0, R8.reuse, c[0x0][0x21c], R0 ;  /* 0x0000870008007a24 */ /* 0x040fe400078e0200 */
[----:B------:R-:W-:-:S04]  /*2e90*/  IMAD.WIDE.U32 R246, R8, c[0x0][0x1f0], R4 ;  /* 0x00007c0008f67a25 */ /* 0x000fc800078e0004 */
[----:B------:R-:W-:Y:S01]  /*2ea0*/  IMAD R2, R8, c[0x0][0x1f4], R6 ;  /* 0x00007d0008027a24 */ /* 0x000fe200078e0206 */
[----:B------:R-:W-:Y:S02]  /*2eb0*/  @P1 LOP3.LUT R198, R198, 0x40, RZ, 0xfc, !PT ;  /* 0x00000040c6c61812 */ /* 0x000fe400078efcff */
[----:B------:R-:W-:Y:S01]  /*2ec0*/  LEA.HI.X R11, R10, c[0x0][0x164], R7, 0x1, P0 ;  /* 0x000059000a0b7a11 */ /* 0x000fe200000f0c07 */
[----:B------:R-:W-:Y:S01]  /*2ed0*/  IMAD.IADD R252, R247, 0x1, R2 ;  /* 0x00000001f7fc7824 */ /* 0x000fe200078e0202 */
[----:B------:R-:W-:Y:S02]  /*2ee0*/  ISETP.GE.AND P4, PT, R74, c[0x0][0x198], PT ;  /* 0x000066004a007a0c */ /* 0x000fe40003f86270 */
[----:B------:R-:W-:Y:S02]  /*2ef0*/  ISETP.GE.AND P3, PT, R21, c[0x0][0x198], PT ;  /* 0x0000660015007a0c */ /* 0x000fe40003f66270 */
[----:B------:R-:W-:Y:S02]  /*2f00*/  IADD3 R9, R19, R20, RZ ;  /* 0x0000001413097210 */ /* 0x000fe40007ffe0ff */
[----:B------:R-:W-:-:S02]  /*2f10*/  IADD3 R232, R229, R0, RZ ;  /* 0x00000000e5e87210 */ /* 0x000fc40007ffe0ff */
[----:B------:R-:W-:Y:S01]  /*2f20*/  ISETP.GE.AND P2, PT, R18, c[0x0][0x198], PT ;  /* 0x0000660012007a0c */ /* 0x000fe20003f46270 */
[----:B------:R-:W-:Y:S10]  /*2f30*/  BRA.DIV ~URZ, `(.L_x_489) ;  /* 0x00015c527f007947 */ /* 0x000ff4000b800000 */
[----:B------:R1:W2:Y:S02]  /*2f40*/  SHFL.IDX PT, R8, R11, RZ, 0x1c1f ;  /* 0x001c1fff0b087589 */ /* 0x0002a400000e0000 */
.L_x_649:
[----:B------:R-:W-:Y:S05]  /*2f50*/  BRA.DIV ~URZ, `(.L_x_490) ;  /* 0x00015ca27f007947 */ /* 0x000fea000b800000 */
[----:B------:R3:W4:Y:S02]  /*2f60*/  SHFL.IDX PT, R0, R12, RZ, 0x1c1f ;  /* 0x001c1fff0c007589 */ /* 0x00072400000e0000 */
.L_x_650:
[----:B------:R-:W-:Y:S01]  /*2f70*/  IMAD R10, R226, c[0x0][0x2c4], RZ ;  /* 0x0000b100e20a7a24 */ /* 0x000fe200078e02ff */
[----:B------:R-:W-:Y:S04]  /*2f80*/  BSSY B0, `(.L_x_491) ;  /* 0x0000016000007945 */ /* 0x000fe80003800000 */
[----:B------:R-:W-:-:S13]  /*2f90*/  ISETP.GE.AND P0, PT, R9, R10, PT ;  /* 0x0000000a0900720c */ /* 0x000fda0003f06270 */
[----:B------:R-:W-:Y:S05]  /*2fa0*/  @P0 BRA `(.L_x_492) ;  /* 0x0000013000000947 */ /* 0x000fea0003800000 */
[----:B------:R-:W5:Y:S04]  /*2fb0*/  LDL.64 R4, [R1+0x30] ;  /* 0x0000300001047983 */ /* 0x000f680000100a00 */
[----:B---3--:R-:W3:Y:S04]  /*2fc0*/  LDL R2, [R1+0x1c] ;  /* 0x00001c0001027983 */ /* 0x008ee80000100800 */
[----:B----4-:R-:W4:Y:S04]  /*2fd0*/  LDL R3, [R1+0x58] ;  /* 0x0000580001037983 */ /* 0x010f280000100800 */
[----:B--2---:R-:W2:Y:S04]  /*2fe0*/  LDL R15, [R1+0x38] ;  /* 0x00003800010f7983 */ /* 0x004ea80000100800 */
[----:B------:R-:W2:Y:S04]  /*2ff0*/  LDL R14, [R1+0x5c] ;  /* 0x00005c00010e7983 */ /* 0x000ea80000100800 */
[----:B------:R-:W2:Y:S01]  /*3000*/  LDL R16, [R1+0x54] ;  /* 0x0000540001107983 */ /* 0x000ea20000100800 */
[----:B-----5:R-:W-:-:S04]  /*3010*/  LEA R6, P0, R4, R0, 0x1 ;  /* 0x0000000004067211 */ /* 0x020fc800078008ff */
[----:B------:R-:W-:Y:S02]  /*3020*/  LEA.HI.X R7, R4, R8, R5, 0x1, P0 ;  /* 0x0000000804077211 */ /* 0x000fe400000f0c05 */
[----:B---3--:R-:W-:-:S04]  /*3030*/  LEA R4, P0, R2, R0, 0x1 ;  /* 0x0000000002047211 */ /* 0x008fc800078008ff */
[----:B----4-:R-:W-:Y:S02]  /*3040*/  LEA.HI.X R5, R2, R8, R3, 0x1, P0 ;  /* 0x0000000802057211 */ /* 0x010fe400000f0c03 */
[----:B--2---:R-:W-:Y:S01]  /*3050*/  LEA R2, P0, R15, R0, 0x1 ;  /* 0x000000000f027211 */ /* 0x004fe200078008ff */
[----:B------:R-:W-:-:S03]  /*3060*/  IMAD.SHL.U32 R0, R14, 0x2, RZ ;  /* 0x000000020e007824 */ /* 0x000fc600078e00ff */
[----:B------:R-:W-:Y:S02]  /*3070*/  LEA.HI.X R3, R15, R8, R16, 0x1, P0 ;  /* 0x000000080f037211 */ /* 0x000fe400000f0c10 */
[----:B------:R-:W-:Y:S01]  /*3080*/  @!PT LDS RZ, [RZ] ;  /* 0x00000000fffff984 */ /* 0x000fe20000000800 */
[----:B------:R-:W-:Y:S01]  /*3090*/  @!PT LDS RZ, [RZ] ;  /* 0x00000000fffff984 */ /* 0x000fe20000000800 */
[----:B------:R-:W-:Y:S01]  /*30a0*/  @!PT LDS RZ, [RZ] ;  /* 0x00000000fffff984 */ /* 0x000fe20000000800 */
[----:B------:R2:W-:Y:S04]  /*30b0*/  LDGSTS.E.BYPASS.LTC128B.128 [R0+0x6080], [R6.64], !P4 ;  /* 0x0608000006007fae */ /* 0x0005e8000e101d46 */
[----:B------:R2:W-:Y:S04]  /*30c0*/  LDGSTS.E.BYPASS.LTC128B.128 [R0+0x8080], [R4.64], !P3 ;  /* 0x0808000004007fae */ /* 0x0005e8000d901d46 */
[----:B------:R2:W-:Y:S02]  /*30d0*/  LDGSTS.E.BYPASS.LTC128B.128 [R0+0xa080], [R2.64], !P2 ;  /* 0x0a08000002007fae */ /* 0x0005e4000d101d46 */
.L_x_492:
[----:B------:R-:W-:Y:S05]  /*30e0*/  BSYNC B0 ;  /* 0x0000000000007941 */ /* 0x000fea0003800000 */
.L_x_491:
[----:B------:R-:W-:Y:S05]  /*30f0*/  BRA.DIV ~URZ, `(.L_x_493) ;  /* 0x00015b627f007947 */ /* 0x000fea000b800000 */
[----:B--2---:R2:W1:Y:S04]  /*3100*/  SHFL.IDX PT, R8, R11, 0x1, 0x1c1f ;  /* 0x003c1f000b087f89 */ /* 0x00446800000e0000 */
[----:B----4-:R2:W4:Y:S02]  /*3110*/  SHFL.IDX PT, R0, R12, 0x1, 0x1c1f ;  /* 0x003c1f000c007f89 */ /* 0x01052400000e0000 */
.L_x_651:
[----:B------:R-:W-:Y:S01]  /*3120*/  IADD3 R2, R9, 0x20, RZ ;  /* 0x0000002009027810 */ /* 0x000fe20007ffe0ff */
[----:B------:R-:W-:Y:S03]  /*3130*/  BSSY B0, `(.L_x_494) ;  /* 0x0000016000007945 */ /* 0x000fe60003800000 */
[----:B------:R-:W-:-:S13]  /*3140*/  ISETP.GE.AND P0, PT, R2, R10, PT ;  /* 0x0000000a0200720c */ /* 0x000fda0003f06270 */
[----:B------:R-:W-:Y:S05]  /*3150*/  @P0 BRA `(.L_x_495) ;  /* 0x0000013000000947 */ /* 0x000fea0003800000 */
[----:B------:R-:W5:Y:S04]  /*3160*/  LDL.64 R4, [R1+0x30] ;  /* 0x0000300001047983 */ /* 0x000f680000100a00 */
[----:B--2---:R-:W2:Y:S04]  /*3170*/  LDL R3, [R1+0x1c] ;  /* 0x00001c0001037983 */ /* 0x004ea80000100800 */
[----:B---3--:R-:W3:Y:S04]  /*3180*/  LDL R17, [R1+0x58] ;  /* 0x0000580001117983 */ /* 0x008ee80000100800 */
[----:B----4-:R-:W4:Y:S04]  /*3190*/  LDL R15, [R1+0x38] ;  /* 0x00003800010f7983 */ /* 0x010f280000100800 */
[----:B------:R-:W4:Y:S04]  /*31a0*/  LDL R14, [R1+0x5c] ;  /* 0x00005c00010e7983 */ /* 0x000f280000100800 */
[----:B------:R-:W4:Y:S01]  /*31b0*/  LDL R16, [R1+0x54] ;  /* 0x0000540001107983 */ /* 0x000f220000100800 */
[----:B-----5:R-:W-:-:S04]  /*31c0*/  LEA R6, P0, R4, R0, 0x1 ;  /* 0x0000000004067211 */ /* 0x020fc800078008ff */
[----:B-1----:R-:W-:Y:S02]  /*31d0*/  LEA.HI.X R7, R4, R8, R5, 0x1, P0 ;  /* 0x0000000804077211 */ /* 0x002fe400000f0c05 */
[----:B--2---:R-:W-:-:S04]  /*31e0*/  LEA R4, P0, R3, R0, 0x1 ;  /* 0x0000000003047211 */ /* 0x004fc800078008ff */
[----:B---3--:R-:W-:Y:S02]  /*31f0*/  LEA.HI.X R5, R3, R8, R17, 0x1, P0 ;  /* 0x0000000803057211 */ /* 0x008fe400000f0c11 */
[----:B----4-:R-:W-:Y:S01]  /*3200*/  LEA R2, P0, R15, R0, 0x1 ;  /* 0x000000000f027211 */ /* 0x010fe200078008ff */
        /* <DEDUP_REMOVED lines=8> */
.L_x_495:
[----:B------:R-:W-:Y:S05]  /*3290*/  BSYNC B0 ;  /* 0x0000000000007941 */ /* 0x000fea0003800000 */
.L_x_494:
[----:B------:R-:W-:Y:S05]  /*32a0*/  BRA.DIV ~URZ, `(.L_x_496) ;  /* 0x00015a727f007947 */ /* 0x000fea000b800000 */
[----:B-1----:R1:W2:Y:S02]  /*32b0*/  SHFL.IDX PT, R8, R11, 0x2, 0x1c1f ;  /* 0x005c1f000b087f89 */ /* 0x0022a400000e0000 */
.L_x_652:
[----:B------:R-:W-:Y:S05]  /*32c0*/  BRA.DIV ~URZ, `(.L_x_497) ;  /* 0x00015ac27f007947 */ /* 0x000fea000b800000 */
[----:B----4-:R4:W1:Y:S02]  /*32d0*/  SHFL.IDX PT, R0, R12, 0x2, 0x1c1f ;  /* 0x005c1f000c007f89 */ /* 0x01086400000e0000 */
.L_x_653:
[----:B------:R-:W-:Y:S01]  /*32e0*/  IADD3 R2, R9, 0x40, RZ ;  /* 0x0000004009027810 */ /* 0x000fe20007ffe0ff */
[----:B------:R-:W-:Y:S03]  /*32f0*/  BSSY B0, `(.L_x_498) ;  /* 0x0000016000007945 */ /* 0x000fe60003800000 */
        /* <DEDUP_REMOVED lines=8> */
[----:B-1---5:R-:W-:-:S04]  /*3380*/  LEA R6, P0, R4, R0, 0x1 ;  /* 0x0000000004067211 */ /* 0x022fc800078008ff */
        /* <DEDUP_REMOVED lines=12> */
.L_x_499:
[----:B------:R-:W-:Y:S05]  /*3450*/  BSYNC B0 ;  /* 0x0000000000007941 */ /* 0x000fea0003800000 */
.L_x_498:
[----:B------:R-:W-:Y:S05]  /*3460*/  BRA.DIV ~URZ, `(.L_x_500) ;  /* 0x000159827f007947 */ /* 0x000fea000b800000 */
[----:B-1----:R1:W3:Y:S04]  /*3470*/  SHFL.IDX PT, R7, R11, 0x3, 0x1c1f ;  /* 0x007c1f000b077f89 */ /* 0x0022e800000e0000 */
[----:B------:R1:W4:Y:S02]  /*3480*/  SHFL.IDX PT, R0, R12, 0x3, 0x1c1f ;  /* 0x007c1f000c007f89 */ /* 0x00032400000e0000 */
.L_x_654:
[----:B------:R-:W5:Y:S04]  /*3490*/  LDL.64 R16, [R1+0x30] ;  /* 0x0000300001107983 */ /* 0x000f680000100a00 */
[----:B----4-:R-:W4:Y:S04]  /*34a0*/  LDL R6, [R1+0x1c] ;  /* 0x00001c0001067983 */ /* 0x010f280000100800 */
[----:B---3--:R-:W3:Y:S04]  /*34b0*/  LDL R14, [R1+0x58] ;  /* 0x00005800010e7983 */ /* 0x008ee80000100800 */
[----:B-12---:R-:W2:Y:S04]  /*34c0*/  LDL R11, [R1+0x38] ;  /* 0x00003800010b7983 */ /* 0x006ea80000100800 */
[----:B------:R-:W2:Y:S04]  /*34d0*/  LDL R8, [R1+0x5c] ;  /* 0x00005c0001087983 */ /* 0x000ea80000100800 */
[----:B------:R-:W2:Y:S01]  /*34e0*/  LDL R12, [R1+0x54] ;  /* 0x00005400010c7983 */ /* 0x000ea20000100800 */
[----:B------:R-:W-:-:S03]  /*34f0*/  IADD3 R2, R9, 0x60, RZ ;  /* 0x0000006009027810 */ /* 0x000fc60007ffe0ff */
[----:B------:R-:W1:Y:S01]  /*3500*/  S2R R24, SR_TID.X ;  /* 0x0000000000187919 */ /* 0x000e620000002100 */
[----:B------:R-:W-:Y:S02]  /*3510*/  ISETP.GE.AND P0, PT, R2, R10, PT ;  /* 0x0000000a0200720c */ /* 0x000fe40003f06270 */
[----:B------:R-:W-:Y:S01]  /*3520*/  SHF.R.S32.HI R9, RZ, 0x1f, R96 ;  /* 0x0000001fff097819 */ /* 0x000fe20000011460 */
[----:B------:R-:W2:Y:S01]  /*3530*/  LDL R241, [R1+0x10] ;  /* 0x0000100001f17983 */ /* 0x000ea20000100800 */
[----:B------:R-:W-:Y:S02]  /*3540*/  MOV R98, R246 ;  /* 0x000000f600627202 */ /* 0x000fe40000000f00 */
[----:B-1----:R-:W-:-:S04]  /*3550*/  SHF.R.S32.HI R132, RZ, 0x1f, R24 ;  /* 0x0000001fff847819 */ /* 0x002fc80000011418 */
[----:B------:R-:W-:-:S04]  /*3560*/  LEA.HI R132, R132, R24, RZ, 0x2 ;  /* 0x0000001884847211 */ /* 0x000fc800078f10ff */
[----:B------:R-:W-:Y:S02]  /*3570*/  SHF.R.S32.HI R132, RZ, 0x2, R132 ;  /* 0x00000002ff847819 */ /* 0x000fe40000011484 */
[----:B------:R-:W-:Y:S02]  /*3580*/  MOV R99, R252 ;  /* 0x000000fc00637202 */ /* 0x000fe40000000f00 */
[C---:B------:R-:W-:Y:S02]  /*3590*/  LOP3.LUT P6, RZ, R198.reuse, 0x80, RZ, 0xc0, !PT ;  /* 0x00000080c6ff7812 */ /* 0x040fe400078cc0ff */
[----:B------:R-:W-:Y:S02]  /*35a0*/  LOP3.LUT P5, RZ, R198, 0x40, RZ, 0xc0, !PT ;  /* 0x00000040c6ff7812 */ /* 0x000fe400078ac0ff */
[----:B-----5:R-:W-:-:S04]  /*35b0*/  @!P0 LEA R4, P1, R16, R0, 0x1 ;  /* 0x0000000010048211 */ /* 0x020fc800078208ff */
[----:B------:R-:W-:Y:S02]  /*35c0*/  @!P0 LEA.HI.X R5, R16, R7, R17, 0x1, P1 ;  /* 0x0000000710058211 */ /* 0x000fe400008f0c11 */
[----:B----4-:R-:W-:-:S04]  /*35d0*/  @!P0 LEA R2, P1, R6, R0, 0x1 ;  /* 0x0000000006028211 */ /* 0x010fc800078208ff */
[----:B---3--:R-:W-:Y:S02]  /*35e0*/  @!P0 LEA.HI.X R3, R6, R7, R14, 0x1, P1 ;  /* 0x0000000706038211 */ /* 0x008fe400008f0c0e */
[----:B--2---:R-:W-:Y:S02]  /*35f0*/  @!P0 LEA R6, P1, R11, R0, 0x1 ;  /* 0x000000000b068211 */ /* 0x004fe400078208ff */
[----:B------:R-:W-:Y:S02]  /*3600*/  MOV R0, 0x30 ;  /* 0x0000003000007802 */ /* 0x000fe40000000f00 */
[----:B------:R-:W-:-:S03]  /*3610*/  SHF.L.U32 R199, R8, 0x1, RZ ;  /* 0x0000000108c77819 */ /* 0x000fc600000006ff */
[----:B------:R-:W-:Y:S02]  /*3620*/  IMAD R0, R200, -0x30, R0 ;  /* 0xffffffd0c8007824 */ /* 0x000fe400078e0200 */
[----:B------:R-:W-:Y:S01]  /*3630*/  @!PT LDS RZ, [RZ] ;  /* 0x00000000fffff984 */ /* 0x000fe20000000800 */
[----:B------:R-:W-:Y:S01]  /*3640*/  @!PT LDS RZ, [RZ] ;  /* 0x00000000fffff984 */ /* 0x000fe20000000800 */
[----:B------:R-:W-:Y:S01]  /*3650*/  @!PT LDS RZ, [RZ] ;  /* 0x00000000fffff984 */ /* 0x000fe20000000800 */
[----:B------:R1:W-:Y:S03]  /*3660*/  @!P0 LDGSTS.E.BYPASS.LTC128B.128 [R199+0x7880], [R4.64], !P4 ;  /* 0x0788000004c78fae */ /* 0x0003e6000e101d46 */
[----:B------:R-:W-:Y:S01]  /*3670*/  IADD3 R97, R227, R0, RZ ;  /* 0x00000000e3617210 */ /* 0x000fe20007ffe0ff */
[----:B------:R2:W-:Y:S01]  /*3680*/  @!P0 LDGSTS.E.BYPASS.LTC128B.128 [R199+0x9880], [R2.64], !P3 ;  /* 0x0988000002c78fae */ /* 0x0005e2000d901d46 */
[----:B------:R-:W-:-:S05]  /*3690*/  @!P0 LEA.HI.X R7, R11, R7, R12, 0x1, P1 ;  /* 0x000000070b078211 */ /* 0x000fca00008f0c0c */
[----:B------:R3:W-:Y:S04]  /*36a0*/  @!P0 LDGSTS.E.BYPASS.LTC128B.128 [R199+0xb880], [R6.64], !P2 ;  /* 0x0b88000006c78fae */ /* 0x0007e8000d101d46 */
[----:B------:R-:W0:Y:S01]  /*36b0*/  LDGDEPBAR ;  /* 0x00000000000079af */ /* 0x000e220000000000 */
[----:B------:R-:W-:Y:S03]  /*36c0*/  WARPSYNC 0xffffffff ;  /* 0xffffffff00007948 */ /* 0x000fe60003800000 */
[----:B------:R-:W-:Y:S01]  /*36d0*/  BAR.SYNC.DEFER_BLOCKING 0x0 ;  /* 0x0000000000007b1d */ /* 0x000fe20000010000 */
[----:B-1----:R-:W-:Y:S01]  /*36e0*/  IMNMX R4, R97, 0x30, PT ;  /* 0x0000003061047817 */ /* 0x002fe20003800200 */
[----:B------:R-:W-:-:S03]  /*36f0*/  IMAD R5, R9, c[0x0][0x1e0], RZ ;  /* 0x0000780009057a24 */ /* 0x000fc600078e02ff */
[----:B------:R-:W-:Y:S01]  /*3700*/  IADD3 R8, -R132, R4, RZ ;  /* 0x0000000484087210 */ /* 0x000fe20007ffe1ff */
[----:B--2---:R-:W-:-:S04]  /*3710*/  IMAD.WIDE.U32 R2, R96, c[0x0][0x1e0], RZ ;  /* 0x0000780060027a25 */ /* 0x004fc800078e00ff */
[----:B------:R-:W-:Y:S01]  /*3720*/  IMAD R4, R96, c[0x0][0x1e4], R5 ;  /* 0x0000790060047a24 */ /* 0x000fe200078e0205 */
[----:B------:R-:W-:-:S04]  /*3730*/  ISETP.GE.AND P1, PT, R8, 0x1, PT ;  /* 0x000000010800780c */ /* 0x000fc80003f26270 */
[----:B------:R-:W-:Y:S01]  /*3740*/  IADD3 R4, R3, R4, RZ ;  /* 0x0000000403047210 */ /* 0x000fe20007ffe0ff */
[----:B------:R-:W-:-:S04]  /*3750*/  IMAD.WIDE.U32 R2, R2, 0x30, R98 ;  /* 0x0000003002027825 */ /* 0x000fc800078e0062 */
[----:B------:R-:W-:Y:S01]  /*3760*/  IMAD R4, R4, 0x30, RZ ;  /* 0x0000003004047824 */ /* 0x000fe200078e02ff */
[----:B------:R-:W-:-:S04]  /*3770*/  LOP3.LUT P4, RZ, R198, 0x100, RZ, 0xc0, !PT ;  /* 0x00000100c6ff7812 */ /* 0x000fc8000788c0ff */
[----:B------:R-:W-:Y:S02]  /*3780*/  IADD3 R3, R3, R4, RZ ;  /* 0x0000000403037210 */ /* 0x000fe40007ffe0ff */
[----:B------:R-:W-:-:S04]  /*3790*/  @P1 LEA R4, P0, R2, c[0x0][0x1c8], 0x1 ;  /* 0x0000720002041a11 */ /* 0x000fc800078008ff */
[----:B------:R-:W-:Y:S02]  /*37a0*/  @P1 LEA.HI.X R5, R2, c[0x0][0x1cc], R3, 0x1, P0 ;  /* 0x0000730002051a11 */ /* 0x000fe400000f0c03 */
[----:B------:R-:W-:Y:S02]  /*37b0*/  ISETP.GE.AND P0, PT, R8, 0x21, PT ;  /* 0x000000210800780c */ /* 0x000fe40003f06270 */
[----:B---3--:R-:W-:Y:S01]  /*37c0*/  MOV R6, 0x20 ;  /* 0x0000002000067802 */ /* 0x008fe20000000f00 */
[----:B------:R-:W-:Y:S01]  /*37d0*/  @!PT LDS RZ, [RZ] ;  /* 0x00000000fffff984 */ /* 0x000fe20000000800 */
[----:B------:R-:W-:Y:S01]  /*37e0*/  @!PT LDS RZ, [RZ] ;  /* 0x00000000fffff984 */ /* 0x000fe20000000800 */
[----:B------:R-:W-:Y:S01]  /*37f0*/  @!PT LDS RZ, [RZ] ;  /* 0x00000000fffff984 */ /* 0x000fe20000000800 */
[----:B------:R1:W-:Y:S04]  /*3800*/  @P1 LDGSTS.E.BYPASS.LTC128B.128 [R199+0x3c80], [R4.64], !P4 ;  /* 0x03c8000004c71fae */ /* 0x0003e8000e101d46 */
[C---:B------:R-:W-:Y:S01]  /*3810*/  IMAD.WIDE.U32 R10, R6.reuse, c[0x0][0x1e0], RZ ;  /* 0x00007800060a7a25 */ /* 0x040fe200078e00ff */
[----:B------:R1:W-:Y:S04]  /*3820*/  @P1 LDGSTS.E.BYPASS.LTC128B.128 [R199+0x4880], [R4.64+0x40], !P6 ;  /* 0x0488004004c71fae */ /* 0x0003e8000f101d46 */
[----:B------:R1:W-:Y:S02]  /*3830*/  @P1 LDGSTS.E.BYPASS.LTC128B.128 [R199+0x5480], [R4.64+0x80], !P5 ;  /* 0x0548008004c71fae */ /* 0x0003e4000e901d46 */
[----:B-1----:R-:W-:Y:S01]  /*3840*/  IMAD R4, R6, c[0x0][0x1e4], RZ ;  /* 0x0000790006047a24 */ /* 0x002fe200078e02ff */
[----:B------:R-:W-:-:S04]  /*3850*/  @P0 IADD3 R6, P1, R2, R10, RZ ;  /* 0x0000000a02060210 */ /* 0x000fc80007f3e0ff */
[----:B------:R-:W-:Y:S02]  /*3860*/  @P0 IADD3.X R3, R3, R11, R4, P1, !PT ;  /* 0x0000000b03030210 */ /* 0x000fe40000ffe404 */
[----:B------:R-:W-:-:S04]  /*3870*/  @P0 LEA R2, P1, R6, c[0x0][0x1c8], 0x1 ;  /* 0x0000720006020a11 */ /* 0x000fc800078208ff */
[----:B------:R-:W-:-:S05]  /*3880*/  @P0 LEA.HI.X R3, R6, c[0x0][0x1cc], R3, 0x1, P1 ;  /* 0x0000730006030a11 */ /* 0x000fca00008f0c03 */
        /* <DEDUP_REMOVED lines=8> */
[----:B------:R-:W-:Y:S02]  /*3910*/  IADD3 R7, R5, R7, RZ ;  /* 0x0000000705077210 */ /* 0x000fe40007ffe0ff */
[----:B-1----:R-:W-:Y:S01]  /*3920*/  MOV R2, R228 ;  /* 0x000000e400027202 */ /* 0x002fe20000000f00 */
[----:B------:R-:W-:-:S04]  /*3930*/  DEPBAR.LE SB0, 0x1 ;  /* 0x000080400000791a */ /* 0x000fc80000000000 */
[----:B------:R-:W-:Y:S01]  /*3940*/  MOV R3, R232 ;  /* 0x000000e800037202 */ /* 0x000fe20000000f00 */
[----:B------:R-:W-:-:S04]  /*3950*/  DEPBAR.LE SB0, 0x0 ;  /* 0x000080000000791a */ /* 0x000fc80000000000 */
[----:B------:R-:W-:Y:S01]  /*3960*/  IMAD.WIDE.U32 R4, R4, 0x30, R2 ;  /* 0x0000003004047825 */ /* 0x000fe200078e0002 */
[----:B------:R-:W-:Y:S03]  /*3970*/  BAR.SYNC.DEFER_BLOCKING 0x0 ;  /* 0x0000000000007b1d */ /* 0x000fe60000010000 */
[----:B------:R-:W-:Y:S01]  /*3980*/  IMAD R3, R7, 0x30, RZ ;  /* 0x0000003007037824 */ /* 0x000fe200078e02ff */
[----:B------:R-:W-:-:S04]  /*3990*/  LEA R2, P0, R4, c[0x0][0x1f8], 0x1 ;  /* 0x00007e0004027a11 */ /* 0x000fc800078008ff */
[----:B------:R-:W-:Y:S02]  /*39a0*/  IADD3 R3, R5, R3, RZ ;  /* 0x0000000305037210 */ /* 0x000fe40007ffe0ff */
[----:B------:R-:W-:Y:S02]  /*39b0*/  @!P3 MOV R5, c[0x0][0x208] ;  /* 0x000082000005ba02 */ /* 0x000fe40000000f00 */
[----:B------:R-:W-:Y:S02]  /*39c0*/  LEA.HI.X R3, R4, c[0x0][0x1fc], R3, 0x1, P0 ;  /* 0x00007f0004037a11 */ /* 0x000fe400000f0c03 */
[----:B------:R-:W-:Y:S02]  /*39d0*/  @!P3 MOV R4, c[0x0][0x20c] ;  /* 0x000083000004ba02 */ /* 0x000fe40000000f00 */
[----:B------:R-:W-:Y:S02]  /*39e0*/  @!P3 LEA R14, P0, R5, R2, 0x6 ;  /* 0x00000002050eb211 */ /* 0x000fe400078030ff */
[----:B------:R-:W-:-:S02]  /*39f0*/  LOP3.LUT P2, RZ, R13, 0x1, RZ, 0xc0, !PT ;  /* 0x000000010dff7812 */ /* 0x000fc4000784c0ff */
[----:B------:R-:W-:Y:S02]  /*3a00*/  IADD3 R12, R0, R227, -R132 ;  /* 0x000000e3000c7210 */ /* 0x000fe40007ffe884 */
[----:B------:R-:W-:Y:S02]  /*3a10*/  @!P3 LEA.HI.X R15, R5, R3, R4, 0x6, P0 ;  /* 0x00000003050fb211 */ /* 0x000fe400000f3404 */
[----:B------:R-:W-:Y:S01]  /*3a20*/  ISETP.LT.OR P0, PT, R12, 0x1, !P2 ;  /* 0x000000010c00780c */ /* 0x000fe20005701670 */
        /* <DEDUP_REMOVED lines=14> */
[----:B------:R-:W-:-:S04]  /*3b10*/  LOP3.LUT P0, RZ, R13, 0x2, RZ, 0xc0, !PT ;  /* 0x000000020dff7812 */ /* 0x000fc8000780c0ff */
[----:B------:R-:W-:Y:S02]  /*3b20*/  ISETP.LT.OR P1, PT, R12, 0x1, !P0 ;  /* 0x000000010c00780c */ /* 0x000fe40004721670 */
[----:B------:R-:W-:-:S04]  /*3b30*/  LOP3.LUT R198, R198, 0xfffffdff, RZ, 0xc0, !PT ;  /* 0xfffffdffc6c67812 */ /* 0x000fc800078ec0ff */
[----:B------:R-:W-:-:S07]  /*3b40*/  @P3 LOP3.LUT R198, R198, 0x200, RZ, 0xfc, !PT ;  /* 0x00000200c6c63812 */ /* 0x000fce00078efcff */
[----:B------:R5:W-:Y:S01]  /*3b50*/  LDGSTS.E.BYPASS.LTC128B.128 [R199+0x2480], [R2.64+0x40], !P1 ;  /* 0x0248004002c77fae */ /* 0x000be2000c901d46 */
[----:B------:R-:W-:-:S04]  /*3b60*/  LOP3.LUT P1, RZ, R13, 0x4, RZ, 0xc0, !PT ;  /* 0x000000040dff7812 */ /* 0x000fc8000782c0ff */
[----:B------:R-:W-:-:S13]  /*3b70*/  ISETP.LT.OR P3, PT, R12, 0x1, !P1 ;  /* 0x000000010c00780c */ /* 0x000fda0004f61670 */
[----:B------:R5:W-:Y:S01]  /*3b80*/  LDGSTS.E.BYPASS.LTC128B.128 [R199+0x3080], [R2.64+0x80], !P3 ;  /* 0x0308008002c77fae */ /* 0x000be2000d901d46 */
[----:B------:R-:W-:-:S13]  /*3b90*/  ISETP.GT.AND P3, PT, R24, 0x3f, PT ;  /* 0x0000003f1800780c */ /* 0x000fda0003f64270 */
[C---:B------:R-:W-:Y:S02]  /*3ba0*/  @!P3 ISETP.LT.OR P2, PT, R12.reuse, 0x21, !P2 ;  /* 0x000000210c00b80c */ /* 0x040fe40005741670 */
[C---:B------:R-:W-:Y:S01]  /*3bb0*/  @!P3 ISETP.LT.OR P0, PT, R12.reuse, 0x21, !P0 ;  /* 0x000000210c00b80c */ /* 0x040fe20004701670 */
[-C--:B-1----:R-:W-:Y:S10]  /*3bc0*/  HMMA.16816.F32 R24, R8, R16.reuse, RZ ;  /* 0x000000100818723c */ /* 0x082ff400000018ff */
[----:B------:R1:W-:Y:S04]  /*3bd0*/  @!P3 LDGSTS.E.BYPASS.LTC128B.128 [R199+0x2080], [R14.64], !P2 ;  /* 0x020800000ec7bfae */ /* 0x0003e8000d101d46 */
[----:B------:R1:W-:Y:S01]  /*3be0*/  @!P3 LDGSTS.E.BYPASS.LTC128B.128 [R199+0x2c80], [R14.64+0x40], !P0 ;  /* 0x02c800400ec7bfae */ /* 0x0003e2000c101d46 */
[----:B------:R-:W-:Y:S01]  /*3bf0*/  @!P3 ISETP.LT.OR P0, PT, R12, 0x21, !P1 ;  /* 0x000000210c00b80c */ /* 0x000fe20004f01670 */
[C---:B------:R-:W-:Y:S11]  /*3c00*/  HMMA.16816.F32 R52, R4.reuse, R16, RZ ;  /* 0x000000100434723c */ /* 0x040ff600000018ff */
[----:B------:R-:W-:Y:S01]  /*3c10*/  @!UPT UIADD3 URZ, URZ, URZ, URZ ;  /* 0x0000003f3f3ff290 */ /* 0x000fe2000fffe03f */
[----:B------:R1:W-:Y:S04]  /*3c20*/  @!P3 LDGSTS.E.BYPASS.LTC128B.128 [R199+0x3880], [R14.64+0x80], !P0 ;  /* 0x038800800ec7bfae */ /* 0x0003e8000c101d46 */
[----:B------:R-:W-:Y:S04]  /*3c30*/  LDSM.16.M88.4 R60, [R184+0xc00] ;  /* 0x000c0000b83c783b */ /* 0x000fe80000000200 */
[----:B------:R-:W4:Y:S01]  /*3c40*/  LDSM.16.M88.4 R36, [R187+0x2000] ;  /* 0x00200000bb24783b */ /* 0x000f220000000200 */
[C---:B--2---:R-:W-:Y:S03]  /*3c50*/  HMMA.16816.F32 R76, R4.reuse, R20, RZ ;  /* 0x00000014044c723c */ /* 0x044fe600000018ff */
[----:B------:R-:W2:Y:S04]  /*3c60*/  LDSM.16.M88.4 R28, [R187+0x3000] ;  /* 0x00300000bb1c783b */ /* 0x000ea80000000200 */
[----:B------:R-:W-:Y:S01]  /*3c70*/  LDSM.16.M88.4 R56, [R195] ;  /* 0x00000000c338783b */ /* 0x000fe20000000200 */
[C---:B---3--:R-:W-:Y:S03]  /*3c80*/  HMMA.16816.F32 R64, R4.reuse, R44, RZ ;  /* 0x0000002c0440723c */ /* 0x048fe600000018ff */
[----:B------:R-:W0:Y:S05]  /*3c90*/  LDGDEPBAR ;  /* 0x00000000000079af */ /* 0x000e2a0000000000 */
[C---:B------:R-:W-:Y:S08]  /*3ca0*/  HMMA.16816.F32 R68, R4.reuse, R22, RZ ;  /* 0x000000160444723c */ /* 0x040ff000000018ff */
[C---:B-1----:R-:W-:Y:S08]  /*3cb0*/  HMMA.16816.F32 R12, R4.reuse, R18, RZ ;  /* 0x00000012040c723c */ /* 0x042ff000000018ff */
[----:B------:R-:W-:Y:S08]  /*3cc0*/  HMMA.16816.F32 R80, R4, R46, RZ ;  /* 0x0000002e0450723c */ /* 0x000ff000000018ff */
[----:B----4-:R-:W-:Y:S01]  /*3cd0*/  HMMA.16816.F32 R4, R40, R48, R24 ;  /* 0x000000302804723c */ /* 0x010fe20000001818 */
[----:B------:R-:W1:Y:S07]  /*3ce0*/  LDSM.16.M88.4 R24, [R188+0x2000] ;  /* 0x00200000bc18783b */ /* 0x000e6e0000000200 */
[C---:B------:R-:W-:Y:S01]  /*3cf0*/  HMMA.16816.F32 R72, R8.reuse, R18, RZ ;  /* 0x000000120848723c */ /* 0x040fe200000018ff */
[----:B------:R-:W-:Y:S07]  /*3d00*/  LDSM.16.M88.4 R16, [R187+0x4000] ;  /* 0x00400000bb10783b */ /* 0x000fee0000000200 */
[C---:B------:R-:W-:Y:S08]  /*3d10*/  HMMA.16816.F32 R92, R8.reuse, R20, RZ ;  /* 0x00000014085c723c */ /* 0x040ff000000018ff */
[C---:B------:R-:W-:Y:S01]  /*3d20*/  HMMA.16816.F32 R116, R8.reuse, R22, RZ ;  /* 0x000000160874723c */ /* 0x040fe200000018ff */
[----:B------:R-:W3:Y:S07]  /*3d30*/  LDSM.16.M88.4 R20, [R188+0x3000] ;  /* 0x00300000bc14783b */ /* 0x000eee0000000200 */
[C---:B------:R-:W-:Y:S08]  /*3d40*/  HMMA.16816.F32 R104, R8.reuse, R44, RZ ;  /* 0x0000002c0868723c */ /* 0x040ff000000018ff */
[----:B------:R-:W-:Y:S01]  /*3d50*/  HMMA.16816.F32 R112, R8, R46, RZ ;  /* 0x0000002e0870723c */ /* 0x000fe200000018ff */
[----:B------:R-:W-:Y:S07]  /*3d60*/  LDSM.16.M88.4 R44, [R192] ;  /* 0x00000000c02c783b */ /* 0x000fee0000000200 */
[----:B------:R-:W-:Y:S01]  /*3d70*/  HMMA.16816.F32 R8, R32, R48, R52 ;  /* 0x000000302008723c */ /* 0x000fe20000001834 */
[----:B------:R-:W4:Y:S07]  /*3d80*/  LDSM.16.M88.4 R52, [R184+0x1800] ;  /* 0x00180000b834783b */ /* 0x000f2e0000000200 */
[----:B------:R-:W-:Y:S08]  /*3d90*/  HMMA.16816.F32 R4, R36, R60, R4 ;  /* 0x0000003c2404723c */ /* 0x000ff00000001804 */
[-C--:B------:R-:W-:Y:S01]  /*3da0*/  HMMA.16816.F32 R100, R32, R50.reuse, R12 ;  /* 0x000000322064723c */ /* 0x080fe2000000180c */
[----:B------:R-:W3:Y:S07]  /*3db0*/  LDSM.16.M88.4 R12, [R187+0x5000] ;  /* 0x00500000bb0c783b */ /* 0x000eee0000000200 */
[----:B------:R-:W-:Y:S08]  /*3dc0*/  HMMA.16816.F32 R72, R40, R50, R72 ;  /* 0x000000322848723c */ /* 0x000ff00000001848 */
[----:B--2---:R-:W-:Y:S01]  /*3dd0*/  HMMA.16816.F32 R48, R28, R60, R8 ;  /* 0x0000003c1c30723c */ /* 0x004fe20000001808 */
[----:B------:R-:W2:Y:S07]  /*3de0*/  LDSM.16.M88.4 R8, [R188+0x4000] ;  /* 0x00400000bc08783b */ /* 0x000eae0000000200 */
[----:B------:R-:W-:Y:S08]  /*3df0*/  HMMA.16816.F32 R124, R32, R84, R64 ;  /* 0x00000054207c723c */ /* 0x000ff00000001840 */
[----:B-1----:R-:W-:Y:S01]  /*3e00*/  HMMA.16816.F32 R64, R24, R56, R4 ;  /* 0x000000381840723c */ /* 0x002fe20000001804 */
[----:B------:R-:W-:Y:S07]  /*3e10*/  LDSM.16.M88.4 R4, [R188+0x5000] ;  /* 0x00500000bc04783b */ /* 0x000fee0000000200 */
[C---:B------:R-:W-:Y:S08]  /*3e20*/  HMMA.16816.F32 R108, R32.reuse, R88, R76 ;  /* 0x00000058206c723c */ /* 0x040ff0000000184c */
[C---:B------:R-:W-:Y:S08]  /*3e30*/  HMMA.16816.F32 R120, R32.reuse, R90, R68 ;  /* 0x0000005a2078723c */ /* 0x040ff00000001844 */
[----:B------:R-:W-:Y:S08]  /*3e40*/  HMMA.16816.F32 R128, R32, R86, R80 ;  /* 0x000000562080723c */ /* 0x000ff00000001850 */
[----:B---3--:R-:W-:Y:S01]  /*3e50*/  HMMA.16816.F32 R32, R20, R56, R48 ;  /* 0x000000381420723c */ /* 0x008fe20000001830 */
[----:B------:R-:W1:Y:S07]  /*3e60*/  LDSM.16.M88.4 R48, [R184+0x1000] ;  /* 0x00100000b830783b */ /* 0x000e6e0000000200 */
[-C--:B------:R-:W-:Y:S08]  /*3e70*/  HMMA.16816.F32 R72, R36, R62.reuse, R72 ;  /* 0x0000003e2448723c */ /* 0x080ff00000001848 */
[----:B------:R-:W-:Y:S01]  /*3e80*/  HMMA.16816.F32 R76, R28, R62, R100 ;  /* 0x0000003e1c4c723c */ /* 0x000fe20000001864 */
[----:B------:R-:W3:Y:S07]  /*3e90*/  LDSM.16.M88.4 R60, [R194] ;  /* 0x00000000c23c783b */ /* 0x000eee0000000200 */
[----:B----4-:R-:W-:Y:S08]  /*3ea0*/  HMMA.16816.F32 R68, R16, R52, R64 ;  /* 0x000000341044723c */ /* 0x010ff00000001840 */
[----:B------:R-:W-:Y:S08]  /*3eb0*/  HMMA.16816.F32 R92, R40, R88, R92 ;  /* 0x00000058285c723c */ /* 0x000ff0000000185c */
[----:B------:R-:W-:Y:S08]  /*3ec0*/  HMMA.16816.F32 R32, R12, R52, R32 ;  /* 0x000000340c20723c */ /* 0x000ff00000001820 */
[-C--:B------:R-:W-:Y:S08]  /*3ed0*/  HMMA.16816.F32 R64, R24, R58.reuse, R72 ;  /* 0x0000003a1840723c */ /* 0x080ff00000001848 */
[----:B------:R-:W-:Y:S08]  /*3ee0*/  HMMA.16816.F32 R72, R20, R58, R76 ;  /* 0x0000003a1448723c */ /* 0x000ff0000000184c */
[----:B--2---:R-:W-:Y:S08]  /*3ef0*/  HMMA.16816.F32 R80, R8, R44, R68 ;  /* 0x0000002c0850723c */ /* 0x004ff00000001844 */
[----:B-1----:R-:W-:Y:S08]  /*3f00*/  HMMA.16816.F32 R68, R36, R48, R92 ;  /* 0x000000302444723c */ /* 0x002ff0000000185c */
[C---:B------:R-:W-:Y:S08]  /*3f10*/  HMMA.16816.F32 R104, R40.reuse, R84, R104 ;  /* 0x000000542868723c */ /* 0x040ff00000001868 */
[----:B------:R-:W-:Y:S08]  /*3f20*/  HMMA.16816.F32 R112, R40, R86, R112 ;  /* 0x000000562870723c */ /* 0x000ff00000001870 */
[----:B------:R-:W-:Y:S01]  /*3f30*/  HMMA.16816.F32 R84, R4, R44, R32 ;  /* 0x0000002c0454723c */ /* 0x000fe20000001820 */
[----:B------:R-:W1:Y:S07]  /*3f40*/  LDSM.16.M88.4 R32, [R184+0x1c00] ;  /* 0x001c0000b820783b */ /* 0x000e6e0000000200 */
[----:B------:R-:W-:Y:S01]  /*3f50*/  HMMA.16816.F32 R56, R16, R54, R64 ;  /* 0x000000361038723c */ /* 0x000fe20000001840 */
[----:B-----5:R-:W-:-:S07]  /*3f60*/  FMUL.FTZ R2, R80, c[0x0][0x320] ;  /* 0x0000c80050027a20 */ /* 0x020fce0000410000 */
[----:B------:R-:W-:Y:S01]  /*3f70*/  HMMA.16816.F32 R100, R40, R90, R116 ;  /* 0x0000005a2864723c */ /* 0x000fe20000001874 */
[----:B------:R2:W4:Y:S07]  /*3f80*/  MUFU.TANH R116, R2 ;  /* 0x0000000200747308 */ /* 0x00052e0000002400 */
[----:B------:R-:W-:Y:S08]  /*3f90*/  HMMA.16816.F32 R40, R28, R48, R108 ;  /* 0x000000301c28723c */ /* 0x000ff0000000186c */
[----:B------:R-:W-:Y:S01]  /*3fa0*/  HMMA.16816.F32 R52, R12, R54, R72 ;  /* 0x000000360c34723c */ /* 0x000fe20000001848 */
[----:B--2---:R-:W-:-:S04]  /*3fb0*/  FMUL.FTZ R2, R81, c[0x0][0x320] ;  /* 0x0000c80051027a20 */ /* 0x004fc80000410000 */
[----:B------:R2:W1:Y:S03]  /*3fc0*/  MUFU.TANH R108, R2 ;  /* 0x00000002006c7308 */ /* 0x0004660000002400 */
[----:B---3--:R-:W-:Y:S08]  /*3fd0*/  HMMA.16816.F32 R68, R24, R60, R68 ;  /* 0x0000003c1844723c */ /* 0x008ff00000001844 */
[----:B------:R-:W-:Y:S01]  /*3fe0*/  HMMA.16816.F32 R76, R8, R46, R56 ;  /* 0x0000002e084c723c */ /* 0x000fe20000001838 */
[----:B------:R-:W-:Y:S01]  /*3ff0*/  LDSM.16.M88.4 R56, [R191] ;  /* 0x00000000bf38783b */ /* 0x000fe20000000200 */
[----:B--2---:R-:W-:-:S04]  /*4000*/  FMUL.FTZ R2, R82, c[0x0][0x320] ;  /* 0x0000c80052027a20 */ /* 0x004fc80000410000 */
[----:B------:R2:W3:Y:S02]  /*4010*/  MUFU.TANH R111, R2 ;  /* 0x00000002006f7308 */ /* 0x0004e40000002400 */
[----:B------:R-:W-:Y:S01]  /*4020*/  HMMA.16816.F32 R40, R20, R60, R40 ;  /* 0x0000003c1428723c */ /* 0x000fe20000001828 */
[----:B--2---:R-:W-:-:S05]  /*4030*/  FMUL.FTZ R2, R83, c[0x0][0x320] ;  /* 0x0000c80053027a20 */ /* 0x004fca0000410000 */
[----:B------:R2:W1:Y:S02]  /*4040*/  MUFU.TANH R109, R2 ;  /* 0x00000002006d7308 */ /* 0x0004640000002400 */
        /* <DEDUP_REMOVED lines=127> */
[----:B------:R-:W-:Y:S02]  /*4840*/  IADD3 R4, R200, -0x2, RZ ;  /* 0xfffffffec8047810 */ /* 0x000fe40007ffe0ff */
[----:B------:R-:W-:-:S02]  /*4850*/  ISETP.GE.AND P0, PT, R6, 0x21, PT ;  /* 0x000000210600780c */ /* 0x000fc40003f06270 */
[----:B-1----:R-:W-:-:S05]  /*4860*/  SHF.R.S32.HI R2, RZ, 0x1f, R4 ;  /* 0x0000001fff027819 */ /* 0x002fca0000011404 */
[----:B------:R-:W-:-:S04]  /*4870*/  IMAD R2, R2, c[0x0][0x1e0], RZ ;  /* 0x0000780002027a24 */ /* 0x000fc800078e02ff */
[----:B------:R-:W-:Y:S02]  /*4880*/  IMAD R7, R4, c[0x0][0x1e4], R2 ;  /* 0x0000790004077a24 */ /* 0x000fe400078e0202 */
[----:B------:R-:W-:Y:S02]  /*4890*/  @P0 IMAD.MOV.U32 R5, RZ, RZ, c[0x0][0x1e0] ;  /* 0x00007800ff050624 */ /* 0x000fe400078e00ff */
[----:B------:R-:W-:Y:S02]  /*48a0*/  @P0 IMAD.MOV.U32 R3, RZ, RZ, 0x5 ;  /* 0x00000005ff030424 */ /* 0x000fe400078e00ff */
[----:B------:R-:W-:-:S03]  /*48b0*/  @P0 IMAD.SHL.U32 R2, R5, 0x20, RZ ;  /* 0x0000002005020824 */ /* 0x000fc600078e00ff */
[----:B------:R-:W-:Y:S01]  /*48c0*/  @P0 SHF.L.U64.HI R3, R5, R3, c[0x0][0x1e4] ;  /* 0x0000790005030619 */ /* 0x000fe20000010203 */
[----:B------:R-:W-:-:S04]  /*48d0*/  IMAD.WIDE.U32 R4, R4, c[0x0][0x1e0], RZ ;  /* 0x0000780004047a25 */ /* 0x000fc800078e00ff */
[----:B------:R-:W-:Y:S02]  /*48e0*/  IMAD.IADD R5, R5, 0x1, R7 ;  /* 0x0000000105057824 */ /* 0x000fe400078e0207 */
[----:B------:R-:W-:-:S04]  /*48f0*/  @P0 IMAD.WIDE.U32 R2, R4, 0x30, R2 ;  /* 0x0000003004020825 */ /* 0x000fc800078e0002 */
[----:B------:R-:W-:Y:S01]  /*4900*/  @P0 IMAD R8, R5, 0x30, RZ ;  /* 0x0000003005080824 */ /* 0x000fe200078e02ff */
[----:B------:R-:W-:-:S04]  /*4910*/  @P0 IADD3 R7, P1, R246, R2, RZ ;  /* 0x00000002f6070210 */ /* 0x000fc80007f3e0ff */
[----:B------:R-:W-:Y:S02]  /*4920*/  @P0 IADD3.X R8, R252, R8, R3, P1, !PT ;  /* 0x00000008fc080210 */ /* 0x000fe40000ffe403 */
[----:B------:R-:W-:-:S13]  /*4930*/  ISETP.GE.AND P1, PT, R6, 0x1, PT ;  /* 0x000000010600780c */ /* 0x000fda0003f26270 */
[----:B------:R-:W-:-:S04]  /*4940*/  @P1 IMAD.WIDE.U32 R2, R4, 0x30, R98 ;  /* 0x0000003004021825 */ /* 0x000fc800078e0062 */
[----:B------:R-:W-:Y:S01]  /*4950*/  @P1 IMAD R5, R5, 0x30, RZ ;  /* 0x0000003005051824 */ /* 0x000fe200078e02ff */
[----:B------:R-:W-:-:S03]  /*4960*/  @P1 LEA R4, P2, R2, c[0x0][0x1c8], 0x1 ;  /* 0x0000720002041a11 */ /* 0x000fc600078408ff */
[----:B------:R-:W-:-:S05]  /*4970*/  @P1 IMAD.IADD R3, R3, 0x1, R5 ;  /* 0x0000000103031824 */ /* 0x000fca00078e0205 */
[----:B------:R-:W-:Y:S02]  /*4980*/  @P1 LEA.HI.X R5, R2, c[0x0][0x1cc], R3, 0x1, P2 ;  /* 0x0000730002051a11 */ /* 0x000fe400010f0c03 */
[----:B------:R-:W-:-:S03]  /*4990*/  @P0 LEA R2, P2, R7, c[0x0][0x1c8], 0x1 ;  /* 0x0000720007020a11 */ /* 0x000fc600078408ff */
[----:B------:R-:W-:Y:S01]  /*49a0*/  @!PT LDS RZ, [RZ] ;  /* 0x00000000fffff984 */ /* 0x000fe20000000800 */
[----:B------:R-:W-:Y:S01]  /*49b0*/  @!PT LDS RZ, [RZ] ;  /* 0x00000000fffff984 */ /* 0x000fe20000000800 */
[----:B------:R-:W-:Y:S01]  /*49c0*/  @!PT LDS RZ, [RZ] ;  /* 0x00000000fffff984 */ /* 0x000fe20000000800 */
[----:B------:R1:W-:Y:S01]  /*49d0*/  @P1 LDGSTS.E.BYPASS.LTC128B.128 [R199+0x3c80], [R4.64], !P4 ;  /* 0x03c8000004c71fae */ /* 0x0003e2000e101d46 */
[----:B------:R-:W-:-:S03]  /*49e0*/  @P0 LEA.HI.X R3, R7, c[0x0][0x1cc], R8, 0x1, P2 ;  /* 0x0000730007030a11 */ /* 0x000fc600010f0c08 */
[----:B------:R1:W-:Y:S04]  /*49f0*/  @P1 LDGSTS.E.BYPASS.LTC128B.128 [R199+0x4880], [R4.64+0x40], !P6 ;  /* 0x0488004004c71fae */ /* 0x0003e8000f101d46 */
[----:B------:R1:W-:Y:S04]  /*4a00*/  @P1 LDGSTS.E.BYPASS.LTC128B.128 [R199+0x5480], [R4.64+0x80], !P5 ;  /* 0x0548008004c71fae */ /* 0x0003e8000e901d46 */
[----:B------:R1:W-:Y:S04]  /*4a10*/  @P0 LDGSTS.E.BYPASS.LTC128B.128 [R199+0x4480], [R2.64], !P4 ;  /* 0x0448000002c70fae */ /* 0x0003e8000e101d46 */
[----:B------:R1:W-:Y:S04]  /*4a20*/  @P0 LDGSTS.E.BYPASS.LTC128B.128 [R199+0x5080], [R2.64+0x40], !P6 ;  /* 0x0508004002c70fae */ /* 0x0003e8000f101d46 */
[----:B------:R1:W-:Y:S02]  /*4a30*/  @P0 LDGSTS.E.BYPASS.LTC128B.128 [R199+0x5c80], [R2.64+0x80], !P5 ;  /* 0x05c8008002c70fae */ /* 0x0003e4000e901d46 */
.L_x_502:
[----:B--234-:R-:W-:Y:S05]  /*4a40*/  BSYNC B0 ;  /* 0x0000000000007941 */ /* 0x01cfea0003800000 */
.L_x_501:
[----:B-1----:R-:W2:Y:S01]  /*4a50*/  LDL R2, [R1+0x3c] ;  /* 0x00003c0001027983 */ /* 0x002ea20000100800 */
[----:B------:R-:W-:-:S03]  /*4a60*/  IMAD.MOV.U32 R244, RZ, RZ, c[0x0][0x2c4] ;  /* 0x0000b100fff47624 */ /* 0x000fc600078e00ff */
[----:B------:R-:W2:Y:S01]  /*4a70*/  LDL R243, [R1+0x18] ;  /* 0x0000180001f37983 */ /* 0x000ea20000100800 */
[----:B------:R-:W-:Y:S01]  /*4a80*/  IMAD.MOV.U32 R242, RZ, RZ, c[0x0][0x32c] ;  /* 0x0000cb00fff27624 */ /* 0x000fe200078e00ff */
[----:B------:R-:W-:Y:S01]  /*4a90*/  ISETP.NE.AND P0, PT, R244, 0x1, PT ;  /* 0x00000001f400780c */ /* 0x000fe20003f05270 */
[----:B------:R-:W-:Y:S01]  /*4aa0*/  ULDC UR4, c[0x0][0x324] ;  /* 0x0000c90000047ab9 */ /* 0x000fe20000000800 */
[--C-:B------:R-:W-:Y:S01]  /*4ab0*/  IMAD.IADD R8, R97, 0x1, -R236.reuse ;  /* 0x0000000161087824 */ /* 0x100fe200078e0aec */
[----:B------:R-:W-:Y:S01]  /*4ac0*/  ULOP3.LUT UR4, URZ, UR4, URZ, 0x33, !UPT ;  /* 0x000000043f047292 */ /* 0x000fe2000f8e333f */
[----:B------:R-:W0:Y:S01]  /*4ad0*/  LDGDEPBAR ;  /* 0x00000000000079af */ /* 0x000e220000000000 */
[----:B------:R-:W-:Y:S02]  /*4ae0*/  IMAD.IADD R9, R0, 0x1, -R236 ;  /* 0x0000000100097824 */ /* 0x000fe400078e0aec */
[----:B--2---:R-:W-:-:S06]  /*4af0*/  IMAD.IADD R2, R2, 0x1, R243 ;  /* 0x0000000102027824 */ /* 0x004fcc00078e02f3 */
[----:B------:R-:W-:-:S04]  /*4b00*/  @P0 IMAD.HI.U32 R3, R2, c[0x0][0x2c8], RZ ;  /* 0x0000b20002030a27 */ /* 0x000fc800078e00ff */
[----:B------:R-:W-:Y:S01]  /*4b10*/  IMAD.MOV.U32 R5, RZ, RZ, R2 ;  /* 0x000000ffff057224 */ /* 0x000fe200078e0002 */
[----:B------:R-:W-:Y:S02]  /*4b20*/  @P0 SHF.R.U32.HI R5, RZ, c[0x0][0x2cc], R3 ;  /* 0x0000b300ff050a19 */ /* 0x000fe40000011603 */
[----:B------:R-:W-:Y:S02]  /*4b30*/  IADD3 R2, -R236, 0x1, R97 ;  /* 0x00000001ec027810 */ /* 0x000fe40007ffe161 */
[----:B------:R-:W-:Y:S01]  /*4b40*/  ISETP.GE.AND P0, PT, R242, 0x1, PT ;  /* 0x00000001f200780c */ /* 0x000fe20003f06270 */
[----:B------:R-:W1:Y:S01]  /*4b50*/  SHFL.IDX PT, R4, R5, RZ, 0x1c1f ;  /* 0x001c1fff05047589 */ /* 0x000e6200000e0000 */
[----:B------:R-:W-:-:S04]  /*4b60*/  IADD3 R2, R2, -R226, RZ ;  /* 0x800000e202027210 */ /* 0x000fc80007ffe0ff */
[C---:B------:R-:W-:Y:S02]  /*4b70*/  IADD3 R6, R2.reuse, c[0x0][0x328], RZ ;  /* 0x0000ca0002067a10 */ /* 0x040fe40007ffe0ff */
[----:B------:R-:W-:Y:S02]  /*4b80*/  IADD3 R7, R2, UR4, RZ ;  /* 0x0000000402077c10 */ /* 0x000fe4000fffe0ff */
[-C--:B-1----:R-:W-:Y:S02]  /*4b90*/  IADD3 R3, R6, R4.reuse, RZ ;  /* 0x0000000406037210 */ /* 0x082fe40007ffe0ff */
[----:B------:R-:W-:Y:S02]  /*4ba0*/  IADD3 R2, R7, R4, RZ ;  /* 0x0000000407027210 */ /* 0x000fe40007ffe0ff */
[----:B------:R-:W-:Y:S01]  /*4bb0*/  IMNMX R3, R8, R3, PT ;  /* 0x0000000308037217 */ /* 0x000fe20003800200 */
[----:B------:R-:W-:Y:S05]  /*4bc0*/  @!P0 BRA `(.L_x_503) ;  /* 0x0000014000008947 */ /* 0x000fea0003800000 */
[----:B------:R-:W-:Y:S01]  /*4bd0*/  IADD3 R4, -R226, R227, R4 ;  /* 0x000000e3e2047210 */ /* 0x000fe20007ffe104 */
[----:B------:R-:W-:Y:S03]  /*4be0*/  BSSY B0, `(.L_x_504) ;  /* 0x000000e000007945 */ /* 0x000fe60003800000 */
        /* <DEDUP_REMOVED lines=9> */
.L_x_505:
[----:B------:R-:W-:-:S04]  /*4c80*/  MOV R10, c[0x0][0x32c] ;  /* 0x0000cb00000a7a02 */ /* 0x000fc80000000f00 */
[----:B------:R-:W-:-:S13]  /*4c90*/  ISETP.NE.AND P0, PT, R10, 0x1, PT ;  /* 0x000000010a00780c */ /* 0x000fda0003f05270 */
[----:B------:R-:W-:-:S05]  /*4ca0*/  @P0 IMAD.HI.U32 R10, R4, c[0x0][0x330], RZ ;  /* 0x0000cc00040a0a27 */ /* 0x000fca00078e00ff */
[----:B------:R-:W-:Y:S02]  /*4cb0*/  @P0 SHF.R.U32.HI R4, RZ, c[0x0][0x334], R10 ;  /* 0x0000cd00ff040a19 */ /* 0x000fe4000001160a */
.L_x_506:
[----:B------:R-:W-:Y:S05]  /*4cc0*/  BSYNC B0 ;  /* 0x0000000000007941 */ /* 0x000fea0003800000 */
.L_x_504:
[----:B------:R-:W-:-:S05]  /*4cd0*/  IMAD R4, R4, c[0x0][0x32c], R9 ;  /* 0x0000cb0004047a24 */ /* 0x000fca00078e0209 */
[----:B------:R-:W-:Y:S02]  /*4ce0*/  IADD3 R10, R4, c[0x0][0x32c], RZ ;  /* 0x0000cb00040a7a10 */ /* 0x000fe40007ffe0ff */
[----:B------:R-:W-:Y:S02]  /*4cf0*/  IMNMX R2, R2, R4, !PT ;  /* 0x0000000402027217 */ /* 0x000fe40007800200 */
[----:B------:R-:W-:Y:S02]  /*4d00*/  IMNMX R3, R3, R10, PT ;  /* 0x0000000a03037217 */ /* 0x000fe40003800200 */
.L_x_503:
[C---:B------:R-:W-:Y:S02]  /*4d10*/  ISETP.GE.AND P0, PT, R0.reuse, 0x2, PT ;  /* 0x000000020000780c */ /* 0x040fe40003f06270 */
[----:B------:R-:W-:Y:S02]  /*4d20*/  ISETP.GE.AND P1, PT, R0, 0x9, PT ;  /* 0x000000090000780c */ /* 0x000fe40003f26270 */
[----:B------:R-:W-:Y:S02]  /*4d30*/  P2R R13, PR, RZ, 0x1 ;  /* 0x00000001ff0d7803 */ /* 0x000fe40000000000 */
[----:B------:R-:W-:-:S02]  /*4d40*/  ISETP.GT.AND P0, PT, R2, 0x1, !P0 ;  /* 0x000000010200780c */ /* 0x000fc40004704270 */
[----:B------:R-:W-:Y:S02]  /*4d50*/  P2R R12, PR, RZ, 0x2 ;  /* 0x00000002ff0c7803 */ /* 0x000fe40000000000 */
[----:B------:R-:W-:Y:S02]  /*4d60*/  ISETP.LT.OR P0, PT, R3, 0x2, P0 ;  /* 0x000000020300780c */ /* 0x000fe40000701670 */
[----:B------:R-:W-:Y:S02]  /*4d70*/  ISETP.GE.AND P6, PT, R0, 0x12, PT ;  /* 0x000000120000780c */ /* 0x000fe40003fc6270 */
[----:B------:R-:W-:Y:S02]  /*4d80*/  FSEL R17, R108, -INF , !P0 ;  /* 0xff8000006c117808 */ /* 0x000fe40004000000 */
[----:B------:R-:W-:Y:S02]  /*4d90*/  ISETP.GT.AND P0, PT, R2, 0x8, !P1 ;  /* 0x000000080200780c */ /* 0x000fe40004f04270 */
[----:B------:R-:W-:-:S02]  /*4da0*/  ISETP.GE.AND P1, PT, R0, 0xa, PT ;  /* 0x0000000a0000780c */ /* 0x000fc40003f26270 */
[----:B------:R-:W-:Y:S02]  /*4db0*/  ISETP.LT.OR P0, PT, R3, 0x9, P0 ;  /* 0x000000090300780c */ /* 0x000fe40000701670 */
[----:B------:R-:W-:Y:S02]  /*4dc0*/  P2R R11, PR, RZ, 0x2 ;  /* 0x00000002ff0b7803 */ /* 0x000fe40000000000 */
[----:B------:R-:W-:Y:S02]  /*4dd0*/  FSEL R18, R93, -INF , !P0 ;  /* 0xff8000005d127808 */ /* 0x000fe40004000000 */
[----:B------:R-:W-:Y:S02]  /*4de0*/  ISETP.GT.AND P0, PT, R2, 0x9, !P1 ;  /* 0x000000090200780c */ /* 0x000fe40004f04270 */
[----:B------:R-:W-:Y:S02]  /*4df0*/  ISETP.GE.AND P1, PT, R0, 0x11, PT ;  /* 0x000000110000780c */ /* 0x000fe40003f26270 */
[----:B------:R-:W-:-:S02]  /*4e00*/  ISETP.LT.OR P0, PT, R3, 0xa, P0 ;  /* 0x0000000a0300780c */ /* 0x000fc40000701670 */
[----:B------:R-:W-:Y:S02]  /*4e10*/  ISETP.GE.AND P5, PT, R0, 0x19, PT ;  /* 0x000000190000780c */ /* 0x000fe40003fa6270 */
[----:B------:R-:W-:Y:S02]  /*4e20*/  FSEL R19, R92, -INF , !P0 ;  /* 0xff8000005c137808 */ /* 0x000fe40004000000 */
[----:B------:R-:W-:Y:S02]  /*4e30*/  ISETP.GT.AND P0, PT, R2, 0x10, !P1 ;  /* 0x000000100200780c */ /* 0x000fe40004f04270 */
[C---:B------:R-:W-:Y:S02]  /*4e40*/  ISETP.GE.AND P4, PT, R0.reuse, 0x1a, PT ;  /* 0x0000001a0000780c */ /* 0x040fe40003f86270 */
[----:B------:R-:W-:Y:S02]  /*4e50*/  ISETP.LT.OR P0, PT, R3, 0x11, P0 ;  /* 0x000000110300780c */ /* 0x000fe40000701670 */
[----:B------:R-:W-:-:S02]  /*4e60*/  ISETP.GE.AND P3, PT, R0, 0x21, PT ;  /* 0x000000210000780c */ /* 0x000fc40003f66270 */
[----:B------:R-:W-:Y:S02]  /*4e70*/  FSEL R21, R85, -INF , !P0 ;  /* 0xff80000055157808 */ /* 0x000fe40004000000 */
[----:B------:R-:W-:Y:S02]  /*4e80*/  ISETP.GT.AND P0, PT, R2, 0x11, !P6 ;  /* 0x000000110200780c */ /* 0x000fe40007704270 */
[----:B------:R-:W-:Y:S02]  /*4e90*/  ISETP.GE.AND P2, PT, R0, 0x22, PT ;  /* 0x000000220000780c */ /* 0x000fe40003f46270 */
[----:B------:R-:W-:Y:S02]  /*4ea0*/  ISETP.LT.OR P0, PT, R3, 0x12, P0 ;  /* 0x000000120300780c */ /* 0x000fe40000701670 */
[----:B------:R-:W-:Y:S02]  /*4eb0*/  P2R R10, PR, RZ, 0x2 ;  /* 0x00000002ff0a7803 */ /* 0x000fe40000000000 */
[----:B------:R-:W-:-:S02]  /*4ec0*/  FSEL R23, R84, -INF , !P0 ;  /* 0xff80000054177808 */ /* 0x000fc40004000000 */
[----:B------:R-:W-:Y:S02]  /*4ed0*/  ISETP.GT.AND P0, PT, R2, 0x18, !P5 ;  /* 0x000000180200780c */ /* 0x000fe40006f04270 */
[----:B------:R-:W-:Y:S02]  /*4ee0*/  ISETP.GE.AND P1, PT, R0, 0x29, PT ;  /* 0x000000290000780c */ /* 0x000fe40003f26270 */
[----:B------:R-:W-:-:S04]  /*4ef0*/  ISETP.LT.OR P0, PT, R3, 0x19, P0 ;  /* 0x000000190300780c */ /* 0x000fc80000701670 */
[----:B------:R-:W-:Y:S02]  /*4f00*/  FSEL R25, R53, -INF , !P0 ;  /* 0xff80000035197808 */ /* 0x000fe40004000000 */
[----:B------:R-:W-:-:S04]  /*4f10*/  ISETP.GT.AND P0, PT, R2, 0x19, !P4 ;  /* 0x000000190200780c */ /* 0x000fc80006704270 */
        /* <DEDUP_REMOVED lines=11> */
[----:B------:R-:W-:-:S04]  /*4fd0*/  ISETP.GE.AND P0, PT, R0, 0x1, PT ;  /* 0x000000010000780c */ /* 0x000fc80003f06270 */
[----:B------:R-:W-:Y:S02]  /*4fe0*/  P2R R14, PR, RZ, 0x1 ;  /* 0x00000001ff0e7803 */ /* 0x000fe40000000000 */
[----:B------:R-:W-:-:S04]  /*4ff0*/  ISETP.GT.AND P0, PT, R2, RZ, !P0 ;  /* 0x000000ff0200720c */ /* 0x000fc80004704270 */
[----:B------:R-:W-:-:S04]  /*5000*/  ISETP.LT.OR P0, PT, R3, 0x1, P0 ;  /* 0x000000010300780c */ /* 0x000fc80000701670 */
[----:B------:R-:W-:Y:S02]  /*5010*/  FSEL R16, R116, -INF , !P0 ;  /* 0xff80000074107808 */ /* 0x000fe40004000000 */
[----:B------:R-:W-:-:S04]  /*5020*/  ISETP.GE.AND P0, PT, R0, 0x2a, PT ;  /* 0x0000002a0000780c */ /* 0x000fc80003f06270 */
[----:B------:R-:W-:Y:S02]  /*5030*/  P2R R4, PR, RZ, 0x1 ;  /* 0x00000001ff047803 */ /* 0x000fe40000000000 */
[----:B------:R-:W-:-:S04]  /*5040*/  ISETP.GT.AND P0, PT, R2, 0x29, !P0 ;  /* 0x000000290200780c */ /* 0x000fc80004704270 */
[----:B------:R-:W-:Y:S02]  /*5050*/  ISETP.LT.OR P0, PT, R3, 0x2a, P0 ;  /* 0x0000002a0300780c */ /* 0x000fe40000701670 */
[----:B------:R-:W1:Y:S02]  /*5060*/  SHFL.IDX PT, R3, R5, 0x1, 0x1c1f ;  /* 0x003c1f0005037f89 */ /* 0x000e6400000e0000 */
[----:B------:R-:W-:Y:S02]  /*5070*/  FSEL R123, R15, -INF , !P0 ;  /* 0xff8000000f7b7808 */ /* 0x000fe40004000000 */
[----:B------:R-:W-:Y:S01]  /*5080*/  ISETP.GE.AND P0, PT, R242, 0x1, PT ;  /* 0x00000001f200780c */ /* 0x000fe20003f06270 */
[--C-:B-1----:R-:W-:Y:S02]  /*5090*/  IMAD.IADD R2, R6, 0x1, R3.reuse ;  /* 0x0000000106027824 */ /* 0x102fe400078e0203 */
[----:B------:R-:W-:-:S03]  /*50a0*/  IMAD.IADD R0, R7, 0x1, R3 ;  /* 0x0000000107007824 */ /* 0x000fc600078e0203 */
[----:B------:R-:W-:-:S07]  /*50b0*/  IMNMX R2, R8, R2, PT ;  /* 0x0000000208027217 */ /* 0x000fce0003800200 */
        /* <DEDUP_REMOVED lines=12> */
.L_x_509:
[----:B------:R-:W-:-:S04]  /*5180*/  MOV R15, c[0x0][0x32c] ;  /* 0x0000cb00000f7a02 */ /* 0x000fc80000000f00 */
[----:B------:R-:W-:-:S13]  /*5190*/  ISETP.NE.AND P0, PT, R15, 0x1, PT ;  /* 0x000000010f00780c */ /* 0x000fda0003f05270 */
[----:B------:R-:W-:-:S05]  /*51a0*/  @P0 IMAD.HI.U32 R15, R3, c[0x0][0x330], RZ ;  /* 0x0000cc00030f0a27 */ /* 0x000fca00078e00ff */
[----:B------:R-:W-:Y:S02]  /*51b0*/  @P0 SHF.R.U32.HI R3, RZ, c[0x0][0x334], R15 ;  /* 0x0000cd00ff030a19 */ /* 0x000fe4000001160f */
.L_x_510:
[----:B------:R-:W-:Y:S05]  /*51c0*/  BSYNC B0 ;  /* 0x0000000000007941 */ /* 0x000fea0003800000 */
.L_x_508:
[----:B------:R-:W-:-:S05]  /*51d0*/  IMAD R3, R3, c[0x0][0x32c], R9 ;  /* 0x0000cb0003037a24 */ /* 0x000fca00078e0209 */
[----:B------:R-:W-:Y:S02]  /*51e0*/  IADD3 R15, R3, c[0x0][0x32c], RZ ;  /* 0x0000cb00030f7a10 */ /* 0x000fe40007ffe0ff */
[----:B------:R-:W-:Y:S02]  /*51f0*/  IMNMX R0, R0, R3, !PT ;  /* 0x0000000300007217 */ /* 0x000fe40007800200 */
[----:B------:R-:W-:Y:S02]  /*5200*/  IMNMX R2, R2, R15, PT ;  /* 0x0000000f02027217 */ /* 0x000fe40003800200 */
.L_x_507:
[----:B------:R-:W-:Y:S01]  /*5210*/  ISETP.NE.AND P0, PT, R13, RZ, PT ;  /* 0x000000ff0d00720c */ /* 0x000fe20003f05270 */
[----:B------:R-:W1:Y:S03]  /*5220*/  SHFL.IDX PT, R3, R5, 0x2, 0x1c1f ;  /* 0x005c1f0005037f89 */ /* 0x000e6600000e0000 */
[----:B------:R-:W-:-:S04]  /*5230*/  ISETP.GT.AND P0, PT, R0, 0x1, !P0 ;  /* 0x000000010000780c */ /* 0x000fc80004704270 */
[----:B------:R-:W-:-:S04]  /*5240*/  ISETP.LT.OR P0, PT, R2, 0x2, P0 ;  /* 0x000000020200780c */ /* 0x000fc80000701670 */
[----:B------:R-:W-:Y:S02]  /*5250*/  FSEL R24, R109, -INF , !P0 ;  /* 0xff8000006d187808 */ /* 0x000fe40004000000 */
        /* <DEDUP_REMOVED lines=34> */
[----:B------:R-:W-:-:S04]  /*5480*/  ISETP.NE.AND P0, PT, R4, RZ, PT ;  /* 0x000000ff0400720c */ /* 0x000fc80003f05270 */
[----:B------:R-:W-:Y:S01]  /*5490*/  ISETP.GT.AND P0, PT, R0, 0x29, !P0 ;  /* 0x000000290000780c */ /* 0x000fe20004704270 */
[----:B-1----:R-:W-:-:S03]  /*54a0*/  IMAD.IADD R0, R7, 0x1, R3 ;  /* 0x0000000107007824 */ /* 0x002fc600078e0203 */
[----:B------:R-:W-:Y:S01]  /*54b0*/  ISETP.LT.OR P0, PT, R2, 0x2a, P0 ;  /* 0x0000002a0200780c */ /* 0x000fe20000701670 */
[----:B------:R-:W-:-:S03]  /*54c0*/  IMAD.IADD R2, R6, 0x1, R3 ;  /* 0x0000000106027824 */ /* 0x000fc600078e0203 */
[----:B------:R-:W-:Y:S02]  /*54d0*/  FSEL R111, R20, -INF , !P0 ;  /* 0xff800000146f7808 */ /* 0x000fe40004000000 */
[----:B------:R-:W-:Y:S02]  /*54e0*/  ISETP.GE.AND P0, PT, R242, 0x1, PT ;  /* 0x00000001f200780c */ /* 0x000fe40003f06270 */
[----:B------:R-:W-:-:S11]  /*54f0*/  IMNMX R2, R8, R2, PT ;  /* 0x0000000208027217 */ /* 0x000fd60003800200 */
        /* <DEDUP_REMOVED lines=12> */
.L_x_513:
[----:B------:R-:W-:-:S04]  /*55c0*/  MOV R15, c[0x0][0x32c] ;  /* 0x0000cb00000f7a02 */ /* 0x000fc80000000f00 */
[----:B------:R-:W-:-:S13]  /*55d0*/  ISETP.NE.AND P0, PT, R15, 0x1, PT ;  /* 0x000000010f00780c */ /* 0x000fda0003f05270 */
[----:B------:R-:W-:-:S05]  /*55e0*/  @P0 IMAD.HI.U32 R15, R3, c[0x0][0x330], RZ ;  /* 0x0000cc00030f0a27 */ /* 0x000fca00078e00ff */
[----:B------:R-:W-:Y:S02]  /*55f0*/  @P0 SHF.R.U32.HI R3, RZ, c[0x0][0x334], R15 ;  /* 0x0000cd00ff030a19 */ /* 0x000fe4000001160f */
.L_x_514:
[----:B------:R-:W-:Y:S05]  /*5600*/  BSYNC B0 ;  /* 0x0000000000007941 */ /* 0x000fea0003800000 */
.L_x_512:
[----:B------:R-:W-:-:S05]  /*5610*/  IMAD R3, R3, c[0x0][0x32c], R9 ;  /* 0x0000cb0003037a24 */ /* 0x000fca00078e0209 */
[----:B------:R-:W-:Y:S02]  /*5620*/  IADD3 R15, R3, c[0x0][0x32c], RZ ;  /* 0x0000cb00030f7a10 */ /* 0x000fe40007ffe0ff */
[----:B------:R-:W-:Y:S02]  /*5630*/  IMNMX R0, R0, R3, !PT ;  /* 0x0000000300007217 */ /* 0x000fe40007800200 */
[----:B------:R-:W-:Y:S02]  /*5640*/  IMNMX R2, R2, R15, PT ;  /* 0x0000000f02027217 */ /* 0x000fe40003800200 */
.L_x_511:
        /* <DEDUP_REMOVED lines=59> */
.L_x_517:
[----:B------:R-:W-:-:S04]  /*5a00*/  MOV R5, c[0x0][0x32c] ;  /* 0x0000cb0000057a02 */ /* 0x000fc80000000f00 */
[----:B------:R-:W-:-:S13]  /*5a10*/  ISETP.NE.AND P0, PT, R5, 0x1, PT ;  /* 0x000000010500780c */ /* 0x000fda0003f05270 */
[----:B------:R-:W-:-:S05]  /*5a20*/  @P0 IMAD.HI.U32 R5, R3, c[0x0][0x330], RZ ;  /* 0x0000cc0003050a27 */ /* 0x000fca00078e00ff */
[----:B------:R-:W-:Y:S02]  /*5a30*/  @P0 SHF.R.U32.HI R3, RZ, c[0x0][0x334], R5 ;  /* 0x0000cd00ff030a19 */ /* 0x000fe40000011605 */
.L_x_518:
[----:B------:R-:W-:Y:S05]  /*5a40*/  BSYNC B0 ;  /* 0x0000000000007941 */ /* 0x000fea0003800000 */
.L_x_516:
[----:B------:R-:W-:-:S05]  /*5a50*/  IMAD R3, R3, c[0x0][0x32c], R9 ;  /* 0x0000cb0003037a24 */ /* 0x000fca00078e0209 */
[----:B------:R-:W-:Y:S02]  /*5a60*/  IADD3 R5, R3, c[0x0][0x32c], RZ ;  /* 0x0000cb0003057a10 */ /* 0x000fe40007ffe0ff */
[----:B------:R-:W-:Y:S02]  /*5a70*/  IMNMX R0, R0, R3, !PT ;  /* 0x0000000300007217 */ /* 0x000fe40007800200 */
[----:B------:R-:W-:Y:S02]  /*5a80*/  IMNMX R2, R2, R5, PT ;  /* 0x0000000502027217 */ /* 0x000fe40003800200 */
.L_x_515:
[----:B------:R-:W-:Y:S01]  /*5a90*/  ISETP.NE.AND P0, PT, R13, RZ, PT ;  /* 0x000000ff0d00720c */ /* 0x000fe20003f05270 */
[----:B------:R-:W-:Y:S01]  /*5aa0*/  LDSM.16.MT88.4 R64, [R186+0xc00] ;  /* 0x000c0000ba40783b */ /* 0x000fe20000004200 */
[----:B------:R-:W-:Y:S02]  /*5ab0*/  FMNMX.FTZ R3, R16, R17, !PT ;  /* 0x0000001110037209 */ /* 0x000fe40007810000 */
[----:B------:R-:W-:Y:S01]  /*5ac0*/  ISETP.GT.AND P0, PT, R0, 0x1, !P0 ;  /* 0x000000010000780c */ /* 0x000fe20004704270 */
[----:B------:R-:W-:Y:S01]  /*5ad0*/  LDSM.16.MT88.4 R60, [R185+0x1800] ;  /* 0x00180000b93c783b */ /* 0x000fe20000004200 */
[----:B------:R-:W-:-:S02]  /*5ae0*/  FMNMX.FTZ R3, R18, R3, !PT ;  /* 0x0000000312037209 */ /* 0x000fc40007810000 */
[----:B------:R-:W-:Y:S01]  /*5af0*/  ISETP.LT.OR P0, PT, R2, 0x2, P0 ;  /* 0x000000020200780c */ /* 0x000fe20000701670 */
[----:B------:R-:W-:Y:S01]  /*5b00*/  LDSM.16.MT88.4 R152, [R185+0x1400] ;  /* 0x00140000b998783b */ /* 0x000fe20000004200 */
[----:B------:R-:W-:Y:S02]  /*5b10*/  FMNMX.FTZ R3, R19, R3, !PT ;  /* 0x0000000313037209 */ /* 0x000fe40007810000 */
[----:B------:R-:W-:Y:S01]  /*5b20*/  FSEL R9, R102, -INF , !P0 ;  /* 0xff80000066097808 */ /* 0x000fe20004000000 */
[----:B------:R-:W-:Y:S01]  /*5b30*/  LDSM.16.MT88.4 R136, [R186+0x800] ;  /* 0x00080000ba88783b */ /* 0x000fe20000004200 */
        /* <DEDUP_REMOVED lines=15> */
[----:B------:R-:W-:Y:S02]  /*5c30*/  FMNMX.FTZ R3, R128, R3, !PT ;  /* 0x0000000380037209 */ /* 0x000fe40007810000 */
[----:B------:R-:W-:Y:S02]  /*5c40*/  ISETP.GT.AND P0, PT, R0, 0x10, !P0 ;  /* 0x000000100000780c */ /* 0x000fe40004704270 */
[----:B------:R-:W-:Y:S02]  /*5c50*/  FMNMX.FTZ R3, R123, R3, !PT ;  /* 0x000000037b037209 */ /* 0x000fe40007810000 */
[----:B------:R-:W-:Y:S02]  /*5c60*/  ISETP.LT.OR P0, PT, R2, 0x11, P0 ;  /* 0x000000110200780c */ /* 0x000fe40000701670 */
[----:B------:R-:W-:Y:S02]  /*5c70*/  IADD3 R200, R200, -0x2, RZ ;  /* 0xfffffffec8c87810 */ /* 0x000fe40007ffe0ff */
[----:B------:R-:W-:-:S02]  /*5c80*/  FSEL R37, R72, -INF , !P0 ;  /* 0xff80000048257808 */ /* 0x000fc40004000000 */
[----:B------:R-:W-:Y:S02]  /*5c90*/  ISETP.GT.AND P0, PT, R0, 0x11, !P6 ;  /* 0x000000110000780c */ /* 0x000fe40007704270 */
[----:B------:R-:W-:Y:S02]  /*5ca0*/  ISETP.NE.AND P6, PT, R14, RZ, PT ;  /* 0x000000ff0e00720c */ /* 0x000fe40003fc5270 */
[----:B------:R-:W-:-:S04]  /*5cb0*/  ISETP.LT.OR P0, PT, R2, 0x12, P0 ;  /* 0x000000120200780c */ /* 0x000fc80000701670 */
[----:B------:R-:W-:Y:S02]  /*5cc0*/  FSEL R10, R59, -INF , !P0 ;  /* 0xff8000003b0a7808 */ /* 0x000fe40004000000 */
[----:B------:R-:W-:-:S04]  /*5cd0*/  ISETP.GT.AND P0, PT, R0, 0x18, !P5 ;  /* 0x000000180000780c */ /* 0x000fc80006f04270 */
[----:B------:R-:W-:-:S04]  /*5ce0*/  ISETP.LT.OR P0, PT, R2, 0x19, P0 ;  /* 0x000000190200780c */ /* 0x000fc80000701670 */
[----:B------:R-:W-:Y:S02]  /*5cf0*/  FSEL R68, R58, -INF , !P0 ;  /* 0xff8000003a447808 */ /* 0x000fe40004000000 */
[----:B------:R-:W-:Y:S01]  /*5d00*/  ISETP.GT.AND P0, PT, R0, 0x19, !P4 ;  /* 0x000000190000780c */ /* 0x000fe20006704270 */
[----:B------:R-:W-:Y:S03]  /*5d10*/  LDSM.16.MT88.4 R56, [R185+0xc00] ;  /* 0x000c0000b938783b */ /* 0x000fe60000004200 */
[----:B------:R-:W-:-:S04]  /*5d20*/  ISETP.LT.OR P0, PT, R2, 0x1a, P0 ;  /* 0x0000001a0200780c */ /* 0x000fc80000701670 */
[----:B------:R-:W-:Y:S02]  /*5d30*/  FSEL R69, R54, -INF , !P0 ;  /* 0xff80000036457808 */ /* 0x000fe40004000000 */
[----:B------:R-:W-:Y:S01]  /*5d40*/  ISETP.GT.AND P0, PT, R0, 0x20, !P3 ;  /* 0x000000200000780c */ /* 0x000fe20005f04270 */
[----:B------:R-:W-:Y:S03]  /*5d50*/  LDSM.16.MT88.4 R52, [R185+0x400] ;  /* 0x00040000b934783b */ /* 0x000fe60000004200 */
        /* <DEDUP_REMOVED lines=8> */
[----:B------:R-:W-:Y:S01]  /*5de0*/  ISETP.GT.AND P0, PT, R0, RZ, !P6 ;  /* 0x000000ff0000720c */ /* 0x000fe20007704270 */
[----:B------:R-:W-:Y:S01]  /*5df0*/  LDSM.16.MT88.4 R40, [R186] ;  /* 0x00000000ba28783b */ /* 0x000fe20000004200 */
[----:B------:R-:W-:Y:S02]  /*5e00*/  ISETP.NE.AND P6, PT, R4, RZ, PT ;  /* 0x000000ff0400720c */ /* 0x000fe40003fc5270 */
[----:B------:R-:W-:Y:S01]  /*5e10*/  ISETP.LT.OR P0, PT, R2, 0x1, P0 ;  /* 0x000000010200780c */ /* 0x000fe20000701670 */
[----:B------:R-:W1:Y:S03]  /*5e20*/  SHFL.BFLY PT, R4, R3, 0x2, 0x1f ;  /* 0x0c401f0003047f89 */ /* 0x000e6600000e0000 */
[----:B------:R-:W-:-:S02]  /*5e30*/  FSEL R8, R118, -INF , !P0 ;  /* 0xff80000076087808 */ /* 0x000fc40004000000 */
[----:B-1----:R-:W-:-:S05]  /*5e40*/  FMNMX.FTZ R3, R3, R4, !PT ;  /* 0x0000000403037209 */ /* 0x002fca0007810000 */
[----:B------:R-:W1:Y:S02]  /*5e50*/  SHFL.BFLY PT, R4, R3, 0x1, 0x1f ;  /* 0x0c201f0003047f89 */ /* 0x000e6400000e0000 */
[----:B-1----:R-:W-:-:S04]  /*5e60*/  FMNMX.FTZ R108, R3, R4, !PT ;  /* 0x00000004036c7209 */ /* 0x002fc80007810000 */
[C---:B------:R-:W-:Y:S01]  /*5e70*/  FSETP.NEU.FTZ.AND P0, PT, R108.reuse, -INF , PT ;  /* 0xff8000006c00780b */ /* 0x040fe20003f1d000 */
[----:B------:R-:W-:-:S05]  /*5e80*/  FMUL.FTZ R3, R108, c[0x0][0x2d0] ;  /* 0x0000b4006c037a20 */ /* 0x000fca0000410000 */
[----:B------:R-:W-:Y:S02]  /*5e90*/  FSEL R20, R3, RZ, P0 ;  /* 0x000000ff03147208 */ /* 0x000fe40000000000 */
[----:B------:R-:W-:-:S03]  /*5ea0*/  FMNMX.FTZ R3, R22, R24, !PT ;  /* 0x0000001816037209 */ /* 0x000fc60007810000 */
[--C-:B------:R-:W-:Y:S01]  /*5eb0*/  FFMA.FTZ R5, R16, c[0x0][0x2d0], -R20.reuse ;  /* 0x0000b40010057a23 */ /* 0x100fe20000010814 */
[----:B------:R-:W-:Y:S01]  /*5ec0*/  FMNMX.FTZ R3, R26, R3, !PT ;  /* 0x000000031a037209 */ /* 0x000fe20007810000 */
[----:B------:R-:W-:Y:S02]  /*5ed0*/  FFMA.FTZ R6, R21, c[0x0][0x2d0], -R20 ;  /* 0x0000b40015067a23 */ /* 0x000fe40000010814 */
[----:B------:R1:W-:Y:S01]  /*5ee0*/  MUFU.EX2 R237, R5 ;  /* 0x0000000500ed7308 */ /* 0x0003e20000000800 */
[----:B------:R-:W-:-:S04]  /*5ef0*/  FMNMX.FTZ R3, R27, R3, !PT ;  /* 0x000000031b037209 */ /* 0x000fc80007810000 */
[----:B------:R-:W-:-:S03]  /*5f00*/  FMNMX.FTZ R3, R29, R3, !PT ;  /* 0x000000031d037209 */ /* 0x000fc60007810000 */
[----:B------:R-:W-:Y:S01]  /*5f10*/  MUFU.EX2 R235, R6 ;  /* 0x0000000600eb7308 */ /* 0x000fe20000000800 */
[----:B------:R-:W-:-:S04]  /*5f20*/  FMNMX.FTZ R3, R31, R3, !PT ;  /* 0x000000031f037209 */ /* 0x000fc80007810000 */
[----:B------:R-:W-:Y:S01]  /*5f30*/  FMNMX.FTZ R3, R32, R3, !PT ;  /* 0x0000000320037209 */ /* 0x000fe20007810000 */
[----:B-1----:R-:W-:-:S03]  /*5f40*/  FFMA.FTZ R5, R17, c[0x0][0x2d0], -R20 ;  /* 0x0000b40011057a23 */ /* 0x002fc60000010814 */
[----:B------:R-:W-:Y:S01]  /*5f50*/  FMNMX.FTZ R3, R34, R3, !PT ;  /* 0x0000000322037209 */ /* 0x000fe20007810000 */
[----:B------:R1:W2:Y:S03]  /*5f60*/  MUFU.EX2 R233, R5 ;  /* 0x0000000500e97308 */ /* 0x0002a60000000800 */
[----:B------:R-:W-:-:S04]  /*5f70*/  FMNMX.FTZ R3, R122, R3, !PT ;  /* 0x000000037a037209 */ /* 0x000fc80007810000 */
[----:B------:R-:W-:-:S04]  /*5f80*/  FMNMX.FTZ R3, R121, R3, !PT ;  /* 0x0000000379037209 */ /* 0x000fc80007810000 */
[----:B------:R-:W-:-:S04]  /*5f90*/  FMNMX.FTZ R3, R120, R3, !PT ;  /* 0x0000000378037209 */ /* 0x000fc80007810000 */
[----:B------:R-:W-:Y:S01]  /*5fa0*/  FMNMX.FTZ R3, R111, R3, !PT ;  /* 0x000000036f037209 */ /* 0x000fe20007810000 */
[----:B-1----:R-:W-:Y:S01]  /*5fb0*/  FFMA.FTZ R5, R18, c[0x0][0x2d0], -R20 ;  /* 0x0000b40012057a23 */ /* 0x002fe20000010814 */
[----:B--2---:R-:W-:-:S03]  /*5fc0*/  F2FP.PACK_AB R16, R233, R237 ;  /* 0x000000ede910723e */ /* 0x004fc600000000ff */
[----:B------:R-:W1:Y:S01]  /*5fd0*/  SHFL.BFLY PT, R4, R3, 0x2, 0x1f ;  /* 0x0c401f0003047f89 */ /* 0x000e6200000e0000 */
[----:B------:R2:W-:Y:S02]  /*5fe0*/  MUFU.EX2 R231, R5 ;  /* 0x0000000500e77308 */ /* 0x0005e40000000800 */
[----:B--2---:R-:W-:-:S06]  /*5ff0*/  FFMA.FTZ R5, R19, c[0x0][0x2d0], -R20 ;  /* 0x0000b40013057a23 */ /* 0x004fcc0000010814 */
[----:B------:R2:W3:Y:S01]  /*6000*/  MUFU.EX2 R230, R5 ;  /* 0x0000000500e67308 */ /* 0x0004e20000000800 */
[----:B-1----:R-:W-:-:S05]  /*6010*/  FMNMX.FTZ R3, R3, R4, !PT ;  /* 0x0000000403037209 */ /* 0x002fca0007810000 */
[----:B------:R-:W1:Y:S01]  /*6020*/  SHFL.BFLY PT, R4, R3, 0x1, 0x1f ;  /* 0x0c201f0003047f89 */ /* 0x000e6200000e0000 */
[----:B--2---:R-:W-:Y:S02]  /*6030*/  FMNMX.FTZ R5, R8, R9, !PT ;  /* 0x0000000908057209 */ /* 0x004fe40007810000 */
[----:B---3--:R-:W-:Y:S02]  /*6040*/  F2FP.PACK_AB R18, R230, R231 ;  /* 0x000000e7e612723e */ /* 0x008fe400000000ff */
[----:B------:R-:W-:-:S04]  /*6050*/  FMNMX.FTZ R5, R12, R5, !PT ;  /* 0x000000050c057209 */ /* 0x000fc80007810000 */
[----:B------:R-:W-:Y:S01]  /*6060*/  FMNMX.FTZ R6, R11, R5, !PT ;  /* 0x000000050b067209 */ /* 0x000fe20007810000 */
[----:B------:R-:W-:-:S03]  /*6070*/  FFMA.FTZ R5, R23, c[0x0][0x2d0], -R20 ;  /* 0x0000b40017057a23 */ /* 0x000fc60000010814 */
[----:B------:R-:W-:Y:S01]  /*6080*/  FMNMX.FTZ R6, R37, R6, !PT ;  /* 0x0000000625067209 */ /* 0x000fe20007810000 */
[----:B------:R2:W-:Y:S01]  /*6090*/  MUFU.EX2 R234, R5 ;  /* 0x0000000500ea7308 */ /* 0x0005e20000000800 */
[----:B-1----:R-:W-:Y:S02]  /*60a0*/  FMNMX.FTZ R107, R3, R4, !PT ;  /* 0x00000004036b7209 */ /* 0x002fe40007810000 */
[----:B------:R-:W-:Y:S02]  /*60b0*/  FMNMX.FTZ R4, R15, R30, !PT ;  /* 0x0000001e0f047209 */ /* 0x000fe40007810000 */
[----:B------:R-:W-:Y:S01]  /*60c0*/  FMNMX.FTZ R6, R10, R6, !PT ;  /* 0x000000060a067209 */ /* 0x000fe20007810000 */
[----:B------:R-:W-:Y:S01]  /*60d0*/  FMUL.FTZ R3, R107, c[0x0][0x2d0] ;  /* 0x0000b4006b037a20 */ /* 0x000fe20000410000 */
[----:B------:R-:W-:Y:S02]  /*60e0*/  FMNMX.FTZ R4, R33, R4, !PT ;  /* 0x0000000421047209 */ /* 0x000fe40007810000 */
[----:B------:R-:W-:-:S02]  /*60f0*/  FMNMX.FTZ R6, R68, R6, !PT ;  /* 0x0000000644067209 */ /* 0x000fc40007810000 */
[----:B------:R-:W-:Y:S02]  /*6100*/  FMNMX.FTZ R4, R35, R4, !PT ;  /* 0x0000000423047209 */ /* 0x000fe40007810000 */
[----:B------:R-:W-:Y:S02]  /*6110*/  FSETP.NEU.FTZ.AND P0, PT, R107, -INF , PT ;  /* 0xff8000006b00780b */ /* 0x000fe40003f1d000 */
[----:B------:R-:W-:Y:S01]  /*6120*/  FMNMX.FTZ R4, R36, R4, !PT ;  /* 0x0000000424047209 */ /* 0x000fe20007810000 */
[----:B--2---:R-:W-:Y:S01]  /*6130*/  FFMA.FTZ R5, R25, c[0x0][0x2d0], -R20 ;  /* 0x0000b40019057a23 */ /* 0x004fe20000010814 */
[----:B------:R-:W-:Y:S02]  /*6140*/  FMNMX.FTZ R6, R69, R6, !PT ;  /* 0x0000000645067209 */ /* 0x000fe40007810000 */
[----:B------:R-:W-:Y:S01]  /*6150*/  FMNMX.FTZ R4, R38, R4, !PT ;  /* 0x0000000426047209 */ /* 0x000fe20007810000 */
[----:B------:R1:W-:Y:S01]  /*6160*/  MUFU.EX2 R238, R5 ;  /* 0x0000000500ee7308 */ /* 0x0003e20000000800 */
[----:B------:R-:W-:-:S02]  /*6170*/  FSEL R3, R3, RZ, P0 ;  /* 0x000000ff03037208 */ /* 0x000fc40000000000 */
[----:B------:R-:W-:Y:S02]  /*6180*/  FMNMX.FTZ R4, R48, R4, !PT ;  /* 0x0000000430047209 */ /* 0x000fe40007810000 */
[----:B------:R-:W-:Y:S02]  /*6190*/  ISETP.GT.AND P0, PT, R0, 0x29, !P6 ;  /* 0x000000290000780c */ /* 0x000fe40007704270 */
[----:B------:R-:W-:Y:S02]  /*61a0*/  FMNMX.FTZ R4, R49, R4, !PT ;  /* 0x0000000431047209 */ /* 0x000fe40007810000 */
[----:B------:R-:W-:Y:S02]  /*61b0*/  FMNMX.FTZ R0, R100, R6, !PT ;  /* 0x0000000664007209 */ /* 0x000fe40007810000 */
[----:B------:R-:W-:Y:S02]  /*61c0*/  FMNMX.FTZ R4, R110, R4, !PT ;  /* 0x000000046e047209 */ /* 0x000fe40007810000 */
[----:B------:R-:W-:-:S02]  /*61d0*/  ISETP.LT.OR P0, PT, R2, 0x2a, P0 ;  /* 0x0000002a0200780c */ /* 0x000fc40000701670 */
[----:B------:R-:W-:Y:S01]  /*61e0*/  FMNMX.FTZ R4, R109, R4, !PT ;  /* 0x000000046d047209 */ /* 0x000fe20007810000 */
[----:B-1----:R-:W-:Y:S01]  /*61f0*/  FFMA.FTZ R5, R28, c[0x0][0x2d0], -R20 ;  /* 0x0000b4001c057a23 */ /* 0x002fe20000010814 */
[----:B------:R-:W-:Y:S01]  /*6200*/  FMNMX.FTZ R2, R101, R0, !PT ;  /* 0x0000000065027209 */ /* 0x000fe20007810000 */
[----:B------:R-:W-:Y:S01]  /*6210*/  FFMA.FTZ R0, R22, c[0x0][0x2d0], -R3 ;  /* 0x0000b40016007a23 */ /* 0x000fe20000010803 */
[----:B------:R-:W-:Y:S01]  /*6220*/  FMNMX.FTZ R4, R105, R4, !PT ;  /* 0x0000000469047209 */ /* 0x000fe20007810000 */
[----:B------:R1:W-:Y:S01]  /*6230*/  MUFU.EX2 R239, R5 ;  /* 0x0000000500ef7308 */ /* 0x0003e20000000800 */
[----:B------:R-:W-:Y:S02]  /*6240*/  FSEL R21, R46, -INF , !P0 ;  /* 0xff8000002e157808 */ /* 0x000fe40004000000 */
[----:B------:R-:W-:Y:S01]  /*6250*/  FMNMX.FTZ R4, R104, R4, !PT ;  /* 0x0000000468047209 */ /* 0x000fe20007810000 */
[----:B------:R-:W-:Y:S01]  /*6260*/  LDSM.16.MT88.4 R44, [R185] ;  /* 0x00000000b92c783b */ /* 0x000fe20000004200 */
[----:B------:R-:W-:-:S02]  /*6270*/  FMNMX.FTZ R2, R103, R2, !PT ;  /* 0x0000000267027209 */ /* 0x000fc40007810000 */
[----:B------:R-:W-:Y:S01]  /*6280*/  ISETP.NE.AND P6, PT, R244, 0x1, PT ;  /* 0x00000001f400780c */ /* 0x000fe20003fc5270 */
[----:B------:R-:W2:Y:S01]  /*6290*/  SHFL.BFLY PT, R7, R4, 0x2, 0x1f ;  /* 0x0c401f0004077f89 */ /* 0x000ea200000e0000 */
[----:B------:R2:W-:Y:S01]  /*62a0*/  MUFU.EX2 R221, R0 ;  /* 0x0000000000dd7308 */ /* 0x0005e20000000800 */
[----:B------:R-:W-:-:S05]  /*62b0*/  FMNMX.FTZ R2, R21, R2, !PT ;  /* 0x0000000215027209 */ /* 0x000fca0007810000 */
[----:B-1----:R-:W-:Y:S01]  /*62c0*/  SHFL.BFLY PT, R5, R2, 0x2, 0x1f ;  /* 0x0c401f0002057f89 */ /* 0x002fe200000e0000 */
[----:B--2---:R-:W-:Y:S01]  /*62d0*/  FMNMX.FTZ R0, R4, R7, !PT ;  /* 0x0000000704007209 */ /* 0x004fe20007810000 */
[----:B------:R-:W-:-:S04]  /*62e0*/  FFMA.FTZ R4, R24, c[0x0][0x2d0], -R3 ;  /* 0x0000b40018047a23 */ /* 0x000fc80000010803 */
[----:B------:R-:W1:Y:S01]  /*62f0*/  SHFL.BFLY PT, R6, R0, 0x1, 0x1f ;  /* 0x0c201f0000067f89 */ /* 0x000e6200000e0000 */
[----:B------:R2:W3:Y:S02]  /*6300*/  MUFU.EX2 R218, R4 ;  /* 0x0000000400da7308 */ /* 0x0004e40000000800 */
[----:B--2---:R-:W-:Y:S01]  /*6310*/  FFMA.FTZ R4, R26, c[0x0][0x2d0], -R3 ;  /* 0x0000b4001a047a23 */ /* 0x004fe20000010803 */
[----:B---3--:R-:W-:-:S05]  /*6320*/  F2FP.PACK_AB R17, R218, R221 ;  /* 0x000000ddda11723e */ /* 0x008fca00000000ff */
[----:B------:R2:W-:Y:S01]  /*6330*/  MUFU.EX2 R219, R4 ;  /* 0x0000000400db7308 */ /* 0x0005e20000000800 */
[----:B-1----:R-:W-:Y:S02]  /*6340*/  FMNMX.FTZ R106, R0, R6, !PT ;  /* 0x00000006006a7209 */ /* 0x002fe40007810000 */
[----:B------:R-:W-:Y:S02]  /*6350*/  FMNMX.FTZ R0, R2, R5, !PT ;  /* 0x0000000502007209 */ /* 0x000fe40007810000 */
[C---:B------:R-:W-:Y:S01]  /*6360*/  FSETP.NEU.FTZ.AND P0, PT, R106.reuse, -INF , PT ;  /* 0xff8000006a00780b */ /* 0x040fe20003f1d000 */
[----:B------:R-:W-:Y:S02]  /*6370*/  FMUL.FTZ R2, R106, c[0x0][0x2d0] ;  /* 0x0000b4006a027a20 */ /* 0x000fe40000410000 */
[----:B------:R-:W1:Y:S03]  /*6380*/  SHFL.BFLY PT, R5, R0, 0x1, 0x1f ;  /* 0x0c201f0000057f89 */ /* 0x000e6600000e0000 */
[----:B------:R-:W-:Y:S01]  /*6390*/  FSEL R2, R2, RZ, P0 ;  /* 0x000000ff02027208 */ /* 0x000fe20000000000 */
[----:B--2---:R-:W-:-:S02]  /*63a0*/  FFMA.FTZ R4, R27, c[0x0][0x2d0], -R3 ;  /* 0x0000b4001b047a23 */ /* 0x004fc40000010803 */
[----:B------:R-:W-:Y:S02]  /*63b0*/  LDSM.16.MT88.4 R24, [R186+0x1800] ;  /* 0x00180000ba18783b */ /* 0x000fe40000004200 */
[----:B------:R-:W2:Y:S01]  /*63c0*/  MUFU.EX2 R220, R4 ;  /* 0x0000000400dc7308 */ /* 0x000ea20000000800 */
[----:B-1----:R-:W-:Y:S01]  /*63d0*/  FMNMX.FTZ R102, R0, R5, !PT ;  /* 0x0000000500667209 */ /* 0x002fe20007810000 */
[----:B------:R-:W-:Y:S01]  /*63e0*/  FFMA.FTZ R0, R35, c[0x0][0x2d0], -R2 ;  /* 0x0000b40023007a23 */ /* 0x000fe20000010802 */
[----:B--2---:R-:W-:Y:S01]  /*63f0*/  F2FP.PACK_AB R19, R220, R219 ;  /* 0x000000dbdc13723e */ /* 0x004fe200000000ff */
[----:B------:R-:W-:Y:S01]  /*6400*/  FFMA.FTZ R4, R29, c[0x0][0x2d0], -R3 ;  /* 0x0000b4001d047a23 */ /* 0x000fe20000010803 */
[----:B------:R-:W-:-:S03]  /*6410*/  FSETP.NEU.FTZ.AND P0, PT, R102, -INF , PT ;  /* 0xff8000006600780b */ /* 0x000fc60003f1d000 */
[----:B------:R1:W-:Y:S01]  /*6420*/  MUFU.EX2 R215, R0 ;  /* 0x0000000000d77308 */ /* 0x0003e20000000800 */
[----:B------:R-:W-:Y:S01]  /*6430*/  FFMA.FTZ R5, R49, c[0x0][0x2d0], -R2 ;  /* 0x0000b40031057a23 */ /* 0x000fe20000010802 */
[C---:B------:R-:W-:Y:S06]  /*6440*/  HMMA.16816.F32 R96, R16.reuse, R56, RZ ;  /* 0x000000381060723c */ /* 0x040fec00000018ff */
[----:B------:R2:W-:Y:S02]  /*6450*/  MUFU.EX2 R222, R4 ;  /* 0x0000000400de7308 */ /* 0x0005e40000000800 */
[----:B------:R-:W-:Y:S01]  /*6460*/  HMMA.16816.F32 R92, R16, R64, RZ ;  /* 0x00000040105c723c */ /* 0x000fe200000018ff */
[----:B-1----:R-:W-:-:S05]  /*6470*/  FMUL.FTZ R0, R102, c[0x0][0x2d0] ;  /* 0x0000b40066007a20 */ /* 0x002fca0000410000 */
[----:B------:R-:W-:Y:S02]  /*6480*/  MUFU.EX2 R217, R5 ;  /* 0x0000000500d97308 */ /* 0x000fe40000000800 */
[----:B------:R-:W-:Y:S01]  /*6490*/  HMMA.16816.F32 R88, R16, R60, RZ ;  /* 0x0000003c1058723c */ /* 0x000fe200000018ff */
[----:B------:R-:W-:Y:S01]  /*64a0*/  FSEL R0, R0, RZ, P0 ;  /* 0x000000ff00007208 */ /* 0x000fe20000000000 */
[----:B--2---:R-:W-:-:S04]  /*64b0*/  FFMA.FTZ R4, R31, c[0x0][0x2d0], -R3 ;  /* 0x0000b4001f047a23 */ /* 0x004fc80000010803 */
[----:B------:R1:W-:Y:S02]  /*64c0*/  MUFU.EX2 R224, R4 ;  /* 0x0000000400e07308 */ /* 0x0003e40000000800 */
[C---:B------:R-:W-:Y:S08]  /*64d0*/  HMMA.16816.F32 R116, R16.reuse, R44, RZ ;  /* 0x0000002c1074723c */ /* 0x040ff000000018ff */
[----:B------:R-:W-:Y:S01]  /*64e0*/  HMMA.16816.F32 R112, R16, R40, RZ ;  /* 0x000000281070723c */ /* 0x000fe200000018ff */
[----:B-1----:R-:W-:-:S04]  /*64f0*/  FFMA.FTZ R4, R32, c[0x0][0x2d0], -R3 ;  /* 0x0000b40020047a23 */ /* 0x002fc80000010803 */
[----:B------:R1:W-:Y:S02]  /*6500*/  MUFU.EX2 R223, R4 ;  /* 0x0000000400df7308 */ /* 0x0003e40000000800 */
[----:B-1----:R-:W-:-:S06]  /*6510*/  FFMA.FTZ R4, R34, c[0x0][0x2d0], -R3 ;  /* 0x0000b40022047a23 */ /* 0x002fcc0000010803 */
[----:B------:R1:W-:Y:S02]  /*6520*/  MUFU.EX2 R225, R4 ;  /* 0x0000000400e17308 */ /* 0x0003e40000000800 */
[----:B-1----:R-:W-:-:S06]  /*6530*/  FFMA.FTZ R4, R15, c[0x0][0x2d0], -R2 ;  /* 0x0000b4000f047a23 */ /* 0x002fcc0000010802 */
[----:B------:R1:W-:Y:S02]  /*6540*/  MUFU.EX2 R212, R4 ;  /* 0x0000000400d47308 */ /* 0x0003e40000000800 */
[--C-:B-1----:R-:W-:Y:S02]  /*6550*/  FFMA.FTZ R4, R30, c[0x0][0x2d0], -R2.reuse ;  /* 0x0000b4001e047a23 */ /* 0x102fe40000010802 */
[----:B------:R-:W1:Y:S04]  /*6560*/  LDSM.16.MT88.4 R28, [R185+0x1000] ;  /* 0x00100000b91c783b */ /* 0x000e680000004200 */
[----:B------:R2:W-:Y:S02]  /*6570*/  MUFU.EX2 R210, R4 ;  /* 0x0000000400d27308 */ /* 0x0005e40000000800 */
[----:B--2---:R-:W-:-:S02]  /*6580*/  FFMA.FTZ R4, R33, c[0x0][0x2d0], -R2 ;  /* 0x0000b40021047a23 */ /* 0x004fc40000010802 */
[----:B------:R-:W-:Y:S04]  /*6590*/  LDSM.16.MT88.4 R32, [R186+0x400] ;  /* 0x00040000ba20783b */ /* 0x000fe80000004200 */
[----:B------:R2:W3:Y:S02]  /*65a0*/  MUFU.EX2 R211, R4 ;  /* 0x0000000400d37308 */ /* 0x0004e40000000800 */
[----:B--2---:R-:W-:Y:S01]  /*65b0*/  FFMA.FTZ R4, R36, c[0x0][0x2d0], -R2 ;  /* 0x0000b40024047a23 */ /* 0x004fe20000010802 */
[----:B---3--:R-:W-:-:S05]  /*65c0*/  F2FP.PACK_AB R14, R215, R211 ;  /* 0x000000d3d70e723e */ /* 0x008fca00000000ff */
[----:B------:R2:W-:Y:S02]  /*65d0*/  MUFU.EX2 R216, R4 ;  /* 0x0000000400d87308 */ /* 0x0005e40000000800 */
[----:B--2---:R-:W-:Y:S01]  /*65e0*/  FFMA.FTZ R4, R8, c[0x0][0x2d0], -R0 ;  /* 0x0000b40008047a23 */ /* 0x004fe20000010800 */
[----:B------:R-:W-:-:S05]  /*65f0*/  F2FP.PACK_AB R8, R234, R235 ;  /* 0x000000ebea08723e */ /* 0x000fca00000000ff */
[----:B------:R2:W-:Y:S02]  /*6600*/  MUFU.EX2 R22, R4 ;  /* 0x0000000400167308 */ /* 0x0005e40000000800 */
[----:B--2---:R-:W-:Y:S01]  /*6610*/  FFMA.FTZ R4, R9, c[0x0][0x2d0], -R0 ;  /* 0x0000b40009047a23 */ /* 0x004fe20000010800 */
[----:B------:R-:W-:-:S05]  /*6620*/  F2FP.PACK_AB R9, R224, R222 ;  /* 0x000000dee009723e */ /* 0x000fca00000000ff */
[----:B------:R2:W3:Y:S02]  /*6630*/  MUFU.EX2 R207, R4 ;  /* 0x0000000400cf7308 */ /* 0x0004e40000000800 */
[----:B--2---:R-:W-:Y:S01]  /*6640*/  FFMA.FTZ R4, R12, c[0x0][0x2d0], -R0 ;  /* 0x0000b4000c047a23 */ /* 0x004fe20000010800 */
[----:B------:R-:W-:Y:S02]  /*6650*/  F2FP.PACK_AB R12, R210, R212 ;  /* 0x000000d4d20c723e */ /* 0x000fe400000000ff */
[----:B---3--:R-:W-:-:S03]  /*6660*/  F2FP.PACK_AB R13, R207, R22 ;  /* 0x00000016cf0d723e */ /* 0x008fc600000000ff */
[----:B------:R2:W-:Y:S02]  /*6670*/  MUFU.EX2 R208, R4 ;  /* 0x0000000400d07308 */ /* 0x0005e40000000800 */
[----:B--2---:R-:W-:Y:S01]  /*6680*/  FFMA.FTZ R4, R11, c[0x0][0x2d0], -R0 ;  /* 0x0000b4000b047a23 */ /* 0x004fe20000010800 */
[----:B------:R-:W-:-:S05]  /*6690*/  F2FP.PACK_AB R11, R225, R223 ;  /* 0x000000dfe10b723e */ /* 0x000fca00000000ff */
[----:B------:R2:W3:Y:S02]  /*66a0*/  MUFU.EX2 R209, R4 ;  /* 0x0000000400d17308 */ /* 0x0004e40000000800 */
[----:B--2---:R-:W-:Y:S01]  /*66b0*/  FFMA.FTZ R4, R38, c[0x0][0x2d0], -R2 ;  /* 0x0000b40026047a23 */ /* 0x004fe20000010802 */
[----:B---3--:R-:W-:-:S05]  /*66c0*/  F2FP.PACK_AB R15, R209, R208 ;  /* 0x000000d0d10f723e */ /* 0x008fca00000000ff */
[----:B------:R2:W-:Y:S02]  /*66d0*/  MUFU.EX2 R213, R4 ;  /* 0x0000000400d57308 */ /* 0x0005e40000000800 */
[C---:B------:R-:W-:Y:S08]  /*66e0*/  HMMA.16816.F32 R84, R12.reuse, R44, RZ ;  /* 0x0000002c0c54723c */ /* 0x040ff000000018ff */
[----:B------:R-:W-:Y:S01]  /*66f0*/  HMMA.16816.F32 R80, R12, R40, RZ ;  /* 0x000000280c50723c */ /* 0x000fe200000018ff */
[----:B--2---:R-:W-:-:S02]  /*6700*/  FFMA.FTZ R4, R48, c[0x0][0x2d0], -R2 ;  /* 0x0000b40030047a23 */ /* 0x004fc40000010802 */
[----:B------:R-:W2:Y:S02]  /*6710*/  LDSM.16.MT88.4 R48, [R185+0x1c00] ;  /* 0x001c0000b930783b */ /* 0x000ea40000004200 */
[----:B------:R3:W4:Y:S03]  /*6720*/  MUFU.EX2 R214, R4 ;  /* 0x0000000400d67308 */ /* 0x0007260000000800 */
[C---:B------:R-:W-:Y:S08]  /*6730*/  HMMA.16816.F32 R76, R12.reuse, R56, RZ ;  /* 0x000000380c4c723c */ /* 0x040ff000000018ff */
[----:B------:R-:W-:Y:S01]  /*6740*/  HMMA.16816.F32 R72, R12, R64, RZ ;  /* 0x000000400c48723c */ /* 0x000fe200000018ff */
[--C-:B---3--:R-:W-:Y:S01]  /*6750*/  FFMA.FTZ R4, R37, c[0x0][0x2d0], -R0.reuse ;  /* 0x0000b40025047a23 */ /* 0x108fe20000010800 */
[----:B----4-:R-:W-:Y:S01]  /*6760*/  F2FP.PACK_AB R6, R217, R214 ;  /* 0x000000d6d906723e */ /* 0x010fe200000000ff */
[----:B------:R-:W3:Y:S02]  /*6770*/  LDSM.16.MT88.4 R36, [R186+0x1000] ;  /* 0x00100000ba24783b */ /* 0x000ee40000004200 */
[----:B------:R4:W-:Y:S02]  /*6780*/  MUFU.EX2 R160, R4 ;  /* 0x0000000400a07308 */ /* 0x0009e40000000800 */
[----:B----4-:R-:W-:Y:S01]  /*6790*/  FFMA.FTZ R4, R10, c[0x0][0x2d0], -R0 ;  /* 0x0000b4000a047a23 */ /* 0x010fe20000010800 */
[----:B------:R-:W-:-:S05]  /*67a0*/  F2FP.PACK_AB R10, R239, R238 ;  /* 0x000000eeef0a723e */ /* 0x000fca00000000ff */
[----:B------:R4:W5:Y:S02]  /*67b0*/  MUFU.EX2 R23, R4 ;  /* 0x0000000400177308 */ /* 0x0009640000000800 */
[C---:B-1----:R-:W-:Y:S08]  /*67c0*/  HMMA.16816.F32 R144, R8.reuse, R28, R96 ;  /* 0x0000001c0890723c */ /* 0x042ff00000001860 */
[----:B--2---:R-:W-:Y:S01]  /*67d0*/  HMMA.16816.F32 R168, R8, R48, R88 ;  /* 0x0000003008a8723c */ /* 0x004fe20000001858 */
[----:B----4-:R-:W-:Y:S01]  /*67e0*/  FFMA.FTZ R4, R68, c[0x0][0x2d0], -R0 ;  /* 0x0000b40044047a23 */ /* 0x010fe20000010800 */
[----:B-----5:R-:W-:-:S03]  /*67f0*/  F2FP.PACK_AB R5, R23, R160 ;  /* 0x000000a01705723e */ /* 0x020fc600000000ff */
[----:B------:R1:W-:Y:S03]  /*6800*/  MUFU.EX2 R162, R4 ;  /* 0x0000000400a27308 */ /* 0x0003e60000000800 */
[----:B---3--:R-:W-:Y:S08]  /*6810*/  HMMA.16816.F32 R172, R8, R36, R92 ;  /* 0x0000002408ac723c */ /* 0x008ff0000000185c */
[----:B------:R-:W-:Y:S01]  /*6820*/  HMMA.16816.F32 R88, R12, R66, RZ ;  /* 0x000000420c58723c */ /* 0x000fe200000018ff */
[----:B-1----:R-:W-:-:S07]  /*6830*/  FFMA.FTZ R4, R69, c[0x0][0x2d0], -R0 ;  /* 0x0000b40045047a23 */ /* 0x002fce0000010800 */
[C---:B------:R-:W-:Y:S01]  /*6840*/  HMMA.16816.F32 R96, R12.reuse, R62, RZ ;  /* 0x0000003e0c60723c */ /* 0x040fe200000018ff */
[----:B------:R1:W2:Y:S07]  /*6850*/  MUFU.EX2 R161, R4 ;  /* 0x0000000400a17308 */ /* 0x0002ae0000000800 */
[C---:B------:R-:W-:Y:S08]  /*6860*/  HMMA.16816.F32 R68, R12.reuse, R60, RZ ;  /* 0x0000003c0c44723c */ /* 0x040ff000000018ff */
[----:B------:R-:W-:Y:S01]  /*6870*/  HMMA.16816.F32 R92, R12, R26, RZ ;  /* 0x0000001a0c5c723c */ /* 0x000fe200000018ff */
[----:B-1----:R-:W-:-:S02]  /*6880*/  F2FP.PACK_AB R4, R213, R216 ;  /* 0x000000d8d504723e */ /* 0x002fc400000000ff */
[----:B--2---:R-:W-:-:S05]  /*6890*/  F2FP.PACK_AB R7, R161, R162 ;  /* 0x000000a2a107723e */ /* 0x004fca00000000ff */
[----:B------:R-:W-:Y:S08]  /*68a0*/  HMMA.16816.F32 R64, R16, R66, RZ ;  /* 0x000000421040723c */ /* 0x000ff000000018ff */
[C---:B------:R-:W-:Y:S08]  /*68b0*/  HMMA.16816.F32 R124, R4.reuse, R52, R84 ;  /* 0x00000034047c723c */ /* 0x040ff00000001854 */
[C---:B------:R-:W-:Y:S08]  /*68c0*/  HMMA.16816.F32 R132, R4.reuse, R32, R80 ;  /* 0x000000200484723c */ /* 0x040ff00000001850 */
[C---:B------:R-:W-:Y:S08]  /*68d0*/  HMMA.16816.F32 R148, R4.reuse, R28, R76 ;  /* 0x0000001c0494723c */ /* 0x040ff0000000184c */
[----:B------:R-:W-:Y:S08]  /*68e0*/  HMMA.16816.F32 R180, R4, R36, R72 ;  /* 0x0000002404b4723c */ /* 0x000ff00000001848 */
[C---:B------:R-:W-:Y:S08]  /*68f0*/  HMMA.16816.F32 R72, R12.reuse, R24, RZ ;  /* 0x000000180c48723c */ /* 0x040ff000000018ff */
[C---:B------:R-:W-:Y:S08]  /*6900*/  HMMA.16816.F32 R76, R12.reuse, R46, RZ ;  /* 0x0000002e0c4c723c */ /* 0x040ff000000018ff */
[C---:B------:R-:W-:Y:S08]  /*6910*/  HMMA.16816.F32 R80, R12.reuse, R42, RZ ;  /* 0x0000002a0c50723c */ /* 0x040ff000000018ff */
[----:B------:R-:W-:Y:S01]  /*6920*/  HMMA.16816.F32 R84, R12, R58, RZ ;  /* 0x0000003a0c54723c */ /* 0x000fe200000018ff */
[----:B------:R-:W1:Y:S07]  /*6930*/  LDSM.16.MT88.4 R12, [R186+0x1c00] ;  /* 0x001c0000ba0c783b */ /* 0x000e6e0000004200 */
[----:B------:R-:W-:Y:S08]  /*6940*/  HMMA.16816.F32 R176, R4, R48, R68 ;  /* 0x0000003004b0723c */ /* 0x000ff00000001844 */
[C---:B------:R-:W-:Y:S08]  /*6950*/  HMMA.16816.F32 R68, R16.reuse, R46, RZ ;  /* 0x0000002e1044723c */ /* 0x040ff000000018ff */
[C---:B------:R-:W-:Y:S08]  /*6960*/  HMMA.16816.F32 R44, R16.reuse, R42, RZ ;  /* 0x0000002a102c723c */ /* 0x040ff000000018ff */
[C---:B------:R-:W-:Y:S08]  /*6970*/  HMMA.16816.F32 R56, R16.reuse, R58, RZ ;  /* 0x0000003a1038723c */ /* 0x040ff000000018ff */
[C---:B------:R-:W-:Y:S08]  /*6980*/  HMMA.16816.F32 R60, R16.reuse, R62, RZ ;  /* 0x0000003e103c723c */ /* 0x040ff000000018ff */
[C---:B------:R-:W-:Y:S08]  /*6990*/  HMMA.16816.F32 R40, R16.reuse, R24, RZ ;  /* 0x000000181028723c */ /* 0x040ff000000018ff */
[----:B------:R-:W-:Y:S08]  /*69a0*/  HMMA.16816.F32 R16, R16, R26, RZ ;  /* 0x0000001a1010723c */ /* 0x000ff000000018ff */
[C---:B------:R-:W-:Y:S08]  /*69b0*/  HMMA.16816.F32 R116, R8.reuse, R52, R116 ;  /* 0x000000340874723c */ /* 0x040ff00000001874 */
[C---:B-1----:R-:W-:Y:S08]  /*69c0*/  HMMA.16816.F32 R156, R8.reuse, R12, R40 ;  /* 0x0000000c089c723c */ /* 0x042ff00000001828 */
[C---:B------:R-:W-:Y:S08]  /*69d0*/  HMMA.16816.F32 R140, R8.reuse, R32, R112 ;  /* 0x00000020088c723c */ /* 0x040ff00000001870 */
[C---:B------:R-:W-:Y:S08]  /*69e0*/  HMMA.16816.F32 R68, R8.reuse, R54, R68 ;  /* 0x000000360844723c */ /* 0x040ff00000001844 */
[C---:B------:R-:W-:Y:S08]  /*69f0*/  HMMA.16816.F32 R44, R8.reuse, R34, R44 ;  /* 0x00000022082c723c */ /* 0x040ff0000000182c */
[C---:B------:R-:W-:Y:S08]  /*6a00*/  HMMA.16816.F32 R56, R8.reuse, R30, R56 ;  /* 0x0000001e0838723c */ /* 0x040ff00000001838 */
[C---:B------:R-:W-:Y:S08]  /*6a10*/  HMMA.16816.F32 R64, R8.reuse, R38, R64 ;  /* 0x000000260840723c */ /* 0x040ff00000001840 */
[C---:B------:R-:W-:Y:S01]  /*6a20*/  HMMA.16816.F32 R40, R8.reuse, R50, R60 ;  /* 0x000000320828723c */ /* 0x040fe2000000183c */
[----:B------:R-:W-:Y:S07]  /*6a30*/  LDSM.16.MT88.4 R60, [R186+0x1400] ;  /* 0x00140000ba3c783b */ /* 0x000fee0000004200 */
[----:B------:R-:W-:Y:S07]  /*6a40*/  HMMA.16816.F32 R24, R8, R14, R16 ;  /* 0x0000000e0818723c */ /* 0x000fee0000001810 */
[----:B------:R-:W-:Y:S01]  /*6a50*/  FFMA.FTZ R8, R130, c[0x0][0x2d0], -R20 ;  /* 0x0000b40082087a23 */ /* 0x000fe20000010814 */
[----:B------:R-:W-:Y:S01]  /*6a60*/  HMMA.16816.F32 R88, R4, R38, R88 ;  /* 0x000000260458723c */ /* 0x000fe20000001858 */
[----:B------:R-:W-:-:S02]  /*6a70*/  FADD.FTZ R11, R237, R233 ;  /* 0x000000e9ed0b7221 */ /* 0x000fc40000010000 */
[----:B------:R1:W-:Y:S02]  /*6a80*/  MUFU.EX2 R204, R8 ;  /* 0x0000000800cc7308 */ /* 0x0003e40000000800 */
[----:B------:R-:W-:-:S03]  /*6a90*/  FADD.FTZ R11, R231, R11 ;  /* 0x0000000be70b7221 */ /* 0x000fc60000010000 */
[----:B------:R-:W-:Y:S01]  /*6aa0*/  HMMA.16816.F32 R164, R4, R12, R72 ;  /* 0x0000000c04a4723c */ /* 0x000fe20000001848 */
[----:B------:R-:W-:-:S04]  /*6ab0*/  FADD.FTZ R11, R230, R11 ;  /* 0x0000000be60b7221 */ /* 0x000fc80000010000 */
[----:B------:R-:W-:Y:S02]  /*6ac0*/  FADD.FTZ R11, R235, R11 ;  /* 0x0000000beb0b7221 */ /* 0x000fe40000010000 */
[----:B------:R-:W-:Y:S01]  /*6ad0*/  FADD.FTZ R13, R221, R218 ;  /* 0x000000dadd0d7221 */ /* 0x000fe20000010000 */
[C---:B------:R-:W-:Y:S01]  /*6ae0*/  HMMA.16816.F32 R52, R4.reuse, R54, R76 ;  /* 0x000000360434723c */ /* 0x040fe2000000184c */
[----:B------:R-:W-:Y:S01]  /*6af0*/  LDSM.16.MT88.4 R76, [R185+0x2000] ;  /* 0x00200000b94c783b */ /* 0x000fe20000004200 */
[----:B------:R-:W-:Y:S02]  /*6b00*/  FADD.FTZ R12, R212, R210 ;  /* 0x000000d2d40c7221 */ /* 0x000fe40000010000 */
[----:B-1----:R-:W-:Y:S02]  /*6b10*/  FFMA.FTZ R8, R129, c[0x0][0x2d0], -R20 ;  /* 0x0000b40081087a23 */ /* 0x002fe40000010814 */
[----:B------:R-:W-:Y:S02]  /*6b20*/  FADD.FTZ R13, R219, R13 ;  /* 0x0000000ddb0d7221 */ /* 0x000fe40000010000 */
[----:B------:R1:W2:Y:S01]  /*6b30*/  MUFU.EX2 R205, R8 ;  /* 0x0000000800cd7308 */ /* 0x0002a20000000800 */
        /* <DEDUP_REMOVED lines=8> */
[----:B-1----:R-:W-:-:S03]  /*6bc0*/  FFMA.FTZ R8, R128, c[0x0][0x2d0], -R20 ;  /* 0x0000b40080087a23 */ /* 0x002fc60000010814 */
[C---:B------:R-:W-:Y:S01]  /*6bd0*/  HMMA.16816.F32 R48, R4.reuse, R50, R96 ;  /* 0x000000320430723c */ /* 0x040fe20000001860 */
[----:B------:R1:W-:Y:S06]  /*6be0*/  MUFU.EX2 R206, R8 ;  /* 0x0000000800ce7308 */ /* 0x0003ec0000000800 */
[----:B--2---:R-:W-:Y:S01]  /*6bf0*/  F2FP.PACK_AB R96, R205, R204 ;  /* 0x000000cccd60723e */ /* 0x004fe200000000ff */
[----:B------:R-:W-:Y:S01]  /*6c00*/  HMMA.16816.F32 R16, R4, R14, R92 ;  /* 0x0000000e0410723c */ /* 0x000fe2000000185c */
[----:B------:R-:W2:Y:S01]  /*6c10*/  LDSM.16.MT88.4 R4, [R186+0x2000] ;  /* 0x00200000ba04783b */ /* 0x000ea20000004200 */
[----:B-1----:R-:W-:-:S04]  /*6c20*/  FFMA.FTZ R8, R123, c[0x0][0x2d0], -R20 ;  /* 0x0000b4007b087a23 */ /* 0x002fc80000010814 */
[----:B------:R1:W3:Y:S02]  /*6c30*/  MUFU.EX2 R203, R8 ;  /* 0x0000000800cb7308 */ /* 0x0002e40000000800 */
[----:B-1----:R-:W-:Y:S01]  /*6c40*/  FFMA.FTZ R8, R122, c[0x0][0x2d0], -R3 ;  /* 0x0000b4007a087a23 */ /* 0x002fe20000010803 */
[----:B---3--:R-:W-:-:S05]  /*6c50*/  F2FP.PACK_AB R98, R203, R206 ;  /* 0x000000cecb62723e */ /* 0x008fca00000000ff */
[----:B------:R1:W-:Y:S02]  /*6c60*/  MUFU.EX2 R163, R8 ;  /* 0x0000000800a37308 */ /* 0x0003e40000000800 */
[----:B-1----:R-:W-:-:S06]  /*6c70*/  FFMA.FTZ R8, R121, c[0x0][0x2d0], -R3 ;  /* 0x0000b40079087a23 */ /* 0x002fcc0000010803 */
[----:B------:R1:W3:Y:S02]  /*6c80*/  MUFU.EX2 R201, R8 ;  /* 0x0000000800c97308 */ /* 0x0002e40000000800 */
[--C-:B-1----:R-:W-:Y:S01]  /*6c90*/  FFMA.FTZ R8, R120, c[0x0][0x2d0], -R3.reuse ;  /* 0x0000b40078087a23 */ /* 0x102fe20000010803 */
[----:B---3--:R-:W-:Y:S01]  /*6ca0*/  F2FP.PACK_AB R97, R201, R163 ;  /* 0x000000a3c961723e */ /* 0x008fe200000000ff */
[----:B------:R-:W-:Y:S01]  /*6cb0*/  FFMA.FTZ R3, R111, c[0x0][0x2d0], -R3 ;  /* 0x0000b4006f037a23 */ /* 0x000fe20000010803 */
[----:B------:R-:W1:Y:S03]  /*6cc0*/  LDSM.16.MT88.4 R120, [R185+0x800] ;  /* 0x00080000b978783b */ /* 0x000e660000004200 */
[----:B------:R-:W-:Y:S08]  /*6cd0*/  MUFU.EX2 R202, R8 ;  /* 0x0000000800ca7308 */ /* 0x000ff00000000800 */
[----:B------:R3:W4:Y:S02]  /*6ce0*/  MUFU.EX2 R39, R3 ;  /* 0x0000000300277308 */ /* 0x0007240000000800 */
[----:B---3--:R-:W-:Y:S01]  /*6cf0*/  FFMA.FTZ R3, R110, c[0x0][0x2d0], -R2 ;  /* 0x0000b4006e037a23 */ /* 0x008fe20000010802 */
[----:B----4-:R-:W-:-:S05]  /*6d00*/  F2FP.PACK_AB R99, R39, R202 ;  /* 0x000000ca2763723e */ /* 0x010fca00000000ff */
[----:B------:R3:W-:Y:S02]  /*6d10*/  MUFU.EX2 R20, R3 ;  /* 0x0000000300147308 */ /* 0x0007e40000000800 */
[C---:B--2---:R-:W-:Y:S08]  /*6d20*/  HMMA.16816.F32 R84, R96.reuse, R4, R156 ;  /* 0x000000046054723c */ /* 0x044ff0000000189c */
[----:B-1----:R-:W-:Y:S01]  /*6d30*/  HMMA.16816.F32 R112, R96, R120, R116 ;  /* 0x000000786070723c */ /* 0x002fe20000001874 */
[----:B---3--:R-:W-:-:S04]  /*6d40*/  FFMA.FTZ R3, R109, c[0x0][0x2d0], -R2 ;  /* 0x0000b4006d037a23 */ /* 0x008fc80000010802 */
[----:B------:R1:W2:Y:S03]  /*6d50*/  MUFU.EX2 R36, R3 ;  /* 0x0000000300247308 */ /* 0x0002a60000000800 */
[C---:B------:R-:W-:Y:S08]  /*6d60*/  HMMA.16816.F32 R156, R96.reuse, R154, R56 ;  /* 0x0000009a609c723c */ /* 0x040ff00000001838 */
[----:B------:R-:W-:Y:S01]  /*6d70*/  HMMA.16816.F32 R64, R96, R62, R64 ;  /* 0x0000003e6040723c */ /* 0x000fe20000001840 */
[--C-:B-1----:R-:W-:Y:S01]  /*6d80*/  FFMA.FTZ R3, R105, c[0x0][0x2d0], -R2.reuse ;  /* 0x0000b40069037a23 */ /* 0x102fe20000010802 */
[----:B--2---:R-:W-:Y:S01]  /*6d90*/  F2FP.PACK_AB R92, R36, R20 ;  /* 0x00000014245c723e */ /* 0x004fe200000000ff */
[----:B------:R-:W-:-:S05]  /*6da0*/  FFMA.FTZ R2, R104, c[0x0][0x2d0], -R2 ;  /* 0x0000b40068027a23 */ /* 0x000fca0000010802 */
[C---:B------:R-:W-:Y:S01]  /*6db0*/  HMMA.16816.F32 R128, R96.reuse, R136, R140 ;  /* 0x000000886080723c */ /* 0x040fe2000000188c */
[----:B------:R-:W-:Y:S07]  /*6dc0*/  MUFU.EX2 R37, R3 ;  /* 0x0000000300257308 */ /* 0x000fee0000000800 */
[C---:B------:R-:W-:Y:S01]  /*6dd0*/  HMMA.16816.F32 R140, R96.reuse, R138, R44 ;  /* 0x0000008a608c723c */ /* 0x040fe2000000182c */
[----:B------:R1:W2:Y:S07]  /*6de0*/  MUFU.EX2 R38, R2 ;  /* 0x0000000200267308 */ /* 0x0002ae0000000800 */
[C---:B------:R-:W-:Y:S08]  /*6df0*/  HMMA.16816.F32 R144, R96.reuse, R152, R144 ;  /* 0x000000986090723c */ /* 0x040ff00000001890 */
[----:B------:R-:W-:Y:S01]  /*6e00*/  HMMA.16816.F32 R80, R96, R78, R40 ;  /* 0x0000004e6050723c */ /* 0x000fe20000001828 */
[----:B-1----:R-:W-:Y:S01]  /*6e10*/  FFMA.FTZ R2, R100, c[0x0][0x2d0], -R0 ;  /* 0x0000b40064027a23 */ /* 0x002fe20000010800 */
[----:B--2---:R-:W-:-:S03]  /*6e20*/  F2FP.PACK_AB R94, R38, R37 ;  /* 0x00000025265e723e */ /* 0x004fc600000000ff */
[----:B------:R1:W-:Y:S02]  /*6e30*/  MUFU.EX2 R10, R2 ;  /* 0x00000002000a7308 */ /* 0x0003e40000000800 */
[----:B-1----:R-:W-:-:S06]  /*6e40*/  FFMA.FTZ R2, R101, c[0x0][0x2d0], -R0 ;  /* 0x0000b40065027a23 */ /* 0x002fcc0000010800 */
[----:B------:R1:W2:Y:S02]  /*6e50*/  MUFU.EX2 R9, R2 ;  /* 0x0000000200097308 */ /* 0x0002a40000000800 */
[--C-:B-1----:R-:W-:Y:S01]  /*6e60*/  FFMA.FTZ R2, R103, c[0x0][0x2d0], -R0.reuse ;  /* 0x0000b40067027a23 */ /* 0x102fe20000010800 */
[----:B--2---:R-:W-:Y:S01]  /*6e70*/  F2FP.PACK_AB R93, R9, R10 ;  /* 0x0000000a095d723e */ /* 0x004fe200000000ff */
[----:B------:R-:W-:-:S04]  /*6e80*/  FFMA.FTZ R0, R21, c[0x0][0x2d0], -R0 ;  /* 0x0000b40015007a23 */ /* 0x000fc80000010800 */
[----:B------:R1:W-:Y:S08]  /*6e90*/  MUFU.EX2 R3, R2 ;  /* 0x0000000200037308 */ /* 0x0003f00000000800 */
[----:B------:R2:W3:Y:S01]  /*6ea0*/  MUFU.EX2 R8, R0 ;  /* 0x0000000000087308 */ /* 0x0004e20000000800 */
[----:B-1----:R-:W-:-:S04]  /*6eb0*/  @P6 IMAD.HI.U32 R2, R243, c[0x0][0x2c8], RZ ;  /* 0x0000b200f3026a27 */ /* 0x002fc800078e00ff */
[----:B--2---:R-:W-:Y:S01]  /*6ec0*/  IMAD.MOV.U32 R0, RZ, RZ, R243 ;  /* 0x000000ffff007224 */ /* 0x004fe200078e00f3 */
[----:B------:R-:W-:Y:S02]  /*6ed0*/  @P6 SHF.R.U32.HI R0, RZ, c[0x0][0x2cc], R2 ;  /* 0x0000b300ff006a19 */ /* 0x000fe40000011602 */
[----:B---3--:R-:W-:Y:S02]  /*6ee0*/  F2FP.PACK_AB R95, R8, R3 ;  /* 0x00000003085f723e */ /* 0x008fe400000000ff */
[----:B------:R-:W-:Y:S01]  /*6ef0*/  ISETP.GE.AND P6, PT, R242, 0x1, PT ;  /* 0x00000001f200780c */ /* 0x000fe20003fc6270 */
[----:B------:R-:W-:Y:S02]  /*6f00*/  IMAD.IADD R2, R240, 0x1, R0 ;  /* 0x00000001f0027824 */ /* 0x000fe400078e0200 */
[----:B------:R-:W-:Y:S02]  /*6f10*/  FADD.FTZ R0, R22, R207 ;  /* 0x000000cf16007221 */ /* 0x000fe40000010000 */
[----:B------:R-:W-:Y:S02]  /*6f20*/  HMMA.16816.F32 R116, R92, R120, R124 ;  /* 0x000000785c74723c */ /* 0x000fe4000000187c */
[----:B------:R-:W-:-:S04]  /*6f30*/  FADD.FTZ R0, R208, R0 ;  /* 0x00000000d0007221 */ /* 0x000fc80000010000 */
[----:B------:R-:W-:Y:S02]  /*6f40*/  FADD.FTZ R0, R209, R0 ;  /* 0x00000000d1007221 */ /* 0x000fe40000010000 */
[-C--:B------:R-:W-:Y:S08]  /*6f50*/  HMMA.16816.F32 R124, R96, R122.reuse, R68 ;  /* 0x0000007a607c723c */ /* 0x080ff00000001844 */
[----:B------:R-:W-:Y:S08]  /*6f60*/  HMMA.16816.F32 R120, R92, R122, R52 ;  /* 0x0000007a5c78723c */ /* 0x000ff00000001834 */
[-C--:B------:R-:W-:Y:S08]  /*6f70*/  HMMA.16816.F32 R52, R96, R60.reuse, R172 ;  /* 0x0000003c6034723c */ /* 0x080ff000000018ac */
        /* <DEDUP_REMOVED lines=14> */
[-C--:B------:R-:W-:Y:S01]  /*7060*/  HMMA.16816.F32 R68, R96, R76.reuse, R168 ;  /* 0x0000004c6044723c */ /* 0x080fe200000018a8 */
[----:B------:R-:W-:Y:S02]  /*7070*/  FADD.FTZ R0, R161, R0 ;  /* 0x00000000a1007221 */ /* 0x000fe40000010000 */
[----:B------:R-:W-:Y:S02]  /*7080*/  FADD.FTZ R5, R204, R5 ;  /* 0x00000005cc057221 */ /* 0x000fe40000010000 */
[----:B------:R-:W-:Y:S02]  /*7090*/  FADD.FTZ R0, R10, R0 ;  /* 0x000000000a007221 */ /* 0x000fe40000010000 */
[----:B------:R-:W-:Y:S01]  /*70a0*/  FADD.FTZ R5, R205, R5 ;  /* 0x00000005cd057221 */ /* 0x000fe20000010000 */
[C---:B------:R-:W-:Y:S08]  /*70b0*/  HMMA.16816.F32 R72, R92.reuse, R76, R176 ;  /* 0x0000004c5c48723c */ /* 0x040ff000000018b0 */
        /* <DEDUP_REMOVED lines=17> */
[----:B------:R-:W-:Y:S01]  /*71d0*/  FADD.FTZ R3, R3, R4 ;  /* 0x0000000403037221 */ /* 0x000fe20000010000 */
[----:B------:R-:W-:Y:S01]  /*71e0*/  STL [R1+0x4], R7 ;  /* 0x0000040701007387 */ /* 0x000fe20000100800 */
[----:B------:R-:W-:-:S03]  /*71f0*/  FADD.FTZ R4, R38, R6 ;  /* 0x0000000626047221 */ /* 0x000fc60000010000 */
[----:B------:R1:W-:Y:S04]  /*7200*/  STL [R1], R0 ;  /* 0x0000000001007387 */ /* 0x0003e80000100800 */
[----:B------:R2:W-:Y:S01]  /*7210*/  STL [R1+0x8], R4 ;  /* 0x0000080401007387 */ /* 0x0005e20000100800 */
[----:B-1----:R-:W-:Y:S01]  /*7220*/  FADD.FTZ R0, R8, R3 ;  /* 0x0000000308007221 */ /* 0x002fe20000010000 */
[----:B------:R-:W-:-:S04]  /*7230*/  IADD3 R3, R2, c[0x0][0x328], RZ ;  /* 0x0000ca0002037a10 */ /* 0x000fc80007ffe0ff */
[----:B------:R2:W-:Y:S01]  /*7240*/  STL [R1+0xc], R0 ;  /* 0x00000c0001007387 */ /* 0x0005e20000100800 */
[----:B------:R-:W-:Y:S05]  /*7250*/  @!P6 BRA `(.L_x_519) ;  /* 0x000001100000e947 */ /* 0x000fea0003800000 */
[C---:B------:R-:W-:Y:S01]  /*7260*/  ISETP.GT.AND P0, PT, R2.reuse, RZ, PT ;  /* 0x000000ff0200720c */ /* 0x040fe20003f04270 */
[----:B------:R-:W-:Y:S01]  /*7270*/  BSSY B0, `(.L_x_520) ;  /* 0x000000d000007945 */ /* 0x000fe20003800000 */
[----:B--2---:R-:W-:Y:S01]  /*7280*/  IADD3 R0, R2, -0x1, RZ ;  /* 0xffffffff02007810 */ /* 0x004fe20007ffe0ff */
[----:B------:R-:W-:-:S10]  /*7290*/  IMAD.MOV.U32 R4, RZ, RZ, c[0x0][0x32c] ;  /* 0x0000cb00ff047624 */ /* 0x000fd400078e00ff */
[----:B------:R-:W-:Y:S05]  /*72a0*/  @P0 BRA `(.L_x_521) ;  /* 0x0000006000000947 */ /* 0x000fea0003800000 */
[----:B------:R-:W-:Y:S01]  /*72b0*/  ISETP.NE.AND P0, PT, R4, 0x1, PT ;  /* 0x000000010400780c */ /* 0x000fe20003f05270 */
[----:B------:R-:W-:-:S12]  /*72c0*/  IMAD.MOV R0, RZ, RZ, -R2 ;  /* 0x000000ffff007224 */ /* 0x000fd800078e0a02 */
[----:B------:R-:W-:-:S05]  /*72d0*/  @P0 IMAD.HI.U32 R2, R0, c[0x0][0x330], RZ ;  /* 0x0000cc0000020a27 */ /* 0x000fca00078e00ff */
[----:B------:R-:W-:-:S04]  /*72e0*/  @P0 SHF.R.U32.HI R0, RZ, c[0x0][0x334], R2 ;  /* 0x0000cd00ff000a19 */ /* 0x000fc80000011602 */
[----:B------:R-:W-:Y:S01]  /*72f0*/  LOP3.LUT R0, RZ, R0, RZ, 0x33, !PT ;  /* 0x00000000ff007212 */ /* 0x000fe200078e33ff */
[----:B------:R-:W-:Y:S05]  /*7300*/  BRA `(.L_x_522) ;  /* 0x0000003000007947 */ /* 0x000fea0003800000 */
.L_x_521:
[----:B------:R-:W-:-:S13]  /*7310*/  ISETP.NE.AND P0, PT, R4, 0x1, PT ;  /* 0x000000010400780c */ /* 0x000fda0003f05270 */
[----:B------:R-:W-:-:S05]  /*7320*/  @P0 IMAD.HI.U32 R2, R0, c[0x0][0x330], RZ ;  /* 0x0000cc0000020a27 */ /* 0x000fca00078e00ff */
[----:B------:R-:W-:Y:S02]  /*7330*/  @P0 SHF.R.U32.HI R0, RZ, c[0x0][0x334], R2 ;  /* 0x0000cd00ff000a19 */ /* 0x000fe40000011602 */
.L_x_522:
[----:B------:R-:W-:Y:S05]  /*7340*/  BSYNC B0 ;  /* 0x0000000000007941 */ /* 0x000fea0003800000 */
.L_x_520:
[----:B------:R-:W-:-:S05]  /*7350*/  IMAD R0, R0, R4, c[0x0][0x32c] ;  /* 0x0000cb0000007624 */ /* 0x000fca00078e0204 */
[----:B------:R-:W-:-:S05]  /*7360*/  IMNMX R3, R3, R0, PT ;  /* 0x0000000003037217 */ /* 0x000fca0003800200 */
.L_x_519:
[----:B------:R-:W-:-:S05]  /*7370*/  IMAD.HI R3, R3, 0x2aaaaaab, RZ ;  /* 0x2aaaaaab03037827 */ /* 0x000fca00078e02ff */
[----:B--2---:R-:W-:-:S04]  /*7380*/  SHF.R.U32.HI R0, RZ, 0x1f, R3 ;  /* 0x0000001fff007819 */ /* 0x004fc80000011603 */
[----:B------:R-:W-:-:S04]  /*7390*/  LEA.HI.SX32 R3, R3, R0, 0x1d ;  /* 0x0000000003037211 */ /* 0x000fc800078feaff */
[----:B------:R-:W-:-:S04]  /*73a0*/  IMNMX R2, R241, R3, !PT ;  /* 0x00000003f1027217 */ /* 0x000fc80007800200 */
[----:B------:R-:W-:Y:S01]  /*73b0*/  ISETP.GE.AND P0, PT, R200, R2, PT ;  /* 0x00000002c800720c */ /* 0x000fe20003f06270 */
[----:B------:R1:W-:-:S12]  /*73c0*/  STL [R1+0x14], R2 ;  /* 0x0000140201007387 */ /* 0x0003d80000100800 */
[----:B------:R-:W-:Y:S05]  /*73d0*/  @!P0 BRA `(.L_x_523) ;  /* 0x0000439000008947 */ /* 0x000fea0003800000 */
[----:B------:R-:W-:Y:S01]  /*73e0*/  IMAD.MOV.U32 R101, RZ, RZ, R107 ;  /* 0x000000ffff657224 */ /* 0x000fe200078e006b */
[----:B------:R-:W-:Y:S01]  /*73f0*/  MOV R104, R102 ;  /* 0x0000006600687202 */ /* 0x000fe20000000f00 */
[----:B------:R-:W-:Y:S01]  /*7400*/  IMAD.MOV.U32 R100, RZ, RZ, R108 ;  /* 0x000000ffff647224 */ /* 0x000fe200078e006c */
[----:B------:R-:W-:Y:S02]  /*7410*/  MOV R103, R106 ;  /* 0x0000006a00677202 */ /* 0x000fe40000000f00 */
.L_x_544:
[----:B------:R-:W2:Y:S01]  /*7420*/  LDL R180, [R1+0x10] ;  /* 0x0000100001b47983 */ /* 0x000ea20000100800 */
[----:B------:R-:W-:Y:S04]  /*7430*/  DEPBAR.LE SB0, 0x0 ;  /* 0x000080000000791a */ /* 0x000fe80000000000 */
[----:B------:R-:W3:Y:S01]  /*7440*/  S2R R181, SR_TID.X ;  /* 0x0000000000b57919 */ /* 0x000ee20000002100 */
[----:B------:R-:W-:Y:S01]  /*7450*/  WARPSYNC 0xffffffff ;  /* 0xffffffff00007948 */ /* 0x000fe20003800000 */
[----:B------:R-:W-:Y:S02]  /*7460*/  BSSY B0, `(.L_x_524) ;  /* 0x0000030000007945 */ /* 0x000fe40003800000 */
[----:B------:R-:W-:Y:S01]  /*7470*/  BAR.SYNC.DEFER_BLOCKING 0x0 ;  /* 0x0000000000007b1d */ /* 0x000fe20000010000 */
[C---:B------:R-:W-:Y:S02]  /*7480*/  LOP3.LUT P5, RZ, R198.reuse, 0x100, RZ, 0xc0, !PT ;  /* 0x00000100c6ff7812 */ /* 0x040fe400078ac0ff */
[C---:B------:R-:W-:Y:S02]  /*7490*/  LOP3.LUT P4, RZ, R198.reuse, 0x80, RZ, 0xc0, !PT ;  /* 0x00000080c6ff7812 */ /* 0x040fe4000788c0ff */
[----:B------:R-:W-:Y:S01]  /*74a0*/  LOP3.LUT P3, RZ, R198, 0x40, RZ, 0xc0, !PT ;  /* 0x00000040c6ff7812 */ /* 0x000fe2000786c0ff */
[----:B------:R4:W1:Y:S04]  /*74b0*/  LDSM.16.M88.4 R48, [R187] ;  /* 0x00000000bb30783b */ /* 0x0008680000000200 */
[----:B------:R4:W1:Y:S04]  /*74c0*/  LDSM.16.M88.4 R44, [R187+0x1000] ;  /* 0x00100000bb2c783b */ /* 0x0008680000000200 */
[----:B------:R4:W1:Y:S04]  /*74d0*/  LDSM.16.M88.4 R16, [R184] ;  /* 0x00000000b810783b */ /* 0x0008680000000200 */
[----:B------:R4:W1:Y:S04]  /*74e0*/  LDSM.16.M88.4 R32, [R184+0x400] ;  /* 0x00040000b820783b */ /* 0x0008680000000200 */
[----:B------:R4:W1:Y:S04]  /*74f0*/  LDSM.16.M88.4 R108, [R184+0x800] ;  /* 0x00080000b86c783b */ /* 0x0008680000000200 */
[----:B------:R4:W1:Y:S04]  /*7500*/  LDSM.16.M88.4 R160, [R188] ;  /* 0x00000000bca0783b */ /* 0x0008680000000200 */
[----:B------:R4:W1:Y:S04]  /*7510*/  LDSM.16.M88.4 R168, [R188+0x1000] ;  /* 0x00100000bca8783b */ /* 0x0008680000000200 */
[----:B------:R4:W1:Y:S04]  /*7520*/  LDSM.16.M88.4 R164, [R189] ;  /* 0x00000000bda4783b */ /* 0x0008680000000200 */
[----:B------:R4:W1:Y:S04]  /*7530*/  LDSM.16.M88.4 R172, [R197] ;  /* 0x00000000c5ac783b */ /* 0x0008680000000200 */
[----:B------:R4:W1:Y:S01]  /*7540*/  LDSM.16.M88.4 R176, [R196] ;  /* 0x00000000c4b0783b */ /* 0x0008620000000200 */
[----:B--2---:R-:W-:Y:S11]  /*7550*/  ISETP.GT.AND P0, PT, R180, R200, PT ;  /* 0x000000c8b400720c */ /* 0x004ff60003f04270 */
[----:B------:R-:W-:Y:S02]  /*7560*/  @!UPT UIADD3 URZ, URZ, URZ, URZ ;  /* 0x0000003f3f3ff290 */ /* 0x000fe4000fffe03f */
[----:B------:R-:W-:-:S05]  /*7570*/  @P0 BRA `(.L_x_525) ;  /* 0x000001e000000947 */ /* 0x000fca0003800000 */
[----:B-1-34-:R-:W-:Y:S01]  /*7580*/  SHF.R.S32.HI R0, RZ, 0x1f, R200 ;  /* 0x0000001fff007819 */ /* 0x01afe200000114c8 */
[----:B------:R-:W-:Y:S01]  /*7590*/  IMAD.WIDE.U32 R2, R200, c[0x0][0x208], RZ ;  /* 0x00008200c8027a25 */ /* 0x000fe200078e00ff */
[----:B------:R-:W-:Y:S03]  /*75a0*/  ISETP.GT.AND P1, PT, R181, 0x3f, PT ;  /* 0x0000003fb500780c */ /* 0x000fe60003f24270 */
[----:B------:R-:W-:Y:S04]  /*75b0*/  IMAD R0, R0, c[0x0][0x208], RZ ;  /* 0x0000820000007a24 */ /* 0x000fe800078e02ff */
[----:B------:R-:W-:Y:S04]  /*75c0*/  IMAD R0, R200, c[0x0][0x20c], R0 ;  /* 0x00008300c8007a24 */ /* 0x000fe800078e0200 */
[----:B------:R-:W-:Y:S02]  /*75d0*/  IMAD.IADD R0, R3, 0x1, R0 ;  /* 0x0000000103007824 */ /* 0x000fe400078e0200 */
[----:B------:R-:W-:Y:S02]  /*75e0*/  @!P1 IMAD.MOV.U32 R4, RZ, RZ, c[0x0][0x208] ;  /* 0x00008200ff049624 */ /* 0x000fe400078e00ff */
[----:B------:R-:W-:Y:S04]  /*75f0*/  IMAD.WIDE.U32 R2, R2, 0x30, RZ ;  /* 0x0000003002027825 */ /* 0x000fe800078e00ff */
[----:B------:R-:W-:Y:S01]  /*7600*/  IMAD R0, R0, 0x30, RZ ;  /* 0x0000003000007824 */ /* 0x000fe200078e02ff */
[C---:B------:R-:W-:Y:S01]  /*7610*/  @!P1 LEA R6, P0, R4.reuse, R2, 0x5 ;  /* 0x0000000204069211 */ /* 0x040fe200078028ff */
[----:B------:R-:W-:Y:S03]  /*7620*/  @!P1 IMAD.MOV.U32 R5, RZ, RZ, c[0x0][0x20c] ;  /* 0x00008300ff059624 */ /* 0x000fe600078e00ff */
[----:B------:R-:W-:Y:S04]  /*7630*/  IADD3 R0, R3, R0, RZ ;  /* 0x0000000003007210 */ /* 0x000fe80007ffe0ff */
[----:B------:R-:W-:Y:S02]  /*7640*/  @!P1 LEA.HI.X R3, R4, R0, R5, 0x5, P0 ;  /* 0x0000000004039211 */ /* 0x000fe400000f2c05 */
[----:B------:R-:W-:Y:S05]  /*7650*/  IADD3 R2, P0, R228, R2, RZ ;  /* 0x00000002e4027210 */ /* 0x000fea0007f1e0ff */
[----:B------:R-:W-:Y:S01]  /*7660*/  IMAD.X R0, R0, 0x1, R232, P0 ;  /* 0x0000000100007824 */ /* 0x000fe200000e06e8 */
[C---:B------:R-:W-:Y:S04]  /*7670*/  LEA R4, P0, R2.reuse, c[0x0][0x1f8], 0x1 ;  /* 0x00007e0002047a11 */ /* 0x040fe800078008ff */
[----:B------:R-:W-:Y:S02]  /*7680*/  LEA.HI.X R5, R2, c[0x0][0x1fc], R0, 0x1, P0 ;  /* 0x00007f0002057a11 */ /* 0x000fe400000f0c00 */
[----:B------:R-:W-:Y:S03]  /*7690*/  @!P1 IADD3 R0, P0, R6, R228, RZ ;  /* 0x000000e406009210 */ /* 0x000fe60007f1e0ff */
[----:B------:R-:W-:Y:S01]  /*76a0*/  @!PT LDS RZ, [RZ] ;  /* 0x00000000fffff984 */ /* 0x000fe20000000800 */
[----:B------:R-:W-:Y:S01]  /*76b0*/  @!PT LDS RZ, [RZ] ;  /* 0x00000000fffff984 */ /* 0x000fe20000000800 */
[----:B------:R-:W-:Y:S01]  /*76c0*/  @!PT LDS RZ, [RZ] ;  /* 0x00000000fffff984 */ /* 0x000fe20000000800 */
[----:B------:R1:W-:Y:S01]  /*76d0*/  LDGSTS.E.BYPASS.LTC128B.128 [R199+0x1880], [R4.64], !P5 ;  /* 0x0188000004c77fae */ /* 0x0003e2000e901d46 */
[----:B------:R-:W-:Y:S02]  /*76e0*/  @!P1 IADD3.X R3, R3, R232, RZ, P0, !PT ;  /* 0x000000e803039210 */ /* 0x000fe400007fe4ff */
[C---:B------:R-:W-:Y:S01]  /*76f0*/  @!P1 LEA R2, P0, R0.reuse, c[0x0][0x1f8], 0x1 ;  /* 0x00007e0000029a11 */ /* 0x040fe200078008ff */
[----:B------:R1:W-:Y:S03]  /*7700*/  LDGSTS.E.BYPASS.LTC128B.128 [R199+0x2480], [R4.64+0x40], !P4 ;  /* 0x0248004004c77fae */ /* 0x0003e6000e101d46 */
[----:B------:R-:W-:Y:S01]  /*7710*/  @!P1 LEA.HI.X R3, R0, c[0x0][0x1fc], R3, 0x1, P0 ;  /* 0x00007f0000039a11 */ /* 0x000fe200000f0c03 */
[----:B------:R1:W-:Y:S04]  /*7720*/  LDGSTS.E.BYPASS.LTC128B.128 [R199+0x3080], [R4.64+0x80], !P3 ;  /* 0x0308008004c77fae */ /* 0x0003e8000d901d46 */
[----:B------:R1:W-:Y:S04]  /*7730*/  @!P1 LDGSTS.E.BYPASS.LTC128B.128 [R199+0x2080], [R2.64], !P5 ;  /* 0x0208000002c79fae */ /* 0x0003e8000e901d46 */
[----:B------:R1:W-:Y:S04]  /*7740*/  @!P1 LDGSTS.E.BYPASS.LTC128B.128 [R199+0x2c80], [R2.64+0x40], !P4 ;  /* 0x02c8004002c79fae */ /* 0x0003e8000e101d46 */
[----:B------:R1:W-:Y:S02]  /*7750*/  @!P1 LDGSTS.E.BYPASS.LTC128B.128 [R199+0x3880], [R2.64+0x80], !P3 ;  /* 0x0388008002c79fae */ /* 0x0003e4000d901d46 */
.L_x_525:
[----:B-1-34-:R-:W-:Y:S05]  /*7760*/  BSYNC B0 ;  /* 0x0000000000007941 */ /* 0x01afea0003800000 */
.L_x_524:
[-C--:B------:R-:W-:Y:S01]  /*7770*/  HMMA.16816.F32 R4, R48, R16.reuse, RZ ;  /* 0x000000103004723c */ /* 0x080fe200000018ff */
[----:B------:R-:W0:Y:S01]  /*7780*/  LDGDEPBAR ;  /* 0x00000000000079af */ /* 0x000e220000000000 */
[----:B------:R-:W-:Y:S01]  /*7790*/  BSSY B0, `(.L_x_526) ;  /* 0x00000e7000007945 */ /* 0x000fe20003800000 */
[----:B------:R-:W-:Y:S05]  /*77a0*/  ISETP.GT.AND P0, PT, R200, R180, PT ;  /* 0x000000b4c800720c */ /* 0x000fea0003f04270 */
[C---:B------:R-:W-:Y:S08]  /*77b0*/  HMMA.16816.F32 R8, R44.reuse, R16, RZ ;  /* 0x000000102c08723c */ /* 0x040ff000000018ff */
[-C--:B------:R-:W-:Y:S08]  /*77c0*/  HMMA.16816.F32 R12, R44, R18.reuse, RZ ;  /* 0x000000122c0c723c */ /* 0x080ff000000018ff */
        /* <DEDUP_REMOVED lines=8> */
[----:B------:R-:W-:Y:S01]  /*7850*/  HMMA.16816.F32 R48, R48, R110, RZ ;  /* 0x0000006e3030723c */ /* 0x000fe200000018ff */
[----:B------:R-:W-:Y:S07]  /*7860*/  LDSM.16.M88.4 R108, [R187+0x2000] ;  /* 0x00200000bb6c783b */ /* 0x000fee0000000200 */
[-C--:B------:R-:W-:Y:S08]  /*7870*/  HMMA.16816.F32 R4, R160, R164.reuse, R4 ;  /* 0x000000a4a004723c */ /* 0x080ff00000001804 */
[C---:B------:R-:W-:Y:S08]  /*7880*/  HMMA.16816.F32 R8, R168.reuse, R164, R8 ;  /* 0x000000a4a808723c */ /* 0x040ff00000001808 */
[-C--:B------:R-:W-:Y:S08]  /*7890*/  HMMA.16816.F32 R12, R168, R166.reuse, R12 ;  /* 0x000000a6a80c723c */ /* 0x080ff0000000180c */
[C---:B------:R-:W-:Y:S01]  /*78a0*/  HMMA.16816.F32 R16, R160.reuse, R166, R16 ;  /* 0x000000a6a010723c */ /* 0x040fe20000001810 */
[----:B------:R-:W1:Y:S07]  /*78b0*/  LDSM.16.M88.4 R164, [R184+0xc00] ;  /* 0x000c0000b8a4783b */ /* 0x000e6e0000000200 */
        /* <DEDUP_REMOVED lines=24> */
[----:B------:R-:W2:Y:S07]  /*7a40*/  LDSM.16.M88.4 R168, [R188+0x3000] ;  /* 0x00300000bca8783b */ /* 0x000eae0000000200 */
        /* <DEDUP_REMOVED lines=44> */
[----:B------:R-:W3:Y:S01]  /*7d10*/  MUFU.TANH R211, R3 ;  /* 0x0000000300d37308 */ /* 0x000ee20000002400 */
[----:B-1----:R-:W-:Y:S02]  /*7d20*/  FMUL.FTZ R0, R5, c[0x0][0x320] ;  /* 0x0000c80005007a20 */ /* 0x002fe40000410000 */
[----:B------:R-:W-:Y:S07]  /*7d30*/  FMUL.FTZ R2, R11, c[0x0][0x320] ;  /* 0x0000c8000b027a20 */ /* 0x000fee0000410000 */
[----:B------:R1:W4:Y:S10]  /*7d40*/  MUFU.TANH R175, R0 ;  /* 0x0000000000af7308 */ /* 0x0003340000002400 */
[----:B------:R-:W2:Y:S01]  /*7d50*/  MUFU.TANH R210, R2 ;  /* 0x0000000200d27308 */ /* 0x000ea20000002400 */
[----:B-1----:R-:W-:Y:S09]  /*7d60*/  FMUL.FTZ R0, R6, c[0x0][0x320] ;  /* 0x0000c80006007a20 */ /* 0x002ff20000410000 */
[----:B------:R1:W1:Y:S02]  /*7d70*/  MUFU.TANH R201, R0 ;  /* 0x0000000000c97308 */ /* 0x0002640000002400 */
[----:B-1----:R-:W-:Y:S02]  /*7d80*/  FMUL.FTZ R0, R7, c[0x0][0x320] ;  /* 0x0000c80007007a20 */ /* 0x002fe40000410000 */
[----:B------:R-:W1:Y:S06]  /*7d90*/  LDSM.16.M88.4 R4, [R191] ;  /* 0x00000000bf04783b */ /* 0x000e6c0000000200 */
[----:B------:R5:W1:Y:S02]  /*7da0*/  MUFU.TANH R183, R0 ;  /* 0x0000000000b77308 */ /* 0x000a640000002400 */
[----:B-----5:R-:W-:Y:S08]  /*7db0*/  FMUL.FTZ R0, R8, c[0x0][0x320] ;  /* 0x0000c80008007a20 */ /* 0x020ff00000410000 */
[----:B------:R5:W2:Y:S01]  /*7dc0*/  MUFU.TANH R209, R0 ;  /* 0x0000000000d17308 */ /* 0x000aa20000002400 */
[-C--:B-1----:R-:W-:Y:S08]  /*7dd0*/  HMMA.16816.F32 R20, R160, R4.reuse, R20 ;  /* 0x00000004a014723c */ /* 0x082ff00000001814 */
[C---:B------:R-:W-:Y:S04]  /*7de0*/  HMMA.16816.F32 R24, R168.reuse, R4, R24 ;  /* 0x00000004a818723c */ /* 0x040fe80000001818 */
[----:B-----5:R-:W-:Y:S02]  /*7df0*/  FMUL.FTZ R0, R9, c[0x0][0x320] ;  /* 0x0000c80009007a20 */ /* 0x020fe40000410000 */
[----:B------:R-:W1:Y:S02]  /*7e00*/  LDSM.16.M88.4 R8, [R190] ;  /* 0x00000000be08783b */ /* 0x000e640000000200 */
[----:B------:R-:W-:Y:S04]  /*7e10*/  DEPBAR.LE SB0, 0x0 ;  /* 0x000080000000791a */ /* 0x000fe80000000000 */
[----:B------:R5:W1:Y:S01]  /*7e20*/  MUFU.TANH R202, R0 ;  /* 0x0000000000ca7308 */ /* 0x000a620000002400 */
[-C--:B------:R-:W-:Y:S01]  /*7e30*/  HMMA.16816.F32 R28, R168, R6.reuse, R28 ;  /* 0x00000006a81c723c */ /* 0x080fe2000000181c */
[----:B------:R-:W-:Y:S07]  /*7e40*/  BAR.SYNC.DEFER_BLOCKING 0x0 ;  /* 0x0000000000007b1d */ /* 0x000fee0000010000 */
[C---:B------:R-:W-:Y:S04]  /*7e50*/  HMMA.16816.F32 R32, R160.reuse, R6, R32 ;  /* 0x00000006a020723c */ /* 0x040fe80000001820 */
[----:B------:R-:W-:Y:S02]  /*7e60*/  FMUL.FTZ R2, R27, c[0x0][0x320] ;  /* 0x0000c8001b027a20 */ /* 0x000fe40000410000 */
[----:B------:R-:W-:Y:S02]  /*7e70*/  FMUL.FTZ R3, R26, c[0x0][0x320] ;  /* 0x0000c8001a037a20 */ /* 0x000fe40000410000 */
[----:B------:R-:W2:Y:S01]  /*7e80*/  MUFU.TANH R177, R2 ;  /* 0x0000000200b17308 */ /* 0x000ea20000002400 */
[----:B-----5:R-:W-:Y:S09]  /*7e90*/  FMUL.FTZ R0, R12, c[0x0][0x320] ;  /* 0x0000c8000c007a20 */ /* 0x020ff20000410000 */
[----:B------:R-:W2:Y:S01]  /*7ea0*/  MUFU.TANH R178, R3 ;  /* 0x0000000300b27308 */ /* 0x000ea20000002400 */
[-C--:B-1----:R-:W-:Y:S09]  /*7eb0*/  HMMA.16816.F32 R36, R160, R8.reuse, R36 ;  /* 0x00000008a024723c */ /* 0x082ff20000001824 */
[----:B------:R1:W1:Y:S01]  /*7ec0*/  MUFU.TANH R182, R0 ;  /* 0x0000000000b67308 */ /* 0x0002620000002400 */
[C---:B------:R-:W-:Y:S08]  /*7ed0*/  HMMA.16816.F32 R40, R168.reuse, R8, R40 ;  /* 0x00000008a828723c */ /* 0x040ff00000001828 */
[-C--:B------:R-:W-:Y:S08]  /*7ee0*/  HMMA.16816.F32 R44, R168, R10.reuse, R44 ;  /* 0x0000000aa82c723c */ /* 0x080ff0000000182c */
[----:B------:R-:W-:Y:S04]  /*7ef0*/  HMMA.16816.F32 R48, R160, R10, R48 ;  /* 0x0000000aa030723c */ /* 0x000fe80000001830 */
[----:B-1----:R-:W-:Y:S04]  /*7f00*/  FMUL.FTZ R0, R13, c[0x0][0x320] ;  /* 0x0000c8000d007a20 */ /* 0x002fe80000410000 */
[----:B------:R1:W1:Y:S04]  /*7f10*/  MUFU.TANH R179, R0 ;  /* 0x0000000000b37308 */ /* 0x0002680000002400 */
[----:B-1----:R-:W-:Y:S06]  /*7f20*/  FMUL.FTZ R0, R14, c[0x0][0x320] ;  /* 0x0000c8000e007a20 */ /* 0x002fec0000410000 */
        /* <DEDUP_REMOVED lines=70> */
[----:B------:R1:W1:Y:S01]  /*8390*/  MUFU.TANH R14, R0 ;  /* 0x00000000000e7308 */ /* 0x0002620000002400 */
[----:B------:R-:W-:-:S05]  /*83a0*/  @!P0 BRA `(.L_x_527) ;  /* 0x0000025000008947 */ /* 0x000fca0003800000 */
[----:B--234-:R-:W-:Y:S02]  /*83b0*/  SHF.R.S32.HI R180, RZ, 0x1f, R181 ;  /* 0x0000001fffb47819 */ /* 0x01cfe400000114b5 */
[----:B-1----:R-:W-:Y:S02]  /*83c0*/  IADD3 R0, R200, -0x1, RZ ;  /* 0xffffffffc8007810 */ /* 0x002fe40007ffe0ff */
[----:B------:R-:W-:Y:S02]  /*83d0*/  LEA.HI R180, R180, R181, RZ, 0x2 ;  /* 0x000000b5b4b47211 */ /* 0x000fe400078f10ff */
[----:B------:R-:W-:Y:S02]  /*83e0*/  SHF.R.S32.HI R2, RZ, 0x1f, R0 ;  /* 0x0000001fff027819 */ /* 0x000fe40000011400 */
[----:B------:R-:W-:Y:S03]  /*83f0*/  SHF.R.S32.HI R180, RZ, 0x2, R180 ;  /* 0x00000002ffb47819 */ /* 0x000fe600000114b4 */
[----:B------:R-:W-:Y:S01]  /*8400*/  IMAD R5, R2, c[0x0][0x1e0], RZ ;  /* 0x0000780002057a24 */ /* 0x000fe200078e02ff */
[----:B------:R-:W-:Y:S01]  /*8410*/  IADD3 R4, -R180, 0x30, RZ ;  /* 0x00000030b4047810 */ /* 0x000fe20007ffe1ff */
[----:B------:R-:W-:Y:S03]  /*8420*/  IMAD.WIDE.U32 R2, R0, c[0x0][0x1e0], RZ ;  /* 0x0000780000027a25 */ /* 0x000fe600078e00ff */
[----:B------:R-:W-:Y:S01]  /*8430*/  ISETP.GE.AND P0, PT, R4, 0x21, PT ;  /* 0x000000210400780c */ /* 0x000fe20003f06270 */
[----:B------:R-:W-:Y:S04]  /*8440*/  IMAD R0, R0, c[0x0][0x1e4], R5 ;  /* 0x0000790000007a24 */ /* 0x000fe800078e0205 */
[----:B------:R-:W-:Y:S02]  /*8450*/  IMAD.IADD R0, R3, 0x1, R0 ;  /* 0x0000000103007824 */ /* 0x000fe400078e0200 */
[----:B------:R-:W-:Y:S04]  /*8460*/  IMAD.WIDE.U32 R2, R2, 0x30, RZ ;  /* 0x0000003002027825 */ /* 0x000fe800078e00ff */
[----:B------:R-:W-:Y:S02]  /*8470*/  IMAD R0, R0, 0x30, RZ ;  /* 0x0000003000007824 */ /* 0x000fe400078e02ff */
[----:B------:R-:W-:Y:S02]  /*8480*/  @P0 IMAD.MOV.U32 R6, RZ, RZ, c[0x0][0x1e0] ;  /* 0x00007800ff060624 */ /* 0x000fe400078e00ff */
[----:B------:R-:W-:Y:S02]  /*8490*/  @P0 IMAD.MOV.U32 R5, RZ, RZ, c[0x0][0x1e4] ;  /* 0x00007900ff050624 */ /* 0x000fe400078e00ff */
[----:B------:R-:W-:Y:S01]  /*84a0*/  IMAD.IADD R0, R3, 0x1, R0 ;  /* 0x0000000103007824 */ /* 0x000fe200078e0200 */
[C---:B------:R-:W-:Y:S04]  /*84b0*/  @P0 LEA R3, P1, R6.reuse, R2, 0x5 ;  /* 0x0000000206030211 */ /* 0x040fe800078228ff */
[----:B------:R-:W-:Y:S02]  /*84c0*/  @P0 LEA.HI.X R6, R6, R0, R5, 0x5, P1 ;  /* 0x0000000006060211 */ /* 0x000fe400008f2c05 */
[----:B------:R-:W-:Y:S11]  /*84d0*/  ISETP.GE.AND P1, PT, R4, 0x1, PT ;  /* 0x000000010400780c */ /* 0x000ff60003f26270 */
[----:B------:R-:W-:Y:S02]  /*84e0*/  @!UPT UIADD3 URZ, URZ, URZ, URZ ;  /* 0x0000003f3f3ff290 */ /* 0x000fe4000fffe03f */
[----:B------:R-:W-:Y:S05]  /*84f0*/  @P1 IADD3 R2, P2, R246, R2, RZ ;  /* 0x00000002f6021210 */ /* 0x000fea0007f5e0ff */
[----:B------:R-:W-:Y:S01]  /*8500*/  @P1 IMAD.X R0, R0, 0x1, R252, P2 ;  /* 0x0000000100001824 */ /* 0x000fe200010e06fc */
[C---:B------:R-:W-:Y:S04]  /*8510*/  @P1 LEA R4, P2, R2.reuse, c[0x0][0x1c8], 0x1 ;  /* 0x0000720002041a11 */ /* 0x040fe800078408ff */
[----:B------:R-:W-:Y:S02]  /*8520*/  @P1 LEA.HI.X R5, R2, c[0x0][0x1cc], R0, 0x1, P2 ;  /* 0x0000730002051a11 */ /* 0x000fe400010f0c00 */
[----:B------:R-:W-:Y:S03]  /*8530*/  @P0 IADD3 R0, P2, R3, R246, RZ ;  /* 0x000000f603000210 */ /* 0x000fe60007f5e0ff */
[----:B------:R-:W-:Y:S01]  /*8540*/  @!PT LDS RZ, [RZ] ;  /* 0x00000000fffff984 */ /* 0x000fe20000000800 */
[----:B------:R-:W-:Y:S01]  /*8550*/  @!PT LDS RZ, [RZ] ;  /* 0x00000000fffff984 */ /* 0x000fe20000000800 */
[----:B------:R-:W-:Y:S01]  /*8560*/  @!PT LDS RZ, [RZ] ;  /* 0x00000000fffff984 */ /* 0x000fe20000000800 */
[----:B------:R1:W-:Y:S02]  /*8570*/  @P1 LDGSTS.E.BYPASS.LTC128B.128 [R199+0x3c80], [R4.64], !P5 ;  /* 0x03c8000004c71fae */ /* 0x0003e4000e901d46 */
[----:B------:R-:W-:Y:S01]  /*8580*/  @P0 IMAD.X R3, R6, 0x1, R252, P2 ;  /* 0x0000000106030824 */ /* 0x000fe200010e06fc */
[C---:B------:R-:W-:Y:S01]  /*8590*/  @P0 LEA R2, P2, R0.reuse, c[0x0][0x1c8], 0x1 ;  /* 0x0000720000020a11 */ /* 0x040fe200078408ff */
[----:B------:R1:W-:Y:S03]  /*85a0*/  @P1 LDGSTS.E.BYPASS.LTC128B.128 [R199+0x4880], [R4.64+0x40], !P4 ;  /* 0x0488004004c71fae */ /* 0x0003e6000e101d46 */
[----:B------:R-:W-:Y:S01]  /*85b0*/  @P0 LEA.HI.X R3, R0, c[0x0][0x1cc], R3, 0x1, P2 ;  /* 0x0000730000030a11 */ /* 0x000fe200010f0c03 */
[----:B------:R1:W-:Y:S04]  /*85c0*/  @P1 LDGSTS.E.BYPASS.LTC128B.128 [R199+0x5480], [R4.64+0x80], !P3 ;  /* 0x0548008004c71fae */ /* 0x0003e8000d901d46 */
[----:B------:R1:W-:Y:S04]  /*85d0*/  @P0 LDGSTS.E.BYPASS.LTC128B.128 [R199+0x4480], [R2.64], !P5 ;  /* 0x0448000002c70fae */ /* 0x0003e8000e901d46 */
[----:B------:R1:W-:Y:S04]  /*85e0*/  @P0 LDGSTS.E.BYPASS.LTC128B.128 [R199+0x5080], [R2.64+0x40], !P4 ;  /* 0x0508004002c70fae */ /* 0x0003e8000e101d46 */
[----:B------:R1:W-:Y:S02]  /*85f0*/  @P0 LDGSTS.E.BYPASS.LTC128B.128 [R199+0x5c80], [R2.64+0x80], !P3 ;  /* 0x05c8008002c70fae */ /* 0x0003e4000d901d46 */
.L_x_527:
[----:B--234-:R-:W-:Y:S05]  /*8600*/  BSYNC B0 ;  /* 0x0000000000007941 */ /* 0x01cfea0003800000 */
.L_x_526:
[----:B-1----:R-:W2:Y:S01]  /*8610*/  LDL R2, [R1+0x18] ;  /* 0x0000180001027983 */ /* 0x002ea20000100800 */
[----:B------:R-:W-:Y:S01]  /*8620*/  IMAD.MOV.U32 R3, RZ, RZ, c[0x0][0x2c4] ;  /* 0x0000b100ff037624 */ /* 0x000fe200078e00ff */
[----:B------:R-:W-:Y:S01]  /*8630*/  ULDC UR4, c[0x0][0x324] ;  /* 0x0000c90000047ab9 */ /* 0x000fe20000000800 */
[----:B------:R-:W-:Y:S01]  /*8640*/  IMAD.MOV.U32 R33, RZ, RZ, c[0x0][0x32c] ;  /* 0x0000cb00ff217624 */ /* 0x000fe200078e00ff */
[----:B------:R-:W2:Y:S01]  /*8650*/  LDL R0, [R1+0x3c] ;  /* 0x00003c0001007983 */ /* 0x000ea20000100800 */
[----:B------:R-:W-:Y:S01]  /*8660*/  ULOP3.LUT UR4, URZ, UR4, URZ, 0x33, !UPT ;  /* 0x000000043f047292 */ /* 0x000fe2000f8e333f */
[----:B------:R-:W-:Y:S02]  /*8670*/  ISETP.NE.AND P0, PT, R3, 0x1, PT ;  /* 0x000000010300780c */ /* 0x000fe40003f05270 */
[----:B------:R-:W0:Y:S01]  /*8680*/  LDGDEPBAR ;  /* 0x00000000000079af */ /* 0x000e220000000000 */
[----:B--2---:R-:W-:Y:S10]  /*8690*/  IMAD.IADD R5, R0, 0x1, R2 ;  /* 0x0000000100057824 */ /* 0x004ff400078e0202 */
[----:B------:R-:W-:Y:S05]  /*86a0*/  @P0 IMAD.HI.U32 R0, R5, c[0x0][0x2c8], RZ ;  /* 0x0000b20005000a27 */ /* 0x000fea00078e00ff */
[----:B------:R-:W-:Y:S01]  /*86b0*/  @P0 SHF.R.U32.HI R5, RZ, c[0x0][0x2cc], R0 ;  /* 0x0000b300ff050a19 */ /* 0x000fe20000011600 */
[----:B------:R-:W-:Y:S01]  /*86c0*/  IMAD R0, R200, -0x30, RZ ;  /* 0xffffffd0c8007824 */ /* 0x000fe200078e02ff */
[----:B------:R-:W-:Y:S03]  /*86d0*/  ISETP.GE.AND P0, PT, R33, 0x1, PT ;  /* 0x000000012100780c */ /* 0x000fe60003f06270 */
[----:B------:R-:W1:Y:S01]  /*86e0*/  SHFL.IDX PT, R4, R5, RZ, 0x1c1f ;  /* 0x001c1fff05047589 */ /* 0x000e6200000e0000 */
[----:B------:R-:W-:Y:S04]  /*86f0*/  IADD3 R2, -R236, 0x1, R0 ;  /* 0x00000001ec027810 */ /* 0x000fe80007ffe100 */
[----:B------:R-:W-:Y:S04]  /*8700*/  IADD3 R2, -R226, R2, R227 ;  /* 0x00000002e2027210 */ /* 0x000fe80007ffe1e3 */
[C---:B------:R-:W-:Y:S02]  /*8710*/  IADD3 R6, R2.reuse, c[0x0][0x328], RZ ;  /* 0x0000ca0002067a10 */ /* 0x040fe40007ffe0ff */
[----:B------:R-:W-:Y:S03]  /*8720*/  IADD3 R7, R2, UR4, RZ ;  /* 0x0000000402077c10 */ /* 0x000fe6000fffe0ff */
[----:B-1----:R-:W-:Y:S02]  /*8730*/  IMAD.IADD R3, R6, 0x1, R4 ;  /* 0x0000000106037824 */ /* 0x002fe400078e0204 */
[----:B------:R-:W-:Y:S01]  /*8740*/  IMAD.IADD R2, R4, 0x1, R7 ;  /* 0x0000000104027824 */ /* 0x000fe200078e0207 */
[----:B------:R-:W-:-:S05]  /*8750*/  @!P0 BRA `(.L_x_528) ;  /* 0x0000018000008947 */ /* 0x000fca0003800000 */
[----:B------:R-:W-:Y:S01]  /*8760*/  IADD3 R4, -R226, R227, R4 ;  /* 0x000000e3e2047210 */ /* 0x000fe20007ffe104 */
[----:B------:R-:W-:Y:S03]  /*8770*/  BSSY B0, `(.L_x_529) ;  /* 0x0000011000007945 */ /* 0x000fe60003800000 */
        /* <DEDUP_REMOVED lines=11> */
.L_x_530:
[----:B------:R-:W-:Y:S04]  /*8830*/  MOV R8, c[0x0][0x32c] ;  /* 0x0000cb0000087a02 */ /* 0x000fe80000000f00 */
[----:B------:R-:W-:Y:S11]  /*8840*/  ISETP.NE.AND P0, PT, R8, 0x1, PT ;  /* 0x000000010800780c */ /* 0x000ff60003f05270 */
[----:B------:R-:W-:Y:S02]  /*8850*/  @!UPT UIADD3 URZ, URZ, URZ, URZ ;  /* 0x0000003f3f3ff290 */ /* 0x000fe4000fffe03f */
[----:B------:R-:W-:Y:S05]  /*8860*/  @P0 IMAD.HI.U32 R8, R4, c[0x0][0x330], RZ ;  /* 0x0000cc0004080a27 */ /* 0x000fea00078e00ff */
[----:B------:R-:W-:Y:S02]  /*8870*/  @P0 SHF.R.U32.HI R4, RZ, c[0x0][0x334], R8 ;  /* 0x0000cd00ff040a19 */ /* 0x000fe40000011608 */
.L_x_531:
[----:B------:R-:W-:Y:S05]  /*8880*/  BSYNC B0 ;  /* 0x0000000000007941 */ /* 0x000fea0003800000 */
.L_x_529:
[----:B------:R-:W-:Y:S04]  /*8890*/  IMAD.IADD R8, R0, 0x1, -R236 ;  /* 0x0000000100087824 */ /* 0x000fe800078e0aec */
[----:B------:R-:W-:Y:S05]  /*88a0*/  IMAD R4, R4, c[0x0][0x32c], R8 ;  /* 0x0000cb0004047a24 */ /* 0x000fea00078e0208 */
[----:B------:R-:W-:Y:S02]  /*88b0*/  IADD3 R8, R4, c[0x0][0x32c], RZ ;  /* 0x0000cb0004087a10 */ /* 0x000fe40007ffe0ff */
[----:B------:R-:W-:Y:S02]  /*88c0*/  IMNMX R2, R2, R4, !PT ;  /* 0x0000000402027217 */ /* 0x000fe40007800200 */
[----:B------:R-:W-:Y:S02]  /*88d0*/  IMNMX R3, R3, R8, PT ;  /* 0x0000000803037217 */ /* 0x000fe40003800200 */
.L_x_528:
[C---:B------:R-:W-:Y:S01]  /*88e0*/  ISETP.GE.AND P0, PT, R0.reuse, 0x1, PT ;  /* 0x000000010000780c */ /* 0x040fe20003f06270 */
[----:B------:R-:W1:Y:S01]  /*88f0*/  SHFL.IDX PT, R4, R5, 0x1, 0x1c1f ;  /* 0x003c1f0005047f89 */ /* 0x000e6200000e0000 */
[----:B------:R-:W-:Y:S02]  /*8900*/  ISETP.GE.AND P1, PT, R0, 0x2, PT ;  /* 0x000000020000780c */ /* 0x000fe40003f26270 */
[----:B------:R-:W-:Y:S02]  /*8910*/  LOP3.LUT R198, R198, 0xffffffef, RZ, 0xc0, !PT ;  /* 0xffffffefc6c67812 */ /* 0x000fe400078ec0ff */
[C---:B------:R-:W-:Y:S02]  /*8920*/  ISETP.GE.AND P6, PT, R0.reuse, 0x12, PT ;  /* 0x000000120000780c */ /* 0x040fe40003fc6270 */
[C---:B------:R-:W-:Y:S02]  /*8930*/  ISETP.GE.AND P5, PT, R0.reuse, 0x19, PT ;  /* 0x000000190000780c */ /* 0x040fe40003fa6270 */
[C---:B------:R-:W-:Y:S02]  /*8940*/  ISETP.GE.AND P4, PT, R0.reuse, 0x1a, PT ;  /* 0x0000001a0000780c */ /* 0x040fe40003f86270 */
[----:B------:R-:W-:Y:S02]  /*8950*/  ISETP.GE.AND P3, PT, R0, 0x21, PT ;  /* 0x000000210000780c */ /* 0x000fe40003f66270 */
[----:B------:R-:W-:Y:S02]  /*8960*/  @P0 LOP3.LUT R198, R198, 0x10, RZ, 0xfc, !PT ;  /* 0x00000010c6c60812 */ /* 0x000fe400078efcff */
[----:B------:R-:W-:Y:S02]  /*8970*/  ISETP.GT.AND P0, PT, R2, RZ, !P0 ;  /* 0x000000ff0200720c */ /* 0x000fe40004704270 */
[----:B------:R-:W-:Y:S02]  /*8980*/  LOP3.LUT R198, R198, 0xfffffff7, RZ, 0xc0, !PT ;  /* 0xfffffff7c6c67812 */ /* 0x000fe400078ec0ff */
[C---:B------:R-:W-:Y:S02]  /*8990*/  ISETP.LT.OR P0, PT, R3.reuse, 0x1, P0 ;  /* 0x000000010300780c */ /* 0x040fe40000701670 */
[----:B------:R-:W-:Y:S02]  /*89a0*/  @P1 LOP3.LUT R198, R198, 0x8, RZ, 0xfc, !PT ;  /* 0x00000008c6c61812 */ /* 0x000fe400078efcff */
[----:B------:R-:W-:Y:S02]  /*89b0*/  FSEL R9, R176, -INF , !P0 ;  /* 0xff800000b0097808 */ /* 0x000fe40004000000 */
[----:B------:R-:W-:Y:S02]  /*89c0*/  ISETP.GT.AND P0, PT, R2, 0x1, !P1 ;  /* 0x000000010200780c */ /* 0x000fe40004f04270 */
[----:B------:R-:W-:Y:S02]  /*89d0*/  ISETP.GE.AND P1, PT, R0, 0x9, PT ;  /* 0x000000090000780c */ /* 0x000fe40003f26270 */
[----:B------:R-:W-:Y:S02]  /*89e0*/  ISETP.LT.OR P0, PT, R3, 0x2, P0 ;  /* 0x000000020300780c */ /* 0x000fe40000701670 */
[----:B------:R-:W-:Y:S02]  /*89f0*/  LOP3.LUT R198, R198, 0xfffffffb, RZ, 0xc0, !PT ;  /* 0xfffffffbc6c67812 */ /* 0x000fe400078ec0ff */
[----:B------:R-:W-:Y:S02]  /*8a00*/  FSEL R11, R175, -INF , !P0 ;  /* 0xff800000af0b7808 */ /* 0x000fe40004000000 */
[----:B------:R-:W-:Y:S02]  /*8a10*/  ISETP.GT.AND P0, PT, R2, 0x8, !P1 ;  /* 0x000000080200780c */ /* 0x000fe40004f04270 */
[----:B------:R-:W-:Y:S02]  /*8a20*/  ISETP.GE.AND P2, PT, R0, 0x22, PT ;  /* 0x000000220000780c */ /* 0x000fe40003f46270 */
[C---:B------:R-:W-:Y:S02]  /*8a30*/  ISETP.LT.OR P0, PT, R3.reuse, 0x9, P0 ;  /* 0x000000090300780c */ /* 0x040fe40000701670 */
[----:B------:R-:W-:Y:S02]  /*8a40*/  @P1 LOP3.LUT R198, R198, 0x4, RZ, 0xfc, !PT ;  /* 0x00000004c6c61812 */ /* 0x000fe400078efcff */
[----:B------:R-:W-:Y:S02]  /*8a50*/  ISETP.GE.AND P1, PT, R0, 0xa, PT ;  /* 0x0000000a0000780c */ /* 0x000fe40003f26270 */
[----:B------:R-:W-:Y:S02]  /*8a60*/  FSEL R12, R12, -INF , !P0 ;  /* 0xff8000000c0c7808 */ /* 0x000fe40004000000 */
[----:B------:R-:W-:Y:S02]  /*8a70*/  LOP3.LUT R198, R198, 0xfffffffd, RZ, 0xc0, !PT ;  /* 0xfffffffdc6c67812 */ /* 0x000fe400078ec0ff */
[----:B------:R-:W-:Y:S04]  /*8a80*/  ISETP.GT.AND P0, PT, R2, 0x9, !P1 ;  /* 0x000000090200780c */ /* 0x000fe80004f04270 */
[----:B------:R-:W-:Y:S03]  /*8a90*/  ISETP.LT.OR P0, PT, R3, 0xa, P0 ;  /* 0x0000000a0300780c */ /* 0x000fe60000701670 */
[----:B------:R-:W-:Y:S02]  /*8aa0*/  @P1 LOP3.LUT R198, R198, 0x2, RZ, 0xfc, !PT ;  /* 0x00000002c6c61812 */ /* 0x000fe400078efcff */
[----:B------:R-:W-:Y:S02]  /*8ab0*/  ISETP.GE.AND P1, PT, R0, 0x11, PT ;  /* 0x000000110000780c */ /* 0x000fe40003f26270 */
[----:B------:R-:W-:Y:S02]  /*8ac0*/  FSEL R18, R111, -INF , !P0 ;  /* 0xff8000006f127808 */ /* 0x000fe40004000000 */
[----:B------:R-:W-:Y:S02]  /*8ad0*/  ISETP.GT.AND P0, PT, R2, 0x10, !P1 ;  /* 0x000000100200780c */ /* 0x000fe40004f04270 */
[----:B------:R-:W-:Y:S02]  /*8ae0*/  LOP3.LUT R198, R198, 0xfffffffe, RZ, 0xc0, !PT ;  /* 0xfffffffec6c67812 */ /* 0x000fe400078ec0ff */
[C---:B------:R-:W-:Y:S04]  /*8af0*/  ISETP.LT.OR P0, PT, R3.reuse, 0x11, P0 ;  /* 0x000000110300780c */ /* 0x040fe80000701670 */
[----:B------:R-:W-:Y:S02]  /*8b00*/  FSEL R167, R106, -INF , !P0 ;  /* 0xff8000006aa77808 */ /* 0x000fe40004000000 */
[----:B------:R-:W-:Y:S02]  /*8b10*/  ISETP.GT.AND P0, PT, R2, 0x11, !P6 ;  /* 0x000000110200780c */ /* 0x000fe40007704270 */
[----:B------:R-:W-:Y:S02]  /*8b20*/  @P1 LOP3.LUT R198, R198, 0x1, RZ, 0xfc, !PT ;  /* 0x00000001c6c61812 */ /* 0x000fe400078efcff */
[C---:B------:R-:W-:Y:S02]  /*8b30*/  ISETP.LT.OR P0, PT, R3.reuse, 0x12, P0 ;  /* 0x000000120300780c */ /* 0x040fe40000701670 */
[----:B------:R-:W-:Y:S02]  /*8b40*/  ISETP.GE.AND P1, PT, R0, 0x29, PT ;  /* 0x000000290000780c */ /* 0x000fe40003f26270 */
[----:B------:R-:W-:Y:S02]  /*8b50*/  FSEL R166, R102, -INF , !P0 ;  /* 0xff80000066a67808 */ /* 0x000fe40004000000 */
[----:B------:R-:W-:Y:S02]  /*8b60*/  ISETP.GT.AND P0, PT, R2, 0x18, !P5 ;  /* 0x000000180200780c */ /* 0x000fe40006f04270 */
[----:B------:R-:W-:Y:S02]  /*8b70*/  LOP3.LUT R198, R198, 0xffffffdf, RZ, 0xc0, !PT ;  /* 0xffffffdfc6c67812 */ /* 0x000fe400078ec0ff */
[----:B------:R-:W-:Y:S04]  /*8b80*/  ISETP.LT.OR P0, PT, R3, 0x19, P0 ;  /* 0x000000190300780c */ /* 0x000fe80000701670 */
[----:B------:R-:W-:Y:S02]  /*8b90*/  FSEL R180, R21, -INF , !P0 ;  /* 0xff80000015b47808 */ /* 0x000fe40004000000 */
[C---:B------:R-:W-:Y:S04]  /*8ba0*/  ISETP.GT.AND P0, PT, R2.reuse, 0x19, !P4 ;  /* 0x000000190200780c */ /* 0x040fe80006704270 */
[----:B------:R-:W-:Y:S04]  /*8bb0*/  ISETP.LT.OR P0, PT, R3, 0x1a, P0 ;  /* 0x0000001a0300780c */ /* 0x000fe80000701670 */
[----:B------:R-:W-:Y:S02]  /*8bc0*/  FSEL R181, R19, -INF , !P0 ;  /* 0xff80000013b57808 */ /* 0x000fe40004000000 */
[C---:B------:R-:W-:Y:S04]  /*8bd0*/  ISETP.GT.AND P0, PT, R2.reuse, 0x20, !P3 ;  /* 0x000000200200780c */ /* 0x040fe80005f04270 */
[----:B------:R-:W-:Y:S04]  /*8be0*/  ISETP.LT.OR P0, PT, R3, 0x21, P0 ;  /* 0x000000210300780c */ /* 0x000fe80000701670 */
[----:B------:R-:W-:Y:S02]  /*8bf0*/  FSEL R205, R17, -INF , !P0 ;  /* 0xff80000011cd7808 */ /* 0x000fe40004000000 */
[----:B------:R-:W-:Y:S04]  /*8c00*/  ISETP.GT.AND P0, PT, R2, 0x21, !P2 ;  /* 0x000000210200780c */ /* 0x000fe80005704270 */
[C---:B------:R-:W-:Y:S04]  /*8c10*/  ISETP.LT.OR P0, PT, R3.reuse, 0x22, P0 ;  /* 0x000000220300780c */ /* 0x040fe80000701670 */
[----:B------:R-:W-:Y:S02]  /*8c20*/  FSEL R208, R16, -INF , !P0 ;  /* 0xff80000010d07808 */ /* 0x000fe40004000000 */
[----:B------:R-:W-:Y:S04]  /*8c30*/  ISETP.GT.AND P0, PT, R2, 0x28, !P1 ;  /* 0x000000280200780c */ /* 0x000fe80004f04270 */
[----:B------:R-:W-:Y:S04]  /*8c40*/  ISETP.LT.OR P0, PT, R3, 0x29, P0 ;  /* 0x000000290300780c */ /* 0x000fe80000701670 */
[----:B------:R-:W-:Y:S02]  /*8c50*/  FSEL R207, R13, -INF , !P0 ;  /* 0xff8000000dcf7808 */ /* 0x000fe40004000000 */
[----:B------:R-:W-:Y:S11]  /*8c60*/  ISETP.GE.AND P0, PT, R0, 0x2a, PT ;  /* 0x0000002a0000780c */ /* 0x000ff60003f06270 */
[----:B------:R-:W-:Y:S02]  /*8c70*/  @!UPT UIADD3 URZ, URZ, URZ, URZ ;  /* 0x0000003f3f3ff290 */ /* 0x000fe4000fffe03f */
[----:B------:R-:W-:Y:S02]  /*8c80*/  @P0 LOP3.LUT R198, R198, 0x20, RZ, 0xfc, !PT ;  /* 0x00000020c6c60812 */ /* 0x000fe400078efcff */
[----:B------:R-:W-:Y:S01]  /*8c90*/  ISETP.GT.AND P0, PT, R2, 0x29, !P0 ;  /* 0x000000290200780c */ /* 0x000fe20004704270 */
[--C-:B-1----:R-:W-:Y:S03]  /*8ca0*/  IMAD.IADD R2, R7, 0x1, R4.reuse ;  /* 0x0000000107027824 */ /* 0x102fe600078e0204 */
[----:B------:R-:W-:Y:S01]  /*8cb0*/  ISETP.LT.OR P0, PT, R3, 0x2a, P0 ;  /* 0x0000002a0300780c */ /* 0x000fe20000701670 */
[----:B------:R-:W-:Y:S03]  /*8cc0*/  IMAD.IADD R3, R6, 0x1, R4 ;  /* 0x0000000106037824 */ /* 0x000fe600078e0204 */
[----:B------:R-:W-:Y:S02]  /*8cd0*/  FSEL R206, R10, -INF , !P0 ;  /* 0xff8000000ace7808 */ /* 0x000fe40004000000 */
[----:B------:R-:W-:Y:S11]  /*8ce0*/  ISETP.GE.AND P0, PT, R33, 0x1, PT ;  /* 0x000000012100780c */ /* 0x000ff60003f06270 */
[----:B------:R-:W-:Y:S02]  /*8cf0*/  @!UPT UIADD3 URZ, URZ, URZ, URZ ;  /* 0x0000003f3f3ff290 */ /* 0x000fe4000fffe03f */
        /* <DEDUP_REMOVED lines=14> */
.L_x_534:
[----:B------:R-:W-:Y:S04]  /*8de0*/  MOV R8, c[0x0][0x32c] ;  /* 0x0000cb0000087a02 */ /* 0x000fe80000000f00 */
[----:B------:R-:W-:Y:S11]  /*8df0*/  ISETP.NE.AND P0, PT, R8, 0x1, PT ;  /* 0x000000010800780c */ /* 0x000ff60003f05270 */
[----:B------:R-:W-:Y:S02]  /*8e00*/  @!UPT UIADD3 URZ, URZ, URZ, URZ ;  /* 0x0000003f3f3ff290 */ /* 0x000fe4000fffe03f */
[----:B------:R-:W-:Y:S05]  /*8e10*/  @P0 IMAD.HI.U32 R8, R4, c[0x0][0x330], RZ ;  /* 0x0000cc0004080a27 */ /* 0x000fea00078e00ff */
[----:B------:R-:W-:Y:S02]  /*8e20*/  @P0 SHF.R.U32.HI R4, RZ, c[0x0][0x334], R8 ;  /* 0x0000cd00ff040a19 */ /* 0x000fe40000011608 */
.L_x_535:
[----:B------:R-:W-:Y:S05]  /*8e30*/  BSYNC B0 ;  /* 0x0000000000007941 */ /* 0x000fea0003800000 */
.L_x_533:
[----:B------:R-:W-:Y:S04]  /*8e40*/  IMAD.IADD R8, R0, 0x1, -R236 ;  /* 0x0000000100087824 */ /* 0x000fe800078e0aec */
[----:B------:R-:W-:Y:S05]  /*8e50*/  IMAD R4, R4, c[0x0][0x32c], R8 ;  /* 0x0000cb0004047a24 */ /* 0x000fea00078e0208 */
[----:B------:R-:W-:Y:S02]  /*8e60*/  IADD3 R8, R4, c[0x0][0x32c], RZ ;  /* 0x0000cb0004087a10 */ /* 0x000fe40007ffe0ff */
[----:B------:R-:W-:Y:S02]  /*8e70*/  IMNMX R2, R2, R4, !PT ;  /* 0x0000000402027217 */ /* 0x000fe40007800200 */
[----:B------:R-:W-:Y:S02]  /*8e80*/  IMNMX R3, R3, R8, PT ;  /* 0x0000000803037217 */ /* 0x000fe40003800200 */
.L_x_532:
[----:B------:R-:W-:Y:S01]  /*8e90*/  LOP3.LUT P0, RZ, R198, 0x8, RZ, 0xc0, !PT ;  /* 0x00000008c6ff7812 */ /* 0x000fe2000780c0ff */
[----:B------:R-:W1:Y:S03]  /*8ea0*/  SHFL.IDX PT, R4, R5, 0x2, 0x1c1f ;  /* 0x005c1f0005047f89 */ /* 0x000e6600000e0000 */
[----:B------:R-:W-:Y:S04]  /*8eb0*/  ISETP.GT.AND P0, PT, R2, 0x1, !P0 ;  /* 0x000000010200780c */ /* 0x000fe80004704270 */
[----:B------:R-:W-:Y:S04]  /*8ec0*/  ISETP.LT.OR P0, PT, R3, 0x2, P0 ;  /* 0x000000020300780c */ /* 0x000fe80000701670 */
[----:B------:R-:W-:Y:S02]  /*8ed0*/  FSEL R13, R183, -INF , !P0 ;  /* 0xff800000b70d7808 */ /* 0x000fe40004000000 */
[----:B------:R-:W-:Y:S04]  /*8ee0*/  LOP3.LUT P0, RZ, R198, 0x4, RZ, 0xc0, !PT ;  /* 0x00000004c6ff7812 */ /* 0x000fe8000780c0ff */
[----:B------:R-:W-:Y:S04]  /*8ef0*/  ISETP.GT.AND P0, PT, R2, 0x8, !P0 ;  /* 0x000000080200780c */ /* 0x000fe80004704270 */
[----:B------:R-:W-:Y:S04]  /*8f00*/  ISETP.LT.OR P0, PT, R3, 0x9, P0 ;  /* 0x000000090300780c */ /* 0x000fe80000701670 */
[----:B------:R-:W-:Y:S02]  /*8f10*/  FSEL R17, R165, -INF , !P0 ;  /* 0xff800000a5117808 */ /* 0x000fe40004000000 */
[----:B------:R-:W-:Y:S04]  /*8f20*/  LOP3.LUT P0, RZ, R198, 0x2, RZ, 0xc0, !PT ;  /* 0x00000002c6ff7812 */ /* 0x000fe8000780c0ff */
[----:B------:R-:W-:Y:S04]  /*8f30*/  ISETP.GT.AND P0, PT, R2, 0x9, !P0 ;  /* 0x000000090200780c */ /* 0x000fe80004704270 */
[C---:B------:R-:W-:Y:S04]  /*8f40*/  ISETP.LT.OR P0, PT, R3.reuse, 0xa, P0 ;  /* 0x0000000a0300780c */ /* 0x040fe80000701670 */
[----:B------:R-:W-:Y:S02]  /*8f50*/  FSEL R21, R164, -INF , !P0 ;  /* 0xff800000a4157808 */ /* 0x000fe40004000000 */
[----:B------:R-:W-:Y:S04]  /*8f60*/  LOP3.LUT P0, RZ, R198, 0x1, RZ, 0xc0, !PT ;  /* 0x00000001c6ff7812 */ /* 0x000fe8000780c0ff */
[C---:B------:R-:W-:Y:S04]  /*8f70*/  ISETP.GT.AND P0, PT, R2.reuse, 0x10, !P0 ;  /* 0x000000100200780c */ /* 0x040fe80004704270 */
[----:B------:R-:W-:Y:S04]  /*8f80*/  ISETP.LT.OR P0, PT, R3, 0x11, P0 ;  /* 0x000000110300780c */ /* 0x000fe80000701670 */
[----:B------:R-:W-:Y:S02]  /*8f90*/  FSEL R164, R109, -INF , !P0 ;  /* 0xff8000006da47808 */ /* 0x000fe40004000000 */
[----:B------:R-:W-:Y:S04]  /*8fa0*/  ISETP.GT.AND P0, PT, R2, 0x11, !P6 ;  /* 0x000000110200780c */ /* 0x000fe80007704270 */
[C---:B------:R-:W-:Y:S04]  /*8fb0*/  ISETP.LT.OR P0, PT, R3.reuse, 0x12, P0 ;  /* 0x000000120300780c */ /* 0x040fe80000701670 */
        /* <DEDUP_REMOVED lines=14> */
[----:B------:R-:W-:Y:S04]  /*90a0*/  ISETP.LT.OR P0, PT, R3, 0x29, P0 ;  /* 0x000000290300780c */ /* 0x000fe80000701670 */
[----:B------:R-:W-:Y:S02]  /*90b0*/  FSEL R218, R15, -INF , !P0 ;  /* 0xff8000000fda7808 */ /* 0x000fe40004000000 */
[----:B------:R-:W-:Y:S04]  /*90c0*/  LOP3.LUT P0, RZ, R198, 0x10, RZ, 0xc0, !PT ;  /* 0x00000010c6ff7812 */ /* 0x000fe8000780c0ff */
[----:B------:R-:W-:Y:S04]  /*90d0*/  ISETP.GT.AND P0, PT, R2, RZ, !P0 ;  /* 0x000000ff0200720c */ /* 0x000fe80004704270 */
[----:B------:R-:W-:Y:S04]  /*90e0*/  ISETP.LT.OR P0, PT, R3, 0x1, P0 ;  /* 0x000000010300780c */ /* 0x000fe80000701670 */
[----:B------:R-:W-:Y:S02]  /*90f0*/  FSEL R10, R201, -INF , !P0 ;  /* 0xff800000c90a7808 */ /* 0x000fe40004000000 */
[----:B------:R-:W-:Y:S04]  /*9100*/  LOP3.LUT P0, RZ, R198, 0x20, RZ, 0xc0, !PT ;  /* 0x00000020c6ff7812 */ /* 0x000fe8000780c0ff */
        /* <DEDUP_REMOVED lines=21> */
.L_x_538:
[----:B------:R-:W-:Y:S04]  /*9260*/  MOV R8, c[0x0][0x32c] ;  /* 0x0000cb0000087a02 */ /* 0x000fe80000000f00 */
[----:B------:R-:W-:Y:S11]  /*9270*/  ISETP.NE.AND P0, PT, R8, 0x1, PT ;  /* 0x000000010800780c */ /* 0x000ff60003f05270 */
[----:B------:R-:W-:Y:S02]  /*9280*/  @!UPT UIADD3 URZ, URZ, URZ, URZ ;  /* 0x0000003f3f3ff290 */ /* 0x000fe4000fffe03f */
[----:B------:R-:W-:Y:S05]  /*9290*/  @P0 IMAD.HI.U32 R8, R4, c[0x0][0x330], RZ ;  /* 0x0000cc0004080a27 */ /* 0x000fea00078e00ff */
[----:B------:R-:W-:Y:S02]  /*92a0*/  @P0 SHF.R.U32.HI R4, RZ, c[0x0][0x334], R8 ;  /* 0x0000cd00ff040a19 */ /* 0x000fe40000011608 */
.L_x_539:
[----:B------:R-:W-:Y:S05]  /*92b0*/  BSYNC B0 ;  /* 0x0000000000007941 */ /* 0x000fea0003800000 */
.L_x_537:
[----:B------:R-:W-:Y:S04]  /*92c0*/  IMAD.IADD R8, R0, 0x1, -R236 ;  /* 0x0000000100087824 */ /* 0x000fe800078e0aec */
[----:B------:R-:W-:Y:S05]  /*92d0*/  IMAD R4, R4, c[0x0][0x32c], R8 ;  /* 0x0000cb0004047a24 */ /* 0x000fea00078e0208 */
[----:B------:R-:W-:Y:S02]  /*92e0*/  IADD3 R8, R4, c[0x0][0x32c], RZ ;  /* 0x0000cb0004087a10 */ /* 0x000fe40007ffe0ff */
[----:B------:R-:W-:Y:S02]  /*92f0*/  IMNMX R2, R2, R4, !PT ;  /* 0x0000000402027217 */ /* 0x000fe40007800200 */
[----:B------:R-:W-:Y:S02]  /*9300*/  IMNMX R3, R3, R8, PT ;  /* 0x0000000803037217 */ /* 0x000fe40003800200 */
.L_x_536:
[----:B------:R-:W-:Y:S01]  /*9310*/  LOP3.LUT P0, RZ, R198, 0x8, RZ, 0xc0, !PT ;  /* 0x00000008c6ff7812 */ /* 0x000fe2000780c0ff */
[----:B------:R-:W1:Y:S03]  /*9320*/  SHFL.IDX PT, R4, R5, 0x3, 0x1c1f ;  /* 0x007c1f0005047f89 */ /* 0x000e6600000e0000 */
[----:B------:R-:W-:Y:S04]  /*9330*/  ISETP.GT.AND P0, PT, R2, 0x1, !P0 ;  /* 0x000000010200780c */ /* 0x000fe80004704270 */
[C---:B------:R-:W-:Y:S04]  /*9340*/  ISETP.LT.OR P0, PT, R3.reuse, 0x2, P0 ;  /* 0x000000020300780c */ /* 0x040fe80000701670 */
[----:B------:R-:W-:Y:S02]  /*9350*/  FSEL R15, R202, -INF , !P0 ;  /* 0xff800000ca0f7808 */ /* 0x000fe40004000000 */
[----:B------:R-:W-:Y:S04]  /*9360*/  LOP3.LUT P0, RZ, R198, 0x4, RZ, 0xc0, !PT ;  /* 0x00000004c6ff7812 */ /* 0x000fe8000780c0ff */
[----:B------:R-:W-:Y:S04]  /*9370*/  ISETP.GT.AND P0, PT, R2, 0x8, !P0 ;  /* 0x000000080200780c */ /* 0x000fe80004704270 */
[C---:B------:R-:W-:Y:S04]  /*9380*/  ISETP.LT.OR P0, PT, R3.reuse, 0x9, P0 ;  /* 0x000000090300780c */ /* 0x040fe80000701670 */
        /* <DEDUP_REMOVED lines=9> */
[C---:B------:R-:W-:Y:S04]  /*9420*/  ISETP.GT.AND P0, PT, R2.reuse, 0x11, !P6 ;  /* 0x000000110200780c */ /* 0x040fe80007704270 */
        /* <DEDUP_REMOVED lines=43> */
.L_x_542:
[----:B------:R-:W-:Y:S04]  /*96e0*/  MOV R5, c[0x0][0x32c] ;  /* 0x0000cb0000057a02 */ /* 0x000fe80000000f00 */
[----:B------:R-:W-:Y:S11]  /*96f0*/  ISETP.NE.AND P0, PT, R5, 0x1, PT ;  /* 0x000000010500780c */ /* 0x000ff60003f05270 */
[----:B------:R-:W-:Y:S02]  /*9700*/  @!UPT UIADD3 URZ, URZ, URZ, URZ ;  /* 0x0000003f3f3ff290 */ /* 0x000fe4000fffe03f */
[----:B------:R-:W-:Y:S05]  /*9710*/  @P0 IMAD.HI.U32 R5, R4, c[0x0][0x330], RZ ;  /* 0x0000cc0004050a27 */ /* 0x000fea00078e00ff */
[----:B------:R-:W-:Y:S02]  /*9720*/  @P0 SHF.R.U32.HI R4, RZ, c[0x0][0x334], R5 ;  /* 0x0000cd00ff040a19 */ /* 0x000fe40000011605 */
.L_x_543:
[----:B------:R-:W-:Y:S05]  /*9730*/  BSYNC B0 ;  /* 0x0000000000007941 */ /* 0x000fea0003800000 */
.L_x_541:
[----:B------:R-:W-:Y:S04]  /*9740*/  IMAD.IADD R0, R0, 0x1, -R236 ;  /* 0x0000000100007824 */ /* 0x000fe800078e0aec */
[----:B------:R-:W-:Y:S05]  /*9750*/  IMAD R0, R4, c[0x0][0x32c], R0 ;  /* 0x0000cb0004007a24 */ /* 0x000fea00078e0200 */
[----:B------:R-:W-:Y:S02]  /*9760*/  IADD3 R4, R0, c[0x0][0x32c], RZ ;  /* 0x0000cb0000047a10 */ /* 0x000fe40007ffe0ff */
[----:B------:R-:W-:Y:S02]  /*9770*/  IMNMX R2, R2, R0, !PT ;  /* 0x0000000002027217 */ /* 0x000fe40007800200 */
[----:B------:R-:W-:Y:S02]  /*9780*/  IMNMX R3, R3, R4, PT ;  /* 0x0000000403037217 */ /* 0x000fe40003800200 */
.L_x_540:
[----:B------:R-:W-:Y:S01]  /*9790*/  LOP3.LUT P0, RZ, R198, 0x10, RZ, 0xc0, !PT ;  /* 0x00000010c6ff7812 */ /* 0x000fe2000780c0ff */
[----:B------:R-:W-:Y:S01]  /*97a0*/  LDSM.16.MT88.4 R36, [R186] ;  /* 0x00000000ba24783b */ /* 0x000fe20000004200 */
[----:B------:R-:W-:Y:S02]  /*97b0*/  FMNMX.FTZ R0, R9, R100, !PT ;  /* 0x0000006409007209 */ /* 0x000fe40007810000 */
[----:B------:R-:W-:Y:S02]  /*97c0*/  ISETP.GT.AND P0, PT, R2, RZ, !P0 ;  /* 0x000000ff0200720c */ /* 0x000fe40004704270 */
[----:B------:R-:W-:Y:S02]  /*97d0*/  FMNMX.FTZ R0, R11, R0, !PT ;  /* 0x000000000b007209 */ /* 0x000fe40007810000 */
[----:B------:R-:W-:Y:S02]  /*97e0*/  ISETP.LT.OR P0, PT, R3, 0x1, P0 ;  /* 0x000000010300780c */ /* 0x000fe40000701670 */
[----:B------:R-:W-:Y:S02]  /*97f0*/  FMNMX.FTZ R0, R12, R0, !PT ;  /* 0x000000000c007209 */ /* 0x000fe40007810000 */
[----:B------:R-:W-:Y:S02]  /*9800*/  FSEL R14, R211, -INF , !P0 ;  /* 0xff800000d30e7808 */ /* 0x000fe40004000000 */
[----:B------:R-:W-:Y:S02]  /*9810*/  LOP3.LUT P0, RZ, R198, 0x8, RZ, 0xc0, !PT ;  /* 0x00000008c6ff7812 */ /* 0x000fe4000780c0ff */
[----:B------:R-:W-:Y:S02]  /*9820*/  FMNMX.FTZ R0, R18, R0, !PT ;  /* 0x0000000012007209 */ /* 0x000fe40007810000 */
[----:B------:R-:W-:Y:S02]  /*9830*/  ISETP.GT.AND P0, PT, R2, 0x1, !P0 ;  /* 0x000000010200780c */ /* 0x000fe40004704270 */
        /* <DEDUP_REMOVED lines=21> */
[----:B------:R-:W-:Y:S01]  /*9990*/  FMNMX.FTZ R4, R13, R4, !PT ;  /* 0x000000040d047209 */ /* 0x000fe20007810000 */
[----:B------:R-:W1:Y:S01]  /*99a0*/  SHFL.BFLY PT, R6, R0, 0x2, 0x1f ;  /* 0x0c401f0000067f89 */ /* 0x000e6200000e0000 */
[----:B------:R-:W-:Y:S02]  /*99b0*/  ISETP.LT.OR P0, PT, R3, 0x11, P0 ;  /* 0x000000110300780c */ /* 0x000fe40000701670 */
[----:B------:R-:W-:Y:S02]  /*99c0*/  FMNMX.FTZ R4, R17, R4, !PT ;  /* 0x0000000411047209 */ /* 0x000fe40007810000 */
[----:B------:R-:W-:Y:S02]  /*99d0*/  FSEL R171, R178, -INF , !P0 ;  /* 0xff800000b2ab7808 */ /* 0x000fe40004000000 */
[----:B------:R-:W-:Y:S02]  /*99e0*/  ISETP.GT.AND P0, PT, R2, 0x11, !P6 ;  /* 0x000000110200780c */ /* 0x000fe40007704270 */
[----:B------:R-:W-:Y:S02]  /*99f0*/  FMNMX.FTZ R4, R21, R4, !PT ;  /* 0x0000000415047209 */ /* 0x000fe40007810000 */
        /* <DEDUP_REMOVED lines=11> */
[----:B-1----:R-:W-:Y:S02]  /*9ab0*/  FMNMX.FTZ R0, R0, R6, !PT ;  /* 0x0000000600007209 */ /* 0x002fe40007810000 */
[----:B------:R-:W-:Y:S02]  /*9ac0*/  FSEL R179, R110, -INF , !P0 ;  /* 0xff8000006eb37808 */ /* 0x000fe40004000000 */
[----:B------:R-:W-:Y:S01]  /*9ad0*/  ISETP.GT.AND P0, PT, R2, 0x20, !P3 ;  /* 0x000000200200780c */ /* 0x000fe20005f04270 */
[----:B------:R-:W1:Y:S01]  /*9ae0*/  SHFL.BFLY PT, R6, R0, 0x1, 0x1f ;  /* 0x0c201f0000067f89 */ /* 0x000e6200000e0000 */
[----:B------:R-:W-:Y:S02]  /*9af0*/  FMNMX.FTZ R4, R215, R4, !PT ;  /* 0x00000004d7047209 */ /* 0x000fe40007810000 */
[----:B------:R-:W-:Y:S02]  /*9b00*/  ISETP.LT.OR P0, PT, R3, 0x21, P0 ;  /* 0x000000210300780c */ /* 0x000fe40000701670 */
[----:B------:R-:W-:Y:S02]  /*9b10*/  FMNMX.FTZ R4, R216, R4, !PT ;  /* 0x00000004d8047209 */ /* 0x000fe40007810000 */
[----:B------:R-:W-:Y:S02]  /*9b20*/  FSEL R182, R31, -INF , !P0 ;  /* 0xff8000001fb67808 */ /* 0x000fe40004000000 */
[----:B------:R-:W-:Y:S02]  /*9b30*/  FMNMX.FTZ R4, R218, R4, !PT ;  /* 0x00000004da047209 */ /* 0x000fe40007810000 */
[----:B------:R-:W-:Y:S02]  /*9b40*/  ISETP.GT.AND P0, PT, R2, 0x21, !P2 ;  /* 0x000000210200780c */ /* 0x000fe40005704270 */
[----:B------:R-:W-:Y:S02]  /*9b50*/  FMNMX.FTZ R4, R217, R4, !PT ;  /* 0x00000004d9047209 */ /* 0x000fe40007810000 */
[C---:B------:R-:W-:Y:S02]  /*9b60*/  ISETP.LT.OR P0, PT, R3.reuse, 0x22, P0 ;  /* 0x000000220300780c */ /* 0x040fe40000701670 */
[----:B------:R-:W-:Y:S01]  /*9b70*/  LOP3.LUT P6, RZ, R198, 0x20, RZ, 0xc0, !PT ;  /* 0x00000020c6ff7812 */ /* 0x000fe200078cc0ff */
[----:B------:R-:W2:Y:S01]  /*9b80*/  SHFL.BFLY PT, R7, R4, 0x2, 0x1f ;  /* 0x0c401f0004077f89 */ /* 0x000ea200000e0000 */
[----:B------:R-:W-:Y:S02]  /*9b90*/  FSEL R183, R30, -INF , !P0 ;  /* 0xff8000001eb77808 */ /* 0x000fe40004000000 */
[----:B------:R-:W-:Y:S02]  /*9ba0*/  ISETP.GT.AND P0, PT, R2, 0x28, !P1 ;  /* 0x000000280200780c */ /* 0x000fe40004f04270 */
[----:B------:R-:W-:Y:S02]  /*9bb0*/  FMNMX.FTZ R5, R8, R103, !PT ;  /* 0x0000006708057209 */ /* 0x000fe40007810000 */
[----:B------:R-:W-:Y:S02]  /*9bc0*/  ISETP.LT.OR P0, PT, R3, 0x29, P0 ;  /* 0x000000290300780c */ /* 0x000fe40000701670 */
[----:B------:R-:W-:Y:S02]  /*9bd0*/  FMNMX.FTZ R5, R15, R5, !PT ;  /* 0x000000050f057209 */ /* 0x000fe40007810000 */
[----:B------:R-:W-:Y:S02]  /*9be0*/  FSEL R201, R26, -INF , !P0 ;  /* 0xff8000001ac97808 */ /* 0x000fe40004000000 */
[----:B------:R-:W-:Y:S02]  /*9bf0*/  ISETP.GT.AND P0, PT, R2, 0x29, !P6 ;  /* 0x000000290200780c */ /* 0x000fe40007704270 */
[----:B-1----:R-:W-:Y:S02]  /*9c00*/  FMNMX.FTZ R108, R0, R6, !PT ;  /* 0x00000006006c7209 */ /* 0x002fe40007810000 */
[----:B------:R-:W-:Y:S02]  /*9c10*/  ISETP.LT.OR P0, PT, R3, 0x2a, P0 ;  /* 0x0000002a0300780c */ /* 0x000fe40000701670 */
[----:B------:R-:W-:Y:S01]  /*9c20*/  FMNMX.FTZ R5, R16, R5, !PT ;  /* 0x0000000510057209 */ /* 0x000fe20007810000 */
[----:B------:R-:W-:Y:S01]  /*9c30*/  FMUL.FTZ R3, R108, c[0x0][0x2d0] ;  /* 0x0000b4006c037a20 */ /* 0x000fe20000410000 */
[----:B------:R-:W-:Y:S02]  /*9c40*/  FSEL R105, R32, -INF , !P0 ;  /* 0xff80000020697808 */ /* 0x000fe40004000000 */
[----:B------:R-:W-:Y:S02]  /*9c50*/  FSETP.NEU.FTZ.AND P0, PT, R108, -INF , PT ;  /* 0xff8000006c00780b */ /* 0x000fe40003f1d000 */
[----:B------:R-:W-:Y:S02]  /*9c60*/  FMNMX.FTZ R5, R19, R5, !PT ;  /* 0x0000000513057209 */ /* 0x000fe40007810000 */
[----:B------:R-:W-:Y:S02]  /*9c70*/  FSEL R109, R3, RZ, P0 ;  /* 0x000000ff036d7208 */ /* 0x000fe40000000000 */
[----:B------:R-:W-:Y:S02]  /*9c80*/  FMNMX.FTZ R5, R170, R5, !PT ;  /* 0x00000005aa057209 */ /* 0x000fe40007810000 */
[----:B--2---:R-:W-:Y:S01]  /*9c90*/  FMNMX.FTZ R0, R4, R7, !PT ;  /* 0x0000000704007209 */ /* 0x004fe20007810000 */
[--C-:B------:R-:W-:Y:S01]  /*9ca0*/  FFMA.FTZ R4, R11, c[0x0][0x2d0], -R109.reuse ;  /* 0x0000b4000b047a23 */ /* 0x100fe2000001086d */
[----:B------:R-:W-:Y:S01]  /*9cb0*/  FMNMX.FTZ R5, R169, R5, !PT ;  /* 0x00000005a9057209 */ /* 0x000fe20007810000 */
[--C-:B------:R-:W-:Y:S02]  /*9cc0*/  FFMA.FTZ R3, R9, c[0x0][0x2d0], -R109.reuse ;  /* 0x0000b40009037a23 */ /* 0x100fe4000001086d */
[----:B------:R1:W-:Y:S01]  /*9cd0*/  MUFU.EX2 R251, R4 ;  /* 0x0000000400fb7308 */ /* 0x0003e20000000800 */
[----:B------:R-:W-:Y:S04]  /*9ce0*/  FMNMX.FTZ R5, R168, R5, !PT ;  /* 0x00000005a8057209 */ /* 0x000fe80007810000 */
[----:B------:R-:W-:Y:S04]  /*9cf0*/  FMNMX.FTZ R5, R173, R5, !PT ;  /* 0x00000005ad057209 */ /* 0x000fe80007810000 */
[----:B------:R-:W-:Y:S01]  /*9d00*/  FMNMX.FTZ R5, R214, R5, !PT ;  /* 0x00000005d6057209 */ /* 0x000fe20007810000 */
[----:B------:R2:W3:Y:S03]  /*9d10*/  MUFU.EX2 R248, R3 ;  /* 0x0000000300f87308 */ /* 0x0004e60000000800 */
[----:B------:R-:W-:Y:S02]  /*9d20*/  FMNMX.FTZ R2, R213, R5, !PT ;  /* 0x00000005d5027209 */ /* 0x000fe40007810000 */
[----:B------:R-:W4:Y:S02]  /*9d30*/  SHFL.BFLY PT, R5, R0, 0x1, 0x1f ;  /* 0x0c201f0000057f89 */ /* 0x000f2400000e0000 */
[----:B------:R-:W-:Y:S04]  /*9d40*/  FMNMX.FTZ R2, R212, R2, !PT ;  /* 0x00000002d4027209 */ /* 0x000fe80007810000 */
[----:B------:R-:W-:Y:S01]  /*9d50*/  FMNMX.FTZ R2, R202, R2, !PT ;  /* 0x00000002ca027209 */ /* 0x000fe20007810000 */
[--C-:B-1----:R-:W-:Y:S04]  /*9d60*/  FFMA.FTZ R4, R12, c[0x0][0x2d0], -R109.reuse ;  /* 0x0000b4000c047a23 */ /* 0x102fe8000001086d */
[----:B------:R-:W1:Y:S01]  /*9d70*/  SHFL.BFLY PT, R6, R2, 0x2, 0x1f ;  /* 0x0c401f0002067f89 */ /* 0x000e6200000e0000 */
[----:B------:R5:W-:Y:S01]  /*9d80*/  MUFU.EX2 R249, R4 ;  /* 0x0000000400f97308 */ /* 0x000be20000000800 */
[----:B--2---:R-:W-:Y:S02]  /*9d90*/  FMNMX.FTZ R3, R14, R104, !PT ;  /* 0x000000680e037209 */ /* 0x004fe40007810000 */
[----:B---3--:R-:W-:Y:S02]  /*9da0*/  F2FP.PACK_AB R160, R251, R248 ;  /* 0x000000f8fba0723e */ /* 0x008fe400000000ff */
[----:B------:R-:W-:Y:S02]  /*9db0*/  FMNMX.FTZ R3, R20, R3, !PT ;  /* 0x0000000314037209 */ /* 0x000fe40007810000 */
[----:B----4-:R-:W-:Y:S02]  /*9dc0*/  FMNMX.FTZ R107, R0, R5, !PT ;  /* 0x00000005006b7209 */ /* 0x010fe40007810000 */
[----:B------:R-:W-:Y:S04]  /*9dd0*/  FMNMX.FTZ R3, R24, R3, !PT ;  /* 0x0000000318037209 */ /* 0x000fe80007810000 */
[----:B------:R-:W-:Y:S02]  /*9de0*/  FMNMX.FTZ R0, R25, R3, !PT ;  /* 0x0000000319007209 */ /* 0x000fe40007810000 */
[----:B------:R-:W-:Y:S02]  /*9df0*/  FSEL R3, R108, RZ, P0 ;  /* 0x000000ff6c037208 */ /* 0x000fe40000000000 */
[----:B-1----:R-:W-:Y:S02]  /*9e00*/  FMNMX.FTZ R2, R2, R6, !PT ;  /* 0x0000000602027209 */ /* 0x002fe40007810000 */
[----:B------:R-:W-:Y:S01]  /*9e10*/  FMNMX.FTZ R6, R171, R0, !PT ;  /* 0x00000000ab067209 */ /* 0x000fe20007810000 */
[C---:B------:R-:W-:Y:S01]  /*9e20*/  FMUL.FTZ R0, R107.reuse, c[0x0][0x2d0] ;  /* 0x0000b4006b007a20 */ /* 0x040fe20000410000 */
[----:B------:R-:W-:Y:S01]  /*9e30*/  FSETP.NEU.FTZ.AND P0, PT, R107, -INF , PT ;  /* 0xff8000006b00780b */ /* 0x000fe20003f1d000 */
[----:B-----5:R-:W-:Y:S01]  /*9e40*/  FFMA.FTZ R4, R18, c[0x0][0x2d0], -R109 ;  /* 0x0000b40012047a23 */ /* 0x020fe2000001086d */
[----:B------:R-:W-:Y:S01]  /*9e50*/  FMNMX.FTZ R6, R174, R6, !PT ;  /* 0x00000006ae067209 */ /* 0x000fe20007810000 */
[----:B------:R-:W1:Y:S01]  /*9e60*/  SHFL.BFLY PT, R5, R2, 0x1, 0x1f ;  /* 0x0c201f0002057f89 */ /* 0x000e6200000e0000 */
[----:B------:R-:W-:Y:S01]  /*9e70*/  FSEL R111, R0, RZ, P0 ;  /* 0x000000ff006f7208 */ /* 0x000fe20000000000 */
[----:B------:R2:W3:Y:S04]  /*9e80*/  MUFU.EX2 R28, R4 ;  /* 0x00000004001c7308 */ /* 0x0004e80000000800 */
[--C-:B------:R-:W-:Y:S06]  /*9e90*/  FFMA.FTZ R0, R10, c[0x0][0x2d0], -R111.reuse ;  /* 0x0000b4000a007a23 */ /* 0x100fec000001086f */
[----:B------:R4:W-:Y:S01]  /*9ea0*/  MUFU.EX2 R240, R0 ;  /* 0x0000000000f07308 */ /* 0x0009e20000000800 */
[----:B-1----:R-:W-:Y:S02]  /*9eb0*/  FMNMX.FTZ R106, R2, R5, !PT ;  /* 0x00000005026a7209 */ /* 0x002fe40007810000 */
[----:B--2---:R-:W-:Y:S01]  /*9ec0*/  FMNMX.FTZ R4, R172, R6, !PT ;  /* 0x00000006ac047209 */ /* 0x004fe20007810000 */
[--C-:B------:R-:W-:Y:S01]  /*9ed0*/  FFMA.FTZ R6, R21, c[0x0][0x2d0], -R111.reuse ;  /* 0x0000b40015067a23 */ /* 0x100fe2000001086f */
[----:B------:R-:W-:Y:S02]  /*9ee0*/  FSEL R5, R107, RZ, P0 ;  /* 0x000000ff6b057208 */ /* 0x000fe40000000000 */
[----:B------:R-:W-:Y:S03]  /*9ef0*/  FMNMX.FTZ R4, R179, R4, !PT ;  /* 0x00000004b3047209 */ /* 0x000fe60007810000 */
[----:B------:R-:W-:Y:S01]  /*9f00*/  MUFU.EX2 R27, R6 ;  /* 0x00000006001b7308 */ /* 0x000fe20000000800 */
[----:B------:R-:W-:Y:S02]  /*9f10*/  FSETP.NEU.FTZ.AND P0, PT, R106, -INF , PT ;  /* 0xff8000006a00780b */ /* 0x000fe40003f1d000 */
[----:B---3--:R-:W-:Y:S02]  /*9f20*/  F2FP.PACK_AB R162, R28, R249 ;  /* 0x000000f91ca2723e */ /* 0x008fe400000000ff */
[----:B----4-:R-:W-:Y:S01]  /*9f30*/  FMNMX.FTZ R0, R182, R4, !PT ;  /* 0x00000004b6007209 */ /* 0x010fe20007810000 */
[--C-:B------:R-:W-:Y:S03]  /*9f40*/  FFMA.FTZ R4, R13, c[0x0][0x2d0], -R111.reuse ;  /* 0x0000b4000d047a23 */ /* 0x100fe6000001086f */
[----:B------:R-:W-:Y:S01]  /*9f50*/  FMNMX.FTZ R0, R183, R0, !PT ;  /* 0x00000000b7007209 */ /* 0x000fe20007810000 */
[----:B------:R1:W2:Y:S03]  /*9f60*/  MUFU.EX2 R241, R4 ;  /* 0x0000000400f17308 */ /* 0x0002a60000000800 */
[----:B------:R-:W-:Y:S04]  /*9f70*/  FMNMX.FTZ R0, R201, R0, !PT ;  /* 0x00000000c9007209 */ /* 0x000fe80007810000 */
[----:B------:R-:W-:Y:S05]  /*9f80*/  FMNMX.FTZ R0, R105, R0, !PT ;  /* 0x0000000069007209 */ /* 0x000fea0007810000 */
[----:B------:R-:W3:Y:S01]  /*9f90*/  SHFL.BFLY PT, R2, R0, 0x2, 0x1f ;  /* 0x0c401f0000027f89 */ /* 0x000ee200000e0000 */
[----:B-1----:R-:W-:Y:S01]  /*9fa0*/  FFMA.FTZ R4, R17, c[0x0][0x2d0], -R111 ;  /* 0x0000b40011047a23 */ /* 0x002fe2000001086f */
[----:B--2---:R-:W-:Y:S03]  /*9fb0*/  F2FP.PACK_AB R161, R241, R240 ;  /* 0x000000f0f1a1723e */ /* 0x004fe600000000ff */
[----:B------:R1:W2:Y:S02]  /*9fc0*/  MUFU.EX2 R242, R4 ;  /* 0x0000000400f27308 */ /* 0x0002a40000000800 */
[----:B-1----:R-:W-:Y:S01]  /*9fd0*/  FMUL.FTZ R4, R106, c[0x0][0x2d0] ;  /* 0x0000b4006a047a20 */ /* 0x002fe20000410000 */
[----:B--2---:R-:W-:Y:S04]  /*9fe0*/  F2FP.PACK_AB R163, R27, R242 ;  /* 0x000000f21ba3723e */ /* 0x004fe800000000ff */
[----:B------:R-:W-:Y:S05]  /*9ff0*/  FSEL R110, R4, RZ, P0 ;  /* 0x000000ff046e7208 */ /* 0x000fea0000000000 */
[--C-:B------:R-:W-:Y:S04]  /*a000*/  FFMA.FTZ R4, R8, c[0x0][0x2d0], -R110.reuse ;  /* 0x0000b40008047a23 */ /* 0x100fe8000001086e */
[----:B------:R1:W-:Y:S02]  /*a010*/  MUFU.EX2 R237, R4 ;  /* 0x0000000400ed7308 */ /* 0x0003e40000000800 */
[--C-:B-1----:R-:W-:Y:S08]  /*a020*/  FFMA.FTZ R4, R15, c[0x0][0x2d0], -R110.reuse ;  /* 0x0000b4000f047a23 */ /* 0x102ff0000001086e */
[----:B------:R3:W-:Y:S02]  /*a030*/  MUFU.EX2 R239, R4 ;  /* 0x0000000400ef7308 */ /* 0x0007e40000000800 */
[----:B---3--:R-:W-:Y:S01]  /*a040*/  FMNMX.FTZ R4, R0, R2, !PT ;  /* 0x0000000200047209 */ /* 0x008fe20007810000 */
[--C-:B------:R-:W-:Y:S02]  /*a050*/  FFMA.FTZ R0, R16, c[0x0][0x2d0], -R110.reuse ;  /* 0x0000b40010007a23 */ /* 0x100fe4000001086e */
[----:B------:R-:W-:Y:S05]  /*a060*/  FADD.FTZ R2, -R5, R101 ;  /* 0x0000006505027221 */ /* 0x000fea0000010100 */
[----:B------:R1:W-:Y:S01]  /*a070*/  MUFU.EX2 R250, R0 ;  /* 0x0000000000fa7308 */ /* 0x0003e20000000800 */
[----:B------:R-:W2:Y:S01]  /*a080*/  SHFL.BFLY PT, R6, R4, 0x1, 0x1f ;  /* 0x0c201f0004067f89 */ /* 0x000ea200000e0000 */
[----:B------:R-:W-:Y:S02]  /*a090*/  FMUL.FTZ R2, R2, c[0x0][0x2d0] ;  /* 0x0000b40002027a20 */ /* 0x000fe40000410000 */
[----:B-1----:R-:W-:Y:S01]  /*a0a0*/  FFMA.FTZ R0, R19, c[0x0][0x2d0], -R110 ;  /* 0x0000b40013007a23 */ /* 0x002fe2000001086e */
[----:B--2---:R-:W-:Y:S05]  /*a0b0*/  FMNMX.FTZ R102, R4, R6, !PT ;  /* 0x0000000604667209 */ /* 0x004fea0007810000 */
[----:B------:R1:W-:Y:S01]  /*a0c0*/  MUFU.EX2 R29, R0 ;  /* 0x00000000001d7308 */ /* 0x0003e20000000800 */
[----:B------:R-:W-:Y:S02]  /*a0d0*/  FMUL.FTZ R4, R102, c[0x0][0x2d0] ;  /* 0x0000b40066047a20 */ /* 0x000fe40000410000 */
[----:B-1----:R-:W-:Y:S07]  /*a0e0*/  FADD.FTZ R0, -R3, R100 ;  /* 0x0000006403007221 */ /* 0x002fee0000010100 */
[----:B------:R-:W1:Y:S01]  /*a0f0*/  MUFU.EX2 R3, R2 ;  /* 0x0000000200037308 */ /* 0x000e620000000800 */
[----:B------:R-:W-:Y:S09]  /*a100*/  FMUL.FTZ R0, R0, c[0x0][0x2d0] ;  /* 0x0000b40000007a20 */ /* 0x000ff20000410000 */
[----:B------:R2:W3:Y:S01]  /*a110*/  MUFU.EX2 R100, R0 ;  /* 0x0000000000647308 */ /* 0x0004e20000000800 */
[----:B-1----:R-:W-:Y:S01]  /*a120*/  FMUL.FTZ R6, R3, R114 ;  /* 0x0000007203067220 */ /* 0x002fe20000410000 */
[----:B------:R-:W-:Y:S01]  /*a130*/  F2FP.PACK_AB R114, R29, R250 ;  /* 0x000000fa1d72723e */ /* 0x000fe200000000ff */
[C---:B------:R-:W-:Y:S02]  /*a140*/  FMUL.FTZ R7, R3.reuse, R115 ;  /* 0x0000007303077220 */ /* 0x040fe40000410000 */
[C---:B------:R-:W-:Y:S02]  /*a150*/  FMUL.FTZ R18, R3.reuse, R126 ;  /* 0x0000007e03127220 */ /* 0x040fe40000410000 */
[C---:B------:R-:W-:Y:S02]  /*a160*/  FMUL.FTZ R19, R3.reuse, R127 ;  /* 0x0000007f03137220 */ /* 0x040fe40000410000 */
[----:B------:R-:W-:Y:S01]  /*a170*/  FMUL.FTZ R34, R3, R142 ;  /* 0x0000008e03227220 */ /* 0x000fe20000410000 */
[----:B--2---:R-:W-:Y:S01]  /*a180*/  FSEL R0, R106, RZ, P0 ;  /* 0x000000ff6a007208 */ /* 0x004fe20000000000 */
[----:B---3--:R-:W-:Y:S01]  /*a190*/  FMUL.FTZ R17, R100, R125 ;  /* 0x0000007d64117220 */ /* 0x008fe20000410000 */
[----:B------:R-:W-:Y:S01]  /*a1a0*/  FSETP.NEU.FTZ.AND P0, PT, R102, -INF , PT ;  /* 0xff8000006600780b */ /* 0x000fe20003f1d000 */
[----:B------:R-:W-:Y:S02]  /*a1b0*/  FMUL.FTZ R16, R100, R124 ;  /* 0x0000007c64107220 */ /* 0x000fe40000410000 */
[----:B------:R-:W-:Y:S01]  /*a1c0*/  FADD.FTZ R0, -R0, R103 ;  /* 0x0000006700007221 */ /* 0x000fe20000010100 */
[----:B------:R-:W-:Y:S01]  /*a1d0*/  FSEL R101, R4, RZ, P0 ;  /* 0x000000ff04657208 */ /* 0x000fe20000000000 */
[----:B------:R-:W-:Y:S02]  /*a1e0*/  FFMA.FTZ R103, R167, c[0x0][0x2d0], -R109 ;  /* 0x0000b400a7677a23 */ /* 0x000fe4000001086d */
[----:B------:R-:W-:Y:S02]  /*a1f0*/  FMUL.FTZ R0, R0, c[0x0][0x2d0] ;  /* 0x0000b40000007a20 */ /* 0x000fe40000410000 */
[----:B------:R1:W-:Y:S01]  /*a200*/  MUFU.EX2 R234, R103 ;  /* 0x0000006700ea7308 */ /* 0x0003e20000000800 */
[--C-:B------:R-:W-:Y:S02]  /*a210*/  FFMA.FTZ R5, R24, c[0x0][0x2d0], -R101.reuse ;  /* 0x0000b40018057a23 */ /* 0x100fe40000010865 */
[----:B------:R-:W-:Y:S02]  /*a220*/  FFMA.FTZ R4, R25, c[0x0][0x2d0], -R101 ;  /* 0x0000b40019047a23 */ /* 0x000fe40000010865 */
[C---:B------:R-:W-:Y:S02]  /*a230*/  FMUL.FTZ R32, R100.reuse, R140 ;  /* 0x0000008c64207220 */ /* 0x040fe40000410000 */
[C---:B------:R-:W-:Y:S02]  /*a240*/  FMUL.FTZ R33, R100.reuse, R141 ;  /* 0x0000008d64217220 */ /* 0x040fe40000410000 */
[C---:B------:R-:W-:Y:S01]  /*a250*/  FMUL.FTZ R35, R3.reuse, R143 ;  /* 0x0000008f03237220 */ /* 0x040fe20000410000 */
[----:B------:R2:W3:Y:S01]  /*a260*/  MUFU.EX2 R2, R0 ;  /* 0x0000000000027308 */ /* 0x0004e20000000800 */
[C---:B------:R-:W-:Y:S01]  /*a270*/  FMUL.FTZ R48, R100.reuse, R156 ;  /* 0x0000009c64307220 */ /* 0x040fe20000410000 */
[----:B------:R-:W-:Y:S01]  /*a280*/  LDSM.16.MT88.4 R140, [R186+0x800] ;  /* 0x00080000ba8c783b */ /* 0x000fe20000004200 */
[C---:B------:R-:W-:Y:S02]  /*a290*/  FMUL.FTZ R49, R100.reuse, R157 ;  /* 0x0000009d64317220 */ /* 0x040fe40000410000 */
[C---:B------:R-:W-:Y:S02]  /*a2a0*/  FMUL.FTZ R50, R3.reuse, R158 ;  /* 0x0000009e03327220 */ /* 0x040fe40000410000 */
[C---:B------:R-:W-:Y:S02]  /*a2b0*/  FMUL.FTZ R51, R3.reuse, R159 ;  /* 0x0000009f03337220 */ /* 0x040fe40000410000 */
[C---:B------:R-:W-:Y:S01]  /*a2c0*/  FMUL.FTZ R52, R100.reuse, R52 ;  /* 0x0000003464347220 */ /* 0x040fe20000410000 */
[----:B------:R4:W-:Y:S01]  /*a2d0*/  MUFU.EX2 R244, R5 ;  /* 0x0000000500f47308 */ /* 0x0009e20000000800 */
[----:B------:R-:W-:Y:S01]  /*a2e0*/  FMUL.FTZ R53, R100, R53 ;  /* 0x0000003564357220 */ /* 0x000fe20000410000 */
[----:B------:R-:W-:Y:S01]  /*a2f0*/  LDSM.16.MT88.4 R156, [R185+0x1400] ;  /* 0x00140000b99c783b */ /* 0x000fe20000004200 */
[C---:B------:R-:W-:Y:S02]  /*a300*/  FMUL.FTZ R54, R3.reuse, R54 ;  /* 0x0000003603367220 */ /* 0x040fe40000410000 */
[----:B-1----:R-:W-:Y:S02]  /*a310*/  FFMA.FTZ R103, R166, c[0x0][0x2d0], -R109 ;  /* 0x0000b400a6677a23 */ /* 0x002fe4000001086d */
[C---:B------:R-:W-:Y:S02]  /*a320*/  FMUL.FTZ R55, R3.reuse, R55 ;  /* 0x0000003703377220 */ /* 0x040fe40000410000 */
[C---:B------:R-:W-:Y:S01]  /*a330*/  FMUL.FTZ R64, R100.reuse, R64 ;  /* 0x0000004064407220 */ /* 0x040fe20000410000 */
[----:B------:R1:W-:Y:S01]  /*a340*/  MUFU.EX2 R235, R103 ;  /* 0x0000006700eb7308 */ /* 0x0003e20000000800 */
[----:B------:R-:W-:Y:S02]  /*a350*/  FMUL.FTZ R65, R100, R65 ;  /* 0x0000004164417220 */ /* 0x000fe40000410000 */
[C---:B------:R-:W-:Y:S02]  /*a360*/  FMUL.FTZ R66, R3.reuse, R66 ;  /* 0x0000004203427220 */ /* 0x040fe40000410000 */
[----:B--2---:R-:W-:Y:S02]  /*a370*/  FFMA.FTZ R0, R14, c[0x0][0x2d0], -R101 ;  /* 0x0000b4000e007a23 */ /* 0x004fe40000010865 */
[C---:B---3--:R-:W-:Y:S02]  /*a380*/  FMUL.FTZ R8, R2.reuse, R116 ;  /* 0x0000007402087220 */ /* 0x048fe40000410000 */
[C---:B------:R-:W-:Y:S01]  /*a390*/  FMUL.FTZ R9, R2.reuse, R117 ;  /* 0x0000007502097220 */ /* 0x040fe20000410000 */
[----:B------:R2:W-:Y:S01]  /*a3a0*/  MUFU.EX2 R238, R0 ;  /* 0x0000000000ee7308 */ /* 0x0005e20000000800 */
[C---:B------:R-:W-:Y:S02]  /*a3b0*/  FMUL.FTZ R12, R2.reuse, R120 ;  /* 0x00000078020c7220 */ /* 0x040fe40000410000 */
[----:B------:R-:W-:Y:S02]  /*a3c0*/  FMUL.FTZ R13, R2, R121 ;  /* 0x00000079020d7220 */ /* 0x000fe40000410000 */
[----:B----4-:R-:W-:Y:S02]  /*a3d0*/  FMUL.FTZ R5, R100, R113 ;  /* 0x0000007164057220 */ /* 0x010fe40000410000 */
[C---:B------:R-:W-:Y:S02]  /*a3e0*/  FMUL.FTZ R24, R2.reuse, R132 ;  /* 0x0000008402187220 */ /* 0x040fe40000410000 */
[C---:B------:R-:W-:Y:S01]  /*a3f0*/  FMUL.FTZ R25, R2.reuse, R133 ;  /* 0x0000008502197220 */ /* 0x040fe20000410000 */
[----:B------:R-:W3:Y:S01]  /*a400*/  MUFU.EX2 R245, R4 ;  /* 0x0000000400f57308 */ /* 0x000ee20000000800 */
[C---:B------:R-:W-:Y:S02]  /*a410*/  FMUL.FTZ R40, R2.reuse, R148 ;  /* 0x0000009402287220 */ /* 0x040fe40000410000 */
[----:B------:R-:W-:Y:S02]  /*a420*/  FMUL.FTZ R41, R2, R149 ;  /* 0x0000009502297220 */ /* 0x000fe40000410000 */
[----:B-1----:R-:W-:Y:S02]  /*a430*/  FFMA.FTZ R103, R164, c[0x0][0x2d0], -R111 ;  /* 0x0000b400a4677a23 */ /* 0x002fe4000001086f */
[C---:B------:R-:W-:Y:S02]  /*a440*/  FMUL.FTZ R44, R2.reuse, R152 ;  /* 0x00000098022c7220 */ /* 0x040fe40000410000 */
[C---:B------:R-:W-:Y:S01]  /*a450*/  FMUL.FTZ R45, R2.reuse, R153 ;  /* 0x00000099022d7220 */ /* 0x040fe20000410000 */
[----:B------:R1:W-:Y:S01]  /*a460*/  MUFU.EX2 R233, R103 ;  /* 0x0000006700e97308 */ /* 0x0003e20000000800 */
[C---:B------:R-:W-:Y:S02]  /*a470*/  FMUL.FTZ R56, R2.reuse, R56 ;  /* 0x0000003802387220 */ /* 0x040fe40000410000 */
[----:B------:R-:W-:Y:S02]  /*a480*/  FMUL.FTZ R57, R2, R57 ;  /* 0x0000003902397220 */ /* 0x000fe40000410000 */
[----:B--2---:R-:W-:Y:S02]  /*a490*/  FFMA.FTZ R0, R20, c[0x0][0x2d0], -R101 ;  /* 0x0000b40014007a23 */ /* 0x004fe40000010865 */
[----:B------:R-:W2:Y:S01]  /*a4a0*/  LDSM.16.MT88.4 R20, [R185] ;  /* 0x00000000b914783b */ /* 0x000ea20000004200 */
[C---:B------:R-:W-:Y:S02]  /*a4b0*/  FMUL.FTZ R60, R2.reuse, R60 ;  /* 0x0000003c023c7220 */ /* 0x040fe40000410000 */
[----:B------:R4:W5:Y:S01]  /*a4c0*/  MUFU.EX2 R243, R0 ;  /* 0x0000000000f37308 */ /* 0x0009620000000800 */
[----:B------:R-:W-:Y:S02]  /*a4d0*/  FMUL.FTZ R61, R2, R61 ;  /* 0x0000003d023d7220 */ /* 0x000fe40000410000 */
[----:B------:R-:W-:Y:S01]  /*a4e0*/  FMUL.FTZ R67, R3, R67 ;  /* 0x0000004303437220 */ /* 0x000fe20000410000 */
[----:B---3--:R-:W-:Y:S01]  /*a4f0*/  F2FP.PACK_AB R115, R245, R244 ;  /* 0x000000f4f573723e */ /* 0x008fe200000000ff */
[C---:B------:R-:W-:Y:S01]  /*a500*/  FMUL.FTZ R4, R100.reuse, R112 ;  /* 0x0000007064047220 */ /* 0x040fe20000410000 */
[----:B------:R-:W-:Y:S01]  /*a510*/  F2FP.PACK_AB R112, R239, R237 ;  /* 0x000000edef70723e */ /* 0x000fe200000000ff */
[----:B------:R-:W-:Y:S02]  /*a520*/  FFMA.FTZ R124, R207, c[0x0][0x2d0], -R109 ;  /* 0x0000b400cf7c7a23 */ /* 0x000fe4000001086d */
[C---:B------:R-:W-:Y:S02]  /*a530*/  FMUL.FTZ R68, R100.reuse, R68 ;  /* 0x0000004464447220 */ /* 0x040fe40000410000 */
[----:B------:R-:W-:Y:S02]  /*a540*/  FMUL.FTZ R69, R100, R69 ;  /* 0x0000004564457220 */ /* 0x000fe40000410000 */
[----:B------:R-:W-:Y:S02]  /*a550*/  FMUL.FTZ R70, R3, R70 ;  /* 0x0000004603467220 */ /* 0x000fe40000410000 */
[----:B-1----:R-:W-:Y:S02]  /*a560*/  FFMA.FTZ R103, R165, c[0x0][0x2d0], -R111 ;  /* 0x0000b400a5677a23 */ /* 0x002fe4000001086f */
[----:B------:R-:W-:Y:S02]  /*a570*/  FMUL.FTZ R71, R3, R71 ;  /* 0x0000004703477220 */ /* 0x000fe40000410000 */
[----:B------:R1:W-:Y:S01]  /*a580*/  MUFU.EX2 R231, R103 ;  /* 0x0000006700e77308 */ /* 0x0003e20000000800 */
[C---:B------:R-:W-:Y:S02]  /*a590*/  FMUL.FTZ R72, R2.reuse, R72 ;  /* 0x0000004802487220 */ /* 0x040fe40000410000 */
[----:B------:R-:W-:Y:S01]  /*a5a0*/  FMUL.FTZ R73, R2, R73 ;  /* 0x0000004902497220 */ /* 0x000fe20000410000 */
[----:B----4-:R-:W-:Y:S01]  /*a5b0*/  FSEL R0, R102, RZ, P0 ;  /* 0x000000ff66007208 */ /* 0x010fe20000000000 */
[C---:B------:R-:W-:Y:S01]  /*a5c0*/  FMUL.FTZ R76, R2.reuse, R76 ;  /* 0x0000004c024c7220 */ /* 0x040fe20000410000 */
[----:B-----5:R-:W-:Y:S01]  /*a5d0*/  F2FP.PACK_AB R113, R243, R238 ;  /* 0x000000eef371723e */ /* 0x020fe200000000ff */
[----:B------:R-:W-:Y:S02]  /*a5e0*/  FMUL.FTZ R77, R2, R77 ;  /* 0x0000004d024d7220 */ /* 0x000fe40000410000 */
[----:B------:R-:W-:Y:S02]  /*a5f0*/  FADD.FTZ R0, -R0, R104 ;  /* 0x0000006800007221 */ /* 0x000fe40000010100 */
[----:B------:R-:W-:Y:S02]  /*a600*/  FMUL.FTZ R80, R100, R80 ;  /* 0x0000005064507220 */ /* 0x000fe40000410000 */
[----:B------:R-:W-:Y:S02]  /*a610*/  FMUL.FTZ R0, R0, c[0x0][0x2d0] ;  /* 0x0000b40000007a20 */ /* 0x000fe40000410000 */
[C---:B------:R-:W-:Y:S01]  /*a620*/  FMUL.FTZ R81, R100.reuse, R81 ;  /* 0x0000005164517220 */ /* 0x040fe20000410000 */
[-C--:B--2---:R-:W-:Y:S01]  /*a630*/  HMMA.16816.F32 R4, R160, R20.reuse, R4 ;  /* 0x00000014a004723c */ /* 0x084fe20000001804 */
[C---:B------:R-:W-:Y:S02]  /*a640*/  FMUL.FTZ R82, R3.reuse, R82 ;  /* 0x0000005203527220 */ /* 0x040fe40000410000 */
[----:B------:R-:W2:Y:S01]  /*a650*/  MUFU.EX2 R0, R0 ;  /* 0x0000000000007308 */ /* 0x000ea20000000800 */
[C---:B------:R-:W-:Y:S02]  /*a660*/  FMUL.FTZ R83, R3.reuse, R83 ;  /* 0x0000005303537220 */ /* 0x040fe40000410000 */
[----:B------:R-:W-:Y:S02]  /*a670*/  FMUL.FTZ R84, R100, R84 ;  /* 0x0000005464547220 */ /* 0x000fe40000410000 */
[--C-:B-1----:R-:W-:Y:S04]  /*a680*/  FFMA.FTZ R103, R180, c[0x0][0x2d0], -R109.reuse ;  /* 0x0000b400b4677a23 */ /* 0x102fe8000001086d */
[----:B------:R-:W-:Y:S01]  /*a690*/  FMUL.FTZ R85, R100, R85 ;  /* 0x0000005564557220 */ /* 0x000fe20000410000 */
[----:B------:R1:W-:Y:S01]  /*a6a0*/  MUFU.EX2 R230, R103 ;  /* 0x0000006700e67308 */ /* 0x0003e20000000800 */
[C---:B------:R-:W-:Y:S02]  /*a6b0*/  FMUL.FTZ R86, R3.reuse, R86 ;  /* 0x0000005603567220 */ /* 0x040fe40000410000 */
[----:B------:R-:W-:Y:S02]  /*a6c0*/  FMUL.FTZ R87, R3, R87 ;  /* 0x0000005703577220 */ /* 0x000fe40000410000 */
[----:B------:R-:W-:Y:S02]  /*a6d0*/  FFMA.FTZ R104, R181, c[0x0][0x2d0], -R109 ;  /* 0x0000b400b5687a23 */ /* 0x000fe4000001086d */
[C---:B------:R-:W-:Y:S02]  /*a6e0*/  FMUL.FTZ R88, R2.reuse, R88 ;  /* 0x0000005802587220 */ /* 0x040fe40000410000 */
[C---:B------:R-:W-:Y:S01]  /*a6f0*/  FMUL.FTZ R89, R2.reuse, R89 ;  /* 0x0000005902597220 */ /* 0x040fe20000410000 */
[----:B------:R-:W-:Y:S01]  /*a700*/  MUFU.EX2 R225, R104 ;  /* 0x0000006800e17308 */ /* 0x000fe20000000800 */
[C---:B------:R-:W-:Y:S02]  /*a710*/  FMUL.FTZ R92, R2.reuse, R92 ;  /* 0x0000005c025c7220 */ /* 0x040fe40000410000 */
[----:B------:R-:W-:Y:S02]  /*a720*/  FMUL.FTZ R93, R2, R93 ;  /* 0x0000005d025d7220 */ /* 0x000fe40000410000 */
[C---:B--2---:R-:W-:Y:S02]  /*a730*/  FMUL.FTZ R10, R0.reuse, R118 ;  /* 0x00000076000a7220 */ /* 0x044fe40000410000 */
[C---:B------:R-:W-:Y:S02]  /*a740*/  FMUL.FTZ R11, R0.reuse, R119 ;  /* 0x00000077000b7220 */ /* 0x040fe40000410000 */
[----:B------:R-:W2:Y:S01]  /*a750*/  LDSM.16.MT88.4 R116, [R185+0xc00] ;  /* 0x000c0000b974783b */ /* 0x000ea20000004200 */
[C---:B------:R-:W-:Y:S02]  /*a760*/  FMUL.FTZ R14, R0.reuse, R122 ;  /* 0x0000007a000e7220 */ /* 0x040fe40000410000 */
[C---:B------:R-:W-:Y:S02]  /*a770*/  FMUL.FTZ R15, R0.reuse, R123 ;  /* 0x0000007b000f7220 */ /* 0x040fe40000410000 */
[C---:B------:R-:W-:Y:S01]  /*a780*/  HMMA.16816.F32 R8, R112.reuse, R20, R8 ;  /* 0x000000147008723c */ /* 0x040fe20000001808 */
[----:B------:R-:W-:Y:S02]  /*a790*/  FMUL.FTZ R26, R0, R134 ;  /* 0x00000086001a7220 */ /* 0x000fe40000410000 */
[----:B------:R-:W-:Y:S01]  /*a7a0*/  LDSM.16.MT88.4 R120, [R185+0x400] ;  /* 0x00040000b978783b */ /* 0x000fe20000004200 */
[--C-:B-1----:R-:W-:Y:S02]  /*a7b0*/  FFMA.FTZ R103, R176, c[0x0][0x2d0], -R111.reuse ;  /* 0x0000b400b0677a23 */ /* 0x102fe4000001086f */
[----:B------:R-:W-:Y:S02]  /*a7c0*/  FMUL.FTZ R42, R0, R150 ;  /* 0x00000096002a7220 */ /* 0x000fe40000410000 */
[-C--:B------:R-:W-:Y:S01]  /*a7d0*/  HMMA.16816.F32 R12, R112, R22.reuse, R12 ;  /* 0x00000016700c723c */ /* 0x080fe2000000180c */
[----:B------:R-:W-:Y:S01]  /*a7e0*/  FMUL.FTZ R21, R100, R129 ;  /* 0x0000008164157220 */ /* 0x000fe20000410000 */
[----:B------:R1:W-:Y:S01]  /*a7f0*/  MUFU.EX2 R223, R103 ;  /* 0x0000006700df7308 */ /* 0x0003e20000000800 */
[----:B------:R-:W3:Y:S01]  /*a800*/  LDL.LU R129, [R1+0xc] ;  /* 0x00000c0001817983 */ /* 0x000ee20000300800 */
[C---:B------:R-:W-:Y:S02]  /*a810*/  FMUL.FTZ R43, R0.reuse, R151 ;  /* 0x00000097002b7220 */ /* 0x040fe40000410000 */
[----:B------:R-:W-:Y:S01]  /*a820*/  FMUL.FTZ R46, R0, R154 ;  /* 0x0000009a002e7220 */ /* 0x000fe20000410000 */
[----:B------:R-:W4:Y:S01]  /*a830*/  LDL.LU R132, [R1+0x8] ;  /* 0x0000080001847983 */ /* 0x000f220000300800 */
[C---:B------:R-:W-:Y:S01]  /*a840*/  HMMA.16816.F32 R16, R160.reuse, R22, R16 ;  /* 0x00000016a010723c */ /* 0x040fe20000001810 */
[----:B------:R-:W-:Y:S02]  /*a850*/  FMUL.FTZ R20, R100, R128 ;  /* 0x0000008064147220 */ /* 0x000fe40000410000 */
[----:B------:R-:W5:Y:S01]  /*a860*/  LDL.LU R133, [R1] ;  /* 0x0000000001857983 */ /* 0x000f620000300800 */
[----:B------:R-:W-:Y:S01]  /*a870*/  FMUL.FTZ R30, R0, R138 ;  /* 0x0000008a001e7220 */ /* 0x000fe20000410000 */
[----:B------:R-:W-:Y:S01]  /*a880*/  MOV R128, R29 ;  /* 0x0000001d00807202 */ /* 0x000fe20000000f00 */
[----:B------:R-:W-:Y:S01]  /*a890*/  FMUL.FTZ R29, R2, R137 ;  /* 0x00000089021d7220 */ /* 0x000fe20000410000 */
[----:B------:R-:W3:Y:S01]  /*a8a0*/  LDL.LU R134, [R1+0x4] ;  /* 0x0000040001867983 */ /* 0x000ee20000300800 */
[C---:B------:R-:W-:Y:S01]  /*a8b0*/  FMUL.FTZ R22, R3.reuse, R130 ;  /* 0x0000008203167220 */ /* 0x040fe20000410000 */
[----:B------:R-:W-:Y:S03]  /*a8c0*/  MOV R130, R28 ;  /* 0x0000001c00827202 */ /* 0x000fe60000000f00 */
[----:B------:R-:W-:Y:S01]  /*a8d0*/  FMUL.FTZ R23, R3, R131 ;  /* 0x0000008303177220 */ /* 0x000fe20000410000 */
[----:B------:R-:W-:Y:S01]  /*a8e0*/  MOV R131, R27 ;  /* 0x0000001b00837202 */ /* 0x000fe20000000f00 */
[C---:B------:R-:W-:Y:S02]  /*a8f0*/  FMUL.FTZ R47, R0.reuse, R155 ;  /* 0x0000009b002f7220 */ /* 0x040fe40000410000 */
[C---:B------:R-:W-:Y:S02]  /*a900*/  FMUL.FTZ R58, R0.reuse, R58 ;  /* 0x0000003a003a7220 */ /* 0x040fe40000410000 */
[----:B-1----:R-:W-:Y:S01]  /*a910*/  FFMA.FTZ R103, R175, c[0x0][0x2d0], -R111 ;  /* 0x0000b400af677a23 */ /* 0x002fe2000001086f */
[-C--:B------:R-:W-:Y:S01]  /*a920*/  HMMA.16816.F32 R20, R160, R36.reuse, R20 ;  /* 0x00000024a014723c */ /* 0x080fe20000001814 */
[C---:B------:R-:W-:Y:S02]  /*a930*/  FMUL.FTZ R27, R0.reuse, R135 ;  /* 0x00000087001b7220 */ /* 0x040fe40000410000 */
[----:B------:R1:W-:Y:S01]  /*a940*/  MUFU.EX2 R224, R103 ;  /* 0x0000006700e07308 */ /* 0x0003e20000000800 */
[C---:B------:R-:W-:Y:S02]  /*a950*/  FMUL.FTZ R59, R0.reuse, R59 ;  /* 0x0000003b003b7220 */ /* 0x040fe40000410000 */
[----:B------:R-:W-:Y:S02]  /*a960*/  FMUL.FTZ R62, R0, R62 ;  /* 0x0000003e003e7220 */ /* 0x000fe40000410000 */
[C---:B------:R-:W-:Y:S01]  /*a970*/  HMMA.16816.F32 R24, R112.reuse, R36, R24 ;  /* 0x000000247018723c */ /* 0x040fe20000001818 */
[----:B------:R-:W-:Y:S03]  /*a980*/  FMUL.FTZ R28, R2, R136 ;  /* 0x00000088021c7220 */ /* 0x000fe60000410000 */
[C---:B------:R-:W-:Y:S02]  /*a990*/  FMUL.FTZ R31, R0.reuse, R139 ;  /* 0x0000008b001f7220 */ /* 0x040fe40000410000 */
[----:B------:R-:W-:Y:S02]  /*a9a0*/  FMUL.FTZ R63, R0, R63 ;  /* 0x0000003f003f7220 */ /* 0x000fe40000410000 */
[C---:B------:R-:W-:Y:S03]  /*a9b0*/  FMUL.FTZ R36, R100.reuse, R144 ;  /* 0x0000009064247220 */ /* 0x040fe60000410000 */
[-C--:B------:R-:W-:Y:S01]  /*a9c0*/  HMMA.16816.F32 R28, R112, R38.reuse, R28 ;  /* 0x00000026701c723c */ /* 0x080fe2000000181c */
[----:B------:R-:W-:Y:S02]  /*a9d0*/  FMUL.FTZ R37, R100, R145 ;  /* 0x0000009164257220 */ /* 0x000fe40000410000 */
[C---:B------:R-:W-:Y:S02]  /*a9e0*/  FMUL.FTZ R74, R0.reuse, R74 ;  /* 0x0000004a004a7220 */ /* 0x040fe40000410000 */
[C---:B------:R-:W-:Y:S02]  /*a9f0*/  FMUL.FTZ R75, R0.reuse, R75 ;  /* 0x0000004b004b7220 */ /* 0x040fe40000410000 */
[----:B------:R-:W-:Y:S01]  /*aa00*/  FMUL.FTZ R78, R0, R78 ;  /* 0x0000004e004e7220 */ /* 0x000fe20000410000 */
[C---:B------:R-:W-:Y:S01]  /*aa10*/  HMMA.16816.F32 R32, R160.reuse, R38, R32 ;  /* 0x00000026a020723c */ /* 0x040fe20000001820 */
[--C-:B-1----:R-:W-:Y:S03]  /*aa20*/  FFMA.FTZ R103, R170, c[0x0][0x2d0], -R110.reuse ;  /* 0x0000b400aa677a23 */ /* 0x102fe6000001086e */
[C---:B------:R-:W-:Y:S01]  /*aa30*/  FMUL.FTZ R79, R0.reuse, R79 ;  /* 0x0000004f004f7220 */ /* 0x040fe20000410000 */
[----:B------:R1:W-:Y:S01]  /*aa40*/  MUFU.EX2 R220, R103 ;  /* 0x0000006700dc7308 */ /* 0x0003e20000000800 */
[----:B------:R-:W-:Y:S02]  /*aa50*/  FMUL.FTZ R90, R0, R90 ;  /* 0x0000005a005a7220 */ /* 0x000fe40000410000 */
[C---:B------:R-:W-:Y:S04]  /*aa60*/  FMUL.FTZ R38, R3.reuse, R146 ;  /* 0x0000009203267220 */ /* 0x040fe80000410000 */
[C---:B------:R-:W-:Y:S02]  /*aa70*/  FMUL.FTZ R39, R3.reuse, R147 ;  /* 0x0000009303277220 */ /* 0x040fe40000410000 */
[C---:B------:R-:W-:Y:S02]  /*aa80*/  FMUL.FTZ R96, R100.reuse, R96 ;  /* 0x0000006064607220 */ /* 0x040fe40000410000 */
[----:B------:R-:W-:Y:S02]  /*aa90*/  FMUL.FTZ R97, R100, R97 ;  /* 0x0000006164617220 */ /* 0x000fe40000410000 */
[C---:B------:R-:W-:Y:S01]  /*aaa0*/  FMUL.FTZ R98, R3.reuse, R98 ;  /* 0x0000006203627220 */ /* 0x040fe20000410000 */
[-C--:B--2---:R-:W-:Y:S01]  /*aab0*/  HMMA.16816.F32 R36, R160, R116.reuse, R36 ;  /* 0x00000074a024723c */ /* 0x084fe20000001824 */
[----:B------:R-:W-:Y:S02]  /*aac0*/  FMUL.FTZ R99, R3, R99 ;  /* 0x0000006303637220 */ /* 0x000fe40000410000 */
[----:B------:R-:W-:Y:S02]  /*aad0*/  FFMA.FTZ R104, R205, c[0x0][0x2d0], -R109 ;  /* 0x0000b400cd687a23 */ /* 0x000fe4000001086d */
[C---:B------:R-:W-:Y:S02]  /*aae0*/  FMUL.FTZ R91, R0.reuse, R91 ;  /* 0x0000005b005b7220 */ /* 0x040fe40000410000 */
[----:B------:R-:W-:Y:S01]  /*aaf0*/  MUFU.EX2 R210, R104 ;  /* 0x0000006800d27308 */ /* 0x000fe20000000800 */
[C---:B------:R-:W-:Y:S01]  /*ab00*/  HMMA.16816.F32 R40, R112.reuse, R116, R40 ;  /* 0x000000747028723c */ /* 0x040fe20000001828 */
[C---:B------:R-:W-:Y:S03]  /*ab10*/  FMUL.FTZ R94, R0.reuse, R94 ;  /* 0x0000005e005e7220 */ /* 0x040fe60000410000 */
[--C-:B-1----:R-:W-:Y:S02]  /*ab20*/  FFMA.FTZ R103, R169, c[0x0][0x2d0], -R110.reuse ;  /* 0x0000b400a9677a23 */ /* 0x102fe4000001086e */
[----:B------:R-:W-:Y:S02]  /*ab30*/  FMUL.FTZ R95, R0, R95 ;  /* 0x0000005f005f7220 */ /* 0x000fe40000410000 */
[-C--:B------:R-:W-:Y:S01]  /*ab40*/  HMMA.16816.F32 R44, R112, R118.reuse, R44 ;  /* 0x00000076702c723c */ /* 0x080fe2000000182c */
[----:B------:R1:W2:Y:S07]  /*ab50*/  MUFU.EX2 R221, R103 ;  /* 0x0000006700dd7308 */ /* 0x0002ae0000000800 */
[C---:B------:R-:W-:Y:S01]  /*ab60*/  HMMA.16816.F32 R48, R160.reuse, R118, R48 ;  /* 0x00000076a030723c */ /* 0x040fe20000001830 */
[----:B------:R-:W2:Y:S03]  /*ab70*/  LDSM.16.MT88.4 R116, [R186+0xc00] ;  /* 0x000c0000ba74783b */ /* 0x000ea60000004200 */
[--C-:B-1----:R-:W-:Y:S04]  /*ab80*/  FFMA.FTZ R103, R168, c[0x0][0x2d0], -R110.reuse ;  /* 0x0000b400a8677a23 */ /* 0x102fe8000001086e */
[----:B------:R1:W-:Y:S01]  /*ab90*/  MUFU.EX2 R222, R103 ;  /* 0x0000006700de7308 */ /* 0x0003e20000000800 */
[-C--:B--2---:R-:W-:Y:S03]  /*aba0*/  HMMA.16816.F32 R52, R160, R116.reuse, R52 ;  /* 0x00000074a034723c */ /* 0x084fe60000001834 */
[----:B-1----:R-:W-:Y:S05]  /*abb0*/  FFMA.FTZ R103, R173, c[0x0][0x2d0], -R110 ;  /* 0x0000b400ad677a23 */ /* 0x002fea000001086e */
[C---:B------:R-:W-:Y:S01]  /*abc0*/  HMMA.16816.F32 R56, R112.reuse, R116, R56 ;  /* 0x000000747038723c */ /* 0x040fe20000001838 */
[----:B------:R1:W-:Y:S07]  /*abd0*/  MUFU.EX2 R219, R103 ;  /* 0x0000006700db7308 */ /* 0x0003ee0000000800 */
[-C--:B------:R-:W-:Y:S08]  /*abe0*/  HMMA.16816.F32 R60, R112, R118.reuse, R60 ;  /* 0x00000076703c723c */ /* 0x080ff0000000183c */
[C---:B------:R-:W-:Y:S01]  /*abf0*/  HMMA.16816.F32 R64, R160.reuse, R118, R64 ;  /* 0x00000076a040723c */ /* 0x040fe20000001840 */
[----:B------:R-:W2:Y:S03]  /*ac00*/  LDSM.16.MT88.4 R116, [R185+0x1800] ;  /* 0x00180000b974783b */ /* 0x000ea60000004200 */
[--C-:B-1----:R-:W-:Y:S05]  /*ac10*/  FFMA.FTZ R103, R171, c[0x0][0x2d0], -R101.reuse ;  /* 0x0000b400ab677a23 */ /* 0x102fea0000010865 */
[----:B------:R-:W-:Y:S01]  /*ac20*/  LDSM.16.MT88.4 R168, [R186+0x1400] ;  /* 0x00140000baa8783b */ /* 0x000fe20000004200 */
[----:B------:R1:W-:Y:S02]  /*ac30*/  MUFU.EX2 R177, R103 ;  /* 0x0000006700b17308 */ /* 0x0003e40000000800 */
[--C-:B-1----:R-:W-:Y:S01]  /*ac40*/  FFMA.FTZ R103, R174, c[0x0][0x2d0], -R101.reuse ;  /* 0x0000b400ae677a23 */ /* 0x102fe20000010865 */
[-C--:B--2---:R-:W-:Y:S07]  /*ac50*/  HMMA.16816.F32 R68, R160, R116.reuse, R68 ;  /* 0x00000074a044723c */ /* 0x084fee0000001844 */
[----:B------:R1:W2:Y:S01]  /*ac60*/  MUFU.EX2 R176, R103 ;  /* 0x0000006700b07308 */ /* 0x0002a20000000800 */
[C---:B------:R-:W-:Y:S08]  /*ac70*/  HMMA.16816.F32 R72, R112.reuse, R116, R72 ;  /* 0x000000747048723c */ /* 0x040ff00000001848 */
[-C--:B------:R-:W-:Y:S08]  /*ac80*/  HMMA.16816.F32 R76, R112, R118.reuse, R76 ;  /* 0x00000076704c723c */ /* 0x080ff0000000184c */
[C---:B------:R-:W-:Y:S01]  /*ac90*/  HMMA.16816.F32 R80, R160.reuse, R118, R80 ;  /* 0x00000076a050723c */ /* 0x040fe20000001850 */
[----:B------:R-:W2:Y:S03]  /*aca0*/  LDSM.16.MT88.4 R116, [R186+0x1800] ;  /* 0x00180000ba74783b */ /* 0x000ea60000004200 */
[--C-:B-1----:R-:W-:Y:S04]  /*acb0*/  FFMA.FTZ R103, R172, c[0x0][0x2d0], -R101.reuse ;  /* 0x0000b400ac677a23 */ /* 0x102fe80000010865 */
[----:B------:R1:W-:Y:S01]  /*acc0*/  MUFU.EX2 R178, R103 ;  /* 0x0000006700b27308 */ /* 0x0003e20000000800 */
[----:B------:R-:W-:Y:S03]  /*acd0*/  LDSM.16.MT88.4 R172, [R185+0x2000] ;  /* 0x00200000b9ac783b */ /* 0x000fe60000004200 */
[----:B-1----:R-:W-:Y:S06]  /*ace0*/  FFMA.FTZ R103, R179, c[0x0][0x2d0], -R101 ;  /* 0x0000b400b3677a23 */ /* 0x002fec0000010865 */
[----:B------:R1:W1:Y:S01]  /*acf0*/  MUFU.EX2 R179, R103 ;  /* 0x0000006700b37308 */ /* 0x0002620000000800 */
[-C--:B--2---:R-:W-:Y:S08]  /*ad00*/  HMMA.16816.F32 R84, R160, R116.reuse, R84 ;  /* 0x00000074a054723c */ /* 0x084ff00000001854 */
[C---:B------:R-:W-:Y:S07]  /*ad10*/  HMMA.16816.F32 R88, R112.reuse, R116, R88 ;  /* 0x000000747058723c */ /* 0x040fee0000001858 */
[----:B------:R-:W-:Y:S01]  /*ad20*/  F2FP.PACK_AB R116, R221, R220 ;  /* 0x000000dcdd74723e */ /* 0x000fe200000000ff */
[-C--:B------:R-:W-:Y:S01]  /*ad30*/  HMMA.16816.F32 R92, R112, R118.reuse, R92 ;  /* 0x00000076705c723c */ /* 0x080fe2000000185c */
[----:B------:R-:W-:Y:S03]  /*ad40*/  F2FP.PACK_AB R117, R176, R177 ;  /* 0x000000b1b075723e */ /* 0x000fe600000000ff */
[--C-:B-1----:R-:W-:Y:S02]  /*ad50*/  FFMA.FTZ R103, R208, c[0x0][0x2d0], -R109.reuse ;  /* 0x0000b400d0677a23 */ /* 0x102fe4000001086d */
[----:B------:R-:W-:Y:S01]  /*ad60*/  FFMA.FTZ R109, R206, c[0x0][0x2d0], -R109 ;  /* 0x0000b400ce6d7a23 */ /* 0x000fe2000001086d */
[----:B------:R-:W-:Y:S01]  /*ad70*/  F2FP.PACK_AB R112, R235, R234 ;  /* 0x000000eaeb70723e */ /* 0x000fe200000000ff */
[----:B------:R-:W-:Y:S01]  /*ad80*/  HMMA.16816.F32 R96, R160, R118, R96 ;  /* 0x00000076a060723c */ /* 0x000fe20000001860 */
[----:B------:R-:W-:Y:S01]  /*ad90*/  F2FP.PACK_AB R113, R231, R233 ;  /* 0x000000e9e771723e */ /* 0x000fe200000000ff */
[----:B------:R-:W1:Y:S02]  /*ada0*/  MUFU.EX2 R211, R103 ;  /* 0x0000006700d37308 */ /* 0x000e640000000800 */
[----:B------:R-:W-:Y:S02]  /*adb0*/  F2FP.PACK_AB R114, R225, R230 ;  /* 0x000000e6e172723e */ /* 0x000fe400000000ff */
[----:B------:R-:W-:Y:S02]  /*adc0*/  F2FP.PACK_AB R115, R224, R223 ;  /* 0x000000dfe073723e */ /* 0x000fe400000000ff */
[----:B------:R-:W-:Y:S04]  /*add0*/  F2FP.PACK_AB R118, R219, R222 ;  /* 0x000000dedb76723e */ /* 0x000fe800000000ff */
[----:B------:R2:W-:Y:S01]  /*ade0*/  MUFU.EX2 R206, R124 ;  /* 0x0000007c00ce7308 */ /* 0x0005e20000000800 */
[-C--:B------:R-:W-:Y:S01]  /*adf0*/  HMMA.16816.F32 R4, R112, R120.reuse, R4 ;  /* 0x000000787004723c */ /* 0x080fe20000001804 */
[----:B------:R-:W-:Y:S01]  /*ae00*/  F2FP.PACK_AB R119, R179, R178 ;  /* 0x000000b2b377723e */ /* 0x000fe200000000ff */
[----:B-----5:R-:W-:Y:S06]  /*ae10*/  FFMA.FTZ R3, R3, R133, R240 ;  /* 0x0000008503037223 */ /* 0x020fec00000100f0 */
[C---:B------:R-:W-:Y:S01]  /*ae20*/  HMMA.16816.F32 R8, R116.reuse, R120, R8 ;  /* 0x000000787408723c */ /* 0x040fe20000001808 */
[----:B------:R-:W5:Y:S03]  /*ae30*/  MUFU.EX2 R207, R109 ;  /* 0x0000006d00cf7308 */ /* 0x000f660000000800 */
[----:B------:R-:W-:Y:S01]  /*ae40*/  FADD.FTZ R3, R241, R3 ;  /* 0x00000003f1037221 */ /* 0x000fe20000010000 */
[----:B-1----:R-:W-:Y:S01]  /*ae50*/  F2FP.PACK_AB R160, R211, R210 ;  /* 0x000000d2d3a0723e */ /* 0x002fe200000000ff */
[--C-:B------:R-:W-:Y:S01]  /*ae60*/  FFMA.FTZ R103, R215, c[0x0][0x2d0], -R111.reuse ;  /* 0x0000b400d7677a23 */ /* 0x100fe2000001086f */
[----:B------:R-:W-:Y:S01]  /*ae70*/  MOV R215, R128 ;  /* 0x0000008000d77202 */ /* 0x000fe20000000f00 */
[-C--:B------:R-:W-:Y:S03]  /*ae80*/  HMMA.16816.F32 R12, R116, R122.reuse, R12 ;  /* 0x0000007a740c723c */ /* 0x080fe6000000180c */
[----:B------:R1:W-:Y:S01]  /*ae90*/  MUFU.EX2 R209, R103 ;  /* 0x0000006700d17308 */ /* 0x0003e20000000800 */
[----:B--2---:R-:W-:Y:S04]  /*aea0*/  LDSM.16.MT88.4 R124, [R185+0x800] ;  /* 0x00080000b97c783b */ /* 0x004fe80000004200 */
[C---:B------:R-:W-:Y:S04]  /*aeb0*/  HMMA.16816.F32 R16, R112.reuse, R122, R16 ;  /* 0x0000007a7010723c */ /* 0x040fe80000001810 */
[----:B------:R-:W2:Y:S01]  /*aec0*/  LDSM.16.MT88.4 R120, [R186+0x400] ;  /* 0x00040000ba78783b */ /* 0x000ea20000004200 */
[----:B-----5:R-:W-:Y:S01]  /*aed0*/  F2FP.PACK_AB R162, R207, R206 ;  /* 0x000000cecfa2723e */ /* 0x020fe200000000ff */
[--C-:B-1----:R-:W-:Y:S01]  /*aee0*/  FFMA.FTZ R103, R216, c[0x0][0x2d0], -R111.reuse ;  /* 0x0000b400d8677a23 */ /* 0x102fe2000001086f */
[----:B------:R-:W-:Y:S03]  /*aef0*/  MOV R216, R131 ;  /* 0x0000008300d87202 */ /* 0x000fe60000000f00 */
[----:B------:R-:W1:Y:S01]  /*af00*/  MUFU.EX2 R208, R103 ;  /* 0x0000006700d07308 */ /* 0x000e620000000800 */
[-C--:B--2---:R-:W-:Y:S01]  /*af10*/  HMMA.16816.F32 R20, R112, R120.reuse, R20 ;  /* 0x000000787014723c */ /* 0x084fe20000001814 */
[----:B-1----:R-:W-:Y:S01]  /*af20*/  F2FP.PACK_AB R161, R208, R209 ;  /* 0x000000d1d0a1723e */ /* 0x002fe200000000ff */
[--C-:B------:R-:W-:Y:S01]  /*af30*/  FFMA.FTZ R103, R218, c[0x0][0x2d0], -R111.reuse ;  /* 0x0000b400da677a23 */ /* 0x100fe2000001086f */
[----:B------:R-:W-:Y:S01]  /*af40*/  MOV R218, R130 ;  /* 0x0000008200da7202 */ /* 0x000fe20000000f00 */
[----:B------:R-:W-:Y:S05]  /*af50*/  FFMA.FTZ R111, R217, c[0x0][0x2d0], -R111 ;  /* 0x0000b400d96f7a23 */ /* 0x000fea000001086f */
[----:B------:R1:W-:Y:S01]  /*af60*/  MUFU.EX2 R204, R103 ;  /* 0x0000006700cc7308 */ /* 0x0003e20000000800 */
[C---:B------:R-:W-:Y:S08]  /*af70*/  HMMA.16816.F32 R24, R116.reuse, R120, R24 ;  /* 0x000000787418723c */ /* 0x040ff00000001818 */
[-C--:B------:R-:W-:Y:S01]  /*af80*/  HMMA.16816.F32 R28, R116, R122.reuse, R28 ;  /* 0x0000007a741c723c */ /* 0x080fe2000000181c */
[----:B------:R-:W2:Y:S07]  /*af90*/  MUFU.EX2 R205, R111 ;  /* 0x0000006f00cd7308 */ /* 0x000eae0000000800 */
[C---:B------:R-:W-:Y:S01]  /*afa0*/  HMMA.16816.F32 R32, R112.reuse, R122, R32 ;  /* 0x0000007a7020723c */ /* 0x040fe20000001820 */
[----:B------:R-:W5:Y:S03]  /*afb0*/  LDSM.16.MT88.4 R120, [R185+0x1000] ;  /* 0x00100000b978783b */ /* 0x000f660000004200 */
[--C-:B-1----:R-:W-:Y:S04]  /*afc0*/  FFMA.FTZ R103, R214, c[0x0][0x2d0], -R110.reuse ;  /* 0x0000b400d6677a23 */ /* 0x102fe8000001086e */
[----:B------:R1:W-:Y:S01]  /*afd0*/  MUFU.EX2 R111, R103 ;  /* 0x00000067006f7308 */ /* 0x0003e20000000800 */
[----:B--2---:R-:W-:Y:S03]  /*afe0*/  F2FP.PACK_AB R163, R205, R204 ;  /* 0x000000cccda3723e */ /* 0x004fe600000000ff */
[--C-:B-1----:R-:W-:Y:S06]  /*aff0*/  FFMA.FTZ R103, R213, c[0x0][0x2d0], -R110.reuse ;  /* 0x0000b400d5677a23 */ /* 0x102fec000001086e */
[----:B------:R-:W1:Y:S01]  /*b000*/  MUFU.EX2 R180, R103 ;  /* 0x0000006700b47308 */ /* 0x000e620000000800 */
[-C--:B-----5:R-:W-:Y:S08]  /*b010*/  HMMA.16816.F32 R36, R112, R120.reuse, R36 ;  /* 0x000000787024723c */ /* 0x0a0ff00000001824 */
[C---:B------:R-:W-:Y:S08]  /*b020*/  HMMA.16816.F32 R40, R116.reuse, R120, R40 ;  /* 0x000000787428723c */ /* 0x040ff00000001828 */
[-C--:B------:R-:W-:Y:S01]  /*b030*/  HMMA.16816.F32 R44, R116, R122.reuse, R44 ;  /* 0x0000007a742c723c */ /* 0x080fe2000000182c */
[----:B-1----:R-:W-:Y:S03]  /*b040*/  F2FP.PACK_AB R164, R180, R111 ;  /* 0x0000006fb4a4723e */ /* 0x002fe600000000ff */
[--C-:B------:R-:W-:Y:S04]  /*b050*/  FFMA.FTZ R103, R212, c[0x0][0x2d0], -R110.reuse ;  /* 0x0000b400d4677a23 */ /* 0x100fe8000001086e */
[C---:B------:R-:W-:Y:S01]  /*b060*/  HMMA.16816.F32 R48, R112.reuse, R122, R48 ;  /* 0x0000007a7030723c */ /* 0x040fe20000001830 */
[----:B------:R-:W1:Y:S01]  /*b070*/  LDSM.16.MT88.4 R120, [R186+0x1000] ;  /* 0x00100000ba78783b */ /* 0x000e620000004200 */
[----:B------:R2:W-:Y:S02]  /*b080*/  MUFU.EX2 R203, R103 ;  /* 0x0000006700cb7308 */ /* 0x0005e40000000800 */
[----:B------:R-:W-:Y:S08]  /*b090*/  FFMA.FTZ R110, R202, c[0x0][0x2d0], -R110 ;  /* 0x0000b400ca6e7a23 */ /* 0x000ff0000001086e */
[----:B------:R-:W5:Y:S01]  /*b0a0*/  MUFU.EX2 R181, R110 ;  /* 0x0000006e00b57308 */ /* 0x000f620000000800 */
[--C-:B--2---:R-:W-:Y:S09]  /*b0b0*/  FFMA.FTZ R103, R182, c[0x0][0x2d0], -R101.reuse ;  /* 0x0000b400b6677a23 */ /* 0x104ff20000010865 */
[----:B------:R2:W-:Y:S01]  /*b0c0*/  MUFU.EX2 R109, R103 ;  /* 0x00000067006d7308 */ /* 0x0005e20000000800 */
[----:B-----5:R-:W-:Y:S01]  /*b0d0*/  F2FP.PACK_AB R166, R181, R203 ;  /* 0x000000cbb5a6723e */ /* 0x020fe200000000ff */
[-C--:B-1----:R-:W-:Y:S08]  /*b0e0*/  HMMA.16816.F32 R52, R112, R120.reuse, R52 ;  /* 0x000000787034723c */ /* 0x082ff00000001834 */
[C---:B------:R-:W-:Y:S01]  /*b0f0*/  HMMA.16816.F32 R56, R116.reuse, R120, R56 ;  /* 0x000000787438723c */ /* 0x040fe20000001838 */
[--C-:B--2---:R-:W-:Y:S07]  /*b100*/  FFMA.FTZ R103, R183, c[0x0][0x2d0], -R101.reuse ;  /* 0x0000b400b7677a23 */ /* 0x104fee0000010865 */
[-C--:B------:R-:W-:Y:S01]  /*b110*/  HMMA.16816.F32 R60, R116, R122.reuse, R60 ;  /* 0x0000007a743c723c */ /* 0x080fe2000000183c */
[----:B------:R-:W1:Y:S07]  /*b120*/  MUFU.EX2 R104, R103 ;  /* 0x0000006700687308 */ /* 0x000e6e0000000800 */
[C---:B------:R-:W-:Y:S01]  /*b130*/  HMMA.16816.F32 R64, R112.reuse, R122, R64 ;  /* 0x0000007a7040723c */ /* 0x040fe20000001840 */
[----:B------:R-:W2:Y:S03]  /*b140*/  LDSM.16.MT88.4 R120, [R185+0x1c00] ;  /* 0x001c0000b978783b */ /* 0x000ea60000004200 */
[----:B-1----:R-:W-:Y:S01]  /*b150*/  F2FP.PACK_AB R165, R104, R109 ;  /* 0x0000006d68a5723e */ /* 0x002fe200000000ff */
[--C-:B------:R-:W-:Y:S02]  /*b160*/  FFMA.FTZ R103, R201, c[0x0][0x2d0], -R101.reuse ;  /* 0x0000b400c9677a23 */ /* 0x100fe40000010865 */
[----:B------:R-:W-:Y:S02]  /*b170*/  FFMA.FTZ R101, R105, c[0x0][0x2d0], -R101 ;  /* 0x0000b40069657a23 */ /* 0x000fe40000010865 */
[----:B------:R3:W-:Y:S10]  /*b180*/  MUFU.EX2 R110, R103 ;  /* 0x00000067006e7308 */ /* 0x0007f40000000800 */
[----:B------:R-:W1:Y:S01]  /*b190*/  MUFU.EX2 R101, R101 ;  /* 0x0000006500657308 */ /* 0x000e620000000800 */
[-C--:B--2---:R-:W-:Y:S01]  /*b1a0*/  HMMA.16816.F32 R68, R112, R120.reuse, R68 ;  /* 0x000000787044723c */ /* 0x084fe20000001844 */
[----:B---3--:R-:W-:Y:S02]  /*b1b0*/  FFMA.FTZ R103, R100, R134, R248 ;  /* 0x0000008664677223 */ /* 0x008fe400000100f8 */
[----:B----4-:R-:W-:Y:S05]  /*b1c0*/  FFMA.FTZ R100, R2, R132, R237 ;  /* 0x0000008402647223 */ /* 0x010fea00000100ed */
[C---:B------:R-:W-:Y:S01]  /*b1d0*/  HMMA.16816.F32 R72, R116.reuse, R120, R72 ;  /* 0x000000787448723c */ /* 0x040fe20000001848 */
[----:B------:R-:W-:Y:S03]  /*b1e0*/  FADD.FTZ R2, R251, R103 ;  /* 0x00000067fb027221 */ /* 0x000fe60000010000 */
[----:B------:R-:W-:Y:S02]  /*b1f0*/  FADD.FTZ R103, R242, R3 ;  /* 0x00000003f2677221 */ /* 0x000fe40000010000 */
[----:B------:R-:W-:Y:S01]  /*b200*/  FADD.FTZ R2, R249, R2 ;  /* 0x00000002f9027221 */ /* 0x000fe20000010000 */
[----:B-1----:R-:W-:Y:S01]  /*b210*/  F2FP.PACK_AB R167, R101, R110 ;  /* 0x0000006e65a7723e */ /* 0x002fe200000000ff */
[-C--:B------:R-:W-:Y:S01]  /*b220*/  HMMA.16816.F32 R76, R116, R122.reuse, R76 ;  /* 0x0000007a744c723c */ /* 0x080fe2000000184c */
[----:B------:R-:W-:Y:S03]  /*b230*/  FFMA.FTZ R3, R0, R129, R238 ;  /* 0x0000008100037223 */ /* 0x000fe600000100ee */
[----:B------:R-:W-:Y:S02]  /*b240*/  FADD.FTZ R100, R239, R100 ;  /* 0x00000064ef647221 */ /* 0x000fe40000010000 */
[----:B------:R-:W-:Y:S02]  /*b250*/  FADD.FTZ R3, R243, R3 ;  /* 0x00000003f3037221 */ /* 0x000fe40000010000 */
[C---:B------:R-:W-:Y:S01]  /*b260*/  HMMA.16816.F32 R80, R112.reuse, R122, R80 ;  /* 0x0000007a7050723c */ /* 0x040fe20000001850 */
[----:B------:R-:W1:Y:S03]  /*b270*/  LDSM.16.MT88.4 R120, [R186+0x1c00] ;  /* 0x001c0000ba78783b */ /* 0x000e660000004200 */
[----:B------:R-:W-:Y:S01]  /*b280*/  FADD.FTZ R0, R250, R100 ;  /* 0x00000064fa007221 */ /* 0x000fe20000010000 */
[----:B------:R-:W-:Y:S01]  /*b290*/  MOV R100, R108 ;  /* 0x0000006c00647202 */ /* 0x000fe20000000f00 */
[----:B------:R-:W-:Y:S02]  /*b2a0*/  FADD.FTZ R3, R244, R3 ;  /* 0x00000003f4037221 */ /* 0x000fe40000010000 */
[----:B------:R-:W-:Y:S04]  /*b2b0*/  FADD.FTZ R0, R215, R0 ;  /* 0x00000000d7007221 */ /* 0x000fe80000010000 */
[----:B------:R-:W-:Y:S04]  /*b2c0*/  FADD.FTZ R3, R245, R3 ;  /* 0x00000003f5037221 */ /* 0x000fe80000010000 */
[----:B------:R-:W-:Y:S04]  /*b2d0*/  FADD.FTZ R3, R177, R3 ;  /* 0x00000003b1037221 */ /* 0x000fe80000010000 */
[----:B------:R-:W-:Y:S04]  /*b2e0*/  FADD.FTZ R3, R176, R3 ;  /* 0x00000003b0037221 */ /* 0x000fe80000010000 */
[----:B------:R-:W-:Y:S04]  /*b2f0*/  FADD.FTZ R3, R178, R3 ;  /* 0x00000003b2037221 */ /* 0x000fe80000010000 */
[----:B------:R-:W-:Y:S01]  /*b300*/  FADD.FTZ R3, R179, R3 ;  /* 0x00000003b3037221 */ /* 0x000fe20000010000 */
[-C--:B-1----:R-:W-:Y:S08]  /*b310*/  HMMA.16816.F32 R84, R112, R120.reuse, R84 ;  /* 0x000000787054723c */ /* 0x082ff00000001854 */
[C---:B------:R-:W-:Y:S08]  /*b320*/  HMMA.16816.F32 R88, R116.reuse, R120, R88 ;  /* 0x000000787458723c */ /* 0x040ff00000001858 */
[-C--:B------:R-:W-:Y:S08]  /*b330*/  HMMA.16816.F32 R92, R116, R122.reuse, R92 ;  /* 0x0000007a745c723c */ /* 0x080ff0000000185c */
[----:B------:R-:W-:Y:S08]  /*b340*/  HMMA.16816.F32 R96, R112, R122, R96 ;  /* 0x0000007a7060723c */ /* 0x000ff00000001860 */
[-C--:B------:R-:W-:Y:S01]  /*b350*/  HMMA.16816.F32 R112, R160, R124.reuse, R4 ;  /* 0x0000007ca070723c */ /* 0x080fe20000001804 */
[----:B------:R-:W1:Y:S07]  /*b360*/  LDSM.16.MT88.4 R4, [R186+0x2000] ;  /* 0x00200000ba04783b */ /* 0x000e6e0000004200 */
[C---:B------:R-:W-:Y:S01]  /*b370*/  HMMA.16816.F32 R116, R164.reuse, R124, R8 ;  /* 0x0000007ca474723c */ /* 0x040fe20000001808 */
[----:B------:R-:W2:Y:S06]  /*b380*/  LDL R11, [R1+0x14] ;  /* 0x00001400010b7983 */ /* 0x000eac0000100800 */
[----:B------:R-:W-:Y:S01]  /*b390*/  FADD.FTZ R8, R220, R0 ;  /* 0x00000000dc087221 */ /* 0x000fe20000010000 */
[-C--:B------:R-:W-:Y:S01]  /*b3a0*/  HMMA.16816.F32 R120, R164, R126.reuse, R12 ;  /* 0x0000007ea478723c */ /* 0x080fe2000000180c */
[----:B------:R-:W-:Y:S03]  /*b3b0*/  FADD.FTZ R9, R218, R2 ;  /* 0x00000002da097221 */ /* 0x000fe60000010000 */
[----:B------:R-:W-:Y:S01]  /*b3c0*/  FADD.FTZ R2, R216, R103 ;  /* 0x00000067d8027221 */ /* 0x000fe20000010000 */
[----:B------:R-:W-:Y:S01]  /*b3d0*/  MOV R103, R106 ;  /* 0x0000006a00677202 */ /* 0x000fe20000000f00 */
[----:B------:R-:W-:Y:S02]  /*b3e0*/  FADD.FTZ R9, R234, R9 ;  /* 0x00000009ea097221 */ /* 0x000fe40000010000 */
[C---:B------:R-:W-:Y:S01]  /*b3f0*/  HMMA.16816.F32 R124, R160.reuse, R126, R16 ;  /* 0x0000007ea07c723c */ /* 0x040fe20000001810 */
[----:B------:R-:W-:Y:S03]  /*b400*/  FADD.FTZ R10, R233, R2 ;  /* 0x00000002e90a7221 */ /* 0x000fe60000010000 */
[----:B------:R-:W-:Y:S02]  /*b410*/  FADD.FTZ R2, R235, R9 ;  /* 0x00000009eb027221 */ /* 0x000fe40000010000 */
[----:B------:R-:W-:Y:S02]  /*b420*/  FADD.FTZ R0, R231, R10 ;  /* 0x0000000ae7007221 */ /* 0x000fe40000010000 */
[-C--:B------:R-:W-:Y:S01]  /*b430*/  HMMA.16816.F32 R128, R160, R140.reuse, R20 ;  /* 0x0000008ca080723c */ /* 0x080fe20000001814 */
[----:B------:R-:W-:Y:S03]  /*b440*/  FADD.FTZ R9, R221, R8 ;  /* 0x00000008dd097221 */ /* 0x000fe60000010000 */
[----:B------:R-:W-:Y:S02]  /*b450*/  FADD.FTZ R8, R223, R0 ;  /* 0x00000000df087221 */ /* 0x000fe40000010000 */
[----:B------:R-:W-:Y:S02]  /*b460*/  FADD.FTZ R10, R230, R2 ;  /* 0x00000002e60a7221 */ /* 0x000fe40000010000 */
[C---:B------:R-:W-:Y:S01]  /*b470*/  HMMA.16816.F32 R132, R164.reuse, R140, R24 ;  /* 0x0000008ca484723c */ /* 0x040fe20000001818 */
[----:B------:R-:W-:Y:S03]  /*b480*/  FADD.FTZ R2, R222, R9 ;  /* 0x00000009de027221 */ /* 0x000fe60000010000 */
[----:B------:R-:W-:Y:S04]  /*b490*/  FADD.FTZ R0, R225, R10 ;  /* 0x0000000ae1007221 */ /* 0x000fe80000010000 */
        /* <DEDUP_REMOVED lines=17> */
[-C--:B------:R-:W-:Y:S01]  /*b5b0*/  HMMA.16816.F32 R92, R164, R6.reuse, R92 ;  /* 0x00000006a45c723c */ /* 0x080fe2000000185c */
[----:B------:R-:W-:Y:S03]  /*b5c0*/  FADD.FTZ R8, R219, R2 ;  /* 0x00000002db087221 */ /* 0x000fe60000010000 */
[----:B------:R-:W-:Y:S02]  /*b5d0*/  FADD.FTZ R4, R210, R0 ;  /* 0x00000000d2047221 */ /* 0x000fe40000010000 */
[----:B------:R-:W-:Y:S02]  /*b5e0*/  FADD.FTZ R2, R209, R5 ;  /* 0x00000005d1027221 */ /* 0x000fe40000010000 */
[----:B------:R-:W-:Y:S01]  /*b5f0*/  FADD.FTZ R0, R111, R8 ;  /* 0x000000086f007221 */ /* 0x000fe20000010000 */
[----:B------:R-:W-:Y:S03]  /*b600*/  HMMA.16816.F32 R96, R160, R6, R96 ;  /* 0x00000006a060723c */ /* 0x000fe60000001860 */
[----:B------:R-:W-:Y:S02]  /*b610*/  FADD.FTZ R4, R211, R4 ;  /* 0x00000004d3047221 */ /* 0x000fe40000010000 */
[----:B------:R-:W-:Y:S02]  /*b620*/  FADD.FTZ R5, R208, R2 ;  /* 0x00000002d0057221 */ /* 0x000fe40000010000 */
[----:B------:R-:W-:Y:S02]  /*b630*/  FADD.FTZ R2, R109, R3 ;  /* 0x000000036d027221 */ /* 0x000fe40000010000 */
[----:B------:R-:W-:Y:S03]  /*b640*/  FADD.FTZ R3, R180, R0 ;  /* 0x00000000b4037221 */ /* 0x000fe60000010000 */
[----:B------:R-:W-:Y:S02]  /*b650*/  FADD.FTZ R0, R206, R4 ;  /* 0x00000004ce007221 */ /* 0x000fe40000010000 */
[----:B------:R-:W-:Y:S02]  /*b660*/  FADD.FTZ R4, R204, R5 ;  /* 0x00000005cc047221 */ /* 0x000fe40000010000 */
[----:B------:R-:W-:Y:S02]  /*b670*/  FADD.FTZ R5, R207, R0 ;  /* 0x00000000cf057221 */ /* 0x000fe40000010000 */
[----:B------:R-:W-:Y:S02]  /*b680*/  FADD.FTZ R4, R205, R4 ;  /* 0x00000004cd047221 */ /* 0x000fe40000010000 */
[----:B------:R-:W-:Y:S01]  /*b690*/  FADD.FTZ R2, R104, R2 ;  /* 0x0000000268027221 */ /* 0x000fe20000010000 */
[----:B------:R1:W-:Y:S01]  /*b6a0*/  STL [R1+0x4], R5 ;  /* 0x0000040501007387 */ /* 0x0003e20000100800 */
[----:B------:R-:W-:Y:S01]  /*b6b0*/  FADD.FTZ R3, R203, R3 ;  /* 0x00000003cb037221 */ /* 0x000fe20000010000 */
[----:B------:R-:W-:Y:S01]  /*b6c0*/  MOV R104, R102 ;  /* 0x0000006600687202 */ /* 0x000fe20000000f00 */
[----:B------:R-:W-:Y:S01]  /*b6d0*/  FADD.FTZ R0, R110, R2 ;  /* 0x000000026e007221 */ /* 0x000fe20000010000 */
[----:B------:R1:W-:Y:S01]  /*b6e0*/  STL [R1], R4 ;  /* 0x0000000401007387 */ /* 0x0003e20000100800 */
[----:B------:R-:W-:Y:S02]  /*b6f0*/  FADD.FTZ R2, R181, R3 ;  /* 0x00000003b5027221 */ /* 0x000fe40000010000 */
[----:B------:R-:W-:Y:S01]  /*b700*/  FADD.FTZ R0, R101, R0 ;  /* 0x0000000065007221 */ /* 0x000fe20000010000 */
[----:B------:R-:W-:Y:S02]  /*b710*/  MOV R101, R107 ;  /* 0x0000006b00657202 */ /* 0x000fe40000000f00 */
[----:B------:R1:W-:Y:S04]  /*b720*/  STL [R1+0x8], R2 ;  /* 0x0000080201007387 */ /* 0x0003e80000100800 */
[----:B------:R1:W-:Y:S01]  /*b730*/  STL [R1+0xc], R0 ;  /* 0x00000c0001007387 */ /* 0x0003e20000100800 */
[C---:B--2---:R-:W-:Y:S02]  /*b740*/  ISETP.GT.AND P0, PT, R200.reuse, R11, PT ;  /* 0x0000000bc800720c */ /* 0x044fe40003f04270 */
[----:B------:R-:W-:Y:S11]  /*b750*/  IADD3 R200, R200, -0x1, RZ ;  /* 0xffffffffc8c87810 */ /* 0x000ff60007ffe0ff */
[----:B-1----:R-:W-:-:S05]  /*b760*/  @P0 BRA `(.L_x_544) ;  /* 0xffffbcb000000947 */ /* 0x002fca000383ffff */
.L_x_523:
[----:B------:R-:W2:Y:S01]  /*b770*/  LDL R0, [R1+0x18] ;  /* 0x0000180001007983 */ /* 0x000ea20000100800 */
[----:B-1----:R-:W-:-:S02]  /*b780*/  IMAD.MOV.U32 R2, RZ, RZ, c[0x0][0x2c4] ;  /* 0x0000b100ff027624 */ /* 0x002fc400078e00ff */
[----:B------:R-:W-:-:S03]  /*b790*/  IMAD.MOV.U32 R4, RZ, RZ, c[0x0][0x32c] ;  /* 0x0000cb00ff047624 */ /* 0x000fc600078e00ff */
[----:B------:R-:W-:Y:S02]  /*b7a0*/  ISETP.NE.AND P1, PT, R2, 0x1, PT ;  /* 0x000000010200780c */ /* 0x000fe40003f25270 */
[----:B------:R-:W-:Y:S02]  /*b7b0*/  ISETP.GE.AND P0, PT, R4, 0x1, PT ;  /* 0x000000010400780c */ /* 0x000fe40003f06270 */
[----:B------:R-:W-:Y:S02]  /*b7c0*/  IADD3 R2, R227, 0x1, -R226 ;  /* 0x00000001e3027810 */ /* 0x000fe40007ffe8e2 */
[----:B--2---:R-:W-:-:S07]  /*b7d0*/  IADD3 R0, R0, 0x7f, RZ ;  /* 0x0000007f00007810 */ /* 0x004fce0007ffe0ff */
[----:B------:R-:W-:-:S05]  /*b7e0*/  @P1 IMAD.HI.U32 R3, R0, c[0x0][0x2c8], RZ ;  /* 0x0000b20000031a27 */ /* 0x000fca00078e00ff */
[----:B------:R-:W-:-:S05]  /*b7f0*/  @P1 SHF.R.U32.HI R0, RZ, c[0x0][0x2cc], R3 ;  /* 0x0000b300ff001a19 */ /* 0x000fca0000011603 */
[----:B------:R-:W-:-:S05]  /*b800*/  IMAD.IADD R0, R2, 0x1, R0 ;  /* 0x0000000102007824 */ /* 0x000fca00078e0200 */
[----:B------:R-:W-:Y:S01]  /*b810*/  IADD3 R2, R0, -c[0x0][0x324], RZ ;  /* 0x8000c90000027a10 */ /* 0x000fe20007ffe0ff */
[----:B------:R-:W-:Y:S05]  /*b820*/  @!P0 BRA `(.L_x_545) ;  /* 0x0000011000008947 */ /* 0x000fea0003800000 */
[----:B------:R-:W-:Y:S01]  /*b830*/  ISETP.GT.AND P0, PT, R0, -0x1, PT ;  /* 0xffffffff0000780c */ /* 0x000fe20003f04270 */
[----:B------:R-:W-:-:S12]  /*b840*/  BSSY B0, `(.L_x_546) ;  /* 0x000000d000007945 */ /* 0x000fd80003800000 */
        /* <DEDUP_REMOVED lines=8> */
.L_x_547:
[----:B------:R-:W-:-:S04]  /*b8d0*/  MOV R3, c[0x0][0x32c] ;  /* 0x0000cb0000037a02 */ /* 0x000fc80000000f00 */
[----:B------:R-:W-:-:S13]  /*b8e0*/  ISETP.NE.AND P0, PT, R3, 0x1, PT ;  /* 0x000000010300780c */ /* 0x000fda0003f05270 */
[----:B------:R-:W-:-:S05]  /*b8f0*/  @P0 IMAD.HI.U32 R3, R0, c[0x0][0x330], RZ ;  /* 0x0000cc0000030a27 */ /* 0x000fca00078e00ff */
[----:B------:R-:W-:Y:S02]  /*b900*/  @P0 SHF.R.U32.HI R0, RZ, c[0x0][0x334], R3 ;  /* 0x0000cd00ff000a19 */ /* 0x000fe40000011603 */
.L_x_548:
[----:B------:R-:W-:Y:S05]  /*b910*/  BSYNC B0 ;  /* 0x0000000000007941 */ /* 0x000fea0003800000 */
.L_x_546:
[----:B------:R-:W-:-:S05]  /*b920*/  IMAD R0, R0, c[0x0][0x32c], RZ ;  /* 0x0000cb0000007a24 */ /* 0x000fca00078e02ff */
[----:B------:R-:W-:-:S03]  /*b930*/  IMNMX R2, R2, R0, !PT ;  /* 0x0000000002027217 */ /* 0x000fc60007800200 */
.L_x_545:
[----:B------:R-:W2:Y:S01]  /*b940*/  LDL R3, [R1+0x10] ;  /* 0x0000100001037983 */ /* 0x000ea20000100800 */
[----:B------:R-:W-:-:S05]  /*b950*/  IADD3 R2, R2, 0x2f, RZ ;  /* 0x0000002f02027810 */ /* 0x000fca0007ffe0ff */
[----:B------:R-:W-:-:S05]  /*b960*/  IMAD.HI R2, R2, 0x2aaaaaab, RZ ;  /* 0x2aaaaaab02027827 */ /* 0x000fca00078e02ff */
[----:B------:R-:W-:-:S04]  /*b970*/  SHF.R.U32.HI R0, RZ, 0x1f, R2 ;  /* 0x0000001fff007819 */ /* 0x000fc80000011602 */
[----:B------:R-:W-:-:S04]  /*b980*/  LEA.HI.SX32 R0, R2, R0, 0x1d ;  /* 0x0000000002007211 */ /* 0x000fc800078feaff */
[----:B--2---:R-:W-:-:S04]  /*b990*/  IMNMX R245, R3, R0, !PT ;  /* 0x0000000003f57217 */ /* 0x004fc80007800200 */
[----:B------:R-:W-:-:S13]  /*b9a0*/  ISETP.GE.AND P0, PT, R200, R245, PT ;  /* 0x000000f5c800720c */ /* 0x000fda0003f06270 */
[----:B------:R-:W-:Y:S05]  /*b9b0*/  @!P0 BRA `(.L_x_549) ;  /* 0x000030c000008947 */ /* 0x000fea0003800000 */
.L_x_554:
[----:B------:R-:W2:Y:S01]  /*b9c0*/  LDL R100, [R1+0x10] ;  /* 0x0000100001647983 */ /* 0x000ea20000100800 */
[----:B------:R-:W-:Y:S04]  /*b9d0*/  DEPBAR.LE SB0, 0x0 ;  /* 0x000080000000791a */ /* 0x000fe80000000000 */
[----:B-1----:R-:W1:Y:S01]  /*b9e0*/  S2R R101, SR_TID.X ;  /* 0x0000000000657919 */ /* 0x002e620000002100 */
[----:B------:R-:W-:Y:S01]  /*b9f0*/  WARPSYNC 0xffffffff ;  /* 0xffffffff00007948 */ /* 0x000fe20003800000 */
[----:B------:R-:W-:Y:S02]  /*ba00*/  BSSY B0, `(.L_x_550) ;  /* 0x0000043000007945 */ /* 0x000fe40003800000 */
[----:B------:R-:W-:Y:S01]  /*ba10*/  BAR.SYNC.DEFER_BLOCKING 0x0 ;  /* 0x0000000000007b1d */ /* 0x000fe20000010000 */
[C---:B------:R-:W-:Y:S01]  /*ba20*/  LOP3.LUT P6, RZ, R198.reuse, 0x100, RZ, 0xc0, !PT ;  /* 0x00000100c6ff7812 */ /* 0x040fe200078cc0ff */
[----:B------:R-:W-:Y:S01]  /*ba30*/  IMAD.MOV.U32 R2, RZ, RZ, R108 ;  /* 0x000000ffff027224 */ /* 0x000fe200078e006c */
[C---:B------:R-:W-:Y:S01]  /*ba40*/  LOP3.LUT P5, RZ, R198.reuse, 0x80, RZ, 0xc0, !PT ;  /* 0x00000080c6ff7812 */ /* 0x040fe200078ac0ff */
[----:B------:R-:W-:Y:S01]  /*ba50*/  IMAD.MOV.U32 R3, RZ, RZ, R107 ;  /* 0x000000ffff037224 */ /* 0x000fe200078e006b */
[----:B------:R-:W-:Y:S01]  /*ba60*/  LOP3.LUT P4, RZ, R198, 0x40, RZ, 0xc0, !PT ;  /* 0x00000040c6ff7812 */ /* 0x000fe2000788c0ff */
[----:B------:R-:W-:Y:S01]  /*ba70*/  IMAD.MOV.U32 R103, RZ, RZ, R106 ;  /* 0x000000ffff677224 */ /* 0x000fe200078e006a */
[----:B------:R3:W4:Y:S04]  /*ba80*/  LDSM.16.M88.4 R48, [R187] ;  /* 0x00000000bb30783b */ /* 0x0007280000000200 */
        /* <DEDUP_REMOVED lines=18> */
[----:B------:R-:W-:Y:S04]  /*bbb0*/  IMAD.WIDE.U32 R4, R4, 0x30, RZ ;  /* 0x0000003004047825 */ /* 0x000fe800078e00ff */
[----:B------:R-:W-:Y:S01]  /*bbc0*/  IMAD R0, R0, 0x30, RZ ;  /* 0x0000003000007824 */ /* 0x000fe200078e02ff */
[----:B------:R-:W-:Y:S01]  /*bbd0*/  IADD3 R7, P1, P0, R4, 0x20, R228 ;  /* 0x0000002004077810 */ /* 0x000fe2000783e0e4 */
[----:B------:R-:W-:Y:S02]  /*bbe0*/  @!P2 IMAD.MOV.U32 R9, RZ, RZ, c[0x0][0x20c] ;  /* 0x00008300ff09a624 */ /* 0x000fe400078e00ff */
[----:B------:R-:W-:Y:S02]  /*bbf0*/  IMAD.IADD R0, R5, 0x1, R0 ;  /* 0x0000000105007824 */ /* 0x000fe400078e0200 */
[----:B------:R-:W-:Y:S03]  /*bc00*/  @!P2 IMAD.MOV.U32 R5, RZ, RZ, c[0x0][0x208] ;  /* 0x00008200ff05a624 */ /* 0x000fe600078e00ff */
[----:B------:R-:W-:Y:S02]  /*bc10*/  IADD3.X R10, R0, RZ, R232, P1, P0 ;  /* 0x000000ff000a7210 */ /* 0x000fe40000fe04e8 */
[----:B------:R-:W-:Y:S04]  /*bc20*/  IADD3 R8, P1, P0, R4, 0x40, R228 ;  /* 0x0000004004087810 */ /* 0x000fe8000783e0e4 */
[----:B------:R-:W-:Y:S02]  /*bc30*/  IADD3.X R11, R0, RZ, R232, P1, P0 ;  /* 0x000000ff000b7210 */ /* 0x000fe40000fe04e8 */
[C---:B------:R-:W-:Y:S04]  /*bc40*/  @!P2 LEA R6, P0, R5.reuse, R4, 0x5 ;  /* 0x000000040506a211 */ /* 0x040fe800078028ff */
[----:B------:R-:W-:Y:S02]  /*bc50*/  @!P2 LEA.HI.X R5, R5, R0, R9, 0x5, P0 ;  /* 0x000000000505a211 */ /* 0x000fe400000f2c09 */
[C---:B------:R-:W-:Y:S04]  /*bc60*/  @!P2 IADD3 R20, P1, P0, R6.reuse, 0x20, R228 ;  /* 0x000000200614a810 */ /* 0x040fe8000783e0e4 */
[C---:B------:R-:W-:Y:S02]  /*bc70*/  @!P2 IADD3.X R22, R5.reuse, RZ, R232, P1, P0 ;  /* 0x000000ff0516a210 */ /* 0x040fe40000fe04e8 */
[----:B------:R-:W-:Y:S04]  /*bc80*/  @!P2 IADD3 R21, P1, P0, R6, 0x40, R228 ;  /* 0x000000400615a810 */ /* 0x000fe8000783e0e4 */
[--C-:B------:R-:W-:Y:S02]  /*bc90*/  @!P2 IADD3.X R23, R5, RZ, R232.reuse, P1, P0 ;  /* 0x000000ff0517a210 */ /* 0x100fe40000fe04e8 */
[----:B------:R-:W-:Y:S05]  /*bca0*/  IADD3 R4, P0, R228, R4, RZ ;  /* 0x00000004e4047210 */ /* 0x000fea0007f1e0ff */
[----:B------:R-:W-:Y:S01]  /*bcb0*/  IMAD.X R0, R0, 0x1, R232, P0 ;  /* 0x0000000100007824 */ /* 0x000fe200000e06e8 */
[C---:B------:R-:W-:Y:S04]  /*bcc0*/  LEA R14, P0, R4.reuse, c[0x0][0x1f8], 0x1 ;  /* 0x00007e00040e7a11 */ /* 0x040fe800078008ff */
[----:B------:R-:W-:Y:S02]  /*bcd0*/  LEA.HI.X R15, R4, c[0x0][0x1fc], R0, 0x1, P0 ;  /* 0x00007f00040f7a11 */ /* 0x000fe400000f0c00 */
[C---:B------:R-:W-:Y:S03]  /*bce0*/  LEA R12, P0, R7.reuse, c[0x0][0x1f8], 0x1 ;  /* 0x00007e00070c7a11 */ /* 0x040fe600078008ff */
[----:B------:R-:W-:Y:S01]  /*bcf0*/  @!PT LDS RZ, [RZ] ;  /* 0x00000000fffff984 */ /* 0x000fe20000000800 */
[----:B------:R-:W-:Y:S01]  /*bd00*/  @!PT LDS RZ, [RZ] ;  /* 0x00000000fffff984 */ /* 0x000fe20000000800 */
[----:B------:R-:W-:Y:S01]  /*bd10*/  @!PT LDS RZ, [RZ] ;  /* 0x00000000fffff984 */ /* 0x000fe20000000800 */
[----:B------:R1:W-:Y:S01]  /*bd20*/  LDGSTS.E.BYPASS.LTC128B.128 [R199+0x1880], [R14.64], !P6 ;  /* 0x018800000ec77fae */ /* 0x0003e2000f101d46 */
[----:B------:R-:W-:Y:S02]  /*bd30*/  LEA.HI.X R13, R7, c[0x0][0x1fc], R10, 0x1, P0 ;  /* 0x00007f00070d7a11 */ /* 0x000fe400000f0c0a */
[C---:B------:R-:W-:Y:S03]  /*bd40*/  LEA R10, P0, R8.reuse, c[0x0][0x1f8], 0x1 ;  /* 0x00007e00080a7a11 */ /* 0x040fe600078008ff */
[----:B------:R1:W-:Y:S01]  /*bd50*/  LDGSTS.E.BYPASS.LTC128B.128 [R199+0x2480], [R12.64], !P5 ;  /* 0x024800000cc77fae */ /* 0x0003e2000e901d46 */
[----:B------:R-:W-:Y:S02]  /*bd60*/  LEA.HI.X R11, R8, c[0x0][0x1fc], R11, 0x1, P0 ;  /* 0x00007f00080b7a11 */ /* 0x000fe400000f0c0b */
[----:B------:R-:W-:Y:S03]  /*bd70*/  @!P2 IADD3 R0, P0, R6, R228, RZ ;  /* 0x000000e40600a210 */ /* 0x000fe60007f1e0ff */
[----:B------:R1:W-:Y:S02]  /*bd80*/  LDGSTS.E.BYPASS.LTC128B.128 [R199+0x3080], [R10.64], !P4 ;  /* 0x030800000ac77fae */ /* 0x0003e4000e101d46 */
[----:B------:R-:W-:Y:S01]  /*bd90*/  @!P2 IMAD.X R5, R5, 0x1, R232, P0 ;  /* 0x000000010505a824 */ /* 0x000fe200000e06e8 */
[C---:B------:R-:W-:Y:S04]  /*bda0*/  @!P2 LEA R8, P0, R0.reuse, c[0x0][0x1f8], 0x1 ;  /* 0x00007e000008aa11 */ /* 0x040fe800078008ff */
[----:B------:R-:W-:Y:S02]  /*bdb0*/  @!P2 LEA.HI.X R9, R0, c[0x0][0x1fc], R5, 0x1, P0 ;  /* 0x00007f000009aa11 */ /* 0x000fe400000f0c05 */
[C---:B------:R-:W-:Y:S03]  /*bdc0*/  @!P2 LEA R6, P0, R20.reuse, c[0x0][0x1f8], 0x1 ;  /* 0x00007e001406aa11 */ /* 0x040fe600078008ff */
[----:B------:R1:W-:Y:S01]  /*bdd0*/  @!P2 LDGSTS.E.BYPASS.LTC128B.128 [R199+0x2080], [R8.64], !P6 ;  /* 0x0208000008c7afae */ /* 0x0003e2000f101d46 */
[----:B------:R-:W-:Y:S02]  /*bde0*/  @!P2 LEA.HI.X R7, R20, c[0x0][0x1fc], R22, 0x1, P0 ;  /* 0x00007f001407aa11 */ /* 0x000fe400000f0c16 */
[C---:B------:R-:W-:Y:S03]  /*bdf0*/  @!P2 LEA R4, P0, R21.reuse, c[0x0][0x1f8], 0x1 ;  /* 0x00007e001504aa11 */ /* 0x040fe600078008ff */
[----:B------:R1:W-:Y:S01]  /*be00*/  @!P2 LDGSTS.E.BYPASS.LTC128B.128 [R199+0x2c80], [R6.64], !P5 ;  /* 0x02c8000006c7afae */ /* 0x0003e2000e901d46 */
[----:B------:R-:W-:Y:S05]  /*be10*/  @!P2 LEA.HI.X R5, R21, c[0x0][0x1fc], R23, 0x1, P0 ;  /* 0x00007f001505aa11 */ /* 0x000fea00000f0c17 */
[----:B------:R1:W-:Y:S04]  /*be20*/  @!P2 LDGSTS.E.BYPASS.LTC128B.128 [R199+0x3880], [R4.64], !P4 ;  /* 0x0388000004c7afae */ /* 0x0003e8000e101d46 */
.L_x_551:
[----:B-1-34-:R-:W-:Y:S05]  /*be30*/  BSYNC B0 ;  /* 0x0000000000007941 */ /* 0x01afea0003800000 */
.L_x_550:
        /* <DEDUP_REMOVED lines=94> */
[----:B------:R-:W2:Y:S01]  /*c420*/  MUFU.TANH R179, R11 ;  /* 0x0000000b00b37308 */ /* 0x000ea20000002400 */
[----:B---3--:R-:W-:Y:S09]  /*c430*/  FMUL.FTZ R10, R17, c[0x0][0x320] ;  /* 0x0000c800110a7a20 */ /* 0x008ff20000410000 */
[----:B------:R-:W3:Y:S01]  /*c440*/  MUFU.TANH R110, R10 ;  /* 0x0000000a006e7308 */ /* 0x000ee20000002400 */
[----:B-1----:R-:W-:Y:S09]  /*c450*/  FMUL.FTZ R0, R6, c[0x0][0x320] ;  /* 0x0000c80006007a20 */ /* 0x002ff20000410000 */
[----:B------:R1:W1:Y:S02]  /*c460*/  MUFU.TANH R168, R0 ;  /* 0x0000000000a87308 */ /* 0x0002640000002400 */
[----:B-1----:R-:W-:Y:S02]  /*c470*/  FMUL.FTZ R0, R7, c[0x0][0x320] ;  /* 0x0000c80007007a20 */ /* 0x002fe40000410000 */
[----:B------:R-:W1:Y:S06]  /*c480*/  LDSM.16.M88.4 R4, [R191] ;  /* 0x00000000bf04783b */ /* 0x000e6c0000000200 */
[----:B------:R5:W1:Y:S02]  /*c490*/  MUFU.TANH R176, R0 ;  /* 0x0000000000b07308 */ /* 0x000a640000002400 */
[----:B-----5:R-:W-:Y:S02]  /*c4a0*/  FMUL.FTZ R0, R8, c[0x0][0x320] ;  /* 0x0000c80008007a20 */ /* 0x020fe40000410000 */
[----:B------:R-:W-:Y:S06]  /*c4b0*/  FMUL.FTZ R8, R19, c[0x0][0x320] ;  /* 0x0000c80013087a20 */ /* 0x000fec0000410000 */
[----:B------:R5:W2:Y:S10]  /*c4c0*/  MUFU.TANH R178, R0 ;  /* 0x0000000000b27308 */ /* 0x000ab40000002400 */
[----:B------:R-:W2:Y:S01]  /*c4d0*/  MUFU.TANH R19, R8 ;  /* 0x0000000800137308 */ /* 0x000ea20000002400 */
[-C--:B-1----:R-:W-:Y:S08]  /*c4e0*/  HMMA.16816.F32 R20, R164, R4.reuse, R20 ;  /* 0x00000004a414723c */ /* 0x082ff00000001814 */
[C---:B------:R-:W-:Y:S04]  /*c4f0*/  HMMA.16816.F32 R24, R172.reuse, R4, R24 ;  /* 0x00000004ac18723c */ /* 0x040fe80000001818 */
[----:B-----5:R-:W-:Y:S02]  /*c500*/  FMUL.FTZ R0, R9, c[0x0][0x320] ;  /* 0x0000c80009007a20 */ /* 0x020fe40000410000 */
[----:B------:R-:W-:Y:S02]  /*c510*/  FMUL.FTZ R9, R18, c[0x0][0x320] ;  /* 0x0000c80012097a20 */ /* 0x000fe40000410000 */
[-C--:B------:R-:W-:Y:S01]  /*c520*/  HMMA.16816.F32 R28, R172, R6.reuse, R28 ;  /* 0x00000006ac1c723c */ /* 0x080fe2000000181c */
[----:B------:R1:W1:Y:S07]  /*c530*/  MUFU.TANH R177, R0 ;  /* 0x0000000000b17308 */ /* 0x00026e0000002400 */
[C---:B------:R-:W-:Y:S03]  /*c540*/  HMMA.16816.F32 R32, R164.reuse, R6, R32 ;  /* 0x00000006a420723c */ /* 0x040fe60000001820 */
[----:B------:R5:W2:Y:S05]  /*c550*/  MUFU.TANH R109, R9 ;  /* 0x00000009006d7308 */ /* 0x000aaa0000002400 */
[----:B------:R-:W-:Y:S04]  /*c560*/  FMUL.FTZ R4, R27, c[0x0][0x320] ;  /* 0x0000c8001b047a20 */ /* 0x000fe80000410000 */
[----:B------:R-:W-:Y:S01]  /*c570*/  FMUL.FTZ R5, R26, c[0x0][0x320] ;  /* 0x0000c8001a057a20 */ /* 0x000fe20000410000 */
[----:B------:R-:W2:Y:S01]  /*c580*/  MUFU.TANH R206, R4 ;  /* 0x0000000400ce7308 */ /* 0x000ea20000002400 */
[----:B-1----:R-:W-:Y:S09]  /*c590*/  FMUL.FTZ R0, R12, c[0x0][0x320] ;  /* 0x0000c8000c007a20 */ /* 0x002ff20000410000 */
[----:B------:R1:W1:Y:S01]  /*c5a0*/  MUFU.TANH R161, R0 ;  /* 0x0000000000a17308 */ /* 0x0002620000002400 */
[----:B-----5:R-:W5:Y:S01]  /*c5b0*/  LDSM.16.M88.4 R8, [R190] ;  /* 0x00000000be08783b */ /* 0x020f620000000200 */
[----:B------:R-:W-:Y:S08]  /*c5c0*/  DEPBAR.LE SB0, 0x0 ;  /* 0x000080000000791a */ /* 0x000ff00000000000 */
[----:B------:R-:W2:Y:S01]  /*c5d0*/  MUFU.TANH R207, R5 ;  /* 0x0000000500cf7308 */ /* 0x000ea20000002400 */
[----:B------:R-:W-:Y:S01]  /*c5e0*/  BAR.SYNC.DEFER_BLOCKING 0x0 ;  /* 0x0000000000007b1d */ /* 0x000fe20000010000 */
[----:B-1----:R-:W-:Y:S08]  /*c5f0*/  FMUL.FTZ R0, R13, c[0x0][0x320] ;  /* 0x0000c8000d007a20 */ /* 0x002ff00000410000 */
[----:B------:R1:W1:Y:S01]  /*c600*/  MUFU.TANH R160, R0 ;  /* 0x0000000000a07308 */ /* 0x0002620000002400 */
[-C--:B-----5:R-:W-:Y:S05]  /*c610*/  HMMA.16816.F32 R36, R164, R8.reuse, R36 ;  /* 0x00000008a424723c */ /* 0x0a0fea0000001824 */
[----:B-1----:R-:W-:Y:S03]  /*c620*/  FMUL.FTZ R0, R14, c[0x0][0x320] ;  /* 0x0000c8000e007a20 */ /* 0x002fe60000410000 */
[C---:B------:R-:W-:Y:S01]  /*c630*/  HMMA.16816.F32 R40, R172.reuse, R8, R40 ;  /* 0x00000008ac28723c */ /* 0x040fe20000001828 */
[----:B------:R1:W1:Y:S07]  /*c640*/  MUFU.TANH R171, R0 ;  /* 0x0000000000ab7308 */ /* 0x00026e0000002400 */
[-C--:B------:R-:W-:Y:S08]  /*c650*/  HMMA.16816.F32 R44, R172, R10.reuse, R44 ;  /* 0x0000000aac2c723c */ /* 0x080ff0000000182c */
[----:B------:R-:W-:Y:S04]  /*c660*/  HMMA.16816.F32 R48, R164, R10, R48 ;  /* 0x0000000aa430723c */ /* 0x000fe80000001830 */
[----:B-1----:R-:W-:Y:S04]  /*c670*/  FMUL.FTZ R0, R15, c[0x0][0x320] ;  /* 0x0000c8000f007a20 */ /* 0x002fe80000410000 */
[----:B------:R1:W1:Y:S11]  /*c680*/  MUFU.TANH R170, R0 ;  /* 0x0000000000aa7308 */ /* 0x0002760000002400 */
[----:B------:R-:W-:Y:S05]  /*c690*/  @!UPT UIADD3 URZ, URZ, URZ, URZ ;  /* 0x0000003f3f3ff290 */ /* 0x000fea000fffe03f */
[----:B------:R-:W-:Y:S04]  /*c6a0*/  FMUL.FTZ R4, R48, c[0x0][0x320] ;  /* 0x0000c80030047a20 */ /* 0x000fe80000410000 */
[----:B------:R-:W2:Y:S01]  /*c6b0*/  MUFU.TANH R165, R4 ;  /* 0x0000000400a57308 */ /* 0x000ea20000002400 */
[----:B-1----:R-:W-:Y:S09]  /*c6c0*/  FMUL.FTZ R0, R16, c[0x0][0x320] ;  /* 0x0000c80010007a20 */ /* 0x002ff20000410000 */
        /* <DEDUP_REMOVED lines=60> */
[----:B--234-:R-:W-:Y:S04]  /*ca90*/  SHF.R.S32.HI R100, RZ, 0x1f, R101 ;  /* 0x0000001fff647819 */ /* 0x01cfe80000011465 */
[----:B------:R-:W-:Y:S04]  /*caa0*/  LEA.HI R100, R100, R101, RZ, 0x2 ;  /* 0x0000006564647211 */ /* 0x000fe800078f10ff */
[----:B------:R-:W-:Y:S04]  /*cab0*/  SHF.R.S32.HI R100, RZ, 0x2, R100 ;  /* 0x00000002ff647819 */ /* 0x000fe80000011464 */
[----:B-1----:R-:W-:Y:S04]  /*cac0*/  IADD3 R0, -R100, 0x30, RZ ;  /* 0x0000003064007810 */ /* 0x002fe80007ffe1ff */
[----:B------:R-:W-:Y:S11]  /*cad0*/  ISETP.GE.AND P0, PT, R0, 0x21, PT ;  /* 0x000000210000780c */ /* 0x000ff60003f06270 */
[----:B------:R-:W-:Y:S02]  /*cae0*/  @!UPT UIADD3 URZ, URZ, URZ, URZ ;  /* 0x0000003f3f3ff290 */ /* 0x000fe4000fffe03f */
[----:B------:R-:W-:Y:S01]  /*caf0*/  @P0 IADD3 R4, R200, -0x1, RZ ;  /* 0xffffffffc8040810 */ /* 0x000fe20007ffe0ff */
[----:B------:R-:W-:Y:S02]  /*cb00*/  @P0 IMAD.MOV.U32 R9, RZ, RZ, c[0x0][0x1e0] ;  /* 0x00007800ff090624 */ /* 0x000fe400078e00ff */
[----:B------:R-:W-:Y:S01]  /*cb10*/  @P0 IMAD.MOV.U32 R10, RZ, RZ, c[0x0][0x1e4] ;  /* 0x00007900ff0a0624 */ /* 0x000fe200078e00ff */
[----:B------:R-:W-:Y:S01]  /*cb20*/  @P0 SHF.R.S32.HI R5, RZ, 0x1f, R4 ;  /* 0x0000001fff050819 */ /* 0x000fe20000011404 */
[C---:B------:R-:W-:Y:S04]  /*cb30*/  @P0 IMAD.WIDE.U32 R6, R4.reuse, c[0x0][0x1e0], RZ ;  /* 0x0000780004060a25 */ /* 0x040fe800078e00ff */
[----:B------:R-:W-:Y:S04]  /*cb40*/  @P0 IMAD R5, R5, c[0x0][0x1e0], RZ ;  /* 0x0000780005050a24 */ /* 0x000fe800078e02ff */
[----:B------:R-:W-:Y:S01]  /*cb50*/  @P0 IMAD R8, R4, c[0x0][0x1e4], R5 ;  /* 0x0000790004080a24 */ /* 0x000fe200078e0205 */
[C---:B------:R-:W-:Y:S01]  /*cb60*/  @P0 SHF.L.U64.HI R5, R9.reuse, 0x5, R10 ;  /* 0x0000000509050819 */ /* 0x040fe2000001020a */
[----:B------:R-:W-:Y:S02]  /*cb70*/  @P0 IMAD.SHL.U32 R4, R9, 0x20, RZ ;  /* 0x0000002009040824 */ /* 0x000fe400078e00ff */
[----:B------:R-:W-:Y:S02]  /*cb80*/  @P0 IMAD.IADD R7, R7, 0x1, R8 ;  /* 0x0000000107070824 */ /* 0x000fe400078e0208 */
[----:B------:R-:W-:Y:S04]  /*cb90*/  @P0 IMAD.WIDE.U32 R4, R6, 0x30, R4 ;  /* 0x0000003006040825 */ /* 0x000fe800078e0004 */
[----:B------:R-:W-:Y:S01]  /*cba0*/  @P0 IMAD R6, R7, 0x30, RZ ;  /* 0x0000003007060824 */ /* 0x000fe200078e02ff */
[----:B------:R-:W-:Y:S03]  /*cbb0*/  @P0 IADD3 R9, P2, P1, R4, 0x20, R246 ;  /* 0x0000002004090810 */ /* 0x000fe6000795e0f6 */
[----:B------:R-:W-:Y:S05]  /*cbc0*/  @P0 IMAD.IADD R8, R6, 0x1, R5 ;  /* 0x0000000106080824 */ /* 0x000fea00078e0205 */
[----:B------:R-:W-:Y:S02]  /*cbd0*/  @P0 IADD3.X R17, R8, RZ, R252, P2, P1 ;  /* 0x000000ff08110210 */ /* 0x000fe400017e24fc */
[----:B------:R-:W-:Y:S04]  /*cbe0*/  @P0 IADD3 R16, P2, P1, R4, 0x40, R246 ;  /* 0x0000004004100810 */ /* 0x000fe8000795e0f6 */
[----:B------:R-:W-:Y:S02]  /*cbf0*/  @P0 IADD3.X R18, R8, RZ, R252, P2, P1 ;  /* 0x000000ff08120210 */ /* 0x000fe400017e24fc */
[----:B------:R-:W-:Y:S11]  /*cc00*/  ISETP.GE.AND P1, PT, R0, 0x1, PT ;  /* 0x000000010000780c */ /* 0x000ff60003f26270 */
[----:B------:R-:W-:Y:S02]  /*cc10*/  @!UPT UIADD3 URZ, URZ, URZ, URZ ;  /* 0x0000003f3f3ff290 */ /* 0x000fe4000fffe03f */
[----:B------:R-:W-:Y:S01]  /*cc20*/  @P1 IADD3 R0, R200, -0x1, RZ ;  /* 0xffffffffc8001810 */ /* 0x000fe20007ffe0ff */
[----:B------:R-:W-:Y:S02]  /*cc30*/  @P1 IMAD.MOV.U32 R6, RZ, RZ, R246 ;  /* 0x000000ffff061224 */ /* 0x000fe400078e00f6 */
[----:B------:R-:W-:Y:S01]  /*cc40*/  @P1 IMAD.MOV.U32 R7, RZ, RZ, R252 ;  /* 0x000000ffff071224 */ /* 0x000fe200078e00fc */
[----:B------:R-:W-:Y:S01]  /*cc50*/  @P1 SHF.R.S32.HI R5, RZ, 0x1f, R0 ;  /* 0x0000001fff051819 */ /* 0x000fe20000011400 */
[----:B------:R-:W-:Y:S04]  /*cc60*/  @P1 IMAD.WIDE.U32 R10, R0, c[0x0][0x1e0], RZ ;  /* 0x00007800000a1a25 */ /* 0x000fe800078e00ff */
[----:B------:R-:W-:Y:S02]  /*cc70*/  @P1 IMAD R5, R5, c[0x0][0x1e0], RZ ;  /* 0x0000780005051a24 */ /* 0x000fe400078e02ff */
[----:B------:R-:W-:Y:S04]  /*cc80*/  @P1 IMAD.WIDE.U32 R6, R10, 0x30, R6 ;  /* 0x000000300a061825 */ /* 0x000fe800078e0006 */
[----:B------:R-:W-:Y:S04]  /*cc90*/  @P1 IMAD R5, R0, c[0x0][0x1e4], R5 ;  /* 0x0000790000051a24 */ /* 0x000fe800078e0205 */
[----:B------:R-:W-:Y:S02]  /*cca0*/  @P1 IMAD.IADD R0, R11, 0x1, R5 ;  /* 0x000000010b001824 */ /* 0x000fe400078e0205 */
[----:B------:R-:W-:Y:S02]  /*ccb0*/  @P1 IMAD.SHL.U32 R5, R6, 0x2, RZ ;  /* 0x0000000206051824 */ /* 0x000fe400078e00ff */
[----:B------:R-:W-:Y:S04]  /*ccc0*/  @P1 IMAD R0, R0, 0x30, RZ ;  /* 0x0000003000001824 */ /* 0x000fe800078e02ff */
[----:B------:R-:W-:Y:S05]  /*ccd0*/  @P1 IMAD.IADD R0, R7, 0x1, R0 ;  /* 0x0000000107001824 */ /* 0x000fea00078e0200 */
[----:B------:R-:W-:Y:S02]  /*cce0*/  @P1 SHF.L.U64.HI R0, R6, 0x1, R0 ;  /* 0x0000000106001819 */ /* 0x000fe40000010200 */
[C---:B------:R-:W-:Y:S04]  /*ccf0*/  @P1 IADD3 R6, P3, R5.reuse, 0x40, RZ ;  /* 0x0000004005061810 */ /* 0x040fe80007f7e0ff */
[----:B------:R-:W-:Y:S04]  /*cd00*/  @P1 IADD3 R14, P2, R6, c[0x0][0x1c8], RZ ;  /* 0x00007200060e1a10 */ /* 0x000fe80007f5e0ff */
[--C-:B------:R-:W-:Y:S02]  /*cd10*/  @P1 IADD3.X R15, RZ, c[0x0][0x1cc], R0.reuse, P2, P3 ;  /* 0x00007300ff0f1a10 */ /* 0x100fe400017e6400 */
[----:B------:R-:W-:Y:S04]  /*cd20*/  @P1 IADD3 R6, P3, R5, 0x80, RZ ;  /* 0x0000008005061810 */ /* 0x000fe80007f7e0ff */
[----:B------:R-:W-:Y:S04]  /*cd30*/  @P1 IADD3 R12, P2, R6, c[0x0][0x1c8], RZ ;  /* 0x00007200060c1a10 */ /* 0x000fe80007f5e0ff */
[----:B------:R-:W-:Y:S02]  /*cd40*/  @P1 IADD3.X R13, RZ, c[0x0][0x1cc], R0, P2, P3 ;  /* 0x00007300ff0d1a10 */ /* 0x000fe400017e6400 */
[----:B------:R-:W-:Y:S05]  /*cd50*/  @P0 IADD3 R4, P2, R246, R4, RZ ;  /* 0x00000004f6040210 */ /* 0x000fea0007f5e0ff */
[----:B------:R-:W-:Y:S01]  /*cd60*/  @P0 IMAD.X R6, R8, 0x1, R252, P2 ;  /* 0x0000000108060824 */ /* 0x000fe200010e06fc */
[C---:B------:R-:W-:Y:S04]  /*cd70*/  @P0 LEA R10, P2, R4.reuse, c[0x0][0x1c8], 0x1 ;  /* 0x00007200040a0a11 */ /* 0x040fe800078408ff */
[----:B------:R-:W-:Y:S02]  /*cd80*/  @P0 LEA.HI.X R11, R4, c[0x0][0x1cc], R6, 0x1, P2 ;  /* 0x00007300040b0a11 */ /* 0x000fe400010f0c06 */
[C---:B------:R-:W-:Y:S04]  /*cd90*/  @P0 LEA R8, P2, R9.reuse, c[0x0][0x1c8], 0x1 ;  /* 0x0000720009080a11 */ /* 0x040fe800078408ff */
[----:B------:R-:W-:Y:S02]  /*cda0*/  @P0 LEA.HI.X R9, R9, c[0x0][0x1cc], R17, 0x1, P2 ;  /* 0x0000730009090a11 */ /* 0x000fe400010f0c11 */
[----:B------:R-:W-:Y:S04]  /*cdb0*/  @P1 IADD3 R6, P2, R5, c[0x0][0x1c8], RZ ;  /* 0x0000720005061a10 */ /* 0x000fe80007f5e0ff */
[----:B------:R-:W-:Y:S02]  /*cdc0*/  @P1 IADD3.X R7, R0, c[0x0][0x1cc], RZ, P2, !PT ;  /* 0x0000730000071a10 */ /* 0x000fe400017fe4ff */
[C---:B------:R-:W-:Y:S03]  /*cdd0*/  @P0 LEA R4, P2, R16.reuse, c[0x0][0x1c8], 0x1 ;  /* 0x0000720010040a11 */ /* 0x040fe600078408ff */
[----:B------:R-:W-:Y:S01]  /*cde0*/  @!PT LDS RZ, [RZ] ;  /* 0x00000000fffff984 */ /* 0x000fe20000000800 */
[----:B------:R-:W-:Y:S01]  /*cdf0*/  @!PT LDS RZ, [RZ] ;  /* 0x00000000fffff984 */ /* 0x000fe20000000800 */
[----:B------:R-:W-:Y:S01]  /*ce00*/  @!PT LDS RZ, [RZ] ;  /* 0x00000000fffff984 */ /* 0x000fe20000000800 */
[----:B------:R1:W-:Y:S01]  /*ce10*/  @P1 LDGSTS.E.BYPASS.LTC128B.128 [R199+0x3c80], [R6.64], !P6 ;  /* 0x03c8000006c71fae */ /* 0x0003e2000f101d46 */
[----:B------:R-:W-:Y:S07]  /*ce20*/  @P0 LEA.HI.X R5, R16, c[0x0][0x1cc], R18, 0x1, P2 ;  /* 0x0000730010050a11 */ /* 0x000fee00010f0c12 */
[----:B------:R1:W-:Y:S08]  /*ce30*/  @P1 LDGSTS.E.BYPASS.LTC128B.128 [R199+0x4880], [R14.64], !P5 ;  /* 0x048800000ec71fae */ /* 0x0003f0000e901d46 */
[----:B------:R1:W-:Y:S08]  /*ce40*/  @P1 LDGSTS.E.BYPASS.LTC128B.128 [R199+0x5480], [R12.64], !P4 ;  /* 0x054800000cc71fae */ /* 0x0003f0000e101d46 */
[----:B------:R1:W-:Y:S08]  /*ce50*/  @P0 LDGSTS.E.BYPASS.LTC128B.128 [R199+0x4480], [R10.64], !P6 ;  /* 0x044800000ac70fae */ /* 0x0003f0000f101d46 */
[----:B------:R1:W-:Y:S08]  /*ce60*/  @P0 LDGSTS.E.BYPASS.LTC128B.128 [R199+0x5080], [R8.64], !P5 ;  /* 0x0508000008c70fae */ /* 0x0003f0000e901d46 */
[----:B------:R1:W-:Y:S02]  /*ce70*/  @P0 LDGSTS.E.BYPASS.LTC128B.128 [R199+0x5c80], [R4.64], !P4 ;  /* 0x05c8000004c70fae */ /* 0x0003e4000e101d46 */
.L_x_553:
[----:B--234-:R-:W-:Y:S05]  /*ce80*/  BSYNC B0 ;  /* 0x0000000000007941 */ /* 0x01cfea0003800000 */
.L_x_552:
[----:B-1----:R-:W-:Y:S01]  /*ce90*/  FMNMX.FTZ R0, R163, R108, !PT ;  /* 0x0000006ca3007209 */ /* 0x002fe20007810000 */
        /* <DEDUP_REMOVED lines=10> */
[----:B------:R-:W2:Y:S01]  /*cf40*/  LDL.LU R249, [R1+0x4] ;  /* 0x0000040001f97983 */ /* 0x000ea20000300800 */
[----:B------:R-:W-:Y:S02]  /*cf50*/  FMNMX.FTZ R4, R182, R4, !PT ;  /* 0x00000004b6047209 */ /* 0x000fe40007810000 */
[----:B------:R-:W-:Y:S01]  /*cf60*/  FMNMX.FTZ R0, R201, R0, !PT ;  /* 0x00000000c9007209 */ /* 0x000fe20007810000 */
[----:B------:R-:W3:Y:S01]  /*cf70*/  LDL.LU R248, [R1] ;  /* 0x0000000001f87983 */ /* 0x000ee20000300800 */
        /* <DEDUP_REMOVED lines=15> */
[----:B------:R-:W1:Y:S01]  /*d070*/  SHFL.BFLY PT, R6, R0, 0x2, 0x1f ;  /* 0x0c401f0000067f89 */ /* 0x000e6200000e0000 */
[C---:B------:R-:W-:Y:S02]  /*d080*/  ISETP.GT.AND P0, PT, R200.reuse, R245, PT ;  /* 0x000000f5c800720c */ /* 0x040fe40003f04270 */
[----:B------:R-:W-:Y:S02]  /*d090*/  FMNMX.FTZ R5, R177, R5, !PT ;  /* 0x00000005b1057209 */ /* 0x000fe40007810000 */
[----:B------:R-:W-:Y:S02]  /*d0a0*/  IADD3 R200, R200, -0x1, RZ ;  /* 0xffffffffc8c87810 */ /* 0x000fe40007ffe0ff */
[----:B------:R-:W-:Y:S01]  /*d0b0*/  FMNMX.FTZ R5, R161, R5, !PT ;  /* 0x00000005a1057209 */ /* 0x000fe20007810000 */
[----:B------:R-:W4:Y:S03]  /*d0c0*/  SHFL.BFLY PT, R7, R4, 0x2, 0x1f ;  /* 0x0c401f0004077f89 */ /* 0x000f2600000e0000 */
[----:B------:R-:W-:Y:S04]  /*d0d0*/  FMNMX.FTZ R5, R160, R5, !PT ;  /* 0x00000005a0057209 */ /* 0x000fe80007810000 */
[----:B------:R-:W-:Y:S04]  /*d0e0*/  FMNMX.FTZ R5, R215, R5, !PT ;  /* 0x00000005d7057209 */ /* 0x000fe80007810000 */
[----:B------:R-:W-:Y:S04]  /*d0f0*/  FMNMX.FTZ R5, R210, R5, !PT ;  /* 0x00000005d2057209 */ /* 0x000fe80007810000 */
[----:B------:R-:W-:Y:S04]  /*d100*/  FMNMX.FTZ R5, R216, R5, !PT ;  /* 0x00000005d8057209 */ /* 0x000fe80007810000 */
[----:B------:R-:W-:Y:S04]  /*d110*/  FMNMX.FTZ R5, R217, R5, !PT ;  /* 0x00000005d9057209 */ /* 0x000fe80007810000 */
[----:B------:R-:W-:Y:S04]  /*d120*/  FMNMX.FTZ R5, R212, R5, !PT ;  /* 0x00000005d4057209 */ /* 0x000fe80007810000 */
[----:B------:R-:W-:Y:S04]  /*d130*/  FMNMX.FTZ R5, R208, R5, !PT ;  /* 0x00000005d0057209 */ /* 0x000fe80007810000 */
[----:B------:R-:W-:Y:S04]  /*d140*/  FMNMX.FTZ R5, R174, R5, !PT ;  /* 0x00000005ae057209 */ /* 0x000fe80007810000 */
[----:B------:R-:W-:Y:S05]  /*d150*/  FMNMX.FTZ R5, R173, R5, !PT ;  /* 0x00000005ad057209 */ /* 0x000fea0007810000 */
[----:B------:R-:W5:Y:S01]  /*d160*/  SHFL.BFLY PT, R8, R5, 0x2, 0x1f ;  /* 0x0c401f0005087f89 */ /* 0x000f6200000e0000 */
[----:B-1----:R-:W-:Y:S02]  /*d170*/  FMNMX.FTZ R0, R0, R6, !PT ;  /* 0x0000000600007209 */ /* 0x002fe40007810000 */
[----:B------:R-:W-:Y:S02]  /*d180*/  FMNMX.FTZ R6, R169, R102, !PT ;  /* 0x00000066a9067209 */ /* 0x000fe40007810000 */
[----:B----4-:R-:W-:Y:S02]  /*d190*/  FMNMX.FTZ R4, R4, R7, !PT ;  /* 0x0000000704047209 */ /* 0x010fe40007810000 */
[----:B------:R-:W-:Y:S01]  /*d1a0*/  FMNMX.FTZ R6, R179, R6, !PT ;  /* 0x00000006b3067209 */ /* 0x000fe20007810000 */
[----:B------:R-:W1:Y:S03]  /*d1b0*/  SHFL.BFLY PT, R9, R0, 0x1, 0x1f ;  /* 0x0c201f0000097f89 */ /* 0x000e6600000e0000 */
[----:B------:R-:W-:Y:S04]  /*d1c0*/  FMNMX.FTZ R6, R171, R6, !PT ;  /* 0x00000006ab067209 */ /* 0x000fe80007810000 */
[----:B------:R-:W-:Y:S01]  /*d1d0*/  FMNMX.FTZ R6, R170, R6, !PT ;  /* 0x00000006aa067209 */ /* 0x000fe20007810000 */
[----:B------:R-:W4:Y:S03]  /*d1e0*/  SHFL.BFLY PT, R7, R4, 0x1, 0x1f ;  /* 0x0c201f0004077f89 */ /* 0x000f2600000e0000 */
[----:B------:R-:W-:Y:S04]  /*d1f0*/  FMNMX.FTZ R6, R207, R6, !PT ;  /* 0x00000006cf067209 */ /* 0x000fe80007810000 */
[----:B------:R-:W-:Y:S02]  /*d200*/  FMNMX.FTZ R6, R206, R6, !PT ;  /* 0x00000006ce067209 */ /* 0x000fe40007810000 */
[----:B-----5:R-:W-:Y:S05]  /*d210*/  FMNMX.FTZ R5, R5, R8, !PT ;  /* 0x0000000805057209 */ /* 0x020fea0007810000 */
[----:B------:R-:W5:Y:S01]  /*d220*/  SHFL.BFLY PT, R8, R5, 0x1, 0x1f ;  /* 0x0c201f0005087f89 */ /* 0x000f6200000e0000 */
[----:B-1----:R-:W-:Y:S02]  /*d230*/  FMNMX.FTZ R108, R0, R9, !PT ;  /* 0x00000009006c7209 */ /* 0x002fe40007810000 */
[----:B------:R-:W-:Y:S03]  /*d240*/  FMNMX.FTZ R0, R219, R6, !PT ;  /* 0x00000006db007209 */ /* 0x000fe60007810000 */
[----:B------:R-:W-:Y:S01]  /*d250*/  FMUL.FTZ R164, R108, c[0x0][0x2d0] ;  /* 0x0000b4006ca47a20 */ /* 0x000fe20000410000 */
[----:B------:R-:W-:Y:S01]  /*d260*/  FMNMX.FTZ R6, R218, R0, !PT ;  /* 0x00000000da067209 */ /* 0x000fe20007810000 */
[----:B------:R-:W-:Y:S01]  /*d270*/  FADD.FTZ R0, -R108, R2 ;  /* 0x000000026c007221 */ /* 0x000fe20000010100 */
[----:B----4-:R-:W-:Y:S02]  /*d280*/  FMNMX.FTZ R107, R4, R7, !PT ;  /* 0x00000007046b7209 */ /* 0x010fe40007810000 */
[----:B------:R-:W-:Y:S01]  /*d290*/  FMNMX.FTZ R4, R211, R6, !PT ;  /* 0x00000006d3047209 */ /* 0x000fe20007810000 */
[----:B------:R-:W-:Y:S03]  /*d2a0*/  FMUL.FTZ R2, R0, c[0x0][0x2d0] ;  /* 0x0000b40000027a20 */ /* 0x000fe60000410000 */
[----:B------:R-:W-:Y:S01]  /*d2b0*/  FMNMX.FTZ R0, R175, R4, !PT ;  /* 0x00000004af007209 */ /* 0x000fe20007810000 */
[----:B------:R1:W4:Y:S01]  /*d2c0*/  MUFU.EX2 R101, R2 ;  /* 0x0000000200657308 */ /* 0x0003220000000800 */
[--C-:B------:R-:W-:Y:S02]  /*d2d0*/  FFMA.FTZ R4, R163, c[0x0][0x2d0], -R164.reuse ;  /* 0x0000b400a3047a23 */ /* 0x100fe400000108a4 */
[----:B------:R-:W-:Y:S01]  /*d2e0*/  FMNMX.FTZ R0, R105, R0, !PT ;  /* 0x0000000069007209 */ /* 0x000fe20007810000 */
[----:B------:R-:W-:Y:S03]  /*d2f0*/  FMUL.FTZ R163, R107, c[0x0][0x2d0] ;  /* 0x0000b4006ba37a20 */ /* 0x000fe60000410000 */
[----:B------:R-:W-:Y:S02]  /*d300*/  FMNMX.FTZ R0, R104, R0, !PT ;  /* 0x0000000068007209 */ /* 0x000fe40007810000 */
[----:B-----5:R-:W-:Y:S01]  /*d310*/  FMNMX.FTZ R106, R5, R8, !PT ;  /* 0x00000008056a7209 */ /* 0x020fe20007810000 */
[----:B------:R-:W-:Y:S01]  /*d320*/  MUFU.EX2 R220, R4 ;  /* 0x0000000400dc7308 */ /* 0x000fe20000000800 */
[----:B-1----:R-:W-:Y:S02]  /*d330*/  FADD.FTZ R2, -R107, R3 ;  /* 0x000000036b027221 */ /* 0x002fe40000010100 */
[----:B------:R-:W1:Y:S01]  /*d340*/  SHFL.BFLY PT, R3, R0, 0x2, 0x1f ;  /* 0x0c401f0000037f89 */ /* 0x000e6200000e0000 */
[C---:B----4-:R-:W-:Y:S02]  /*d350*/  FMUL.FTZ R5, R101.reuse, R113 ;  /* 0x0000007165057220 */ /* 0x050fe40000410000 */
[----:B------:R-:W-:Y:S02]  /*d360*/  FMUL.FTZ R2, R2, c[0x0][0x2d0] ;  /* 0x0000b40002027a20 */ /* 0x000fe40000410000 */
[C---:B------:R-:W-:Y:S02]  /*d370*/  FMUL.FTZ R16, R101.reuse, R124 ;  /* 0x0000007c65107220 */ /* 0x040fe40000410000 */
[----:B------:R4:W5:Y:S01]  /*d380*/  MUFU.EX2 R100, R2 ;  /* 0x0000000200647308 */ /* 0x0009620000000800 */
[C---:B------:R-:W-:Y:S02]  /*d390*/  FMUL.FTZ R17, R101.reuse, R125 ;  /* 0x0000007d65117220 */ /* 0x040fe40000410000 */
[C---:B------:R-:W-:Y:S02]  /*d3a0*/  FMUL.FTZ R32, R101.reuse, R140 ;  /* 0x0000008c65207220 */ /* 0x040fe40000410000 */
[C---:B------:R-:W-:Y:S02]  /*d3b0*/  FMUL.FTZ R33, R101.reuse, R141 ;  /* 0x0000008d65217220 */ /* 0x040fe40000410000 */
[C---:B------:R-:W-:Y:S02]  /*d3c0*/  FMUL.FTZ R48, R101.reuse, R156 ;  /* 0x0000009c65307220 */ /* 0x040fe40000410000 */
[C---:B------:R-:W-:Y:S02]  /*d3d0*/  FMUL.FTZ R49, R101.reuse, R157 ;  /* 0x0000009d65317220 */ /* 0x040fe40000410000 */
[C---:B------:R-:W-:Y:S02]  /*d3e0*/  FMUL.FTZ R52, R101.reuse, R52 ;  /* 0x0000003465347220 */ /* 0x040fe40000410000 */
[C---:B------:R-:W-:Y:S02]  /*d3f0*/  FMUL.FTZ R53, R101.reuse, R53 ;  /* 0x0000003565357220 */ /* 0x040fe40000410000 */
[C---:B------:R-:W-:Y:S01]  /*d400*/  FMUL.FTZ R64, R101.reuse, R64 ;  /* 0x0000004065407220 */ /* 0x040fe20000410000 */
[----:B-1----:R-:W-:Y:S01]  /*d410*/  FMNMX.FTZ R0, R0, R3, !PT ;  /* 0x0000000300007209 */ /* 0x002fe20007810000 */
[----:B------:R-:W-:Y:S02]  /*d420*/  FFMA.FTZ R3, R176, c[0x0][0x2d0], -R163 ;  /* 0x0000b400b0037a23 */ /* 0x000fe400000108a3 */
[C---:B------:R-:W-:Y:S02]  /*d430*/  FMUL.FTZ R65, R101.reuse, R65 ;  /* 0x0000004165417220 */ /* 0x040fe40000410000 */
[----:B------:R1:W-:Y:S01]  /*d440*/  MUFU.EX2 R234, R3 ;  /* 0x0000000300ea7308 */ /* 0x0003e20000000800 */
[----:B------:R-:W-:Y:S02]  /*d450*/  FMUL.FTZ R68, R101, R68 ;  /* 0x0000004465447220 */ /* 0x000fe40000410000 */
[----:B----4-:R-:W-:Y:S02]  /*d460*/  FADD.FTZ R2, -R106, R103 ;  /* 0x000000676a027221 */ /* 0x010fe40000010100 */
[----:B-----5:R-:W-:Y:S02]  /*d470*/  FMUL.FTZ R6, R100, R114 ;  /* 0x0000007264067220 */ /* 0x020fe40000410000 */
[----:B------:R-:W-:Y:S02]  /*d480*/  FMUL.FTZ R2, R2, c[0x0][0x2d0] ;  /* 0x0000b40002027a20 */ /* 0x000fe40000410000 */
[C---:B------:R-:W-:Y:S02]  /*d490*/  FMUL.FTZ R7, R100.reuse, R115 ;  /* 0x0000007364077220 */ /* 0x040fe40000410000 */
[----:B------:R4:W5:Y:S01]  /*d4a0*/  MUFU.EX2 R103, R2 ;  /* 0x0000000200677308 */ /* 0x0009620000000800 */
[C---:B------:R-:W-:Y:S02]  /*d4b0*/  FMUL.FTZ R18, R100.reuse, R126 ;  /* 0x0000007e64127220 */ /* 0x040fe40000410000 */
[C---:B------:R-:W-:Y:S02]  /*d4c0*/  FMUL.FTZ R34, R100.reuse, R142 ;  /* 0x0000008e64227220 */ /* 0x040fe40000410000 */
[C---:B------:R-:W-:Y:S01]  /*d4d0*/  FMUL.FTZ R35, R100.reuse, R143 ;  /* 0x0000008f64237220 */ /* 0x040fe20000410000 */
[----:B------:R-:W2:Y:S01]  /*d4e0*/  LDL.LU R142, [R1+0x8] ;  /* 0x00000800018e7983 */ /* 0x000ea20000300800 */
[C---:B------:R-:W-:Y:S02]  /*d4f0*/  FMUL.FTZ R50, R100.reuse, R158 ;  /* 0x0000009e64327220 */ /* 0x040fe40000410000 */
[C---:B------:R-:W-:Y:S02]  /*d500*/  FMUL.FTZ R51, R100.reuse, R159 ;  /* 0x0000009f64337220 */ /* 0x040fe40000410000 */
[C---:B------:R-:W-:Y:S01]  /*d510*/  FMUL.FTZ R54, R100.reuse, R54 ;  /* 0x0000003664367220 */ /* 0x040fe20000410000 */
[----:B------:R-:W-:Y:S01]  /*d520*/  LDSM.16.MT88.4 R156, [R185+0x1400] ;  /* 0x00140000b99c783b */ /* 0x000fe20000004200 */
[--C-:B-1----:R-:W-:Y:S02]  /*d530*/  FFMA.FTZ R3, R111, c[0x0][0x2d0], -R164.reuse ;  /* 0x0000b4006f037a23 */ /* 0x102fe400000108a4 */
[C---:B------:R-:W-:Y:S02]  /*d540*/  FMUL.FTZ R55, R100.reuse, R55 ;  /* 0x0000003764377220 */ /* 0x040fe40000410000 */
[----:B------:R1:W-:Y:S01]  /*d550*/  MUFU.EX2 R238, R3 ;  /* 0x0000000300ee7308 */ /* 0x0003e20000000800 */
[C---:B------:R-:W-:Y:S02]  /*d560*/  FMUL.FTZ R66, R100.reuse, R66 ;  /* 0x0000004264427220 */ /* 0x040fe40000410000 */
[----:B------:R-:W-:Y:S02]  /*d570*/  FMUL.FTZ R67, R100, R67 ;  /* 0x0000004364437220 */ /* 0x000fe40000410000 */
[----:B------:R-:W-:Y:S02]  /*d580*/  FMUL.FTZ R69, R101, R69 ;  /* 0x0000004565457220 */ /* 0x000fe40000410000 */
[--C-:B----4-:R-:W-:Y:S02]  /*d590*/  FFMA.FTZ R2, R162, c[0x0][0x2d0], -R164.reuse ;  /* 0x0000b400a2027a23 */ /* 0x110fe400000108a4 */
[----:B------:R-:W-:Y:S02]  /*d5a0*/  FMUL.FTZ R162, R106, c[0x0][0x2d0] ;  /* 0x0000b4006aa27a20 */ /* 0x000fe40000410000 */
[----:B------:R4:W-:Y:S01]  /*d5b0*/  MUFU.EX2 R235, R2 ;  /* 0x0000000200eb7308 */ /* 0x0009e20000000800 */
[C---:B-----5:R-:W-:Y:S02]  /*d5c0*/  FMUL.FTZ R8, R103.reuse, R116 ;  /* 0x0000007467087220 */ /* 0x060fe40000410000 */
[C---:B------:R-:W-:Y:S02]  /*d5d0*/  FMUL.FTZ R9, R103.reuse, R117 ;  /* 0x0000007567097220 */ /* 0x040fe40000410000 */
[C---:B------:R-:W-:Y:S02]  /*d5e0*/  FMUL.FTZ R12, R103.reuse, R120 ;  /* 0x00000078670c7220 */ /* 0x040fe40000410000 */
[C---:B------:R-:W-:Y:S02]  /*d5f0*/  FMUL.FTZ R13, R103.reuse, R121 ;  /* 0x00000079670d7220 */ /* 0x040fe40000410000 */
[C---:B------:R-:W-:Y:S02]  /*d600*/  FMUL.FTZ R24, R103.reuse, R132 ;  /* 0x0000008467187220 */ /* 0x040fe40000410000 */
[C---:B------:R-:W-:Y:S02]  /*d610*/  FMUL.FTZ R25, R103.reuse, R133 ;  /* 0x0000008567197220 */ /* 0x040fe40000410000 */
[----:B-1----:R-:W-:Y:S02]  /*d620*/  FFMA.FTZ R3, R110, c[0x0][0x2d0], -R164 ;  /* 0x0000b4006e037a23 */ /* 0x002fe400000108a4 */
[C---:B------:R-:W-:Y:S02]  /*d630*/  FMUL.FTZ R28, R103.reuse, R136 ;  /* 0x00000088671c7220 */ /* 0x040fe40000410000 */
[----:B------:R1:W5:Y:S01]  /*d640*/  MUFU.EX2 R244, R3 ;  /* 0x0000000300f47308 */ /* 0x0003620000000800 */
[C---:B------:R-:W-:Y:S02]  /*d650*/  FMUL.FTZ R29, R103.reuse, R137 ;  /* 0x00000089671d7220 */ /* 0x040fe40000410000 */
[C---:B------:R-:W-:Y:S02]  /*d660*/  FMUL.FTZ R40, R103.reuse, R148 ;  /* 0x0000009467287220 */ /* 0x040fe40000410000 */
[C---:B------:R-:W-:Y:S02]  /*d670*/  FMUL.FTZ R41, R103.reuse, R149 ;  /* 0x0000009567297220 */ /* 0x040fe40000410000 */
[--C-:B----4-:R-:W-:Y:S02]  /*d680*/  FFMA.FTZ R2, R168, c[0x0][0x2d0], -R163.reuse ;  /* 0x0000b400a8027a23 */ /* 0x110fe400000108a3 */
[C---:B------:R-:W-:Y:S02]  /*d690*/  FMUL.FTZ R44, R103.reuse, R152 ;  /* 0x00000098672c7220 */ /* 0x040fe40000410000 */
[----:B------:R4:W4:Y:S01]  /*d6a0*/  MUFU.EX2 R168, R2 ;  /* 0x0000000200a87308 */ /* 0x0009220000000800 */
[C---:B------:R-:W-:Y:S02]  /*d6b0*/  FMUL.FTZ R45, R103.reuse, R153 ;  /* 0x00000099672d7220 */ /* 0x040fe40000410000 */
[C---:B------:R-:W-:Y:S02]  /*d6c0*/  FMUL.FTZ R56, R103.reuse, R56 ;  /* 0x0000003867387220 */ /* 0x040fe40000410000 */
[----:B------:R-:W-:Y:S02]  /*d6d0*/  FMUL.FTZ R57, R103, R57 ;  /* 0x0000003967397220 */ /* 0x000fe40000410000 */
[--C-:B------:R-:W-:Y:S02]  /*d6e0*/  FFMA.FTZ R133, R213, c[0x0][0x2d0], -R163.reuse ;  /* 0x0000b400d5857a23 */ /* 0x100fe400000108a3 */
[--C-:B------:R-:W-:Y:S02]  /*d6f0*/  FFMA.FTZ R132, R209, c[0x0][0x2d0], -R163.reuse ;  /* 0x0000b400d1847a23 */ /* 0x100fe400000108a3 */
[--C-:B------:R-:W-:Y:S02]  /*d700*/  FFMA.FTZ R141, R174, c[0x0][0x2d0], -R162.reuse ;  /* 0x0000b400ae8d7a23 */ /* 0x100fe400000108a2 */
[--C-:B-1----:R-:W-:Y:S01]  /*d710*/  FFMA.FTZ R3, R109, c[0x0][0x2d0], -R163.reuse ;  /* 0x0000b4006d037a23 */ /* 0x102fe200000108a3 */
[----:B-----5:R-:W-:Y:S01]  /*d720*/  F2FP.PACK_AB R114, R244, R238 ;  /* 0x000000eef472723e */ /* 0x020fe200000000ff */
[--C-:B------:R-:W-:Y:S02]  /*d730*/  FFMA.FTZ R109, R202, c[0x0][0x2d0], -R163.reuse ;  /* 0x0000b400ca6d7a23 */ /* 0x100fe400000108a3 */
[----:B------:R1:W-:Y:S01]  /*d740*/  MUFU.EX2 R237, R3 ;  /* 0x0000000300ed7308 */ /* 0x0003e20000000800 */
[--C-:B------:R-:W-:Y:S02]  /*d750*/  FFMA.FTZ R140, R173, c[0x0][0x2d0], -R162.reuse ;  /* 0x0000b400ad8c7a23 */ /* 0x100fe400000108a2 */
[C---:B------:R-:W-:Y:S02]  /*d760*/  FMUL.FTZ R60, R103.reuse, R60 ;  /* 0x0000003c673c7220 */ /* 0x040fe40000410000 */
[C---:B------:R-:W-:Y:S01]  /*d770*/  FMUL.FTZ R61, R103.reuse, R61 ;  /* 0x0000003d673d7220 */ /* 0x040fe20000410000 */
[----:B----4-:R-:W4:Y:S01]  /*d780*/  SHFL.BFLY PT, R2, R0, 0x1, 0x1f ;  /* 0x0c201f0000027f89 */ /* 0x010f2200000e0000 */
[----:B------:R-:W-:Y:S01]  /*d790*/  F2FP.PACK_AB R113, R234, R168 ;  /* 0x000000a8ea71723e */ /* 0x000fe200000000ff */
[C---:B------:R-:W-:Y:S02]  /*d7a0*/  FMUL.FTZ R70, R100.reuse, R70 ;  /* 0x0000004664467220 */ /* 0x040fe40000410000 */
[----:B------:R-:W-:Y:S02]  /*d7b0*/  FMUL.FTZ R71, R100, R71 ;  /* 0x0000004764477220 */ /* 0x000fe40000410000 */
[C---:B------:R-:W-:Y:S02]  /*d7c0*/  FMUL.FTZ R72, R103.reuse, R72 ;  /* 0x0000004867487220 */ /* 0x040fe40000410000 */
[C---:B------:R-:W-:Y:S02]  /*d7d0*/  FMUL.FTZ R73, R103.reuse, R73 ;  /* 0x0000004967497220 */ /* 0x040fe40000410000 */
[C---:B------:R-:W-:Y:S02]  /*d7e0*/  FMUL.FTZ R76, R103.reuse, R76 ;  /* 0x0000004c674c7220 */ /* 0x040fe40000410000 */
[----:B------:R-:W-:Y:S02]  /*d7f0*/  FMUL.FTZ R77, R103, R77 ;  /* 0x0000004d674d7220 */ /* 0x000fe40000410000 */
[C---:B------:R-:W-:Y:S02]  /*d800*/  FMUL.FTZ R80, R101.reuse, R80 ;  /* 0x0000005065507220 */ /* 0x040fe40000410000 */
[----:B------:R-:W-:Y:S02]  /*d810*/  FMUL.FTZ R81, R101, R81 ;  /* 0x0000005165517220 */ /* 0x000fe40000410000 */
[--C-:B-1----:R-:W-:Y:S02]  /*d820*/  FFMA.FTZ R3, R178, c[0x0][0x2d0], -R162.reuse ;  /* 0x0000b400b2037a23 */ /* 0x102fe400000108a2 */
[C---:B------:R-:W-:Y:S02]  /*d830*/  FMUL.FTZ R82, R100.reuse, R82 ;  /* 0x0000005264527220 */ /* 0x040fe40000410000 */
[----:B------:R1:W-:Y:S01]  /*d840*/  MUFU.EX2 R231, R3 ;  /* 0x0000000300e77308 */ /* 0x0003e20000000800 */
[----:B------:R-:W-:Y:S01]  /*d850*/  FMUL.FTZ R83, R100, R83 ;  /* 0x0000005364537220 */ /* 0x000fe20000410000 */
[----:B----4-:R-:W-:Y:S01]  /*d860*/  FMNMX.FTZ R2, R0, R2, !PT ;  /* 0x0000000200027209 */ /* 0x010fe20007810000 */
[--C-:B------:R-:W-:Y:S02]  /*d870*/  FFMA.FTZ R0, R19, c[0x0][0x2d0], -R163.reuse ;  /* 0x0000b40013007a23 */ /* 0x100fe400000108a3 */
[----:B------:R-:W-:Y:S02]  /*d880*/  FMUL.FTZ R19, R100, R127 ;  /* 0x0000007f64137220 */ /* 0x000fe40000410000 */
[----:B------:R-:W-:Y:S01]  /*d890*/  LDSM.16.MT88.4 R124, [R186+0x400] ;  /* 0x00040000ba7c783b */ /* 0x000fe20000004200 */
[C---:B------:R-:W-:Y:S02]  /*d8a0*/  FMUL.FTZ R88, R103.reuse, R88 ;  /* 0x0000005867587220 */ /* 0x040fe40000410000 */
[----:B------:R-:W4:Y:S01]  /*d8b0*/  MUFU.EX2 R243, R0 ;  /* 0x0000000000f37308 */ /* 0x000f220000000800 */
[C---:B------:R-:W-:Y:S02]  /*d8c0*/  FMUL.FTZ R89, R103.reuse, R89 ;  /* 0x0000005967597220 */ /* 0x040fe40000410000 */
[C---:B------:R-:W-:Y:S02]  /*d8d0*/  FMUL.FTZ R92, R103.reuse, R92 ;  /* 0x0000005c675c7220 */ /* 0x040fe40000410000 */
[----:B------:R-:W-:Y:S02]  /*d8e0*/  FMUL.FTZ R93, R103, R93 ;  /* 0x0000005d675d7220 */ /* 0x000fe40000410000 */
[--C-:B------:R-:W-:Y:S02]  /*d8f0*/  FFMA.FTZ R111, R172, c[0x0][0x2d0], -R163.reuse ;  /* 0x0000b400ac6f7a23 */ /* 0x100fe400000108a3 */
[--C-:B------:R-:W-:Y:S01]  /*d900*/  FFMA.FTZ R110, R166, c[0x0][0x2d0], -R163.reuse ;  /* 0x0000b400a66e7a23 */ /* 0x100fe200000108a3 */
[----:B------:R-:W-:Y:S01]  /*d910*/  MUFU.EX2 R172, R132 ;  /* 0x0000008400ac7308 */ /* 0x000fe20000000800 */
[C---:B------:R-:W-:Y:S02]  /*d920*/  FMUL.FTZ R84, R101.reuse, R84 ;  /* 0x0000005465547220 */ /* 0x040fe40000410000 */
[----:B------:R-:W-:Y:S02]  /*d930*/  FMUL.FTZ R85, R101, R85 ;  /* 0x0000005565557220 */ /* 0x000fe40000410000 */
[----:B-1----:R-:W-:Y:S02]  /*d940*/  FFMA.FTZ R3, R177, c[0x0][0x2d0], -R162 ;  /* 0x0000b400b1037a23 */ /* 0x002fe400000108a2 */
[C---:B------:R-:W-:Y:S02]  /*d950*/  FMUL.FTZ R86, R100.reuse, R86 ;  /* 0x0000005664567220 */ /* 0x040fe40000410000 */
[----:B------:R-:W-:Y:S01]  /*d960*/  FMUL.FTZ R87, R100, R87 ;  /* 0x0000005764577220 */ /* 0x000fe20000410000 */
[----:B------:R1:W5:Y:S01]  /*d970*/  MUFU.EX2 R233, R3 ;  /* 0x0000000300e97308 */ /* 0x0003620000000800 */
[C---:B------:R-:W-:Y:S02]  /*d980*/  FMUL.FTZ R96, R101.reuse, R96 ;  /* 0x0000006065607220 */ /* 0x040fe40000410000 */
[----:B------:R-:W-:Y:S01]  /*d990*/  FMUL.FTZ R97, R101, R97 ;  /* 0x0000006165617220 */ /* 0x000fe20000410000 */
[----:B----4-:R-:W-:Y:S01]  /*d9a0*/  F2FP.PACK_AB R115, R243, R237 ;  /* 0x000000edf373723e */ /* 0x010fe200000000ff */
[----:B------:R-:W-:Y:S02]  /*d9b0*/  FADD.FTZ R0, -R2, R102 ;  /* 0x0000006602007221 */ /* 0x000fe40000010100 */
[--C-:B------:R-:W-:Y:S02]  /*d9c0*/  FFMA.FTZ R102, R203, c[0x0][0x2d0], -R164.reuse ;  /* 0x0000b400cb667a23 */ /* 0x100fe400000108a4 */
[----:B------:R-:W-:Y:S01]  /*d9d0*/  FMUL.FTZ R0, R0, c[0x0][0x2d0] ;  /* 0x0000b40000007a20 */ /* 0x000fe20000410000 */
[----:B------:R-:W-:Y:S01]  /*d9e0*/  MUFU.EX2 R166, R141 ;  /* 0x0000008d00a67308 */ /* 0x000fe20000000800 */
[C---:B------:R-:W-:Y:S02]  /*d9f0*/  FMUL.FTZ R98, R100.reuse, R98 ;  /* 0x0000006264627220 */ /* 0x040fe40000410000 */
[----:B------:R-:W-:Y:S02]  /*da00*/  FMUL.FTZ R99, R100, R99 ;  /* 0x0000006364637220 */ /* 0x000fe40000410000 */
[--C-:B------:R-:W-:Y:S02]  /*da10*/  FFMA.FTZ R137, R214, c[0x0][0x2d0], -R164.reuse ;  /* 0x0000b400d6897a23 */ /* 0x100fe400000108a4 */
[----:B------:R-:W-:Y:S03]  /*da20*/  FFMA.FTZ R136, R205, c[0x0][0x2d0], -R164 ;  /* 0x0000b400cd887a23 */ /* 0x000fe600000108a4 */
[----:B------:R4:W-:Y:S01]  /*da30*/  MUFU.EX2 R225, R102 ;  /* 0x0000006600e17308 */ /* 0x0009e20000000800 */
[----:B-1----:R-:W-:Y:S01]  /*da40*/  FFMA.FTZ R3, R161, c[0x0][0x2d0], -R162 ;  /* 0x0000b400a1037a23 */ /* 0x002fe200000108a2 */
[----:B-----5:R-:W-:Y:S08]  /*da50*/  F2FP.PACK_AB R116, R233, R231 ;  /* 0x000000e7e974723e */ /* 0x020ff000000000ff */
[----:B------:R1:W-:Y:S10]  /*da60*/  MUFU.EX2 R241, R3 ;  /* 0x0000000300f17308 */ /* 0x0003f40000000800 */
[----:B------:R-:W5:Y:S01]  /*da70*/  MUFU.EX2 R0, R0 ;  /* 0x0000000000007308 */ /* 0x000f620000000800 */
[----:B----4-:R-:W-:Y:S09]  /*da80*/  FFMA.FTZ R102, R201, c[0x0][0x2d0], -R164 ;  /* 0x0000b400c9667a23 */ /* 0x010ff200000108a4 */
[----:B------:R4:W-:Y:S01]  /*da90*/  MUFU.EX2 R230, R102 ;  /* 0x0000006600e67308 */ /* 0x0009e20000000800 */
[----:B-1----:R-:W-:Y:S09]  /*daa0*/  FFMA.FTZ R3, R160, c[0x0][0x2d0], -R162 ;  /* 0x0000b400a0037a23 */ /* 0x002ff200000108a2 */
[----:B------:R1:W1:Y:S01]  /*dab0*/  MUFU.EX2 R242, R3 ;  /* 0x0000000300f27308 */ /* 0x0002620000000800 */
[C---:B-----5:R-:W-:Y:S02]  /*dac0*/  FMUL.FTZ R10, R0.reuse, R118 ;  /* 0x00000076000a7220 */ /* 0x060fe40000410000 */
[C---:B------:R-:W-:Y:S02]  /*dad0*/  FMUL.FTZ R11, R0.reuse, R119 ;  /* 0x00000077000b7220 */ /* 0x040fe40000410000 */
[C---:B------:R-:W-:Y:S02]  /*dae0*/  FMUL.FTZ R14, R0.reuse, R122 ;  /* 0x0000007a000e7220 */ /* 0x040fe40000410000 */
[C---:B------:R-:W-:Y:S03]  /*daf0*/  FMUL.FTZ R15, R0.reuse, R123 ;  /* 0x0000007b000f7220 */ /* 0x040fe60000410000 */
[----:B------:R-:W-:Y:S01]  /*db00*/  MUFU.EX2 R176, R110 ;  /* 0x0000006e00b07308 */ /* 0x000fe20000000800 */
[----:B------:R-:W5:Y:S01]  /*db10*/  LDSM.16.MT88.4 R120, [R185+0xc00] ;  /* 0x000c0000b978783b */ /* 0x000f620000004200 */
[----:B------:R-:W-:Y:S02]  /*db20*/  FMUL.FTZ R26, R0, R134 ;  /* 0x00000086001a7220 */ /* 0x000fe40000410000 */
[----:B----4-:R-:W-:Y:S02]  /*db30*/  FFMA.FTZ R102, R182, c[0x0][0x2d0], -R163 ;  /* 0x0000b400b6667a23 */ /* 0x010fe400000108a3 */
[C---:B------:R-:W-:Y:S02]  /*db40*/  FMUL.FTZ R27, R0.reuse, R135 ;  /* 0x00000087001b7220 */ /* 0x040fe40000410000 */
[C---:B------:R-:W-:Y:S02]  /*db50*/  FMUL.FTZ R30, R0.reuse, R138 ;  /* 0x0000008a001e7220 */ /* 0x040fe40000410000 */
[----:B------:R4:W-:Y:S01]  /*db60*/  MUFU.EX2 R224, R102 ;  /* 0x0000006600e07308 */ /* 0x0009e20000000800 */
[----:B------:R-:W-:Y:S02]  /*db70*/  FMUL.FTZ R31, R0, R139 ;  /* 0x0000008b001f7220 */ /* 0x000fe40000410000 */
[----:B-1----:R-:W-:Y:S01]  /*db80*/  FMUL.FTZ R3, R2, c[0x0][0x2d0] ;  /* 0x0000b40002037a20 */ /* 0x002fe20000410000 */
[----:B------:R-:W-:Y:S01]  /*db90*/  F2FP.PACK_AB R118, R242, R241 ;  /* 0x000000f1f276723e */ /* 0x000fe200000000ff */
[C---:B------:R-:W-:Y:S02]  /*dba0*/  FMUL.FTZ R42, R0.reuse, R150 ;  /* 0x00000096002a7220 */ /* 0x040fe40000410000 */
[----:B------:R-:W-:Y:S02]  /*dbb0*/  FFMA.FTZ R4, R169, c[0x0][0x2d0], -R3 ;  /* 0x0000b400a9047a23 */ /* 0x000fe40000010803 */
[C---:B------:R-:W-:Y:S01]  /*dbc0*/  FMUL.FTZ R43, R0.reuse, R151 ;  /* 0x00000097002b7220 */ /* 0x040fe20000410000 */
[----:B------:R1:W-:Y:S01]  /*dbd0*/  MUFU.EX2 R203, R109 ;  /* 0x0000006d00cb7308 */ /* 0x0003e20000000800 */
[C---:B------:R-:W-:Y:S02]  /*dbe0*/  FMUL.FTZ R46, R0.reuse, R154 ;  /* 0x0000009a002e7220 */ /* 0x040fe40000410000 */
[C---:B------:R-:W-:Y:S02]  /*dbf0*/  FMUL.FTZ R47, R0.reuse, R155 ;  /* 0x0000009b002f7220 */ /* 0x040fe40000410000 */
[C---:B------:R-:W-:Y:S02]  /*dc00*/  FMUL.FTZ R58, R0.reuse, R58 ;  /* 0x0000003a003a7220 */ /* 0x040fe40000410000 */
[C---:B------:R-:W-:Y:S02]  /*dc10*/  FMUL.FTZ R59, R0.reuse, R59 ;  /* 0x0000003b003b7220 */ /* 0x040fe40000410000 */
[--C-:B------:R-:W-:Y:S01]  /*dc20*/  FFMA.FTZ R135, R165, c[0x0][0x2d0], -R164.reuse ;  /* 0x0000b400a5877a23 */ /* 0x100fe200000108a4 */
[----:B------:R3:W-:Y:S01]  /*dc30*/  MUFU.EX2 R160, R4 ;  /* 0x0000000400a07308 */ /* 0x0007e20000000800 */
[--C-:B------:R-:W-:Y:S02]  /*dc40*/  FFMA.FTZ R134, R167, c[0x0][0x2d0], -R164.reuse ;  /* 0x0000b400a7867a23 */ /* 0x100fe400000108a4 */
[----:B------:R-:W-:Y:S02]  /*dc50*/  FMUL.FTZ R62, R0, R62 ;  /* 0x0000003e003e7220 */ /* 0x000fe40000410000 */
[----:B----4-:R-:W-:Y:S02]  /*dc60*/  FFMA.FTZ R102, R204, c[0x0][0x2d0], -R163 ;  /* 0x0000b400cc667a23 */ /* 0x010fe400000108a3 */
[C---:B------:R-:W-:Y:S02]  /*dc70*/  FMUL.FTZ R63, R0.reuse, R63 ;  /* 0x0000003f003f7220 */ /* 0x040fe40000410000 */
[C---:B------:R-:W-:Y:S01]  /*dc80*/  FMUL.FTZ R74, R0.reuse, R74 ;  /* 0x0000004a004a7220 */ /* 0x040fe20000410000 */
[----:B------:R4:W-:Y:S01]  /*dc90*/  MUFU.EX2 R223, R102 ;  /* 0x0000006600df7308 */ /* 0x0009e20000000800 */
[----:B------:R-:W-:Y:S02]  /*dca0*/  FMUL.FTZ R75, R0, R75 ;  /* 0x0000004b004b7220 */ /* 0x000fe40000410000 */
[--C-:B------:R-:W-:Y:S02]  /*dcb0*/  FFMA.FTZ R138, R211, c[0x0][0x2d0], -R3.reuse ;  /* 0x0000b400d38a7a23 */ /* 0x100fe40000010803 */
[--C-:B-1----:R-:W-:Y:S02]  /*dcc0*/  FFMA.FTZ R109, R218, c[0x0][0x2d0], -R3.reuse ;  /* 0x0000b400da6d7a23 */ /* 0x102fe40000010803 */
[--C-:B------:R-:W-:Y:S02]  /*dcd0*/  FFMA.FTZ R139, R175, c[0x0][0x2d0], -R3.reuse ;  /* 0x0000b400af8b7a23 */ /* 0x100fe40000010803 */
[--C-:B------:R-:W-:Y:S01]  /*dce0*/  FFMA.FTZ R105, R105, c[0x0][0x2d0], -R3.reuse ;  /* 0x0000b40069697a23 */ /* 0x100fe20000010803 */
[----:B------:R-:W-:Y:S01]  /*dcf0*/  MUFU.EX2 R175, R135 ;  /* 0x0000008700af7308 */ /* 0x000fe20000000800 */
[C---:B------:R-:W-:Y:S02]  /*dd00*/  FMUL.FTZ R78, R0.reuse, R78 ;  /* 0x0000004e004e7220 */ /* 0x040fe40000410000 */
[C---:B------:R-:W-:Y:S02]  /*dd10*/  FMUL.FTZ R79, R0.reuse, R79 ;  /* 0x0000004f004f7220 */ /* 0x040fe40000410000 */
[--C-:B---3--:R-:W-:Y:S02]  /*dd20*/  FFMA.FTZ R4, R179, c[0x0][0x2d0], -R3.reuse ;  /* 0x0000b400b3047a23 */ /* 0x108fe40000010803 */
[C---:B------:R-:W-:Y:S02]  /*dd30*/  FMUL.FTZ R90, R0.reuse, R90 ;  /* 0x0000005a005a7220 */ /* 0x040fe40000410000 */
[C---:B------:R-:W-:Y:S01]  /*dd40*/  FMUL.FTZ R91, R0.reuse, R91 ;  /* 0x0000005b005b7220 */ /* 0x040fe20000410000 */
[----:B------:R1:W3:Y:S01]  /*dd50*/  MUFU.EX2 R161, R4 ;  /* 0x0000000400a17308 */ /* 0x0002e20000000800 */
[C---:B------:R-:W-:Y:S02]  /*dd60*/  FMUL.FTZ R94, R0.reuse, R94 ;  /* 0x0000005e005e7220 */ /* 0x040fe40000410000 */
[----:B------:R-:W-:Y:S02]  /*dd70*/  FMUL.FTZ R95, R0, R95 ;  /* 0x0000005f005f7220 */ /* 0x000fe40000410000 */
[--C-:B----4-:R-:W-:Y:S05]  /*dd80*/  FFMA.FTZ R102, R180, c[0x0][0x2d0], -R164.reuse ;  /* 0x0000b400b4667a23 */ /* 0x110fea00000108a4 */
[----:B------:R4:W-:Y:S10]  /*dd90*/  MUFU.EX2 R222, R102 ;  /* 0x0000006600de7308 */ /* 0x0009f40000000800 */
[----:B------:R-:W-:Y:S01]  /*dda0*/  MUFU.EX2 R177, R134 ;  /* 0x0000008600b17308 */ /* 0x000fe20000000800 */
[--C-:B-1----:R-:W-:Y:S01]  /*ddb0*/  FFMA.FTZ R4, R171, c[0x0][0x2d0], -R3.reuse ;  /* 0x0000b400ab047a23 */ /* 0x102fe20000010803 */
[----:B---3--:R-:W-:Y:S08]  /*ddc0*/  F2FP.PACK_AB R117, R161, R160 ;  /* 0x000000a0a175723e */ /* 0x008ff000000000ff */
[----:B------:R1:W-:Y:S01]  /*ddd0*/  MUFU.EX2 R239, R4 ;  /* 0x0000000400ef7308 */ /* 0x0003e20000000800 */
[----:B----4-:R-:W-:Y:S09]  /*dde0*/  FFMA.FTZ R102, R181, c[0x0][0x2d0], -R164 ;  /* 0x0000b400b5667a23 */ /* 0x010ff200000108a4 */
[----:B------:R3:W-:Y:S10]  /*ddf0*/  MUFU.EX2 R221, R102 ;  /* 0x0000006600dd7308 */ /* 0x0007f40000000800 */
[----:B------:R4:W-:Y:S01]  /*de00*/  MUFU.EX2 R171, R133 ;  /* 0x0000008500ab7308 */ /* 0x0009e20000000800 */
[----:B-1----:R-:W-:Y:S09]  /*de10*/  FFMA.FTZ R4, R170, c[0x0][0x2d0], -R3 ;  /* 0x0000b400aa047a23 */ /* 0x002ff20000010803 */
[----:B------:R1:W1:Y:S01]  /*de20*/  MUFU.EX2 R240, R4 ;  /* 0x0000000400f07308 */ /* 0x0002620000000800 */
[----:B---3--:R-:W-:Y:S09]  /*de30*/  FFMA.FTZ R102, R183, c[0x0][0x2d0], -R163 ;  /* 0x0000b400b7667a23 */ /* 0x008ff200000108a3 */
[----:B------:R3:W-:Y:S01]  /*de40*/  MUFU.EX2 R204, R102 ;  /* 0x0000006600cc7308 */ /* 0x0007e20000000800 */
[----:B----4-:R-:W-:Y:S09]  /*de50*/  LDSM.16.MT88.4 R132, [R185+0x800] ;  /* 0x00080000b984783b */ /* 0x010ff20000004200 */
[----:B------:R-:W4:Y:S01]  /*de60*/  MUFU.EX2 R167, R140 ;  /* 0x0000008c00a77308 */ /* 0x000f220000000800 */
[----:B-1----:R-:W-:Y:S01]  /*de70*/  FMUL.FTZ R4, R101, R112 ;  /* 0x0000007065047220 */ /* 0x002fe20000410000 */
[----:B------:R-:W-:Y:S02]  /*de80*/  F2FP.PACK_AB R112, R235, R220 ;  /* 0x000000dceb70723e */ /* 0x000fe400000000ff */
[----:B------:R-:W-:Y:S06]  /*de90*/  F2FP.PACK_AB R119, R240, R239 ;  /* 0x000000eff077723e */ /* 0x000fec00000000ff */
[----:B------:R1:W-:Y:S01]  /*dea0*/  MUFU.EX2 R178, R109 ;  /* 0x0000006d00b27308 */ /* 0x0003e20000000800 */
[-C--:B------:R-:W-:Y:S05]  /*deb0*/  HMMA.16816.F32 R4, R112, R20.reuse, R4 ;  /* 0x000000147004723c */ /* 0x080fea0000001804 */
[--C-:B---3--:R-:W-:Y:S03]  /*dec0*/  FFMA.FTZ R102, R215, c[0x0][0x2d0], -R162.reuse ;  /* 0x0000b400d7667a23 */ /* 0x108fe600000108a2 */
[C---:B------:R-:W-:Y:S01]  /*ded0*/  HMMA.16816.F32 R8, R116.reuse, R20, R8 ;  /* 0x000000147408723c */ /* 0x040fe20000001808 */
[----:B------:R3:W-:Y:S06]  /*dee0*/  MUFU.EX2 R201, R102 ;  /* 0x0000006600c97308 */ /* 0x0007ec0000000800 */
[C---:B------:R-:W-:Y:S01]  /*def0*/  FMUL.FTZ R20, R101.reuse, R128 ;  /* 0x0000008065147220 */ /* 0x040fe20000410000 */
[-C--:B------:R-:W-:Y:S03]  /*df00*/  HMMA.16816.F32 R12, R116, R22.reuse, R12 ;  /* 0x00000016740c723c */ /* 0x080fe6000000180c */
[----:B------:R-:W-:Y:S01]  /*df10*/  MUFU.EX2 R170, R137 ;  /* 0x0000008900aa7308 */ /* 0x000fe20000000800 */
[C---:B------:R-:W-:Y:S02]  /*df20*/  FMUL.FTZ R21, R101.reuse, R129 ;  /* 0x0000008165157220 */ /* 0x040fe40000410000 */
[--C-:B-1----:R-:W-:Y:S02]  /*df30*/  FFMA.FTZ R109, R208, c[0x0][0x2d0], -R162.reuse ;  /* 0x0000b400d06d7a23 */ /* 0x102fe400000108a2 */
[C---:B------:R-:W-:Y:S05]  /*df40*/  HMMA.16816.F32 R16, R112.reuse, R22, R16 ;  /* 0x000000167010723c */ /* 0x040fea0000001810 */
[----:B------:R-:W-:Y:S02]  /*df50*/  MUFU.EX2 R174, R136 ;  /* 0x0000008800ae7308 */ /* 0x000fe40000000800 */
[C---:B------:R-:W-:Y:S02]  /*df60*/  FMUL.FTZ R22, R100.reuse, R130 ;  /* 0x0000008264167220 */ /* 0x040fe40000410000 */
[----:B------:R-:W-:Y:S02]  /*df70*/  FMUL.FTZ R23, R100, R131 ;  /* 0x0000008364177220 */ /* 0x000fe40000410000 */
[----:B------:R-:W-:Y:S01]  /*df80*/  LDSM.16.MT88.4 R128, [R185+0x1000] ;  /* 0x00100000b980783b */ /* 0x000fe20000004200 */
[----:B---3--:R-:W-:Y:S03]  /*df90*/  FFMA.FTZ R102, R210, c[0x0][0x2d0], -R162 ;  /* 0x0000b400d2667a23 */ /* 0x008fe600000108a2 */
[----:B------:R-:W1:Y:S01]  /*dfa0*/  MUFU.EX2 R173, R111 ;  /* 0x0000006f00ad7308 */ /* 0x000e620000000800 */
[-C--:B------:R-:W-:Y:S08]  /*dfb0*/  HMMA.16816.F32 R20, R112, R36.reuse, R20 ;  /* 0x000000247014723c */ /* 0x080ff00000001814 */
[C---:B------:R-:W-:Y:S01]  /*dfc0*/  HMMA.16816.F32 R24, R116.reuse, R36, R24 ;  /* 0x000000247418723c */ /* 0x040fe20000001818 */
[----:B------:R3:W-:Y:S06]  /*dfd0*/  MUFU.EX2 R202, R102 ;  /* 0x0000006600ca7308 */ /* 0x0007ec0000000800 */
[C---:B------:R-:W-:Y:S01]  /*dfe0*/  FMUL.FTZ R36, R101.reuse, R144 ;  /* 0x0000009065247220 */ /* 0x040fe20000410000 */
[-C--:B------:R-:W-:Y:S03]  /*dff0*/  HMMA.16816.F32 R28, R116, R38.reuse, R28 ;  /* 0x00000026741c723c */ /* 0x080fe6000000181c */
[----:B------:R1:W-:Y:S01]  /*e000*/  MUFU.EX2 R111, R105 ;  /* 0x00000069006f7308 */ /* 0x0003e20000000800 */
[C---:B------:R-:W-:Y:S02]  /*e010*/  FMUL.FTZ R37, R101.reuse, R145 ;  /* 0x0000009165257220 */ /* 0x040fe40000410000 */
[----:B--2---:R-:W-:Y:S02]  /*e020*/  FFMA.FTZ R101, R101, R249, R220 ;  /* 0x000000f965657223 */ /* 0x004fe400000100dc */
[C---:B------:R-:W-:Y:S05]  /*e030*/  HMMA.16816.F32 R32, R112.reuse, R38, R32 ;  /* 0x000000267020723c */ /* 0x040fea0000001820 */
[----:B------:R-:W-:Y:S02]  /*e040*/  MUFU.EX2 R164, R138 ;  /* 0x0000008a00a47308 */ /* 0x000fe40000000800 */
[C---:B------:R-:W-:Y:S02]  /*e050*/  FMUL.FTZ R38, R100.reuse, R146 ;  /* 0x0000009264267220 */ /* 0x040fe40000410000 */
[C---:B------:R-:W-:Y:S03]  /*e060*/  FMUL.FTZ R39, R100.reuse, R147 ;  /* 0x0000009364277220 */ /* 0x040fe60000410000 */
[----:B---3--:R-:W-:Y:S02]  /*e070*/  FFMA.FTZ R102, R207, c[0x0][0x2d0], -R3 ;  /* 0x0000b400cf667a23 */ /* 0x008fe40000010803 */
[----:B------:R-:W-:Y:S01]  /*e080*/  FFMA.FTZ R100, R100, R248, R168 ;  /* 0x000000f864647223 */ /* 0x000fe200000100a8 */
[----:B------:R-:W-:Y:S01]  /*e090*/  MUFU.EX2 R165, R139 ;  /* 0x0000008b00a57308 */ /* 0x000fe20000000800 */
[-C--:B-----5:R-:W-:Y:S03]  /*e0a0*/  HMMA.16816.F32 R36, R112, R120.reuse, R36 ;  /* 0x000000787024723c */ /* 0x0a0fe60000001824 */
[----:B-1----:R-:W-:Y:S01]  /*e0b0*/  FADD.FTZ R105, R235, R101 ;  /* 0x00000065eb697221 */ /* 0x002fe20000010000 */
[----:B------:R-:W-:Y:S04]  /*e0c0*/  F2FP.PACK_AB R101, R172, R171 ;  /* 0x000000abac65723e */ /* 0x000fe800000000ff */
[C---:B------:R-:W-:Y:S01]  /*e0d0*/  HMMA.16816.F32 R40, R116.reuse, R120, R40 ;  /* 0x000000787428723c */ /* 0x040fe20000001828 */
[----:B------:R1:W-:Y:S07]  /*e0e0*/  MUFU.EX2 R182, R102 ;  /* 0x0000006600b67308 */ /* 0x0003ee0000000800 */
[-C--:B------:R-:W-:Y:S03]  /*e0f0*/  HMMA.16816.F32 R44, R116, R122.reuse, R44 ;  /* 0x0000007a742c723c */ /* 0x080fe6000000182c */
[----:B------:R-:W-:Y:S05]  /*e100*/  MUFU.EX2 R168, R109 ;  /* 0x0000006d00a87308 */ /* 0x000fea0000000800 */
[C---:B------:R-:W-:Y:S01]  /*e110*/  HMMA.16816.F32 R48, R112.reuse, R122, R48 ;  /* 0x0000007a7030723c */ /* 0x040fe20000001830 */
[----:B------:R-:W2:Y:S03]  /*e120*/  LDSM.16.MT88.4 R120, [R186+0xc00] ;  /* 0x000c0000ba78783b */ /* 0x000ea60000004200 */
[--C-:B-1----:R-:W-:Y:S04]  /*e130*/  FFMA.FTZ R102, R206, c[0x0][0x2d0], -R3.reuse ;  /* 0x0000b400ce667a23 */ /* 0x102fe80000010803 */
[----:B------:R1:W-:Y:S04]  /*e140*/  MUFU.EX2 R183, R102 ;  /* 0x0000006600b77308 */ /* 0x0003e80000000800 */
[--C-:B-1----:R-:W-:Y:S01]  /*e150*/  FFMA.FTZ R102, R216, c[0x0][0x2d0], -R162.reuse ;  /* 0x0000b400d8667a23 */ /* 0x102fe200000108a2 */
[-C--:B--2---:R-:W-:Y:S05]  /*e160*/  HMMA.16816.F32 R52, R112, R120.reuse, R52 ;  /* 0x000000787034723c */ /* 0x084fea0000001834 */
[----:B------:R1:W-:Y:S03]  /*e170*/  MUFU.EX2 R180, R102 ;  /* 0x0000006600b47308 */ /* 0x0003e60000000800 */
[C---:B------:R-:W-:Y:S08]  /*e180*/  HMMA.16816.F32 R56, R116.reuse, R120, R56 ;  /* 0x000000787438723c */ /* 0x040ff00000001838 */
[-C--:B------:R-:W-:Y:S08]  /*e190*/  HMMA.16816.F32 R60, R116, R122.reuse, R60 ;  /* 0x0000007a743c723c */ /* 0x080ff0000000183c */
[C---:B------:R-:W-:Y:S01]  /*e1a0*/  HMMA.16816.F32 R64, R112.reuse, R122, R64 ;  /* 0x0000007a7040723c */ /* 0x040fe20000001840 */
[----:B------:R-:W2:Y:S03]  /*e1b0*/  LDSM.16.MT88.4 R120, [R185+0x1800] ;  /* 0x00180000b978783b */ /* 0x000ea60000004200 */
[--C-:B-1----:R-:W-:Y:S04]  /*e1c0*/  FFMA.FTZ R102, R217, c[0x0][0x2d0], -R162.reuse ;  /* 0x0000b400d9667a23 */ /* 0x102fe800000108a2 */
[----:B------:R1:W-:Y:S04]  /*e1d0*/  MUFU.EX2 R181, R102 ;  /* 0x0000006600b57308 */ /* 0x0003e80000000800 */
[--C-:B-1----:R-:W-:Y:S02]  /*e1e0*/  FFMA.FTZ R102, R219, c[0x0][0x2d0], -R3.reuse ;  /* 0x0000b400db667a23 */ /* 0x102fe40000010803 */
[----:B------:R-:W-:Y:S02]  /*e1f0*/  FFMA.FTZ R3, R104, c[0x0][0x2d0], -R3 ;  /* 0x0000b40068037a23 */ /* 0x000fe40000010803 */
[----:B------:R-:W3:Y:S02]  /*e200*/  LDL.LU R104, [R1+0xc] ;  /* 0x00000c0001687983 */ /* 0x000ee40000300800 */
[----:B------:R1:W-:Y:S01]  /*e210*/  MUFU.EX2 R179, R102 ;  /* 0x0000006600b37308 */ /* 0x0003e20000000800 */
[-C--:B--2---:R-:W-:Y:S09]  /*e220*/  HMMA.16816.F32 R68, R112, R120.reuse, R68 ;  /* 0x000000787044723c */ /* 0x084ff20000001844 */
[----:B------:R2:W5:Y:S01]  /*e230*/  MUFU.EX2 R110, R3 ;  /* 0x00000003006e7308 */ /* 0x0005620000000800 */
[C---:B------:R-:W-:Y:S08]  /*e240*/  HMMA.16816.F32 R72, R116.reuse, R120, R72 ;  /* 0x000000787448723c */ /* 0x040ff00000001848 */
[-C--:B------:R-:W-:Y:S04]  /*e250*/  HMMA.16816.F32 R76, R116, R122.reuse, R76 ;  /* 0x0000007a744c723c */ /* 0x080fe8000000184c */
[----:B-1----:R-:W-:Y:S01]  /*e260*/  FFMA.FTZ R102, R212, c[0x0][0x2d0], -R162 ;  /* 0x0000b400d4667a23 */ /* 0x002fe200000108a2 */
[----:B----4-:R-:W-:Y:S03]  /*e270*/  F2FP.PACK_AB R162, R167, R166 ;  /* 0x000000a6a7a2723e */ /* 0x010fe600000000ff */
[C---:B------:R-:W-:Y:S01]  /*e280*/  HMMA.16816.F32 R80, R112.reuse, R122, R80 ;  /* 0x0000007a7050723c */ /* 0x040fe20000001850 */
[----:B------:R-:W1:Y:S01]  /*e290*/  LDSM.16.MT88.4 R120, [R186+0x1800] ;  /* 0x00180000ba78783b */ /* 0x000e620000004200 */
[----:B------:R4:W1:Y:S02]  /*e2a0*/  MUFU.EX2 R169, R102 ;  /* 0x0000006600a97308 */ /* 0x0008640000000800 */
[----:B--2---:R-:W-:Y:S01]  /*e2b0*/  FFMA.FTZ R3, R103, R142, R231 ;  /* 0x0000008e67037223 */ /* 0x004fe200000100e7 */
[----:B------:R-:W-:Y:S04]  /*e2c0*/  F2FP.PACK_AB R103, R176, R173 ;  /* 0x000000adb067723e */ /* 0x000fe800000000ff */
[----:B------:R-:W-:Y:S03]  /*e2d0*/  LDSM.16.MT88.4 R140, [R186+0x800] ;  /* 0x00080000ba8c783b */ /* 0x000fe60000004200 */
[----:B-----5:R-:W-:Y:S01]  /*e2e0*/  F2FP.PACK_AB R163, R110, R111 ;  /* 0x0000006f6ea3723e */ /* 0x020fe200000000ff */
[----:B------:R-:W-:Y:S02]  /*e2f0*/  FADD.FTZ R109, R233, R3 ;  /* 0x00000003e96d7221 */ /* 0x000fe40000010000 */
[----:B------:R-:W-:Y:S04]  /*e300*/  FADD.FTZ R3, R238, R105 ;  /* 0x00000069ee037221 */ /* 0x000fe80000010000 */
[----:B------:R-:W-:Y:S04]  /*e310*/  FADD.FTZ R3, R244, R3 ;  /* 0x00000003f4037221 */ /* 0x000fe80000010000 */
[----:B------:R-:W-:Y:S01]  /*e320*/  FADD.FTZ R3, R225, R3 ;  /* 0x00000003e1037221 */ /* 0x000fe20000010000 */
[----:B----4-:R-:W-:Y:S03]  /*e330*/  F2FP.PACK_AB R102, R177, R175 ;  /* 0x000000afb166723e */ /* 0x010fe600000000ff */
[----:B------:R-:W-:Y:S01]  /*e340*/  FADD.FTZ R3, R230, R3 ;  /* 0x00000003e6037221 */ /* 0x000fe20000010000 */
[-C--:B-1----:R-:W-:Y:S08]  /*e350*/  HMMA.16816.F32 R84, R112, R120.reuse, R84 ;  /* 0x000000787054723c */ /* 0x082ff00000001854 */
[C---:B------:R-:W-:Y:S07]  /*e360*/  HMMA.16816.F32 R88, R116.reuse, R120, R88 ;  /* 0x000000787458723c */ /* 0x040fee0000001858 */
[----:B------:R-:W-:Y:S01]  /*e370*/  F2FP.PACK_AB R120, R202, R201 ;  /* 0x000000c9ca78723e */ /* 0x000fe200000000ff */
[-C--:B------:R-:W-:Y:S01]  /*e380*/  HMMA.16816.F32 R92, R116, R122.reuse, R92 ;  /* 0x0000007a745c723c */ /* 0x080fe2000000185c */
[----:B------:R-:W1:Y:S03]  /*e390*/  LDSM.16.MT88.4 R116, [R185+0x400] ;  /* 0x00040000b974783b */ /* 0x000e660000004200 */
[----:B------:R-:W-:Y:S04]  /*e3a0*/  F2FP.PACK_AB R121, R183, R182 ;  /* 0x000000b6b779723e */ /* 0x000fe800000000ff */
[----:B------:R-:W-:Y:S07]  /*e3b0*/  HMMA.16816.F32 R96, R112, R122, R96 ;  /* 0x0000007a7060723c */ /* 0x000fee0000001860 */
[----:B------:R-:W-:Y:S02]  /*e3c0*/  F2FP.PACK_AB R112, R230, R225 ;  /* 0x000000e1e670723e */ /* 0x000fe400000000ff */
[----:B------:R-:W-:Y:S03]  /*e3d0*/  F2FP.PACK_AB R113, R223, R224 ;  /* 0x000000e0df71723e */ /* 0x000fe600000000ff */
[----:B------:R-:W-:Y:S02]  /*e3e0*/  F2FP.PACK_AB R114, R221, R222 ;  /* 0x000000dedd72723e */ /* 0x000fe400000000ff */
[----:B------:R-:W-:Y:S02]  /*e3f0*/  F2FP.PACK_AB R115, R204, R203 ;  /* 0x000000cbcc73723e */ /* 0x000fe400000000ff */
[----:B------:R-:W-:Y:S02]  /*e400*/  F2FP.PACK_AB R122, R181, R180 ;  /* 0x000000b4b57a723e */ /* 0x000fe400000000ff */
[----:B------:R-:W-:Y:S03]  /*e410*/  F2FP.PACK_AB R123, R178, R179 ;  /* 0x000000b3b27b723e */ /* 0x000fe600000000ff */
        /* <DEDUP_REMOVED lines=14> */
[----:B------:R-:W4:Y:S07]  /*e500*/  LDSM.16.MT88.4 R128, [R186+0x1c00] ;  /* 0x001c0000ba80783b */ /* 0x000f2e0000004200 */
[-C--:B-1----:R-:W-:Y:S08]  /*e510*/  HMMA.16816.F32 R52, R112, R116.reuse, R52 ;  /* 0x000000747034723c */ /* 0x082ff00000001834 */
[C---:B------:R-:W-:Y:S08]  /*e520*/  HMMA.16816.F32 R56, R120.reuse, R116, R56 ;  /* 0x000000747838723c */ /* 0x040ff00000001838 */
[-C--:B------:R-:W-:Y:S08]  /*e530*/  HMMA.16816.F32 R60, R120, R118.reuse, R60 ;  /* 0x00000076783c723c */ /* 0x080ff0000000183c */
[C---:B------:R-:W-:Y:S08]  /*e540*/  HMMA.16816.F32 R64, R112.reuse, R118, R64 ;  /* 0x000000767040723c */ /* 0x040ff00000001840 */
[-C--:B--2---:R-:W-:Y:S08]  /*e550*/  HMMA.16816.F32 R68, R112, R124.reuse, R68 ;  /* 0x0000007c7044723c */ /* 0x084ff00000001844 */
[C---:B------:R-:W-:Y:S08]  /*e560*/  HMMA.16816.F32 R72, R120.reuse, R124, R72 ;  /* 0x0000007c7848723c */ /* 0x040ff00000001848 */
[-C--:B------:R-:W-:Y:S08]  /*e570*/  HMMA.16816.F32 R76, R120, R126.reuse, R76 ;  /* 0x0000007e784c723c */ /* 0x080ff0000000184c */
[C---:B------:R-:W-:Y:S08]  /*e580*/  HMMA.16816.F32 R80, R112.reuse, R126, R80 ;  /* 0x0000007e7050723c */ /* 0x040ff00000001850 */
[-C--:B----4-:R-:W-:Y:S08]  /*e590*/  HMMA.16816.F32 R84, R112, R128.reuse, R84 ;  /* 0x000000807054723c */ /* 0x090ff00000001854 */
[C---:B------:R-:W-:Y:S04]  /*e5a0*/  HMMA.16816.F32 R88, R120.reuse, R128, R88 ;  /* 0x000000807858723c */ /* 0x040fe80000001858 */
[----:B---3--:R-:W-:Y:S01]  /*e5b0*/  FFMA.FTZ R0, R0, R104, R160 ;  /* 0x0000006800007223 */ /* 0x008fe200000100a0 */
[----:B------:R-:W-:Y:S01]  /*e5c0*/  F2FP.PACK_AB R160, R168, R169 ;  /* 0x000000a9a8a0723e */ /* 0x000fe200000000ff */
[----:B------:R-:W-:Y:S02]  /*e5d0*/  FADD.FTZ R104, R234, R100 ;  /* 0x00000064ea687221 */ /* 0x000fe40000010000 */
[-C--:B------:R-:W-:Y:S04]  /*e5e0*/  HMMA.16816.F32 R92, R120, R130.reuse, R92 ;  /* 0x00000082785c723c */ /* 0x080fe8000000185c */
[----:B------:R-:W-:Y:S01]  /*e5f0*/  F2FP.PACK_AB R100, R174, R170 ;  /* 0x000000aaae64723e */ /* 0x000fe200000000ff */
[----:B------:R-:W-:Y:S01]  /*e600*/  FADD.FTZ R0, R161, R0 ;  /* 0x00000000a1007221 */ /* 0x000fe20000010000 */
[----:B------:R-:W-:Y:S01]  /*e610*/  F2FP.PACK_AB R161, R165, R164 ;  /* 0x000000a4a5a1723e */ /* 0x000fe200000000ff */
[----:B------:R-:W-:Y:S01]  /*e620*/  FADD.FTZ R104, R237, R104 ;  /* 0x00000068ed687221 */ /* 0x000fe20000010000 */
[----:B------:R-:W-:Y:S04]  /*e630*/  HMMA.16816.F32 R96, R112, R130, R96 ;  /* 0x000000827060723c */ /* 0x000fe80000001860 */
[----:B------:R-:W-:Y:S04]  /*e640*/  FADD.FTZ R0, R239, R0 ;  /* 0x00000000ef007221 */ /* 0x000fe80000010000 */
[-C--:B------:R-:W-:Y:S01]  /*e650*/  HMMA.16816.F32 R112, R100, R132.reuse, R4 ;  /* 0x000000846470723c */ /* 0x080fe20000001804 */
[----:B------:R-:W1:Y:S04]  /*e660*/  LDSM.16.MT88.4 R4, [R186+0x1400] ;  /* 0x00140000ba04783b */ /* 0x000e680000004200 */
[----:B------:R-:W-:Y:S03]  /*e670*/  FADD.FTZ R0, R240, R0 ;  /* 0x00000000f0007221 */ /* 0x000fe60000010000 */
        /* <DEDUP_REMOVED lines=50> */
[----:B------:R-:W-:Y:S01]  /*e9a0*/  FADD.FTZ R6, R175, R6 ;  /* 0x00000006af067221 */ /* 0x000fe20000010000 */
[----:B------:R-:W-:Y:S01]  /*e9b0*/  MOV R102, R2 ;  /* 0x0000000200667202 */ /* 0x000fe20000000f00 */
[----:B------:R-:W-:Y:S04]  /*e9c0*/  FADD.FTZ R4, R173, R3 ;  /* 0x00000003ad047221 */ /* 0x000fe80000010000 */
[----:B------:R-:W-:Y:S02]  /*e9d0*/  FADD.FTZ R3, R166, R0 ;  /* 0x00000000a6037221 */ /* 0x000fe40000010000 */
[----:B------:R-:W-:Y:S02]  /*e9e0*/  FADD.FTZ R0, R111, R5 ;  /* 0x000000056f007221 */ /* 0x000fe40000010000 */
[----:B------:R-:W-:Y:S02]  /*e9f0*/  FADD.FTZ R5, R177, R6 ;  /* 0x00000006b1057221 */ /* 0x000fe40000010000 */
[----:B------:R-:W-:Y:S02]  /*ea00*/  FADD.FTZ R4, R176, R4 ;  /* 0x00000004b0047221 */ /* 0x000fe40000010000 */
[----:B------:R-:W-:Y:S01]  /*ea10*/  FADD.FTZ R3, R167, R3 ;  /* 0x00000003a7037221 */ /* 0x000fe20000010000 */
[----:B------:R1:W-:Y:S01]  /*ea20*/  STL [R1+0x4], R5 ;  /* 0x0000040501007387 */ /* 0x0003e20000100800 */
[----:B------:R-:W-:Y:S03]  /*ea30*/  FADD.FTZ R0, R110, R0 ;  /* 0x000000006e007221 */ /* 0x000fe60000010000 */
[----:B------:R1:W-:Y:S04]  /*ea40*/  STL [R1], R4 ;  /* 0x0000000401007387 */ /* 0x0003e80000100800 */
[----:B------:R1:W-:Y:S04]  /*ea50*/  STL [R1+0x8], R3 ;  /* 0x0000080301007387 */ /* 0x0003e80000100800 */
[----:B------:R1:W-:Y:S01]  /*ea60*/  STL [R1+0xc], R0 ;  /* 0x00000c0001007387 */ /* 0x0003e20000100800 */
[----:B------:R-:W-:-:S05]  /*ea70*/  @P0 BRA `(.L_x_554) ;  /* 0xffffcf4000000947 */ /* 0x000fca000383ffff */
.L_x_549:
[----:B-1----:R-:W2:Y:S02]  /*ea80*/  LDL R0, [R1+0x10] ;  /* 0x0000100001007983 */ /* 0x002ea40000100800 */
[----:B--2---:R-:W-:-:S13]  /*ea90*/  ISETP.GE.AND P0, PT, R200, R0, PT ;  /* 0x00000000c800720c */ /* 0x004fda0003f06270 */
[----:B------:R-:W-:Y:S05]  /*eaa0*/  @!P0 BRA `(.L_x_555) ;  /* 0x0000432000008947 */ /* 0x000fea0003800000 */
[----:B------:R-:W-:Y:S01]  /*eab0*/  IMAD.MOV.U32 R101, RZ, RZ, R107 ;  /* 0x000000ffff657224 */ /* 0x000fe200078e006b */
[----:B------:R-:W-:Y:S01]  /*eac0*/  MOV R104, R102 ;  /* 0x0000006600687202 */ /* 0x000fe20000000f00 */
[----:B------:R-:W-:Y:S01]  /*ead0*/  IMAD.MOV.U32 R100, RZ, RZ, R108 ;  /* 0x000000ffff647224 */ /* 0x000fe200078e006c */
[----:B------:R-:W-:Y:S02]  /*eae0*/  MOV R103, R106 ;  /* 0x0000006a00677202 */ /* 0x000fe40000000f00 */
.L_x_574:
[----:B------:R-:W-:Y:S04]  /*eaf0*/  DEPBAR.LE SB0, 0x0 ;  /* 0x000080000000791a */ /* 0x000fe80000000000 */
[----:B------:R-:W-:Y:S01]  /*eb00*/  WARPSYNC 0xffffffff ;  /* 0xffffffff00007948 */ /* 0x000fe20003800000 */
[----:B------:R-:W-:Y:S01]  /*eb10*/  BAR.SYNC.DEFER_BLOCKING 0x0 ;  /* 0x0000000000007b1d */ /* 0x000fe20000010000 */
[----:B------:R-:W-:Y:S01]  /*eb20*/  SHF.R.S32.HI R0, RZ, 0x1f, R200 ;  /* 0x0000001fff007819 */ /* 0x000fe200000114c8 */
[----:B--2---:R-:W-:Y:S01]  /*eb30*/  IMAD.WIDE.U32 R2, R200, c[0x0][0x208], RZ ;  /* 0x00008200c8027a25 */ /* 0x004fe200078e00ff */
[C---:B------:R-:W-:Y:S02]  /*eb40*/  LOP3.LUT P5, RZ, R198.reuse, 0x100, RZ, 0xc0, !PT ;  /* 0x00000100c6ff7812 */ /* 0x040fe400078ac0ff */
[----:B------:R-:W-:Y:S01]  /*eb50*/  LOP3.LUT P4, RZ, R198, 0x80, RZ, 0xc0, !PT ;  /* 0x00000080c6ff7812 */ /* 0x000fe2000788c0ff */
[----:B------:R-:W-:Y:S01]  /*eb60*/  IMAD R0, R0, c[0x0][0x208], RZ ;  /* 0x0000820000007a24 */ /* 0x000fe200078e02ff */
[----:B------:R-:W-:Y:S03]  /*eb70*/  LOP3.LUT P3, RZ, R198, 0x40, RZ, 0xc0, !PT ;  /* 0x00000040c6ff7812 */ /* 0x000fe6000786c0ff */
[----:B------:R-:W-:Y:S05]  /*eb80*/  IMAD R0, R200, c[0x0][0x20c], R0 ;  /* 0x00008300c8007a24 */ /* 0x000fea00078e0200 */
[----:B------:R-:W-:Y:S01]  /*eb90*/  IADD3 R8, R3, R0, RZ ;  /* 0x0000000003087210 */ /* 0x000fe20007ffe0ff */
[----:B------:R-:W-:Y:S04]  /*eba0*/  IMAD.WIDE.U32 R2, R2, 0x30, RZ ;  /* 0x0000003002027825 */ /* 0x000fe800078e00ff */
[----:B------:R-:W-:Y:S01]  /*ebb0*/  IMAD R12, R8, 0x30, RZ ;  /* 0x00000030080c7824 */ /* 0x000fe200078e02ff */
[----:B------:R-:W-:Y:S04]  /*ebc0*/  LDSM.16.M88.4 R48, [R187] ;  /* 0x00000000bb30783b */ /* 0x000fe80000000200 */
[----:B------:R-:W-:Y:S01]  /*ebd0*/  IADD3 R3, R3, R12, RZ ;  /* 0x0000000c03037210 */ /* 0x000fe20007ffe0ff */
[----:B------:R-:W-:Y:S03]  /*ebe0*/  BSSY B0, `(.L_x_556) ;  /* 0x000010a000007945 */ /* 0x000fe60003800000 */
[----:B------:R-:W1:Y:S08]  /*ebf0*/  LDSM.16.M88.4 R16, [R184] ;  /* 0x00000000b810783b */ /* 0x000e700000000200 */
[----:B------:R-:W2:Y:S08]  /*ec00*/  LDSM.16.M88.4 R44, [R187+0x1000] ;  /* 0x00100000bb2c783b */ /* 0x000eb00000000200 */
[----:B------:R-:W3:Y:S08]  /*ec10*/  S2R R206, SR_TID.X ;  /* 0x0000000000ce7919 */ /* 0x000ef00000002100 */
[----:B------:R-:W4:Y:S08]  /*ec20*/  LDSM.16.M88.4 R32, [R184+0x400] ;  /* 0x00040000b820783b */ /* 0x000f300000000200 */
[----:B------:R-:W5:Y:S04]  /*ec30*/  LDL R217, [R1+0x10] ;  /* 0x0000100001d97983 */ /* 0x000f680000100800 */
[----:B------:R-:W4:Y:S01]  /*ec40*/  LDSM.16.M88.4 R108, [R184+0x800] ;  /* 0x00080000b86c783b */ /* 0x000f220000000200 */
[-C--:B-1----:R-:W-:Y:S03]  /*ec50*/  HMMA.16816.F32 R4, R48, R16.reuse, RZ ;  /* 0x000000103004723c */ /* 0x082fe600000018ff */
[----:B---3--:R-:W-:Y:S04]  /*ec60*/  ISETP.GT.AND P1, PT, R206, 0x3f, PT ;  /* 0x0000003fce00780c */ /* 0x008fe80003f24270 */
[----:B------:R-:W-:Y:S01]  /*ec70*/  LDSM.16.M88.4 R160, [R188] ;  /* 0x00000000bca0783b */ /* 0x000fe20000000200 */
[C---:B--2---:R-:W-:Y:S07]  /*ec80*/  HMMA.16816.F32 R8, R44.reuse, R16, RZ ;  /* 0x000000102c08723c */ /* 0x044fee00000018ff */
[----:B------:R-:W1:Y:S01]  /*ec90*/  LDSM.16.M88.4 R164, [R189] ;  /* 0x00000000bda4783b */ /* 0x000e620000000200 */
[-C--:B------:R-:W-:Y:S01]  /*eca0*/  HMMA.16816.F32 R12, R44, R18.reuse, RZ ;  /* 0x000000122c0c723c */ /* 0x080fe200000018ff */
[----:B------:R-:W-:Y:S03]  /*ecb0*/  @!P1 MOV R0, c[0x0][0x208] ;  /* 0x0000820000009a02 */ /* 0x000fe60000000f00 */
[----:B------:R-:W-:Y:S03]  /*ecc0*/  @!P1 MOV R16, c[0x0][0x20c] ;  /* 0x0000830000109a02 */ /* 0x000fe60000000f00 */
[----:B------:R-:W2:Y:S01]  /*ecd0*/  LDSM.16.M88.4 R168, [R188+0x1000] ;  /* 0x00100000bca8783b */ /* 0x000ea20000000200 */
[CC--:B------:R-:W-:Y:S04]  /*ece0*/  @!P1 LEA R24, P0, R0.reuse, R2.reuse, 0x5 ;  /* 0x0000000200189211 */ /* 0x0c0fe800078028ff */
[----:B------:R-:W-:Y:S03]  /*ecf0*/  @!P1 LEA.HI.X R28, R0, R3, R16, 0x5, P0 ;  /* 0x00000003001c9211 */ /* 0x000fe600000f2c10 */
[----:B------:R-:W3:Y:S01]  /*ed00*/  LDSM.16.M88.4 R172, [R197] ;  /* 0x00000000c5ac783b */ /* 0x000ee20000000200 */
[C---:B------:R-:W-:Y:S02]  /*ed10*/  HMMA.16816.F32 R16, R48.reuse, R18, RZ ;  /* 0x000000123010723c */ /* 0x040fe400000018ff */
[----:B------:R-:W-:Y:S04]  /*ed20*/  IADD3 R2, P0, R228, R2, RZ ;  /* 0x00000002e4027210 */ /* 0x000fe80007f1e0ff */
[----:B------:R-:W-:Y:S01]  /*ed30*/  IADD3.X R3, R3, R232, RZ, P0, !PT ;  /* 0x000000e803037210 */ /* 0x000fe200007fe4ff */
[----:B------:R-:W1:Y:S01]  /*ed40*/  LDSM.16.M88.4 R176, [R196] ;  /* 0x00000000c4b0783b */ /* 0x000e620000000200 */
[-C--:B----4-:R-:W-:Y:S01]  /*ed50*/  HMMA.16816.F32 R20, R48, R32.reuse, RZ ;  /* 0x000000203014723c */ /* 0x090fe200000018ff */
[C---:B------:R-:W-:Y:S04]  /*ed60*/  LEA R36, P0, R2.reuse, c[0x0][0x1f8], 0x1 ;  /* 0x00007e0002247a11 */ /* 0x040fe800078008ff */
[----:B------:R-:W-:Y:S02]  /*ed70*/  LEA.HI.X R37, R2, c[0x0][0x1fc], R3, 0x1, P0 ;  /* 0x00007f0002257a11 */ /* 0x000fe400000f0c03 */
[----:B------:R-:W-:Y:S02]  /*ed80*/  @!P1 IADD3 R0, P0, R24, R228, RZ ;  /* 0x000000e418009210 */ /* 0x000fe40007f1e0ff */
[C---:B------:R-:W-:Y:S01]  /*ed90*/  HMMA.16816.F32 R24, R44.reuse, R32, RZ ;  /* 0x000000202c18723c */ /* 0x040fe200000018ff */
[----:B------:R-:W-:Y:S01]  /*eda0*/  @!PT LDS RZ, [RZ] ;  /* 0x00000000fffff984 */ /* 0x000fe20000000800 */
[----:B------:R-:W-:Y:S01]  /*edb0*/  @!PT LDS RZ, [RZ] ;  /* 0x00000000fffff984 */ /* 0x000fe20000000800 */
[----:B------:R-:W-:Y:S01]  /*edc0*/  @!PT LDS RZ, [RZ] ;  /* 0x00000000fffff984 */ /* 0x000fe20000000800 */
[----:B------:R4:W-:Y:S02]  /*edd0*/  LDGSTS.E.BYPASS.LTC128B.128 [R199+0x1880], [R36.64], !P5 ;  /* 0x0188000024c77fae */ /* 0x0009e4000e901d46 */
[----:B------:R-:W-:Y:S02]  /*ede0*/  @!P1 IADD3.X R3, R28, R232, RZ, P0, !PT ;  /* 0x000000e81c039210 */ /* 0x000fe400007fe4ff */
[C---:B------:R-:W-:Y:S03]  /*edf0*/  @!P1 LEA R2, P0, R0.reuse, c[0x0][0x1f8], 0x1 ;  /* 0x00007e0000029a11 */ /* 0x040fe600078008ff */
[-C--:B------:R-:W-:Y:S01]  /*ee00*/  HMMA.16816.F32 R28, R44, R34.reuse, RZ ;  /* 0x000000222c1c723c */ /* 0x080fe200000018ff */
[----:B------:R4:W-:Y:S03]  /*ee10*/  LDGSTS.E.BYPASS.LTC128B.128 [R199+0x2480], [R36.64+0x40], !P4 ;  /* 0x0248004024c77fae */ /* 0x0009e6000e101d46 */
[----:B------:R-:W-:Y:S04]  /*ee20*/  @!P1 LEA.HI.X R3, R0, c[0x0][0x1fc], R3, 0x1, P0 ;  /* 0x00007f0000039a11 */ /* 0x000fe800000f0c03 */
[C---:B------:R-:W-:Y:S01]  /*ee30*/  HMMA.16816.F32 R32, R48.reuse, R34, RZ ;  /* 0x000000223020723c */ /* 0x040fe200000018ff */
[----:B------:R4:W-:Y:S08]  /*ee40*/  LDGSTS.E.BYPASS.LTC128B.128 [R199+0x3080], [R36.64+0x80], !P3 ;  /* 0x0308008024c77fae */ /* 0x0009f0000d901d46 */
[----:B------:R1:W-:Y:S08]  /*ee50*/  @!P1 LDGSTS.E.BYPASS.LTC128B.128 [R199+0x2080], [R2.64], !P5 ;  /* 0x0208000002c79fae */ /* 0x0003f0000e901d46 */
[----:B------:R1:W-:Y:S08]  /*ee60*/  @!P1 LDGSTS.E.BYPASS.LTC128B.128 [R199+0x2c80], [R2.64+0x40], !P4 ;  /* 0x02c8004002c79fae */ /* 0x0003f0000e101d46 */
[----:B------:R1:W-:Y:S01]  /*ee70*/  @!P1 LDGSTS.E.BYPASS.LTC128B.128 [R199+0x3880], [R2.64+0x80], !P3 ;  /* 0x0388008002c79fae */ /* 0x0003e2000d901d46 */
[-C--:B----4-:R-:W-:Y:S07]  /*ee80*/  HMMA.16816.F32 R36, R48, R108.reuse, RZ ;  /* 0x0000006c3024723c */ /* 0x090fee00000018ff */
[----:B------:R-:W0:Y:S01]  /*ee90*/  LDGDEPBAR ;  /* 0x00000000000079af */ /* 0x000e220000000000 */
[C---:B------:R-:W-:Y:S08]  /*eea0*/  HMMA.16816.F32 R40, R44.reuse, R108, RZ ;  /* 0x0000006c2c28723c */ /* 0x040ff000000018ff */
[-C--:B------:R-:W-:Y:S08]  /*eeb0*/  HMMA.16816.F32 R44, R44, R110.reuse, RZ ;  /* 0x0000006e2c2c723c */ /* 0x080ff000000018ff */
[----:B------:R-:W-:Y:S01]  /*eec0*/  HMMA.16816.F32 R48, R48, R110, RZ ;  /* 0x0000006e3030723c */ /* 0x000fe200000018ff */
[----:B------:R-:W-:Y:S07]  /*eed0*/  LDSM.16.M88.4 R108, [R187+0x2000] ;  /* 0x00200000bb6c783b */ /* 0x000fee0000000200 */
[-C--:B-1----:R-:W-:Y:S08]  /*eee0*/  HMMA.16816.F32 R4, R160, R164.reuse, R4 ;  /* 0x000000a4a004723c */ /* 0x082ff00000001804 */
[C---:B--2---:R-:W-:Y:S08]  /*eef0*/  HMMA.16816.F32 R8, R168.reuse, R164, R8 ;  /* 0x000000a4a808723c */ /* 0x044ff00000001808 */
        /* <DEDUP_REMOVED lines=23> */
[----:B------:R-:W1:Y:S03]  /*f070*/  LDSM.16.M88.4 R160, [R188+0x2000] ;  /* 0x00200000bca0783b */ /* 0x000e660000000200 */
[----:B-----5:R-:W-:Y:S04]  /*f080*/  ISETP.GT.AND P0, PT, R200, R217, PT ;  /* 0x000000d9c800720c */ /* 0x020fe80003f04270 */
        /* <DEDUP_REMOVED lines=28> */
[----:B------:R-:W-:Y:S07]  /*f250*/  LDSM.16.M88.4 R164, [R188+0x4000] ;  /* 0x00400000bca4783b */ /* 0x000fee0000000200 */
[-C--:B---3--:R-:W-:Y:S08]  /*f260*/  HMMA.16816.F32 R20, R108, R160.reuse, R20 ;  /* 0x000000a06c14723c */ /* 0x088ff00000001814 */
[C---:B------:R-:W-:Y:S08]  /*f270*/  HMMA.16816.F32 R24, R168.reuse, R160, R24 ;  /* 0x000000a0a818723c */ /* 0x040ff00000001818 */
[-C--:B------:R-:W-:Y:S08]  /*f280*/  HMMA.16816.F32 R28, R168, R162.reuse, R28 ;  /* 0x000000a2a81c723c */ /* 0x080ff0000000181c */
[C---:B------:R-:W-:Y:S01]  /*f290*/  HMMA.16816.F32 R32, R108.reuse, R162, R32 ;  /* 0x000000a26c20723c */ /* 0x040fe20000001820 */
[----:B------:R-:W1:Y:S07]  /*f2a0*/  LDSM.16.M88.4 R160, [R192] ;  /* 0x00000000c0a0783b */ /* 0x000e6e0000000200 */
        /* <DEDUP_REMOVED lines=157> */
.L_x_557:
[----:B--234-:R-:W-:Y:S05]  /*fc80*/  BSYNC B0 ;  /* 0x0000000000007941 */ /* 0x01cfea0003800000 */
.L_x_556:
        /* <DEDUP_REMOVED lines=34> */
.L_x_560:
[----:B------:R-:W-:Y:S04]  /*feb0*/  MOV R8, c[0x0][0x32c] ;  /* 0x0000cb0000087a02 */ /* 0x000fe80000000f00 */
[----:B------:R-:W-:Y:S11]  /*fec0*/  ISETP.NE.AND P0, PT, R8, 0x1, PT ;  /* 0x000000010800780c */ /* 0x000ff60003f05270 */
[----:B------:R-:W-:Y:S02]  /*fed0*/  @!UPT UIADD3 URZ, URZ, URZ, URZ ;  /* 0x0000003f3f3ff290 */ /* 0x000fe4000fffe03f */
[----:B------:R-:W-:Y:S05]  /*fee0*/  @P0 IMAD.HI.U32 R8, R4, c[0x0][0x330], RZ ;  /* 0x0000cc0004080a27 */ /* 0x000fea00078e00ff */
[----:B------:R-:W-:Y:S02]  /*fef0*/  @P0 SHF.R.U32.HI R4, RZ, c[0x0][0x334], R8 ;  /* 0x0000cd00ff040a19 */ /* 0x000fe40000011608 */
.L_x_561:
[----:B------:R-:W-:Y:S05]  /*ff00*/  BSYNC B0 ;  /* 0x0000000000007941 */ /* 0x000fea0003800000 */
.L_x_559:
[----:B------:R-:W-:Y:S04]  /*ff10*/  IMAD.IADD R8, R0, 0x1, -R236 ;  /* 0x0000000100087824 */ /* 0x000fe800078e0aec */
[----:B------:R-:W-:Y:S05]  /*ff20*/  IMAD R4, R4, c[0x0][0x32c], R8 ;  /* 0x0000cb0004047a24 */ /* 0x000fea00078e0208 */
[----:B------:R-:W-:Y:S02]  /*ff30*/  IADD3 R8, R4, c[0x0][0x32c], RZ ;  /* 0x0000cb0004087a10 */ /* 0x000fe40007ffe0ff */
[----:B------:R-:W-:Y:S02]  /*ff40*/  IMNMX R2, R2, R4, !PT ;  /* 0x0000000402027217 */ /* 0x000fe40007800200 */
[----:B------:R-:W-:Y:S02]  /*ff50*/  IMNMX R3, R3, R8, PT ;  /* 0x0000000803037217 */ /* 0x000fe40003800200 */
.L_x_558:
        /* <DEDUP_REMOVED lines=11> */
[----:B------:R-:W-:Y:S02]  /*10010*/  ISETP.LT.OR P0, PT, R3, 0x1, P0 ;  /* 0x000000010300780c */ /* 0x000fe40000701670 */
[----:B------:R-:W-:Y:S02]  /*10020*/  @P1 LOP3.LUT R198, R198, 0x8, RZ, 0xfc, !PT ;  /* 0x00000008c6c61812 */ /* 0x000fe400078efcff */
[----:B------:R-:W-:Y:S02]  /*10030*/  FSEL R9, R175, -INF , !P0 ;  /* 0xff800000af097808 */ /* 0x000fe40004000000 */
[----:B------:R-:W-:Y:S02]  /*10040*/  ISETP.GT.AND P0, PT, R2, 0x1, !P1 ;  /* 0x000000010200780c */ /* 0x000fe40004f04270 */
[----:B------:R-:W-:Y:S02]  /*10050*/  ISETP.GE.AND P1, PT, R0, 0x9, PT ;  /* 0x000000090000780c */ /* 0x000fe40003f26270 */
[C---:B------:R-:W-:Y:S02]  /*10060*/  ISETP.LT.OR P0, PT, R3.reuse, 0x2, P0 ;  /* 0x000000020300780c */ /* 0x040fe40000701670 */
        /* <DEDUP_REMOVED lines=63> */
.L_x_564:
[----:B------:R-:W-:Y:S04]  /*10460*/  MOV R8, c[0x0][0x32c] ;  /* 0x0000cb0000087a02 */ /* 0x000fe80000000f00 */
[----:B------:R-:W-:Y:S11]  /*10470*/  ISETP.NE.AND P0, PT, R8, 0x1, PT ;  /* 0x000000010800780c */ /* 0x000ff60003f05270 */
[----:B------:R-:W-:Y:S02]  /*10480*/  @!UPT UIADD3 URZ, URZ, URZ, URZ ;  /* 0x0000003f3f3ff290 */ /* 0x000fe4000fffe03f */
[----:B------:R-:W-:Y:S05]  /*10490*/  @P0 IMAD.HI.U32 R8, R4, c[0x0][0x330], RZ ;  /* 0x0000cc0004080a27 */ /* 0x000fea00078e00ff */
[----:B------:R-:W-:Y:S02]  /*104a0*/  @P0 SHF.R.U32.HI R4, RZ, c[0x0][0x334], R8 ;  /* 0x0000cd00ff040a19 */ /* 0x000fe40000011608 */
.L_x_565:
[----:B------:R-:W-:Y:S05]  /*104b0*/  BSYNC B0 ;  /* 0x0000000000007941 */ /* 0x000fea0003800000 */
.L_x_563:
[----:B------:R-:W-:Y:S04]  /*104c0*/  IMAD.IADD R8, R0, 0x1, -R236 ;  /* 0x0000000100087824 */ /* 0x000fe800078e0aec */
[----:B------:R-:W-:Y:S05]  /*104d0*/  IMAD R4, R4, c[0x0][0x32c], R8 ;  /* 0x0000cb0004047a24 */ /* 0x000fea00078e0208 */
[----:B------:R-:W-:Y:S02]  /*104e0*/  IADD3 R8, R4, c[0x0][0x32c], RZ ;  /* 0x0000cb0004087a10 */ /* 0x000fe40007ffe0ff */
[----:B------:R-:W-:Y:S02]  /*104f0*/  IMNMX R2, R2, R4, !PT ;  /* 0x0000000402027217 */ /* 0x000fe40007800200 */
[----:B------:R-:W-:Y:S02]  /*10500*/  IMNMX R3, R3, R8, PT ;  /* 0x0000000803037217 */ /* 0x000fe40003800200 */
.L_x_562:
[----:B------:R-:W-:Y:S01]  /*10510*/  LOP3.LUT P0, RZ, R198, 0x8, RZ, 0xc0, !PT ;  /* 0x00000008c6ff7812 */ /* 0x000fe2000780c0ff */
[----:B------:R-:W1:Y:S03]  /*10520*/  SHFL.IDX PT, R4, R5, 0x2, 0x1c1f ;  /* 0x005c1f0005047f89 */ /* 0x000e6600000e0000 */
        /* <DEDUP_REMOVED lines=59> */
.L_x_568:
[----:B------:R-:W-:Y:S04]  /*108e0*/  MOV R8, c[0x0][0x32c] ;  /* 0x0000cb0000087a02 */ /* 0x000fe80000000f00 */
[----:B------:R-:W-:Y:S11]  /*108f0*/  ISETP.NE.AND P0, PT, R8, 0x1, PT ;  /* 0x000000010800780c */ /* 0x000ff60003f05270 */
[----:B------:R-:W-:Y:S02]  /*10900*/  @!UPT UIADD3 URZ, URZ, URZ, URZ ;  /* 0x0000003f3f3ff290 */ /* 0x000fe4000fffe03f */
[----:B------:R-:W-:Y:S05]  /*10910*/  @P0 IMAD.HI.U32 R8, R4, c[0x0][0x330], RZ ;  /* 0x0000cc0004080a27 */ /* 0x000fea00078e00ff */
[----:B------:R-:W-:Y:S02]  /*10920*/  @P0 SHF.R.U32.HI R4, RZ, c[0x0][0x334], R8 ;  /* 0x0000cd00ff040a19 */ /* 0x000fe40000011608 */
.L_x_569:
[----:B------:R-:W-:Y:S05]  /*10930*/  BSYNC B0 ;  /* 0x0000000000007941 */ /* 0x000fea0003800000 */
.L_x_567:
[----:B------:R-:W-:Y:S04]  /*10940*/  IMAD.IADD R8, R0, 0x1, -R236 ;  /* 0x0000000100087824 */ /* 0x000fe800078e0aec */
[----:B------:R-:W-:Y:S05]  /*10950*/  IMAD R4, R4, c[0x0][0x32c], R8 ;  /* 0x0000cb0004047a24 */ /* 0x000fea00078e0208 */
[----:B------:R-:W-:Y:S02]  /*10960*/  IADD3 R8, R4, c[0x0][0x32c], RZ ;  /* 0x0000cb0004087a10 */ /* 0x000fe40007ffe0ff */
[----:B------:R-:W-:Y:S02]  /*10970*/  IMNMX R2, R2, R4, !PT ;  /* 0x0000000402027217 */ /* 0x000fe40007800200 */
[----:B------:R-:W-:Y:S02]  /*10980*/  IMNMX R3, R3, R8, PT ;  /* 0x0000000803037217 */ /* 0x000fe40003800200 */
.L_x_566:
        /* <DEDUP_REMOVED lines=61> */
.L_x_572:
[----:B------:R-:W-:Y:S04]  /*10d60*/  MOV R5, c[0x0][0x32c] ;  /* 0x0000cb0000057a02 */ /* 0x000fe80000000f00 */
[----:B------:R-:W-:Y:S11]  /*10d70*/  ISETP.NE.AND P0, PT, R5, 0x1, PT ;  /* 0x000000010500780c */ /* 0x000ff60003f05270 */
[----:B------:R-:W-:Y:S02]  /*10d80*/  @!UPT UIADD3 URZ, URZ, URZ, URZ ;  /* 0x0000003f3f3ff290 */ /* 0x000fe4000fffe03f */
[----:B------:R-:W-:Y:S05]  /*10d90*/  @P0 IMAD.HI.U32 R5, R4, c[0x0][0x330], RZ ;  /* 0x0000cc0004050a27 */ /* 0x000fea00078e00ff */
[----:B------:R-:W-:Y:S02]  /*10da0*/  @P0 SHF.R.U32.HI R4, RZ, c[0x0][0x334], R5 ;  /* 0x0000cd00ff040a19 */ /* 0x000fe40000011605 */
.L_x_573:
[----:B------:R-:W-:Y:S05]  /*10db0*/  BSYNC B0 ;  /* 0x0000000000007941 */ /* 0x000fea0003800000 */
.L_x_571:
[----:B------:R-:W-:Y:S04]  /*10dc0*/  IMAD.IADD R0, R0, 0x1, -R236 ;  /* 0x0000000100007824 */ /* 0x000fe800078e0aec */
[----:B------:R-:W-:Y:S05]  /*10dd0*/  IMAD R0, R4, c[0x0][0x32c], R0 ;  /* 0x0000cb0004007a24 */ /* 0x000fea00078e0200 */
[----:B------:R-:W-:Y:S02]  /*10de0*/  IADD3 R4, R0, c[0x0][0x32c], RZ ;  /* 0x0000cb0000047a10 */ /* 0x000fe40007ffe0ff */
[----:B------:R-:W-:Y:S02]  /*10df0*/  IMNMX R2, R2, R0, !PT ;  /* 0x0000000002027217 */ /* 0x000fe40007800200 */
[----:B------:R-:W-:Y:S02]  /*10e00*/  IMNMX R3, R3, R4, PT ;  /* 0x0000000403037217 */ /* 0x000fe40003800200 */
.L_x_570:
        /* <DEDUP_REMOVED lines=51> */
[----:B------:R-:W-:Y:S02]  /*11140*/  FMNMX.FTZ R4, R212, R4, !PT ;  /* 0x00000004d4047209 */ /* 0x000fe40007810000 */
[----:B------:R-:W-:Y:S01]  /*11150*/  FSEL R179, R110, -INF , !P0 ;  /* 0xff8000006eb37808 */ /* 0x000fe20004000000 */
[----:B------:R-:W1:Y:S01]  /*11160*/  SHFL.BFLY PT, R6, R0, 0x1, 0x1f ;  /* 0x0c201f0000067f89 */ /* 0x000e6200000e0000 */
[----:B------:R-:W-:Y:S02]  /*11170*/  ISETP.GT.AND P0, PT, R2, 0x20, !P3 ;  /* 0x000000200200780c */ /* 0x000fe40005f04270 */
[----:B------:R-:W-:Y:S02]  /*11180*/  FMNMX.FTZ R4, R211, R4, !PT ;  /* 0x00000004d3047209 */ /* 0x000fe40007810000 */
[----:B------:R-:W-:Y:S02]  /*11190*/  ISETP.LT.OR P0, PT, R3, 0x21, P0 ;  /* 0x000000210300780c */ /* 0x000fe40000701670 */
[----:B------:R-:W-:Y:S02]  /*111a0*/  FMNMX.FTZ R4, R210, R4, !PT ;  /* 0x00000004d2047209 */ /* 0x000fe40007810000 */
[----:B------:R-:W-:Y:S02]  /*111b0*/  FSEL R181, R31, -INF , !P0 ;  /* 0xff8000001fb57808 */ /* 0x000fe40004000000 */
        /* <DEDUP_REMOVED lines=81> */
[----:B------:R-:W-:Y:S02]  /*116d0*/  FFMA.FTZ R0, R16, c[0x0][0x2d0], -R111 ;  /* 0x0000b40010007a23 */ /* 0x000fe4000001086f */
        /* <DEDUP_REMOVED lines=12> */
[C---:B-1----:R-:W-:Y:S01]  /*117a0*/  FMUL.FTZ R6, R3.reuse, R114 ;  /* 0x0000007203067220 */ /* 0x042fe20000410000 */
        /* <DEDUP_REMOVED lines=11> */
[--C-:B------:R-:W-:Y:S01]  /*11860*/  FFMA.FTZ R103, R167, c[0x0][0x2d0], -R110.reuse ;  /* 0x0000b400a7677a23 */ /* 0x100fe2000001086e */
[----:B------:R-:W-:Y:S01]  /*11870*/  LDSM.16.MT88.4 R124, [R186+0x1c00] ;  /* 0x001c0000ba7c783b */ /* 0x000fe20000004200 */
[----:B------:R-:W-:Y:S02]  /*11880*/  FMUL.FTZ R0, R0, c[0x0][0x2d0] ;  /* 0x0000b40000007a20 */ /* 0x000fe40000410000 */
[----:B------:R1:W-:Y:S01]  /*11890*/  MUFU.EX2 R231, R103 ;  /* 0x0000006700e77308 */ /* 0x0003e20000000800 */
[--C-:B------:R-:W-:Y:S02]  /*118a0*/  FFMA.FTZ R5, R24, c[0x0][0x2d0], -R101.reuse ;  /* 0x0000b40018057a23 */ /* 0x100fe40000010865 */
[--C-:B------:R-:W-:Y:S02]  /*118b0*/  FFMA.FTZ R4, R25, c[0x0][0x2d0], -R101.reuse ;  /* 0x0000b40019047a23 */ /* 0x100fe40000010865 */
        /* <DEDUP_REMOVED lines=19> */
[----:B------:R-:W-:Y:S02]  /*119f0*/  FMUL.FTZ R66, R3, R66 ;  /* 0x0000004203427220 */ /* 0x000fe40000410000 */
[----:B--2---:R-:W-:Y:S02]  /*11a00*/  FFMA.FTZ R0, R14, c[0x0][0x2d0], -R101 ;  /* 0x0000b4000e007a23 */ /* 0x004fe40000010865 */
[C---:B---3--:R-:W-:Y:S02]  /*11a10*/  FMUL.FTZ R8, R2.reuse, R116 ;  /* 0x0000007402087220 */ /* 0x048fe40000410000 */
[C---:B------:R-:W-:Y:S01]  /*11a20*/  FMUL.FTZ R9, R2.reuse, R117 ;  /* 0x0000007502097220 */ /* 0x040fe20000410000 */
[----:B------:R2:W-:Y:S01]  /*11a30*/  MUFU.EX2 R239, R0 ;  /* 0x0000000000ef7308 */ /* 0x0005e20000000800 */
[C---:B------:R-:W-:Y:S02]  /*11a40*/  FMUL.FTZ R12, R2.reuse, R120 ;  /* 0x00000078020c7220 */ /* 0x040fe40000410000 */
[----:B------:R-:W-:Y:S02]  /*11a50*/  FMUL.FTZ R13, R2, R121 ;  /* 0x00000079020d7220 */ /* 0x000fe40000410000 */
[----:B----4-:R-:W-:Y:S02]  /*11a60*/  FMUL.FTZ R5, R100, R113 ;  /* 0x0000007164057220 */ /* 0x010fe40000410000 */
[C---:B------:R-:W-:Y:S01]  /*11a70*/  FMUL.FTZ R24, R2.reuse, R132 ;  /* 0x0000008402187220 */ /* 0x040fe20000410000 */
[----:B------:R-:W-:Y:S01]  /*11a80*/  MOV R132, R27 ;  /* 0x0000001b00847202 */ /* 0x000fe20000000f00 */
[C---:B------:R-:W-:Y:S01]  /*11a90*/  FMUL.FTZ R25, R2.reuse, R133 ;  /* 0x0000008502197220 */ /* 0x040fe20000410000 */
[----:B------:R-:W3:Y:S01]  /*11aa0*/  MUFU.EX2 R243, R4 ;  /* 0x0000000400f37308 */ /* 0x000ee20000000800 */
[C---:B------:R-:W-:Y:S01]  /*11ab0*/  FMUL.FTZ R28, R2.reuse, R136 ;  /* 0x00000088021c7220 */ /* 0x040fe20000410000 */
[----:B------:R-:W-:Y:S01]  /*11ac0*/  MOV R133, R217 ;  /* 0x000000d900857202 */ /* 0x000fe20000000f00 */
        /* <DEDUP_REMOVED lines=11> */
[C---:B------:R-:W-:Y:S02]  /*11b80*/  FMUL.FTZ R57, R2.reuse, R57 ;  /* 0x0000003902397220 */ /* 0x040fe40000410000 */
[----:B------:R-:W-:Y:S01]  /*11b90*/  FMUL.FTZ R60, R2, R60 ;  /* 0x0000003c023c7220 */ /* 0x000fe20000410000 */
[----:B---3--:R-:W-:Y:S01]  /*11ba0*/  F2FP.PACK_AB R115, R243, R242 ;  /* 0x000000f2f373723e */ /* 0x008fe200000000ff */
[----:B------:R-:W-:Y:S01]  /*11bb0*/  FMUL.FTZ R4, R100, R112 ;  /* 0x0000007064047220 */ /* 0x000fe20000410000 */
[----:B------:R-:W-:Y:S01]  /*11bc0*/  F2FP.PACK_AB R112, R235, R234 ;  /* 0x000000eaeb70723e */ /* 0x000fe200000000ff */
[----:B------:R-:W-:Y:S02]  /*11bd0*/  FMUL.FTZ R61, R2, R61 ;  /* 0x0000003d023d7220 */ /* 0x000fe40000410000 */
[----:B------:R-:W-:Y:S02]  /*11be0*/  FMUL.FTZ R67, R3, R67 ;  /* 0x0000004303437220 */ /* 0x000fe40000410000 */
[C---:B------:R-:W-:Y:S02]  /*11bf0*/  FMUL.FTZ R68, R100.reuse, R68 ;  /* 0x0000004464447220 */ /* 0x040fe40000410000 */
[----:B------:R-:W-:Y:S02]  /*11c00*/  FMUL.FTZ R69, R100, R69 ;  /* 0x0000004564457220 */ /* 0x000fe40000410000 */
[--C-:B-1----:R-:W-:Y:S02]  /*11c10*/  FFMA.FTZ R103, R165, c[0x0][0x2d0], -R109.reuse ;  /* 0x0000b400a5677a23 */ /* 0x102fe4000001086d */
[C---:B------:R-:W-:Y:S02]  /*11c20*/  FMUL.FTZ R70, R3.reuse, R70 ;  /* 0x0000004603467220 */ /* 0x040fe40000410000 */
[----:B------:R1:W-:Y:S01]  /*11c30*/  MUFU.EX2 R225, R103 ;  /* 0x0000006700e17308 */ /* 0x0003e20000000800 */
[----:B------:R-:W-:Y:S02]  /*11c40*/  FMUL.FTZ R71, R3, R71 ;  /* 0x0000004703477220 */ /* 0x000fe40000410000 */
        /* <DEDUP_REMOVED lines=15> */
[C---:B------:R-:W-:Y:S01]  /*11d40*/  FMUL.FTZ R84, R100.reuse, R84 ;  /* 0x0000005464547220 */ /* 0x040fe20000410000 */
[----:B------:R1:W-:Y:S01]  /*11d50*/  MUFU.EX2 R224, R103 ;  /* 0x0000006700e07308 */ /* 0x0003e20000000800 */
[----:B------:R-:W-:Y:S02]  /*11d60*/  FMUL.FTZ R85, R100, R85 ;  /* 0x0000005564557220 */ /* 0x000fe40000410000 */
[C---:B------:R-:W-:Y:S02]  /*11d70*/  FMUL.FTZ R86, R3.reuse, R86 ;  /* 0x0000005603567220 */ /* 0x040fe40000410000 */
[----:B------:R-:W-:Y:S02]  /*11d80*/  FMUL.FTZ R87, R3, R87 ;  /* 0x0000005703577220 */ /* 0x000fe40000410000 */
[--C-:B------:R-:W-:Y:S02]  /*11d90*/  FFMA.FTZ R104, R180, c[0x0][0x2d0], -R110.reuse ;  /* 0x0000b400b4687a23 */ /* 0x100fe4000001086e */
[C---:B------:R-:W-:Y:S02]  /*11da0*/  FMUL.FTZ R88, R2.reuse, R88 ;  /* 0x0000005802587220 */ /* 0x040fe40000410000 */
[----:B------:R-:W-:Y:S01]  /*11db0*/  MUFU.EX2 R223, R104 ;  /* 0x0000006800df7308 */ /* 0x000fe20000000800 */
[----:B------:R-:W-:Y:S02]  /*11dc0*/  FMUL.FTZ R89, R2, R89 ;  /* 0x0000005902597220 */ /* 0x000fe40000410000 */
[C---:B--2---:R-:W-:Y:S02]  /*11dd0*/  FMUL.FTZ R10, R0.reuse, R118 ;  /* 0x00000076000a7220 */ /* 0x044fe40000410000 */
[C---:B------:R-:W-:Y:S02]  /*11de0*/  FMUL.FTZ R11, R0.reuse, R119 ;  /* 0x00000077000b7220 */ /* 0x040fe40000410000 */
[----:B------:R-:W2:Y:S01]  /*11df0*/  LDSM.16.MT88.4 R116, [R185+0xc00] ;  /* 0x000c0000b974783b */ /* 0x000ea20000004200 */
[C---:B------:R-:W-:Y:S02]  /*11e00*/  FMUL.FTZ R14, R0.reuse, R122 ;  /* 0x0000007a000e7220 */ /* 0x040fe40000410000 */
[C---:B------:R-:W-:Y:S02]  /*11e10*/  FMUL.FTZ R15, R0.reuse, R123 ;  /* 0x0000007b000f7220 */ /* 0x040fe40000410000 */
[C---:B------:R-:W-:Y:S01]  /*11e20*/  HMMA.16816.F32 R8, R112.reuse, R20, R8 ;  /* 0x000000147008723c */ /* 0x040fe20000001808 */
[--C-:B-1----:R-:W-:Y:S02]  /*11e30*/  FFMA.FTZ R103, R175, c[0x0][0x2d0], -R109.reuse ;  /* 0x0000b400af677a23 */ /* 0x102fe4000001086d */
[----:B------:R-:W-:Y:S01]  /*11e40*/  LDSM.16.MT88.4 R120, [R185+0x400] ;  /* 0x00040000b978783b */ /* 0x000fe20000004200 */
[C---:B------:R-:W-:Y:S01]  /*11e50*/  FMUL.FTZ R26, R0.reuse, R134 ;  /* 0x00000086001a7220 */ /* 0x040fe20000410000 */
[----:B------:R1:W-:Y:S01]  /*11e60*/  MUFU.EX2 R221, R103 ;  /* 0x0000006700dd7308 */ /* 0x0003e20000000800 */
[----:B------:R-:W-:Y:S02]  /*11e70*/  FMUL.FTZ R27, R0, R135 ;  /* 0x00000087001b7220 */ /* 0x000fe40000410000 */
[-C--:B------:R-:W-:Y:S01]  /*11e80*/  HMMA.16816.F32 R12, R112, R22.reuse, R12 ;  /* 0x00000016700c723c */ /* 0x080fe2000000180c */
[----:B------:R-:W-:Y:S02]  /*11e90*/  FMUL.FTZ R20, R100, R128 ;  /* 0x0000008064147220 */ /* 0x000fe40000410000 */
[----:B------:R-:W3:Y:S01]  /*11ea0*/  LDL.LU R134, [R1+0x8] ;  /* 0x0000080001867983 */ /* 0x000ee20000300800 */
[--C-:B------:R-:W-:Y:S02]  /*11eb0*/  FFMA.FTZ R128, R212, c[0x0][0x2d0], -R109.reuse ;  /* 0x0000b400d4807a23 */ /* 0x100fe4000001086d */
[----:B------:R-:W-:Y:S01]  /*11ec0*/  FMUL.FTZ R21, R100, R129 ;  /* 0x0000008164157220 */ /* 0x000fe20000410000 */
[----:B------:R-:W4:Y:S01]  /*11ed0*/  LDL.LU R135, [R1] ;  /* 0x0000000001877983 */ /* 0x000f220000300800 */
[C---:B------:R-:W-:Y:S01]  /*11ee0*/  HMMA.16816.F32 R16, R160.reuse, R22, R16 ;  /* 0x00000016a010723c */ /* 0x040fe20000001810 */
[C---:B------:R-:W-:Y:S01]  /*11ef0*/  FMUL.FTZ R30, R0.reuse, R138 ;  /* 0x0000008a001e7220 */ /* 0x040fe20000410000 */
[----:B------:R-:W-:Y:S01]  /*11f00*/  MUFU.EX2 R205, R128 ;  /* 0x0000008000cd7308 */ /* 0x000fe20000000800 */
[----:B------:R-:W5:Y:S01]  /*11f10*/  LDL.LU R136, [R1+0x4] ;  /* 0x0000040001887983 */ /* 0x000f620000300800 */
[C---:B------:R-:W-:Y:S02]  /*11f20*/  FMUL.FTZ R31, R0.reuse, R139 ;  /* 0x0000008b001f7220 */ /* 0x040fe40000410000 */
[----:B------:R-:W-:Y:S02]  /*11f30*/  FMUL.FTZ R42, R0, R150 ;  /* 0x00000096002a7220 */ /* 0x000fe40000410000 */
[C---:B------:R-:W-:Y:S04]  /*11f40*/  FMUL.FTZ R22, R3.reuse, R130 ;  /* 0x0000008203167220 */ /* 0x040fe80000410000 */
[----:B------:R-:W-:Y:S02]  /*11f50*/  FMUL.FTZ R23, R3, R131 ;  /* 0x0000008303177220 */ /* 0x000fe40000410000 */
[----:B-1----:R-:W-:Y:S02]  /*11f60*/  FFMA.FTZ R103, R174, c[0x0][0x2d0], -R109 ;  /* 0x0000b400ae677a23 */ /* 0x002fe4000001086d */
[--C-:B------:R-:W-:Y:S02]  /*11f70*/  FFMA.FTZ R131, R213, c[0x0][0x2d0], -R110.reuse ;  /* 0x0000b400d5837a23 */ /* 0x100fe4000001086e */
[--C-:B------:R-:W-:Y:S01]  /*11f80*/  FFMA.FTZ R130, R216, c[0x0][0x2d0], -R110.reuse ;  /* 0x0000b400d8827a23 */ /* 0x100fe2000001086e */
[-C--:B------:R-:W-:Y:S01]  /*11f90*/  HMMA.16816.F32 R20, R160, R36.reuse, R20 ;  /* 0x00000024a014723c */ /* 0x080fe20000001814 */
[--C-:B------:R-:W-:Y:S01]  /*11fa0*/  FFMA.FTZ R129, R215, c[0x0][0x2d0], -R110.reuse ;  /* 0x0000b400d7817a23 */ /* 0x100fe2000001086e */
[----:B------:R-:W-:Y:S01]  /*11fb0*/  MUFU.EX2 R202, R131 ;  /* 0x0000008300ca7308 */ /* 0x000fe20000000800 */
[C---:B------:R-:W-:Y:S01]  /*11fc0*/  FMUL.FTZ R43, R0.reuse, R151 ;  /* 0x00000097002b7220 */ /* 0x040fe20000410000 */
[----:B------:R-:W-:Y:S01]  /*11fd0*/  MOV R215, R132 ;  /* 0x0000008400d77202 */ /* 0x000fe20000000f00 */
[C---:B------:R-:W-:Y:S01]  /*11fe0*/  FMUL.FTZ R46, R0.reuse, R154 ;  /* 0x0000009a002e7220 */ /* 0x040fe20000410000 */
[----:B------:R-:W-:Y:S01]  /*11ff0*/  MOV R216, R133 ;  /* 0x0000008500d87202 */ /* 0x000fe20000000f00 */
[C---:B------:R-:W-:Y:S01]  /*12000*/  FMUL.FTZ R47, R0.reuse, R155 ;  /* 0x0000009b002f7220 */ /* 0x040fe20000410000 */
[C---:B------:R-:W-:Y:S01]  /*12010*/  HMMA.16816.F32 R24, R112.reuse, R36, R24 ;  /* 0x000000247018723c */ /* 0x040fe20000001818 */
[----:B------:R-:W-:Y:S01]  /*12020*/  FMUL.FTZ R58, R0, R58 ;  /* 0x0000003a003a7220 */ /* 0x000fe20000410000 */
[----:B------:R-:W-:Y:S02]  /*12030*/  ISETP.GT.AND P0, PT, R200, R216, PT ;  /* 0x000000d8c800720c */ /* 0x000fe40003f04270 */
[----:B------:R1:W-:Y:S01]  /*12040*/  MUFU.EX2 R222, R103 ;  /* 0x0000006700de7308 */ /* 0x0003e20000000800 */
[----:B------:R-:W-:Y:S02]  /*12050*/  FMUL.FTZ R59, R0, R59 ;  /* 0x0000003b003b7220 */ /* 0x000fe40000410000 */
[C---:B------:R-:W-:Y:S01]  /*12060*/  FMUL.FTZ R36, R100.reuse, R144 ;  /* 0x0000009064247220 */ /* 0x040fe20000410000 */
[-C--:B------:R-:W-:Y:S01]  /*12070*/  HMMA.16816.F32 R28, R112, R38.reuse, R28 ;  /* 0x00000026701c723c */ /* 0x080fe2000000181c */
[----:B------:R-:W-:Y:S03]  /*12080*/  FMUL.FTZ R37, R100, R145 ;  /* 0x0000009164257220 */ /* 0x000fe60000410000 */
[C---:B------:R-:W-:Y:S02]  /*12090*/  FMUL.FTZ R62, R0.reuse, R62 ;  /* 0x0000003e003e7220 */ /* 0x040fe40000410000 */
[----:B------:R-:W-:Y:S01]  /*120a0*/  MUFU.EX2 R212, R129 ;  /* 0x0000008100d47308 */ /* 0x000fe20000000800 */
[C---:B------:R-:W-:Y:S01]  /*120b0*/  FMUL.FTZ R63, R0.reuse, R63 ;  /* 0x0000003f003f7220 */ /* 0x040fe20000410000 */
[C---:B------:R-:W-:Y:S01]  /*120c0*/  HMMA.16816.F32 R32, R160.reuse, R38, R32 ;  /* 0x00000026a020723c */ /* 0x040fe20000001820 */
[C---:B------:R-:W-:Y:S03]  /*120d0*/  FMUL.FTZ R74, R0.reuse, R74 ;  /* 0x0000004a004a7220 */ /* 0x040fe60000410000 */
[C---:B------:R-:W-:Y:S02]  /*120e0*/  FMUL.FTZ R75, R0.reuse, R75 ;  /* 0x0000004b004b7220 */ /* 0x040fe40000410000 */
[----:B------:R-:W-:Y:S02]  /*120f0*/  FMUL.FTZ R78, R0, R78 ;  /* 0x0000004e004e7220 */ /* 0x000fe40000410000 */
[C---:B------:R-:W-:Y:S04]  /*12100*/  FMUL.FTZ R38, R3.reuse, R146 ;  /* 0x0000009203267220 */ /* 0x040fe80000410000 */
[C---:B------:R-:W-:Y:S02]  /*12110*/  FMUL.FTZ R39, R3.reuse, R147 ;  /* 0x0000009303277220 */ /* 0x040fe40000410000 */
[--C-:B-1----:R-:W-:Y:S02]  /*12120*/  FFMA.FTZ R103, R170, c[0x0][0x2d0], -R111.reuse ;  /* 0x0000b400aa677a23 */ /* 0x102fe4000001086f */
[----:B------:R-:W-:Y:S02]  /*12130*/  FMUL.FTZ R79, R0, R79 ;  /* 0x0000004f004f7220 */ /* 0x000fe40000410000 */
[----:B------:R1:W-:Y:S01]  /*12140*/  MUFU.EX2 R218, R103 ;  /* 0x0000006700da7308 */ /* 0x0003e20000000800 */
[-C--:B--2---:R-:W-:Y:S01]  /*12150*/  HMMA.16816.F32 R36, R160, R116.reuse, R36 ;  /* 0x00000074a024723c */ /* 0x084fe20000001824 */
[C---:B------:R-:W-:Y:S02]  /*12160*/  FMUL.FTZ R96, R100.reuse, R96 ;  /* 0x0000006064607220 */ /* 0x040fe40000410000 */
[----:B------:R-:W-:Y:S02]  /*12170*/  FMUL.FTZ R97, R100, R97 ;  /* 0x0000006164617220 */ /* 0x000fe40000410000 */
[C---:B------:R-:W-:Y:S02]  /*12180*/  FMUL.FTZ R98, R3.reuse, R98 ;  /* 0x0000006203627220 */ /* 0x040fe40000410000 */
[----:B------:R-:W-:Y:S01]  /*12190*/  FMUL.FTZ R99, R3, R99 ;  /* 0x0000006303637220 */ /* 0x000fe20000410000 */
[C---:B------:R-:W-:Y:S01]  /*121a0*/  HMMA.16816.F32 R40, R112.reuse, R116, R40 ;  /* 0x000000747028723c */ /* 0x040fe20000001828 */
[----:B------:R-:W-:Y:S03]  /*121b0*/  FFMA.FTZ R110, R214, c[0x0][0x2d0], -R110 ;  /* 0x0000b400d66e7a23 */ /* 0x000fe6000001086e */
[C---:B------:R-:W-:Y:S01]  /*121c0*/  FMUL.FTZ R90, R0.reuse, R90 ;  /* 0x0000005a005a7220 */ /* 0x040fe20000410000 */
[----:B------:R-:W-:Y:S01]  /*121d0*/  MUFU.EX2 R214, R110 ;  /* 0x0000006e00d67308 */ /* 0x000fe20000000800 */
[----:B------:R-:W-:Y:S02]  /*121e0*/  FMUL.FTZ R91, R0, R91 ;  /* 0x0000005b005b7220 */ /* 0x000fe40000410000 */
[-C--:B------:R-:W-:Y:S01]  /*121f0*/  HMMA.16816.F32 R44, R112, R118.reuse, R44 ;  /* 0x00000076702c723c */ /* 0x080fe2000000182c */
[C---:B------:R-:W-:Y:S03]  /*12200*/  FMUL.FTZ R92, R2.reuse, R92 ;  /* 0x0000005c025c7220 */ /* 0x040fe60000410000 */
[----:B------:R-:W-:Y:S02]  /*12210*/  FMUL.FTZ R93, R2, R93 ;  /* 0x0000005d025d7220 */ /* 0x000fe40000410000 */
[C---:B------:R-:W-:Y:S02]  /*12220*/  FMUL.FTZ R94, R0.reuse, R94 ;  /* 0x0000005e005e7220 */ /* 0x040fe40000410000 */
[C---:B------:R-:W-:Y:S01]  /*12230*/  HMMA.16816.F32 R48, R160.reuse, R118, R48 ;  /* 0x00000076a030723c */ /* 0x040fe20000001830 */
[----:B------:R-:W2:Y:S03]  /*12240*/  LDSM.16.MT88.4 R116, [R186+0xc00] ;  /* 0x000c0000ba74783b */ /* 0x000ea60000004200 */
[----:B-1----:R-:W-:Y:S02]  /*12250*/  FFMA.FTZ R103, R169, c[0x0][0x2d0], -R111 ;  /* 0x0000b400a9677a23 */ /* 0x002fe4000001086f */
[----:B------:R-:W-:Y:S02]  /*12260*/  FMUL.FTZ R95, R0, R95 ;  /* 0x0000005f005f7220 */ /* 0x000fe40000410000 */
[----:B------:R1:W1:Y:S01]  /*12270*/  MUFU.EX2 R219, R103 ;  /* 0x0000006700db7308 */ /* 0x0002620000000800 */
[----:B------:R-:W-:Y:S03]  /*12280*/  FFMA.FTZ R104, R211, c[0x0][0x2d0], -R109 ;  /* 0x0000b400d3687a23 */ /* 0x000fe6000001086d */
[--C-:B-1----:R-:W-:Y:S06]  /*12290*/  FFMA.FTZ R103, R168, c[0x0][0x2d0], -R111.reuse ;  /* 0x0000b400a8677a23 */ /* 0x102fec000001086f */
[----:B------:R1:W-:Y:S01]  /*122a0*/  MUFU.EX2 R220, R103 ;  /* 0x0000006700dc7308 */ /* 0x0003e20000000800 */
[-C--:B--2---:R-:W-:Y:S08]  /*122b0*/  HMMA.16816.F32 R52, R160, R116.reuse, R52 ;  /* 0x00000074a034723c */ /* 0x084ff00000001834 */
[C---:B------:R-:W-:Y:S08]  /*122c0*/  HMMA.16816.F32 R56, R112.reuse, R116, R56 ;  /* 0x000000747038723c */ /* 0x040ff00000001838 */
[-C--:B------:R-:W-:Y:S01]  /*122d0*/  HMMA.16816.F32 R60, R112, R118.reuse, R60 ;  /* 0x00000076703c723c */ /* 0x080fe2000000183c */
[----:B-1----:R-:W-:Y:S07]  /*122e0*/  FFMA.FTZ R103, R172, c[0x0][0x2d0], -R111 ;  /* 0x0000b400ac677a23 */ /* 0x002fee000001086f */
[C---:B------:R-:W-:Y:S01]  /*122f0*/  HMMA.16816.F32 R64, R160.reuse, R118, R64 ;  /* 0x00000076a040723c */ /* 0x040fe20000001840 */
[----:B------:R-:W1:Y:S01]  /*12300*/  LDSM.16.MT88.4 R116, [R185+0x1800] ;  /* 0x00180000b974783b */ /* 0x000e620000004200 */
[----:B------:R2:W-:Y:S02]  /*12310*/  MUFU.EX2 R217, R103 ;  /* 0x0000006700d97308 */ /* 0x0005e40000000800 */
[--C-:B--2---:R-:W-:Y:S05]  /*12320*/  FFMA.FTZ R103, R171, c[0x0][0x2d0], -R101.reuse ;  /* 0x0000b400ab677a23 */ /* 0x104fea0000010865 */
[----:B------:R-:W-:Y:S03]  /*12330*/  LDSM.16.MT88.4 R168, [R186+0x1400] ;  /* 0x00140000baa8783b */ /* 0x000fe60000004200 */
[----:B------:R2:W-:Y:S01]  /*12340*/  MUFU.EX2 R177, R103 ;  /* 0x0000006700b17308 */ /* 0x0005e20000000800 */
[-C--:B-1----:R-:W-:Y:S08]  /*12350*/  HMMA.16816.F32 R68, R160, R116.reuse, R68 ;  /* 0x00000074a044723c */ /* 0x082ff00000001844 */
[C---:B------:R-:W-:Y:S01]  /*12360*/  HMMA.16816.F32 R72, R112.reuse, R116, R72 ;  /* 0x000000747048723c */ /* 0x040fe20000001848 */
[--C-:B--2---:R-:W-:Y:S02]  /*12370*/  FFMA.FTZ R103, R173, c[0x0][0x2d0], -R101.reuse ;  /* 0x0000b400ad677a23 */ /* 0x104fe40000010865 */
[----:B------:R-:W-:Y:S05]  /*12380*/  LDSM.16.MT88.4 R172, [R185+0x2000] ;  /* 0x00200000b9ac783b */ /* 0x000fea0000004200 */
        /* <DEDUP_REMOVED lines=9> */
[----:B------:R1:W2:Y:S06]  /*12420*/  MUFU.EX2 R179, R103 ;  /* 0x0000006700b37308 */ /* 0x0002ac0000000800 */
[----:B------:R-:W-:Y:S01]  /*12430*/  F2FP.PACK_AB R116, R219, R218 ;  /* 0x000000dadb74723e */ /* 0x000fe200000000ff */
[-C--:B------:R-:W-:Y:S01]  /*12440*/  HMMA.16816.F32 R92, R112, R118.reuse, R92 ;  /* 0x00000076705c723c */ /* 0x080fe2000000185c */
[----:B------:R-:W-:Y:S06]  /*12450*/  F2FP.PACK_AB R117, R176, R177 ;  /* 0x000000b1b075723e */ /* 0x000fec00000000ff */
[----:B------:R-:W-:Y:S01]  /*12460*/  F2FP.PACK_AB R112, R233, R231 ;  /* 0x000000e7e970723e */ /* 0x000fe200000000ff */
[----:B------:R-:W-:Y:S01]  /*12470*/  HMMA.16816.F32 R96, R160, R118, R96 ;  /* 0x00000076a060723c */ /* 0x000fe20000001860 */
[----:B------:R-:W-:Y:S03]  /*12480*/  F2FP.PACK_AB R113, R225, R230 ;  /* 0x000000e6e171723e */ /* 0x000fe600000000ff */
[----:B------:R-:W-:Y:S02]  /*12490*/  F2FP.PACK_AB R114, R223, R224 ;  /* 0x000000e0df72723e */ /* 0x000fe400000000ff */
[----:B------:R-:W-:Y:S02]  /*124a0*/  F2FP.PACK_AB R115, R222, R221 ;  /* 0x000000ddde73723e */ /* 0x000fe400000000ff */
[----:B------:R-:W-:Y:S01]  /*124b0*/  F2FP.PACK_AB R118, R217, R220 ;  /* 0x000000dcd976723e */ /* 0x000fe200000000ff */
[--C-:B-1----:R-:W-:Y:S02]  /*124c0*/  FFMA.FTZ R103, R210, c[0x0][0x2d0], -R109.reuse ;  /* 0x0000b400d2677a23 */ /* 0x102fe4000001086d */
[----:B------:R1:W1:Y:S01]  /*124d0*/  MUFU.EX2 R210, R130 ;  /* 0x0000008200d27308 */ /* 0x0002620000000800 */
[----:B--2---:R-:W-:Y:S01]  /*124e0*/  F2FP.PACK_AB R119, R179, R178 ;  /* 0x000000b2b377723e */ /* 0x004fe200000000ff */
[-C--:B------:R-:W-:Y:S01]  /*124f0*/  HMMA.16816.F32 R4, R112, R120.reuse, R4 ;  /* 0x000000787004723c */ /* 0x080fe20000001804 */
[----:B------:R-:W-:Y:S01]  /*12500*/  F2FP.PACK_AB R162, R214, R212 ;  /* 0x000000d4d6a2723e */ /* 0x000fe200000000ff */
[----:B------:R-:W-:Y:S02]  /*12510*/  FFMA.FTZ R109, R209, c[0x0][0x2d0], -R109 ;  /* 0x0000b400d16d7a23 */ /* 0x000fe4000001086d */
[----:B----4-:R-:W-:Y:S04]  /*12520*/  FFMA.FTZ R3, R3, R135, R237 ;  /* 0x0000008703037223 */ /* 0x010fe800000100ed */
[C---:B------:R-:W-:Y:S01]  /*12530*/  HMMA.16816.F32 R8, R116.reuse, R120, R8 ;  /* 0x000000787408723c */ /* 0x040fe20000001808 */
[----:B------:R2:W-:Y:S03]  /*12540*/  MUFU.EX2 R211, R103 ;  /* 0x0000006700d37308 */ /* 0x0005e60000000800 */
[----:B------:R-:W-:Y:S04]  /*12550*/  FADD.FTZ R3, R238, R3 ;  /* 0x00000003ee037221 */ /* 0x000fe80000010000 */
[-C--:B------:R-:W-:Y:S03]  /*12560*/  HMMA.16816.F32 R12, R116, R122.reuse, R12 ;  /* 0x0000007a740c723c */ /* 0x080fe6000000180c */
[----:B------:R-:W4:Y:S01]  /*12570*/  MUFU.EX2 R213, R109 ;  /* 0x0000006d00d57308 */ /* 0x000f220000000800 */
[----:B-1----:R-:W-:Y:S01]  /*12580*/  LDSM.16.MT88.4 R128, [R185+0x800] ;  /* 0x00080000b980783b */ /* 0x002fe20000004200 */
[----:B------:R-:W-:Y:S03]  /*12590*/  F2FP.PACK_AB R160, R210, R202 ;  /* 0x000000cad2a0723e */ /* 0x000fe600000000ff */
[C---:B------:R-:W-:Y:S05]  /*125a0*/  HMMA.16816.F32 R16, R112.reuse, R122, R16 ;  /* 0x0000007a7010723c */ /* 0x040fea0000001810 */
[----:B------:R-:W1:Y:S01]  /*125b0*/  MUFU.EX2 R209, R104 ;  /* 0x0000006800d17308 */ /* 0x000e620000000800 */
[----:B------:R-:W3:Y:S01]  /*125c0*/  LDSM.16.MT88.4 R120, [R186+0x400] ;  /* 0x00040000ba78783b */ /* 0x000ee20000004200 */
[--C-:B--2---:R-:W-:Y:S08]  /*125d0*/  FFMA.FTZ R103, R207, c[0x0][0x2d0], -R111.reuse ;  /* 0x0000b400cf677a23 */ /* 0x104ff0000001086f */
[----:B------:R2:W-:Y:S01]  /*125e0*/  MUFU.EX2 R180, R103 ;  /* 0x0000006700b47308 */ /* 0x0005e20000000800 */
[----:B----4-:R-:W-:Y:S02]  /*125f0*/  F2FP.PACK_AB R163, R213, R211 ;  /* 0x000000d3d5a3723e */ /* 0x010fe400000000ff */
[----:B-1----:R-:W-:Y:S01]  /*12600*/  F2FP.PACK_AB R161, R209, R205 ;  /* 0x000000cdd1a1723e */ /* 0x002fe200000000ff */
[--C-:B--2---:R-:W-:Y:S06]  /*12610*/  FFMA.FTZ R103, R206, c[0x0][0x2d0], -R111.reuse ;  /* 0x0000b400ce677a23 */ /* 0x104fec000001086f */
[----:B------:R1:W2:Y:S01]  /*12620*/  MUFU.EX2 R201, R103 ;  /* 0x0000006700c97308 */ /* 0x0002a20000000800 */
[-C--:B---3--:R-:W-:Y:S08]  /*12630*/  HMMA.16816.F32 R20, R112, R120.reuse, R20 ;  /* 0x000000787014723c */ /* 0x088ff00000001814 */
[C---:B------:R-:W-:Y:S08]  /*12640*/  HMMA.16816.F32 R24, R116.reuse, R120, R24 ;  /* 0x000000787418723c */ /* 0x040ff00000001818 */
[-C--:B------:R-:W-:Y:S01]  /*12650*/  HMMA.16816.F32 R28, R116, R122.reuse, R28 ;  /* 0x0000007a741c723c */ /* 0x080fe2000000181c */
[--C-:B-1----:R-:W-:Y:S03]  /*12660*/  FFMA.FTZ R103, R208, c[0x0][0x2d0], -R111.reuse ;  /* 0x0000b400d0677a23 */ /* 0x102fe6000001086f */
[----:B--2---:R-:W-:Y:S01]  /*12670*/  F2FP.PACK_AB R164, R201, R180 ;  /* 0x000000b4c9a4723e */ /* 0x004fe200000000ff */
[----:B------:R-:W-:Y:S03]  /*12680*/  FFMA.FTZ R111, R203, c[0x0][0x2d0], -R111 ;  /* 0x0000b400cb6f7a23 */ /* 0x000fe6000001086f */
[C---:B------:R-:W-:Y:S01]  /*12690*/  HMMA.16816.F32 R32, R112.reuse, R122, R32 ;  /* 0x0000007a7020723c */ /* 0x040fe20000001820 */
[----:B------:R-:W1:Y:S01]  /*126a0*/  LDSM.16.MT88.4 R120, [R185+0x1000] ;  /* 0x00100000b978783b */ /* 0x000e620000004200 */
[----:B------:R2:W-:Y:S10]  /*126b0*/  MUFU.EX2 R204, R103 ;  /* 0x0000006700cc7308 */ /* 0x0005f40000000800 */
[----:B------:R-:W3:Y:S01]  /*126c0*/  MUFU.EX2 R111, R111 ;  /* 0x0000006f006f7308 */ /* 0x000ee20000000800 */
[--C-:B--2---:R-:W-:Y:S09]  /*126d0*/  FFMA.FTZ R103, R181, c[0x0][0x2d0], -R101.reuse ;  /* 0x0000b400b5677a23 */ /* 0x104ff20000010865 */
[----:B------:R2:W-:Y:S01]  /*126e0*/  MUFU.EX2 R109, R103 ;  /* 0x00000067006d7308 */ /* 0x0005e20000000800 */
[----:B---3--:R-:W-:Y:S01]  /*126f0*/  F2FP.PACK_AB R166, R111, R204 ;  /* 0x000000cc6fa6723e */ /* 0x008fe200000000ff */
[-C--:B-1----:R-:W-:Y:S08]  /*12700*/  HMMA.16816.F32 R36, R112, R120.reuse, R36 ;  /* 0x000000787024723c */ /* 0x082ff00000001824 */
[C---:B------:R-:W-:Y:S01]  /*12710*/  HMMA.16816.F32 R40, R116.reuse, R120, R40 ;  /* 0x000000787428723c */ /* 0x040fe20000001828 */
[--C-:B--2---:R-:W-:Y:S07]  /*12720*/  FFMA.FTZ R103, R182, c[0x0][0x2d0], -R101.reuse ;  /* 0x0000b400b6677a23 */ /* 0x104fee0000010865 */
[-C--:B------:R-:W-:Y:S01]  /*12730*/  HMMA.16816.F32 R44, R116, R122.reuse, R44 ;  /* 0x0000007a742c723c */ /* 0x080fe2000000182c */
[----:B------:R1:W2:Y:S07]  /*12740*/  MUFU.EX2 R104, R103 ;  /* 0x0000006700687308 */ /* 0x0002ae0000000800 */
[C---:B------:R-:W-:Y:S01]  /*12750*/  HMMA.16816.F32 R48, R112.reuse, R122, R48 ;  /* 0x0000007a7030723c */ /* 0x040fe20000001830 */
[----:B------:R-:W3:Y:S03]  /*12760*/  LDSM.16.MT88.4 R120, [R186+0x1000] ;  /* 0x00100000ba78783b */ /* 0x000ee60000004200 */
[--C-:B-1----:R-:W-:Y:S01]  /*12770*/  FFMA.FTZ R103, R183, c[0x0][0x2d0], -R101.reuse ;  /* 0x0000b400b7677a23 */ /* 0x102fe20000010865 */
[----:B--2---:R-:W-:Y:S01]  /*12780*/  F2FP.PACK_AB R165, R104, R109 ;  /* 0x0000006d68a5723e */ /* 0x004fe200000000ff */
[----:B------:R-:W-:Y:S03]  /*12790*/  FFMA.FTZ R101, R105, c[0x0][0x2d0], -R101 ;  /* 0x0000b40069657a23 */ /* 0x000fe60000010865 */
[----:B------:R-:W2:Y:S01]  /*127a0*/  LDL.LU R105, [R1+0xc] ;  /* 0x00000c0001697983 */ /* 0x000ea20000300800 */
[----:B------:R5:W-:Y:S10]  /*127b0*/  MUFU.EX2 R110, R103 ;  /* 0x00000067006e7308 */ /* 0x000bf40000000800 */
[----:B------:R-:W1:Y:S01]  /*127c0*/  MUFU.EX2 R101, R101 ;  /* 0x0000006500657308 */ /* 0x000e620000000800 */
[-C--:B---3--:R-:W-:Y:S01]  /*127d0*/  HMMA.16816.F32 R52, R112, R120.reuse, R52 ;  /* 0x000000787034723c */ /* 0x088fe20000001834 */
[----:B-----5:R-:W-:Y:S02]  /*127e0*/  FFMA.FTZ R103, R100, R136, R245 ;  /* 0x0000008864677223 */ /* 0x020fe400000100f5 */
[----:B------:R-:W-:Y:S05]  /*127f0*/  FFMA.FTZ R100, R2, R134, R234 ;  /* 0x0000008602647223 */ /* 0x000fea00000100ea */
[C---:B------:R-:W-:Y:S01]  /*12800*/  HMMA.16816.F32 R56, R116.reuse, R120, R56 ;  /* 0x000000787438723c */ /* 0x040fe20000001838 */
[----:B------:R-:W-:Y:S03]  /*12810*/  FADD.FTZ R2, R249, R103 ;  /* 0x00000067f9027221 */ /* 0x000fe60000010000 */
[----:B------:R-:W-:Y:S02]  /*12820*/  FADD.FTZ R100, R235, R100 ;  /* 0x00000064eb647221 */ /* 0x000fe40000010000 */
[----:B------:R-:W-:Y:S01]  /*12830*/  FADD.FTZ R2, R248, R2 ;  /* 0x00000002f8027221 */ /* 0x000fe20000010000 */
[----:B-1----:R-:W-:Y:S01]  /*12840*/  F2FP.PACK_AB R167, R101, R110 ;  /* 0x0000006e65a7723e */ /* 0x002fe200000000ff */
[-C--:B------:R-:W-:Y:S01]  /*12850*/  HMMA.16816.F32 R60, R116, R122.reuse, R60 ;  /* 0x0000007a743c723c */ /* 0x080fe2000000183c */
[----:B------:R-:W-:Y:S03]  /*12860*/  FADD.FTZ R100, R244, R100 ;  /* 0x00000064f4647221 */ /* 0x000fe60000010000 */
[----:B------:R-:W-:Y:S04]  /*12870*/  FADD.FTZ R103, R240, R3 ;  /* 0x00000003f0677221 */ /* 0x000fe80000010000 */
[C---:B------:R-:W-:Y:S01]  /*12880*/  HMMA.16816.F32 R64, R112.reuse, R122, R64 ;  /* 0x0000007a7040723c */ /* 0x040fe20000001840 */
[----:B------:R-:W1:Y:S07]  /*12890*/  LDSM.16.MT88.4 R120, [R185+0x1c00] ;  /* 0x001c0000b978783b */ /* 0x000e6e0000004200 */
        /* <DEDUP_REMOVED lines=8> */
[-C--:B------:R-:W-:Y:S01]  /*12920*/  HMMA.16816.F32 R112, R160, R128.reuse, R4 ;  /* 0x00000080a070723c */ /* 0x080fe20000001804 */
[----:B------:R-:W1:Y:S07]  /*12930*/  LDSM.16.MT88.4 R4, [R186+0x2000] ;  /* 0x00200000ba04783b */ /* 0x000e6e0000004200 */
[C---:B------:R-:W-:Y:S07]  /*12940*/  HMMA.16816.F32 R116, R164.reuse, R128, R8 ;  /* 0x00000080a474723c */ /* 0x040fee0000001808 */
[----:B------:R-:W-:Y:S01]  /*12950*/  FADD.FTZ R9, R215, R2 ;  /* 0x00000002d7097221 */ /* 0x000fe20000010000 */
[-C--:B------:R-:W-:Y:S01]  /*12960*/  HMMA.16816.F32 R120, R164, R130.reuse, R12 ;  /* 0x00000082a478723c */ /* 0x080fe2000000180c */
[----:B------:R-:W-:Y:S03]  /*12970*/  FADD.FTZ R2, R251, R103 ;  /* 0x00000067fb027221 */ /* 0x000fe60000010000 */
[----:B------:R-:W-:Y:S01]  /*12980*/  FADD.FTZ R9, R231, R9 ;  /* 0x00000009e7097221 */ /* 0x000fe20000010000 */
[----:B------:R-:W-:Y:S01]  /*12990*/  MOV R103, R106 ;  /* 0x0000006a00677202 */ /* 0x000fe20000000f00 */
        /* <DEDUP_REMOVED lines=17> */
[-C--:B------:R-:W-:Y:S01]  /*12ab0*/  HMMA.16816.F32 R76, R164, R174.reuse, R76 ;  /* 0x000000aea44c723c */ /* 0x080fe2000000184c */
[----:B--2---:R-:W-:Y:S07]  /*12ac0*/  FFMA.FTZ R3, R0, R105, R239 ;  /* 0x0000006900037223 */ /* 0x004fee00000100ef */
[C---:B------:R-:W-:Y:S01]  /*12ad0*/  HMMA.16816.F32 R80, R160.reuse, R174, R80 ;  /* 0x000000aea050723c */ /* 0x040fe20000001850 */
[----:B------:R-:W-:Y:S03]  /*12ae0*/  FADD.FTZ R0, R250, R100 ;  /* 0x00000064fa007221 */ /* 0x000fe60000010000 */
[----:B------:R-:W-:Y:S01]  /*12af0*/  FADD.FTZ R3, R241, R3 ;  /* 0x00000003f1037221 */ /* 0x000fe20000010000 */
[----:B------:R-:W-:Y:S01]  /*12b00*/  MOV R100, R108 ;  /* 0x0000006c00647202 */ /* 0x000fe20000000f00 */
[----:B------:R-:W-:Y:S02]  /*12b10*/  FADD.FTZ R8, R218, R0 ;  /* 0x00000000da087221 */ /* 0x000fe40000010000 */
[----:B------:R-:W-:Y:S01]  /*12b20*/  FADD.FTZ R3, R242, R3 ;  /* 0x00000003f2037221 */ /* 0x000fe20000010000 */
[-C--:B-1----:R-:W-:Y:S03]  /*12b30*/  HMMA.16816.F32 R84, R160, R4.reuse, R84 ;  /* 0x00000004a054723c */ /* 0x082fe60000001854 */
[----:B------:R-:W-:Y:S02]  /*12b40*/  FADD.FTZ R3, R243, R3 ;  /* 0x00000003f3037221 */ /* 0x000fe40000010000 */
[----:B------:R-:W-:Y:S02]  /*12b50*/  FADD.FTZ R0, R225, R10 ;  /* 0x0000000ae1007221 */ /* 0x000fe40000010000 */
[----:B------:R-:W-:Y:S01]  /*12b60*/  FADD.FTZ R9, R219, R8 ;  /* 0x00000008db097221 */ /* 0x000fe20000010000 */
[C---:B------:R-:W-:Y:S01]  /*12b70*/  HMMA.16816.F32 R88, R164.reuse, R4, R88 ;  /* 0x00000004a458723c */ /* 0x040fe20000001858 */
[----:B------:R-:W-:Y:S03]  /*12b80*/  FADD.FTZ R10, R224, R2 ;  /* 0x00000002e00a7221 */ /* 0x000fe60000010000 */
[----:B------:R-:W-:Y:S02]  /*12b90*/  FADD.FTZ R3, R177, R3 ;  /* 0x00000003b1037221 */ /* 0x000fe40000010000 */
[----:B------:R-:W-:Y:S02]  /*12ba0*/  FADD.FTZ R8, R221, R0 ;  /* 0x00000000dd087221 */ /* 0x000fe40000010000 */
[----:B------:R-:W-:Y:S01]  /*12bb0*/  FADD.FTZ R2, R220, R9 ;  /* 0x00000009dc027221 */ /* 0x000fe20000010000 */
[-C--:B------:R-:W-:Y:S03]  /*12bc0*/  HMMA.16816.F32 R92, R164, R6.reuse, R92 ;  /* 0x00000006a45c723c */ /* 0x080fe6000000185c */
[----:B------:R-:W-:Y:S02]  /*12bd0*/  FADD.FTZ R3, R176, R3 ;  /* 0x00000003b0037221 */ /* 0x000fe40000010000 */
[----:B------:R-:W-:Y:S02]  /*12be0*/  FADD.FTZ R0, R223, R10 ;  /* 0x0000000adf007221 */ /* 0x000fe40000010000 */
[----:B------:R-:W-:Y:S01]  /*12bf0*/  FADD.FTZ R5, R222, R8 ;  /* 0x00000008de057221 */ /* 0x000fe20000010000 */
[----:B------:R-:W-:Y:S01]  /*12c00*/  HMMA.16816.F32 R96, R160, R6, R96 ;  /* 0x00000006a060723c */ /* 0x000fe20000001860 */
[----:B------:R-:W-:Y:S03]  /*12c10*/  FADD.FTZ R8, R217, R2 ;  /* 0x00000002d9087221 */ /* 0x000fe60000010000 */
        /* <DEDUP_REMOVED lines=19> */
[----:B------:R-:W-:Y:S03]  /*12d50*/  FADD.FTZ R2, R110, R2 ;  /* 0x000000026e027221 */ /* 0x000fe60000010000 */
[----:B------:R2:W-:Y:S01]  /*12d60*/  STL [R1+0x8], R3 ;  /* 0x0000080301007387 */ /* 0x0005e20000100800 */
[----:B------:R-:W-:Y:S01]  /*12d70*/  FADD.FTZ R2, R101, R2 ;  /* 0x0000000265027221 */ /* 0x000fe20000010000 */
[----:B------:R-:W-:Y:S04]  /*12d80*/  MOV R101, R107 ;  /* 0x0000006b00657202 */ /* 0x000fe80000000f00 */
[----:B------:R2:W-:Y:S01]  /*12d90*/  STL [R1+0xc], R2 ;  /* 0x00000c0201007387 */ /* 0x0005e20000100800 */
[----:B-1----:R-:W-:Y:S04]  /*12da0*/  IADD3 R0, R200, -0x1, RZ ;  /* 0xffffffffc8007810 */ /* 0x002fe80007ffe0ff */
[----:B------:R-:W-:Y:S01]  /*12db0*/  MOV R200, R0 ;  /* 0x0000000000c87202 */ /* 0x000fe20000000f00 */
[----:B------:R-:W-:-:S05]  /*12dc0*/  @P0 BRA `(.L_x_574) ;  /* 0xffffbd2000000947 */ /* 0x000fca000383ffff */
.L_x_555:
[----:B------:R-:W-:Y:S02]  /*12dd0*/  MOV R9, 0x1f ;  /* 0x0000001f00097802 */ /* 0x000fe40000000f00 */
[----:B------:R-:W-:Y:S01]  /*12de0*/  MOV R8, 0xffffffff ;  /* 0xffffffff00087802 */ /* 0x000fe20000000f00 */
[----:B------:R-:W-:Y:S05]  /*12df0*/  BRA.DIV ~URZ, `(.L_x_575) ;  /* 0x000060b27f007947 */ /* 0x000fea000b800000 */
[----:B--2---:R-:W2:Y:S04]  /*12e00*/  LDL R2, [R1+0x4] ;  /* 0x0000040001027983 */ /* 0x004ea80000100800 */
[----:B--2---:R1:W2:Y:S02]  /*12e10*/  SHFL.BFLY PT, R0, R2, 0x2, 0x1f ;  /* 0x0c401f0002007f89 */ /* 0x0042a400000e0000 */
.L_x_655:
[----:B-1----:R-:W3:Y:S02]  /*12e20*/  LDL.LU R2, [R1+0x4] ;  /* 0x0000040001027983 */ /* 0x002ee40000300800 */
[----:B--23--:R-:W-:Y:S01]  /*12e30*/  FADD.FTZ R5, R0, R2 ;  /* 0x0000000200057221 */ /* 0x00cfe20000010000 */
[----:B------:R-:W-:Y:S05]  /*12e40*/  BRA.DIV ~URZ, `(.L_x_576) ;  /* 0x000060b27f007947 */ /* 0x000fea000b800000 */
[----:B------:R-:W2:Y:S04]  /*12e50*/  LDL.LU R10, [R1] ;  /* 0x00000000010a7983 */ /* 0x000ea80000300800 */
[----:B------:R-:W3:Y:S04]  /*12e60*/  LDL.LU R3, [R1+0x8] ;  /* 0x0000080001037983 */ /* 0x000ee80000300800 */
[----:B------:R-:W4:Y:S04]  /*12e70*/  LDL.LU R9, [R1+0xc] ;  /* 0x00000c0001097983 */ /* 0x000f280000300800 */
[----:B--2---:R-:W1:Y:S04]  /*12e80*/  SHFL.BFLY PT, R2, R10, 0x2, 0x1f ;  /* 0x0c401f000a027f89 */ /* 0x004e6800000e0000 */
[----:B---3--:R-:W2:Y:S04]  /*12e90*/  SHFL.BFLY PT, R0, R3, 0x2, 0x1f ;  /* 0x0c401f0003007f89 */ /* 0x008ea800000e0000 */
[----:B----4-:R-:W3:Y:S01]  /*12ea0*/  SHFL.BFLY PT, R6, R9, 0x2, 0x1f ;  /* 0x0c401f0009067f89 */ /* 0x010ee200000e0000 */
[----:B-1----:R-:W-:-:S02]  /*12eb0*/  FADD.FTZ R2, R2, R10 ;  /* 0x0000000a02027221 */ /* 0x002fc40000010000 */
[----:B--2---:R-:W-:-:S03]  /*12ec0*/  FADD.FTZ R0, R0, R3 ;  /* 0x0000000300007221 */ /* 0x004fc60000010000 */
[----:B------:R-:W1:Y:S01]  /*12ed0*/  SHFL.BFLY PT, R4, R2, 0x1, 0x1f ;  /* 0x0c201f0002047f89 */ /* 0x000e6200000e0000 */
[----:B---3--:R-:W-:-:S03]  /*12ee0*/  FADD.FTZ R6, R6, R9 ;  /* 0x0000000906067221 */ /* 0x008fc60000010000 */
[----:B------:R-:W2:Y:S04]  /*12ef0*/  SHFL.BFLY PT, R3, R5, 0x1, 0x1f ;  /* 0x0c201f0005037f89 */ /* 0x000ea800000e0000 */
[----:B------:R-:W3:Y:S04]  /*12f00*/  SHFL.BFLY PT, R7, R0, 0x1, 0x1f ;  /* 0x0c201f0000077f89 */ /* 0x000ee800000e0000 */
[----:B------:R4:W4:Y:S01]  /*12f10*/  SHFL.BFLY PT, R8, R6, 0x1, 0x1f ;  /* 0x0c201f0006087f89 */ /* 0x00092200000e0000 */
[----:B-1----:R-:W-:Y:S02]  /*12f20*/  FADD.FTZ R4, R2, R4 ;  /* 0x0000000402047221 */ /* 0x002fe40000010000 */
[----:B--2---:R-:W-:-:S02]  /*12f30*/  FADD.FTZ R5, R5, R3 ;  /* 0x0000000305057221 */ /* 0x004fc40000010000 */
[----:B---3--:R-:W-:-:S03]  /*12f40*/  FADD.FTZ R7, R0, R7 ;  /* 0x0000000700077221 */ /* 0x008fc60000010000 */
.L_x_656:
[----:B------:R-:W-:Y:S01]  /*12f50*/  FSETP.NE.FTZ.AND P3, PT, R5, RZ, PT ;  /* 0x000000ff0500720b */ /* 0x000fe20003f75000 */
[----:B------:R-:W-:Y:S01]  /*12f60*/  CS2R R2, SRZ ;  /* 0x0000000000027805 */ /* 0x000fe2000001ff00 */
[----:B------:R-:W-:Y:S01]  /*12f70*/  MOV R0, RZ ;  /* 0x000000ff00007202 */ /* 0x000fe20000000f00 */
[----:B----4-:R-:W-:Y:S01]  /*12f80*/  FADD.FTZ R6, R8, R6 ;  /* 0x0000000608067221 */ /* 0x010fe20000010000 */
[----:B------:R-:W-:Y:S02]  /*12f90*/  FSETP.NE.FTZ.AND P2, PT, R4, RZ, PT ;  /* 0x000000ff0400720b */ /* 0x000fe40003f55000 */
[----:B------:R-:W-:Y:S02]  /*12fa0*/  FSETP.NE.FTZ.AND P1, PT, R7, RZ, PT ;  /* 0x000000ff0700720b */ /* 0x000fe40003f35000 */
[----:B------:R-:W-:Y:S02]  /*12fb0*/  FSETP.NE.FTZ.AND P0, PT, R6, RZ, PT ;  /* 0x000000ff0600720b */ /* 0x000fe40003f15000 */
[----:B------:R-:W-:-:S02]  /*12fc0*/  MOV R25, 0xff800000 ;  /* 0xff80000000197802 */ /* 0x000fc40000000f00 */
        /* <DEDUP_REMOVED lines=12> */
[----:B------:R-:W2:Y:S01]  /*13090*/  @P1 MUFU.RCP R2, R7 ;  /* 0x0000000700021308 */ /* 0x000ea20000001000 */
        /* <DEDUP_REMOVED lines=20> */
[----:B------:R3:W4:Y:S01]  /*131e0*/  @P1 MUFU.LG2 R0, R7 ;  /* 0x0000000700001308 */ /* 0x0007220000000c00 */
        /* <DEDUP_REMOVED lines=8> */
[----:B---3--:R-:W-:Y:S01]  /*13270*/  @P2 MOV R7, 0x3f317218 ;  /* 0x3f31721800072802 */ /* 0x008fe20000000f00 */
[----:B------:R-:W-:Y:S02]  /*13280*/  FMUL.FTZ R143, R3, R83 ;  /* 0x00000053038f7220 */ /* 0x000fe40000410000 */
[----:B--2---:R-:W-:Y:S02]  /*13290*/  FMUL.FTZ R46, R2, R60 ;  /* 0x0000003c022e7220 */ /* 0x004fe40000410000 */
[----:B------:R-:W-:Y:S02]  /*132a0*/  @P2 FMUL.FTZ R4, R7, c[0x0][0x2d0] ;  /* 0x0000b40007042a20 */ /* 0x000fe40000410000 */
[----:B----4-:R-:W-:Y:S01]  /*132b0*/  @P1 FMUL.FTZ R7, R0, 0.69314718246459960938 ;  /* 0x3f31721800071820 */ /* 0x010fe20000410000 */
        /* <DEDUP_REMOVED lines=79> */
.L_x_488:
[----:B---3--:R3:W5:Y:S04]  /*137b0*/  LDL R6, [R1+0x20] ;  /* 0x0000200001067983 */ /* 0x0087680000100800 */
[----:B------:R-:W4:Y:S01]  /*137c0*/  S2R R2, SR_TID.X ;  /* 0x0000000000027919 */ /* 0x000f220000002100 */
[----:B------:R-:W-:Y:S01]  /*137d0*/  BSSY B0, `(.L_x_577) ;  /* 0x0000011000007945 */ /* 0x000fe20003800000 */
[----:B----4-:R-:W-:-:S13]  /*137e0*/  LOP3.LUT P0, RZ, R2, 0x7f, RZ, 0xc0, !PT ;  /* 0x0000007f02ff7812 */ /* 0x010fda000780c0ff */
[----:B------:R-:W-:Y:S05]  /*137f0*/  @P0 BRA `(.L_x_578) ;  /* 0x000000e000000947 */ /* 0x000fea0003800000 */
[----:B---3--:R-:W3:Y:S01]  /*13800*/  S2R R4, SR_LANEID ;  /* 0x0000000000047919 */ /* 0x008ee20000000000 */
[----:B------:R-:W-:Y:S01]  /*13810*/  VOTEU.ANY UR4, UPT, PT ;  /* 0x0000000000047886 */ /* 0x000fe200038e0100 */
[----:B--2---:R-:W-:Y:S01]  /*13820*/  IMAD.MOV.U32 R5, RZ, RZ, c[0x0][0x564] ;  /* 0x00015900ff057624 */ /* 0x004fe200078e00ff */
[----:B------:R-:W3:Y:S08]  /*13830*/  FLO.U32 R3, UR4 ;  /* 0x0000000400037d00 */ /* 0x000ef000080e0000 */
[----:B------:R-:W2:Y:S01]  /*13840*/  POPC R2, UR4 ;  /* 0x0000000400027d09 */ /* 0x000ea20008000000 */
[----:B---3--:R-:W-:Y:S01]  /*13850*/  ISETP.EQ.U32.AND P0, PT, R3, R4, PT ;  /* 0x000000040300720c */ /* 0x008fe20003f02070 */
[----:B------:R-:W-:-:S12]  /*13860*/  IMAD.MOV.U32 R4, RZ, RZ, c[0x0][0x560] ;  /* 0x00015800ff047624 */ /* 0x000fd800078e00ff */
[----:B--2---:R2:W3:Y:S04]  /*13870*/  @P0 ATOMG.E.ADD.STRONG.GPU PT, R2, [R4.64], R2 ;  /* 0x00000002040209a8 */ /* 0x0044e800081ee1c6 */
[----:B--2---:R-:W2:Y:S04]  /*13880*/  S2R R4, SR_LTMASK ;  /* 0x0000000000047919 */ /* 0x004ea80000003900 */
[----:B---3--:R2:W3:Y:S02]  /*13890*/  SHFL.IDX PT, R3, R2, R3, 0x1f ;  /* 0x00001f0302037589 */ /* 0x0084e400000e0000 */
[----:B--2---:R-:W-:-:S06]  /*138a0*/  LOP3.LUT R2, R4, UR4, RZ, 0xc0, !PT ;  /* 0x0000000404027c12 */ /* 0x004fcc000f8ec0ff */
[----:B------:R-:W3:Y:S02]  /*138b0*/  POPC R2, R2 ;  /* 0x0000000200027309 */ /* 0x000ee40000000000 */
[----:B---3-5:R-:W-:-:S05]  /*138c0*/  IADD3 R6, R3, c[0x0][0xc], R2 ;  /* 0x0000030003067a10 */ /* 0x028fca0007ffe002 */
[----:B------:R2:W-:Y:S02]  /*138d0*/  STL [R1+0x20], R6 ;  /* 0x0000200601007387 */ /* 0x0005e40000100800 */
.L_x_578:
[----:B---3--:R-:W-:Y:S05]  /*138e0*/  BSYNC B0 ;  /* 0x0000000000007941 */ /* 0x008fea0003800000 */
.L_x_577:
[----:B------:R-:W-:Y:S01]  /*138f0*/  PRMT R0, R0, 0x9910, RZ ;  /* 0x0000991000007816 */ /* 0x000fe200000000ff */
[----:B------:R-:W-:Y:S01]  /*13900*/  BSSY B1, `(.L_x_579) ;  /* 0x00003dc000017945 */ /* 0x000fe20003800000 */
[----:B-----5:R-:W-:Y:S02]  /*13910*/  IMAD.MOV.U32 R74, RZ, RZ, R6 ;  /* 0x000000ffff4a7224 */ /* 0x020fe400078e0006 */
[----:B------:R-:W-:-:S13]  /*13920*/  ISETP.NE.AND P0, PT, R0, RZ, PT ;  /* 0x000000ff0000720c */ /* 0x000fda0003f05270 */
[----:B------:R-:W-:Y:S05]  /*13930*/  @!P0 BRA `(.L_x_580) ;  /* 0x00002f8000008947 */ /* 0x000fea0003800000 */
[----:B------:R-:W3:Y:S04]  /*13940*/  LDL R9, [R1+0x44] ;  /* 0x0000440001097983 */ /* 0x000ee80000100800 */
[----:B------:R-:W4:Y:S04]  /*13950*/  LDL R7, [R1+0x48] ;  /* 0x0000480001077983 */ /* 0x000f280000100800 */
[----:B--2---:R-:W2:Y:S04]  /*13960*/  LDL R6, [R1+0x50] ;  /* 0x0000500001067983 */ /* 0x004ea80000100800 */
[----:B------:R-:W2:Y:S04]  /*13970*/  LDL R10, [R1+0x4c] ;  /* 0x00004c00010a7983 */ /* 0x000ea80000100800 */
[----:B------:R-:W2:Y:S01]  /*13980*/  LDL R8, [R1+0x2c] ;  /* 0x00002c0001087983 */ /* 0x000ea20000100800 */
[----:B------:R-:W-:Y:S01]  /*13990*/  WARPSYNC 0xffffffff ;  /* 0xffffffff00007948 */ /* 0x000fe20003800000 */
[----:B------:R-:W-:-:S02]  /*139a0*/  F2FP.PACK_AB R0, R161, R160 ;  /* 0x000000a0a100723e */ /* 0x000fc400000000ff */
[----:B------:R-:W-:Y:S01]  /*139b0*/  BAR.SYNC.DEFER_BLOCKING 0x1, 0x80 ;  /* 0x0042000000007b1d */ /* 0x000fe20000010000 */
[----:B------:R-:W-:Y:S02]  /*139c0*/  F2FP.PACK_AB R3, R125, R124 ;  /* 0x0000007c7d03723e */ /* 0x000fe400000000ff */
[----:B------:R-:W-:Y:S02]  /*139d0*/  F2FP.PACK_AB R2, R163, R162 ;  /* 0x000000a2a302723e */ /* 0x000fe400000000ff */
[----:B------:R-:W-:Y:S02]  /*139e0*/  F2FP.PACK_AB R4, R31, R30 ;  /* 0x0000001e1f04723e */ /* 0x000fe400000000ff */
[----:B------:R-:W-:Y:S02]  /*139f0*/  F2FP.PACK_AB R5, R61, R60 ;  /* 0x0000003c3d05723e */ /* 0x000fe400000000ff */
[----:B------:R-:W-:Y:S02]  /*13a00*/  ISETP.NE.U32.AND P0, PT, RZ, c[0x0][0x508], PT ;  /* 0x00014200ff007a0c */ /* 0x000fe40003f05070 */
[----:B------:R-:W-:-:S02]  /*13a10*/  ISETP.NE.U32.AND P2, PT, RZ, c[0x0][0x500], PT ;  /* 0x00014000ff007a0c */ /* 0x000fc40003f45070 */
[----:B------:R-:W-:Y:S02]  /*13a20*/  ISETP.NE.AND.EX P1, PT, RZ, c[0x0][0x50c], PT, P0 ;  /* 0x00014300ff007a0c */ /* 0x000fe40003f25300 */
[----:B------:R-:W-:Y:S01]  /*13a30*/  ISETP.NE.AND.EX P2, PT, RZ, c[0x0][0x504], PT, P2 ;  /* 0x00014100ff007a0c */ /* 0x000fe20003f45320 */
[----:B------:R-:W-:Y:S01]  /*13a40*/  IMAD.MOV.U32 R12, RZ, RZ, c[0x0][0x388] ;  /* 0x0000e200ff0c7624 */ /* 0x000fe200078e00ff */
[----:B---3--:R3:W-:Y:S04]  /*13a50*/  STS [R9+0x80], R0 ;  /* 0x0000800009007388 */ /* 0x0087e80000000800 */
[----:B------:R1:W-:Y:S04]  /*13a60*/  STS [R9+0x280], R3 ;  /* 0x0002800309007388 */ /* 0x0003e80000000800 */
[----:B----4-:R4:W-:Y:S01]  /*13a70*/  STS [R7], R2 ;  /* 0x0000000207007388 */ /* 0x0109e20000000800 */
[----:B---3--:R-:W-:-:S02]  /*13a80*/  F2FP.PACK_AB R0, R127, R126 ;  /* 0x0000007e7f00723e */ /* 0x008fc400000000ff */
[----:B-1----:R-:W-:-:S03]  /*13a90*/  F2FP.PACK_AB R3, R35, R34 ;  /* 0x000000222303723e */ /* 0x002fc600000000ff */
[----:B------:R1:W-:Y:S01]  /*13aa0*/  STS [R7+0x200], R0 ;  /* 0x0002000007007388 */ /* 0x0003e20000000800 */
[----:B----4-:R-:W-:-:S03]  /*13ab0*/  F2FP.PACK_AB R2, R53, R52 ;  /* 0x000000343502723e */ /* 0x010fc600000000ff */
[----:B------:R3:W-:Y:S04]  /*13ac0*/  STS [R9+0x1080], R3 ;  /* 0x0010800309007388 */ /* 0x0007e80000000800 */
[----:B------:R4:W-:Y:S01]  /*13ad0*/  STS [R9+0x1280], R2 ;  /* 0x0012800209007388 */ /* 0x0009e20000000800 */
[----:B-1----:R-:W-:Y:S02]  /*13ae0*/  F2FP.PACK_AB R0, R37, R36 ;  /* 0x000000242500723e */ /* 0x002fe400000000ff */
[----:B---3--:R-:W-:-:S03]  /*13af0*/  F2FP.PACK_AB R3, R129, R128 ;  /* 0x000000808103723e */ /* 0x008fc600000000ff */
[----:B------:R1:W-:Y:S01]  /*13b00*/  STS [R7+0x1000], R0 ;  /* 0x0010000007007388 */ /* 0x0003e20000000800 */
[----:B----4-:R-:W-:-:S03]  /*13b10*/  F2FP.PACK_AB R2, R131, R130 ;  /* 0x000000828302723e */ /* 0x010fc600000000ff */
[----:B------:R3:W-:Y:S04]  /*13b20*/  STS [R7+0x1200], R4 ;  /* 0x0012000407007388 */ /* 0x0007e80000000800 */
[----:B--2---:R2:W-:Y:S04]  /*13b30*/  STS [R6+0x80], R3 ;  /* 0x0000800306007388 */ /* 0x0045e80000000800 */
[----:B------:R4:W-:Y:S01]  /*13b40*/  STS [R6+0x280], R2 ;  /* 0x0002800206007388 */ /* 0x0009e20000000800 */
[----:B-1----:R-:W-:Y:S02]  /*13b50*/  F2FP.PACK_AB R0, R141, R140 ;  /* 0x0000008c8d00723e */ /* 0x002fe400000000ff */
[----:B---3--:R-:W-:-:S03]  /*13b60*/  F2FP.PACK_AB R4, R39, R38 ;  /* 0x000000262704723e */ /* 0x008fc600000000ff */
[----:B------:R1:W-:Y:S01]  /*13b70*/  STS [R10], R0 ;  /* 0x000000000a007388 */ /* 0x0003e20000000800 */
[----:B--2---:R-:W-:Y:S02]  /*13b80*/  F2FP.PACK_AB R3, R97, R96 ;  /* 0x000000606103723e */ /* 0x004fe400000000ff */
        /* <DEDUP_REMOVED lines=37> */
[----:B------:R4:W-:Y:S01]  /*13de0*/  STS [R10+0x3000], R2 ;  /* 0x003000020a007388 */ /* 0x0009e20000000800 */
[----:B-1----:R-:W-:Y:S02]  /*13df0*/  F2FP.PACK_AB R3, R73, R72 ;  /* 0x000000484903723e */ /* 0x002fe400000000ff */
[----:B--2---:R-:W-:-:S03]  /*13e00*/  F2FP.PACK_AB R4, R71, R70 ;  /* 0x000000464704723e */ /* 0x004fc600000000ff */
[----:B------:R1:W-:Y:S01]  /*13e10*/  STS [R10+0x3200], R3 ;  /* 0x003200030a007388 */ /* 0x0003e20000000800 */
[----:B---3--:R-:W-:Y:S02]  /*13e20*/  F2FP.PACK_AB R0, R101, R100 ;  /* 0x000000646500723e */ /* 0x008fe400000000ff */
[----:B----4-:R-:W-:-:S03]  /*13e30*/  F2FP.PACK_AB R2, R147, R146 ;  /* 0x000000929302723e */ /* 0x010fc600000000ff */
[----:B------:R2:W-:Y:S04]  /*13e40*/  STS [R9+0x4080], R0 ;  /* 0x0040800009007388 */ /* 0x0005e80000000800 */
[----:B------:R3:W-:Y:S01]  /*13e50*/  STS [R9+0x4280], R2 ;  /* 0x0042800209007388 */ /* 0x0007e20000000800 */
[----:B-1----:R-:W-:-:S05]  /*13e60*/  F2FP.PACK_AB R3, R171, R170 ;  /* 0x000000aaab03723e */ /* 0x002fca00000000ff */
[----:B------:R1:W-:Y:S01]  /*13e70*/  STS [R7+0x4000], R3 ;  /* 0x0040000307007388 */ /* 0x0003e20000000800 */
[----:B--2---:R-:W-:Y:S02]  /*13e80*/  F2FP.PACK_AB R0, R143, R142 ;  /* 0x0000008e8f00723e */ /* 0x004fe400000000ff */
[----:B---3--:R-:W-:-:S03]  /*13e90*/  F2FP.PACK_AB R2, R69, R68 ;  /* 0x000000444502723e */ /* 0x008fc600000000ff */
[----:B------:R2:W-:Y:S04]  /*13ea0*/  STS [R7+0x4200], R0 ;  /* 0x0042000007007388 */ /* 0x0005e80000000800 */
[----:B------:R3:W-:Y:S04]  /*13eb0*/  STS [R9+0x5080], R2 ;  /* 0x0050800209007388 */ /* 0x0007e80000000800 */
[----:B------:R4:W-:Y:S04]  /*13ec0*/  STS [R9+0x5280], R4 ;  /* 0x0052800409007388 */ /* 0x0009e80000000800 */
[----:B------:R-:W-:Y:S01]  /*13ed0*/  STS [R7+0x5000], R5 ;  /* 0x0050000507007388 */ /* 0x000fe20000000800 */
[----:B-1----:R-:W-:-:S05]  /*13ee0*/  F2FP.PACK_AB R3, R63, R62 ;  /* 0x0000003e3f03723e */ /* 0x002fca00000000ff */
[----:B------:R1:W-:Y:S01]  /*13ef0*/  STS [R7+0x5200], R3 ;  /* 0x0052000307007388 */ /* 0x0003e20000000800 */
[----:B--2---:R-:W-:Y:S02]  /*13f00*/  F2FP.PACK_AB R0, R83, R82 ;  /* 0x000000525300723e */ /* 0x004fe400000000ff */
[----:B---3--:R-:W-:Y:S02]  /*13f10*/  F2FP.PACK_AB R2, R169, R168 ;  /* 0x000000a8a902723e */ /* 0x008fe400000000ff */
[----:B----4-:R-:W-:-:S03]  /*13f20*/  F2FP.PACK_AB R4, R49, R48 ;  /* 0x000000303104723e */ /* 0x010fc600000000ff */
[----:B------:R2:W-:Y:S04]  /*13f30*/  STS [R6+0x4080], R2 ;  /* 0x0040800206007388 */ /* 0x0005e80000000800 */
[----:B------:R3:W-:Y:S04]  /*13f40*/  STS [R6+0x4280], R0 ;  /* 0x0042800006007388 */ /* 0x0007e80000000800 */
[----:B------:R-:W4:Y:S01]  /*13f50*/  LDL.LU R9, [R1+0x24] ;  /* 0x0000240001097983 */ /* 0x000f220000300800 */
[----:B-1----:R-:W-:Y:S02]  /*13f60*/  F2FP.PACK_AB R3, R51, R50 ;  /* 0x000000323303723e */ /* 0x002fe400000000ff */
[----:B--2---:R-:W-:-:S02]  /*13f70*/  F2FP.PACK_AB R2, R85, R84 ;  /* 0x000000545502723e */ /* 0x004fc400000000ff */
[----:B---3--:R-:W-:-:S03]  /*13f80*/  F2FP.PACK_AB R0, R81, R80 ;  /* 0x000000505100723e */ /* 0x008fc600000000ff */
[----:B------:R1:W-:Y:S04]  /*13f90*/  STS [R10+0x4000], R2 ;  /* 0x004000020a007388 */ /* 0x0003e80000000800 */
[----:B------:R2:W-:Y:S04]  /*13fa0*/  STS [R10+0x4200], R0 ;  /* 0x004200000a007388 */ /* 0x0005e80000000800 */
[----:B------:R3:W-:Y:S04]  /*13fb0*/  STS [R6+0x5080], R4 ;  /* 0x0050800406007388 */ /* 0x0007e80000000800 */
[----:B------:R3:W-:Y:S01]  /*13fc0*/  STS [R6+0x5280], R3 ;  /* 0x0052800306007388 */ /* 0x0007e20000000800 */
[----:B-1----:R-:W-:Y:S01]  /*13fd0*/  IMAD.MOV.U32 R2, RZ, RZ, RZ ;  /* 0x000000ffff027224 */ /* 0x002fe200078e00ff */
[----:B--2---:R-:W-:Y:S01]  /*13fe0*/  F2FP.PACK_AB R0, R29, R28 ;  /* 0x0000001c1d00723e */ /* 0x004fe200000000ff */
[----:B---3--:R-:W-:Y:S01]  /*13ff0*/  IMAD.MOV.U32 R4, RZ, RZ, 0x4 ;  /* 0x00000004ff047424 */ /* 0x008fe200078e00ff */
[----:B------:R-:W-:-:S03]  /*14000*/  F2FP.PACK_AB R3, R27, R26 ;  /* 0x0000001a1b03723e */ /* 0x000fc600000000ff */
[CC--:B------:R-:W-:Y:S02]  /*14010*/  @P1 IMAD.WIDE R6, R8.reuse, R4.reuse, c[0x0][0x508] ;  /* 0x0001420008061625 */ /* 0x0c0fe400078e0204 */
[----:B------:R1:W-:Y:S02]  /*14020*/  STS [R10+0x5000], R3 ;  /* 0x005000030a007388 */ /* 0x0003e40000000800 */
[----:B------:R-:W-:Y:S02]  /*14030*/  IMAD.WIDE R4, R8, R4, c[0x0][0x500] ;  /* 0x0001400008047625 */ /* 0x000fe400078e0204 */
[----:B------:R2:W-:Y:S04]  /*14040*/  STS [R10+0x5200], R0 ;  /* 0x005200000a007388 */ /* 0x0005e80000000800 */
        /* <DEDUP_REMOVED lines=10> */
.L_x_581:
[----:B--2---:R-:W2:Y:S04]  /*140f0*/  LDL R4, [R1+0x3c] ;  /* 0x00003c0001047983 */ /* 0x004ea80000100800 */
[----:B------:R-:W2:Y:S04]  /*14100*/  LDL R76, [R1+0x18] ;  /* 0x00001800014c7983 */ /* 0x000ea80000100800 */
[----:B------:R-:W3:Y:S04]  /*14110*/  LDL R77, [R1+0x40] ;  /* 0x00004000014d7983 */ /* 0x000ee80000100800 */
[----:B------:R-:W4:Y:S04]  /*14120*/  LDL R13, [R1+0x28] ;  /* 0x00002800010d7983 */ /* 0x000f280000100800 */
[----:B------:R-:W3:Y:S01]  /*14130*/  LDL R75, [R1+0x64] ;  /* 0x00006400014b7983 */ /* 0x000ee20000100800 */
[----:B------:R-:W-:Y:S01]  /*14140*/  IMAD.MOV.U32 R0, RZ, RZ, 0x368 ;  /* 0x00000368ff007424 */ /* 0x000fe200078e00ff */
[----:B------:R-:W-:-:S04]  /*14150*/  ISETP.GT.AND P2, PT, R3, 0x1, PT ;  /* 0x000000010300780c */ /* 0x000fc80003f44270 */
[----:B------:R-:W-:-:S04]  /*14160*/  SEL R0, R0, 0x328, P2 ;  /* 0x0000032800007807 */ /* 0x000fc80001000000 */
[----:B------:R1:W2:Y:S08]  /*14170*/  LDC.64 R6, c[0x0][R0+0x170] ;  /* 0x00005c0000067b82 */ /* 0x0002b00000000a00 */
[----:B------:R1:W3:Y:S08]  /*14180*/  LDC.64 R14, c[0x0][R0+0x168] ;  /* 0x00005a00000e7b82 */ /* 0x0002f00000000a00 */
[----:B------:R1:W2:Y:S08]  /*14190*/  LDC.64 R18, c[0x0][R0+0x178] ;  /* 0x00005e0000127b82 */ /* 0x0002b00000000a00 */
[----:B------:R1:W2:Y:S01]  /*141a0*/  LDC.64 R20, c[0x0][R0+0x160] ;  /* 0x0000580000147b82 */ /* 0x0002a20000000a00 */
[----:B------:R-:W-:-:S04]  /*141b0*/  ISETP.NE.U32.AND P0, PT, RZ, c[0x0][0x500], PT ;  /* 0x00014000ff007a0c */ /* 0x000fc80003f05070 */
[----:B------:R-:W-:Y:S02]  /*141c0*/  ISETP.NE.AND.EX P0, PT, RZ, c[0x0][0x504], PT, P0 ;  /* 0x00014100ff007a0c */ /* 0x000fe40003f05300 */
[----:B------:R-:W-:Y:S01]  /*141d0*/  SHF.R.S32.HI R3, RZ, 0x1f, R8 ;  /* 0x0000001fff037819 */ /* 0x000fe20000011408 */
[----:B-1----:R-:W-:-:S05]  /*141e0*/  IMAD.MOV.U32 R0, RZ, RZ, c[0x0][0x4e8] ;  /* 0x00013a00ff007624 */ /* 0x002fca00078e00ff */
[----:B------:R-:W-:Y:S02]  /*141f0*/  ISETP.NE.AND P5, PT, R0, 0x1, PT ;  /* 0x000000010000780c */ /* 0x000fe40003fa5270 */
[----:B------:R-:W-:Y:S01]  /*14200*/  SEL R0, R8, RZ, !P0 ;  /* 0x000000ff08007207 */ /* 0x000fe20004000000 */
[----:B------:R-:W1:Y:S01]  /*14210*/  S2R R78, SR_TID.X ;  /* 0x00000000004e7919 */ /* 0x000e620000002100 */
[----:B-----5:R-:W-:Y:S02]  /*14220*/  SHF.R.S32.HI R17, RZ, 0x1f, R2 ;  /* 0x0000001fff117819 */ /* 0x020fe40000011402 */
[----:B-1----:R-:W-:-:S04]  /*14230*/  SHF.R.S32.HI R16, RZ, 0x1f, R78 ;  /* 0x0000001fff107819 */ /* 0x002fc8000001144e */
[----:B------:R-:W-:-:S04]  /*14240*/  LEA.HI R16, R16, R78, RZ, 0x5 ;  /* 0x0000004e10107211 */ /* 0x000fc800078f28ff */
[----:B------:R-:W-:-:S05]  /*14250*/  LOP3.LUT R16, R16, 0xffffffe0, RZ, 0xc0, !PT ;  /* 0xffffffe010107812 */ /* 0x000fca00078ec0ff */
[----:B------:R-:W-:Y:S01]  /*14260*/  IMAD.IADD R16, R78, 0x1, -R16 ;  /* 0x000000014e107824 */ /* 0x000fe200078e0a10 */
[----:B------:R-:W-:-:S04]  /*14270*/  LOP3.LUT R198, R198, 0xfffffffd, RZ, 0xc0, !PT ;  /* 0xfffffffdc6c67812 */ /* 0x000fc800078ec0ff */
[----:B------:R-:W-:Y:S01]  /*14280*/  LOP3.LUT R198, R198, 0xfffffffe, RZ, 0xc0, !PT ;  /* 0xfffffffec6c67812 */ /* 0x000fe200078ec0ff */
[----:B--2---:R-:W-:Y:S01]  /*14290*/  IMAD.IADD R8, R4, 0x1, R76 ;  /* 0x0000000104087824 */ /* 0x004fe200078e024c */
[----:B------:R-:W-:Y:S01]  /*142a0*/  SEL R4, R3, RZ, !P0 ;  /* 0x000000ff03047207 */ /* 0x000fe20004000000 */
[----:B------:R-:W-:Y:S02]  /*142b0*/  IMAD R3, R7, R0, RZ ;  /* 0x0000000007037224 */ /* 0x000fe400078e02ff */
        /* <DEDUP_REMOVED lines=31> */
[----:B------:R-:W-:Y:S01]  /*144b0*/  IMAD R4, R12, c[0x0][0x4e8], RZ ;  /* 0x00013a000c047a24 */ /* 0x000fe200078e02ff */
[----:B------:R-:W-:Y:S04]  /*144c0*/  SHFL.IDX PT, R14, R5, RZ, 0x1c1f ;  /* 0x001c1fff050e7589 */ /* 0x000fe800000e0000 */
[----:B------:R-:W1:Y:S04]  /*144d0*/  SHFL.IDX PT, R15, R3, RZ, 0x1c1f ;  /* 0x001c1fff030f7589 */ /* 0x000e6800000e0000 */
[----:B------:R-:W-:Y:S04]  /*144e0*/  SHFL.IDX PT, R12, R5, 0x1, 0x1c1f ;  /* 0x003c1f00050c7f89 */ /* 0x000fe800000e0000 */
[----:B------:R-:W2:Y:S04]  /*144f0*/  SHFL.IDX PT, R13, R3, 0x1, 0x1c1f ;  /* 0x003c1f00030d7f89 */ /* 0x000ea800000e0000 */
[----:B------:R-:W-:Y:S04]  /*14500*/  SHFL.IDX PT, R11, R3, 0x2, 0x1c1f ;  /* 0x005c1f00030b7f89 */ /* 0x000fe800000e0000 */
[----:B------:R3:W-:Y:S01]  /*14510*/  SHFL.IDX PT, R7, R3, 0x3, 0x1c1f ;  /* 0x007c1f0003077f89 */ /* 0x0007e200000e0000 */
[----:B------:R-:W-:-:S03]  /*14520*/  LOP3.LUT P0, RZ, R16, 0x3, RZ, 0xc0, !PT ;  /* 0x0000000310ff7812 */ /* 0x000fc6000780c0ff */
[----:B------:R-:W4:Y:S04]  /*14530*/  SHFL.IDX PT, R10, R5, 0x2, 0x1c1f ;  /* 0x005c1f00050a7f89 */ /* 0x000f2800000e0000 */
[----:B------:R1:W1:Y:S01]  /*14540*/  SHFL.IDX PT, R6, R5, 0x3, 0x1c1f ;  /* 0x007c1f0005067f89 */ /* 0x00026200000e0000 */
[----:B---3--:R-:W-:-:S05]  /*14550*/  IMAD.IADD R3, R75, 0x1, R76 ;  /* 0x000000014b037824 */ /* 0x008fca00078e024c */
[C---:B------:R-:W-:Y:S02]  /*14560*/  IADD3 R16, R3.reuse, 0x8, RZ ;  /* 0x0000000803107810 */ /* 0x040fe40007ffe0ff */
[CC--:B------:R-:W-:Y:S02]  /*14570*/  ISETP.GE.OR P4, PT, R3.reuse, R4.reuse, P0 ;  /* 0x000000040300720c */ /* 0x0c0fe40000786670 */
[----:B------:R-:W-:Y:S02]  /*14580*/  IADD3 R9, R3, 0x40, RZ ;  /* 0x0000004003097810 */ /* 0x000fe40007ffe0ff */
[-C--:B------:R-:W-:Y:S02]  /*14590*/  ISETP.GE.OR P3, PT, R16, R4.reuse, P0 ;  /* 0x000000041000720c */ /* 0x080fe40000766670 */
[----:B------:R-:W-:Y:S02]  /*145a0*/  ISETP.GE.OR P1, PT, R9, R4, P0 ;  /* 0x000000040900720c */ /* 0x000fe40000726670 */
[----:B-1----:R-:W-:-:S05]  /*145b0*/  IADD3 R5, R3, 0x48, RZ ;  /* 0x0000004803057810 */ /* 0x002fca0007ffe0ff */
[----:B------:R1:W-:Y:S04]  /*145c0*/  @!P4 ST.E [R14.64], R23 ;  /* 0x000000170e00c985 */ /* 0x0003e8000c101906 */
[----:B--2---:R1:W-:Y:S01]  /*145d0*/  @!P3 ST.E [R12.64], R24 ;  /* 0x000000180c00b985 */ /* 0x0043e2000c101906 */
[-C--:B------:R-:W-:Y:S02]  /*145e0*/  ISETP.GE.AND P3, PT, R9, R4.reuse, PT ;  /* 0x000000040900720c */ /* 0x080fe40003f66270 */
[CC--:B------:R-:W-:Y:S01]  /*145f0*/  ISETP.GE.OR P0, PT, R5.reuse, R4.reuse, P0 ;  /* 0x000000040500720c */ /* 0x0c0fe20000706670 */
[----:B----4-:R1:W-:Y:S01]  /*14600*/  @!P1 ST.E [R10.64], R25 ;  /* 0x000000190a009985 */ /* 0x0103e2000c101906 */
[-C--:B------:R-:W-:Y:S02]  /*14610*/  ISETP.GE.AND P1, PT, R5, R4.reuse, PT ;  /* 0x000000040500720c */ /* 0x080fe40003f26270 */
[----:B------:R-:W-:-:S07]  /*14620*/  ISETP.GE.AND P6, PT, R16, R4, PT ;  /* 0x000000041000720c */ /* 0x000fce0003fc6270 */
[----:B------:R-:W-:Y:S02]  /*14630*/  @P3 LOP3.LUT R198, R198, 0x1, RZ, 0xfc, !PT ;  /* 0x00000001c6c63812 */ /* 0x000fe400078efcff */
[----:B------:R1:W-:Y:S01]  /*14640*/  @!P0 ST.E [R6.64], R22 ;  /* 0x0000001606008985 */ /* 0x0003e2000c101906 */
[----:B------:R-:W-:Y:S02]  /*14650*/  ISETP.GE.AND P0, PT, R3, R4, PT ;  /* 0x000000040300720c */ /* 0x000fe40003f06270 */
[----:B------:R-:W-:Y:S01]  /*14660*/  @P1 LOP3.LUT R198, R198, 0x2, RZ, 0xfc, !PT ;  /* 0x00000002c6c61812 */ /* 0x000fe200078efcff */
[----:B------:R-:W-:Y:S05]  /*14670*/  @P2 BRA `(.L_x_582) ;  /* 0x000009b000002947 */ /* 0x000fea0003800000 */
[----:B------:R-:W2:Y:S04]  /*14680*/  LDL R18, [R1+0x5c] ;  /* 0x00005c0001127983 */ /* 0x000ea80000100800 */
[----:B------:R-:W3:Y:S01]  /*14690*/  S2R R79, SR_TID.X ;  /* 0x00000000004f7919 */ /* 0x000ee20000002100 */
[----:B------:R-:W-:-:S02]  /*146a0*/  IMAD R3, R17, c[0x0][0x3a0], RZ ;  /* 0x0000e80011037a24 */ /* 0x000fc400078e02ff */
        /* <DEDUP_REMOVED lines=12> */
[----:B------:R-:W-:Y:S01]  /*14770*/  IADD3 R5, R76, R5, RZ ;  /* 0x000000054c057210 */ /* 0x000fe20007ffe0ff */
        /* <DEDUP_REMOVED lines=15> */
[----:B------:R-:W-:Y:S01]  /*14870*/  IADD3 R11, R75, R76, RZ ;  /* 0x0000004c4b0b7210 */ /* 0x000fe20007ffe0ff */
        /* <DEDUP_REMOVED lines=24> */
.L_x_657:
[----:B------:R-:W-:Y:S05]  /*14a00*/  BRA.DIV ~URZ, `(.L_x_584) ;  /* 0x000047d27f007947 */ /* 0x000fea000b800000 */
[----:B------:R3:W4:Y:S02]  /*14a10*/  SHFL.IDX PT, R0, R13, RZ, 0x1c1f ;  /* 0x001c1fff0d007589 */ /* 0x00072400000e0000 */
.L_x_658:
[----:B------:R-:W-:Y:S01]  /*14a20*/  ISETP.GE.AND P0, PT, R11, R4, PT ;  /* 0x000000040b00720c */ /* 0x000fe20003f06270 */
[----:B------:R-:W-:-:S12]  /*14a30*/  BSSY B0, `(.L_x_585) ;  /* 0x0000013000007945 */ /* 0x000fd80003800000 */
[----:B------:R-:W-:Y:S05]  /*14a40*/  @P0 BRA `(.L_x_586) ;  /* 0x0000011000000947 */ /* 0x000fea0003800000 */
[----:B------:R-:W5:Y:S04]  /*14a50*/  LDL.64 R66, [R1+0x30] ;  /* 0x0000300001427983 */ /* 0x000f680000100a00 */
[----:B---3--:R-:W3:Y:S04]  /*14a60*/  LDL R15, [R1+0x1c] ;  /* 0x00001c00010f7983 */ /* 0x008ee80000100800 */
[----:B----4-:R-:W4:Y:S04]  /*14a70*/  LDL R5, [R1+0x38] ;  /* 0x0000380001057983 */ /* 0x010f280000100800 */
[----:B--2---:R-:W2:Y:S04]  /*14a80*/  LDL R64, [R1+0x58] ;  /* 0x0000580001407983 */ /* 0x004ea80000100800 */
[----:B------:R-:W2:Y:S01]  /*14a90*/  LDL R14, [R1+0x54] ;  /* 0x00005400010e7983 */ /* 0x000ea20000100800 */
[----:B-----5:R-:W-:-:S02]  /*14aa0*/  ISETP.GE.AND P2, PT, R66, c[0x0][0x3c8], PT ;  /* 0x0000f20042007a0c */ /* 0x020fc40003f46270 */
[----:B---3--:R-:W-:Y:S02]  /*14ab0*/  ISETP.GE.AND P1, PT, R15, c[0x0][0x3c8], PT ;  /* 0x0000f2000f007a0c */ /* 0x008fe40003f26270 */
[----:B----4-:R-:W-:-:S09]  /*14ac0*/  ISETP.GE.AND P0, PT, R5, c[0x0][0x3c8], PT ;  /* 0x0000f20005007a0c */ /* 0x010fd20003f06270 */
[CC--:B------:R-:W-:Y:S02]  /*14ad0*/  @!P2 LEA R8, P5, R66.reuse, R0.reuse, 0x1 ;  /* 0x000000004208a211 */ /* 0x0c0fe400078a08ff */
[----:B------:R-:W-:Y:S02]  /*14ae0*/  @!P1 LEA R6, P4, R15, R0, 0x1 ;  /* 0x000000000f069211 */ /* 0x000fe400078808ff */
[----:B------:R-:W-:Y:S02]  /*14af0*/  @!P2 LEA.HI.X R9, R66, R10, R67, 0x1, P5 ;  /* 0x0000000a4209a211 */ /* 0x000fe400028f0c43 */
[----:B------:R-:W-:Y:S02]  /*14b00*/  @!P0 LEA R2, P3, R5, R0, 0x1 ;  /* 0x0000000005028211 */ /* 0x000fe400078608ff */
[-C--:B--2---:R-:W-:Y:S02]  /*14b10*/  @!P1 LEA.HI.X R7, R15, R10.reuse, R64, 0x1, P4 ;  /* 0x0000000a0f079211 */ /* 0x084fe400020f0c40 */
[----:B------:R-:W-:Y:S01]  /*14b20*/  @!P0 LEA.HI.X R3, R5, R10, R14, 0x1, P3 ;  /* 0x0000000a05038211 */ /* 0x000fe200018f0c0e */
[----:B------:R2:W-:Y:S04]  /*14b30*/  @!P2 ST.E.128 [R8.64], R24 ;  /* 0x000000180800a985 */ /* 0x0005e8000c101d06 */
[----:B------:R2:W-:Y:S04]  /*14b40*/  @!P1 ST.E.128 [R6.64], R20 ;  /* 0x0000001406009985 */ /* 0x0005e8000c101d06 */
[----:B------:R2:W-:Y:S02]  /*14b50*/  @!P0 ST.E.128 [R2.64], R16 ;  /* 0x0000001002008985 */ /* 0x0005e4000c101d06 */
.L_x_586:
[----:B------:R-:W-:Y:S05]  /*14b60*/  BSYNC B0 ;  /* 0x0000000000007941 */ /* 0x000fea0003800000 */
.L_x_585:
[----:B------:R-:W-:Y:S05]  /*14b70*/  BRA.DIV ~URZ, `(.L_x_587) ;  /* 0x000046c27f007947 */ /* 0x000fea000b800000 */
[----:B--2---:R2:W1:Y:S04]  /*14b80*/  SHFL.IDX PT, R10, R12, 0x1, 0x1c1f ;  /* 0x003c1f000c0a7f89 */ /* 0x00446800000e0000 */
[----:B----4-:R2:W4:Y:S02]  /*14b90*/  SHFL.IDX PT, R0, R13, 0x1, 0x1c1f ;  /* 0x003c1f000d007f89 */ /* 0x01052400000e0000 */
.L_x_659:
        /* <DEDUP_REMOVED lines=8> */
[----:B------:R-:W4:Y:S01]  /*14c20*/  LDL R14, [R1+0x54] ;  /* 0x00005400010e7983 */ /* 0x000f220000100800 */
[----:B-----5:R-:W-:-:S02]  /*14c30*/  ISETP.GE.AND P2, PT, R18, c[0x0][0x3c8], PT ;  /* 0x0000f20012007a0c */ /* 0x020fc40003f46270 */
[----:B--2---:R-:W-:Y:S02]  /*14c40*/  ISETP.GE.AND P1, PT, R15, c[0x0][0x3c8], PT ;  /* 0x0000f2000f007a0c */ /* 0x004fe40003f26270 */
[----:B---3--:R-:W-:-:S09]  /*14c50*/  ISETP.GE.AND P0, PT, R5, c[0x0][0x3c8], PT ;  /* 0x0000f20005007a0c */ /* 0x008fd20003f06270 */
[CC--:B------:R-:W-:Y:S02]  /*14c60*/  @!P2 LEA R8, P5, R18.reuse, R0.reuse, 0x1 ;  /* 0x000000001208a211 */ /* 0x0c0fe400078a08ff */
[----:B------:R-:W-:Y:S02]  /*14c70*/  @!P1 LEA R6, P4, R15, R0, 0x1 ;  /* 0x000000000f069211 */ /* 0x000fe400078808ff */
[----:B-1----:R-:W-:Y:S02]  /*14c80*/  @!P2 LEA.HI.X R9, R18, R10, R19, 0x1, P5 ;  /* 0x0000000a1209a211 */ /* 0x002fe400028f0c13 */
[----:B------:R-:W-:Y:S02]  /*14c90*/  @!P0 LEA R2, P3, R5, R0, 0x1 ;  /* 0x0000000005028211 */ /* 0x000fe400078608ff */
[-C--:B----4-:R-:W-:Y:S02]  /*14ca0*/  @!P1 LEA.HI.X R7, R15, R10.reuse, R16, 0x1, P4 ;  /* 0x0000000a0f079211 */ /* 0x090fe400020f0c10 */
[----:B------:R-:W-:Y:S01]  /*14cb0*/  @!P0 LEA.HI.X R3, R5, R10, R14, 0x1, P3 ;  /* 0x0000000a05038211 */ /* 0x000fe200018f0c0e */
[----:B------:R1:W-:Y:S04]  /*14cc0*/  @!P2 ST.E.128 [R8.64], R36 ;  /* 0x000000240800a985 */ /* 0x0003e8000c101d06 */
[----:B------:R1:W-:Y:S04]  /*14cd0*/  @!P1 ST.E.128 [R6.64], R32 ;  /* 0x0000002006009985 */ /* 0x0003e8000c101d06 */
[----:B------:R1:W-:Y:S02]  /*14ce0*/  @!P0 ST.E.128 [R2.64], R28 ;  /* 0x0000001c02008985 */ /* 0x0003e4000c101d06 */
.L_x_589:
[----:B------:R-:W-:Y:S05]  /*14cf0*/  BSYNC B0 ;  /* 0x0000000000007941 */ /* 0x000fea0003800000 */
.L_x_588:
[----:B------:R-:W-:Y:S05]  /*14d00*/  BRA.DIV ~URZ, `(.L_x_590) ;  /* 0x000045f27f007947 */ /* 0x000fea000b800000 */
[----:B-1----:R1:W2:Y:S02]  /*14d10*/  SHFL.IDX PT, R10, R12, 0x2, 0x1c1f ;  /* 0x005c1f000c0a7f89 */ /* 0x0022a400000e0000 */
.L_x_660:
[----:B------:R-:W-:Y:S05]  /*14d20*/  BRA.DIV ~URZ, `(.L_x_591) ;  /* 0x000046427f007947 */ /* 0x000fea000b800000 */
[----:B----4-:R4:W1:Y:S02]  /*14d30*/  SHFL.IDX PT, R0, R13, 0x2, 0x1c1f ;  /* 0x005c1f000d007f89 */ /* 0x01086400000e0000 */
.L_x_661:
        /* <DEDUP_REMOVED lines=12> */
[CC--:B-1----:R-:W-:Y:S02]  /*14e00*/  @!P2 LEA R8, P5, R18.reuse, R0.reuse, 0x1 ;  /* 0x000000001208a211 */ /* 0x0c2fe400078a08ff */
        /* <DEDUP_REMOVED lines=8> */
.L_x_593:
[----:B------:R-:W-:Y:S05]  /*14e90*/  BSYNC B0 ;  /* 0x0000000000007941 */ /* 0x000fea0003800000 */
.L_x_592:
[----:B------:R-:W-:Y:S05]  /*14ea0*/  BRA.DIV ~URZ, `(.L_x_594) ;  /* 0x000045227f007947 */ /* 0x000fea000b800000 */
[----:B-1----:R1:W3:Y:S04]  /*14eb0*/  SHFL.IDX PT, R6, R12, 0x3, 0x1c1f ;  /* 0x007c1f000c067f89 */ /* 0x0022e800000e0000 */
[----:B------:R1:W4:Y:S02]  /*14ec0*/  SHFL.IDX PT, R0, R13, 0x3, 0x1c1f ;  /* 0x007c1f000d007f89 */ /* 0x00032400000e0000 */
.L_x_662:
[----:B------:R-:W-:-:S04]  /*14ed0*/  IADD3 R2, R11, 0x60, RZ ;  /* 0x000000600b027810 */ /* 0x000fc80007ffe0ff */
[----:B------:R-:W-:-:S13]  /*14ee0*/  ISETP.GE.AND P0, PT, R2, R4, PT ;  /* 0x000000040200720c */ /* 0x000fda0003f06270 */
[----:B------:R-:W-:Y:S05]  /*14ef0*/  @P0 BRA `(.L_x_595) ;  /* 0x000027c000000947 */ /* 0x000fea0003800000 */
[----:B-1234-:R-:W2:Y:S04]  /*14f00*/  LDL.64 R12, [R1+0x30] ;  /* 0x00003000010c7983 */ /* 0x01eea80000100a00 */
[----:B------:R-:W3:Y:S04]  /*14f10*/  LDL R8, [R1+0x1c] ;  /* 0x00001c0001087983 */ /* 0x000ee80000100800 */
[----:B------:R-:W4:Y:S04]  /*14f20*/  LDL R9, [R1+0x58] ;  /* 0x0000580001097983 */ /* 0x000f280000100800 */
[----:B------:R-:W5:Y:S01]  /*14f30*/  LDL R7, [R1+0x38] ;  /* 0x0000380001077983 */ /* 0x000f620000100800 */
[----:B--2---:R-:W-:-:S02]  /*14f40*/  ISETP.GE.AND P1, PT, R12, c[0x0][0x3c8], PT ;  /* 0x0000f2000c007a0c */ /* 0x004fc40003f26270 */
[----:B---3--:R-:W-:-:S11]  /*14f50*/  ISETP.GE.AND P0, PT, R8, c[0x0][0x3c8], PT ;  /* 0x0000f20008007a0c */ /* 0x008fd60003f06270 */
[-C--:B------:R-:W-:Y:S02]  /*14f60*/  @!P1 LEA R4, P3, R12, R0.reuse, 0x1 ;  /* 0x000000000c049211 */ /* 0x080fe400078608ff */
[----:B------:R-:W-:Y:S02]  /*14f70*/  @!P0 LEA R2, P2, R8, R0, 0x1 ;  /* 0x0000000008028211 */ /* 0x000fe400078408ff */
[-C--:B------:R-:W-:Y:S02]  /*14f80*/  @!P1 LEA.HI.X R5, R12, R6.reuse, R13, 0x1, P3 ;  /* 0x000000060c059211 */ /* 0x080fe400018f0c0d */
[----:B----4-:R-:W-:-:S03]  /*14f90*/  @!P0 LEA.HI.X R3, R8, R6, R9, 0x1, P2 ;  /* 0x0000000608038211 */ /* 0x010fc600010f0c09 */
[----:B------:R1:W-:Y:S04]  /*14fa0*/  @!P1 ST.E.128 [R4.64], R60 ;  /* 0x0000003c04009985 */ /* 0x0003e8000c101d06 */
[----:B------:R1:W-:Y:S01]  /*14fb0*/  @!P0 ST.E.128 [R2.64], R56 ;  /* 0x0000003802008985 */ /* 0x0003e2000c101d06 */
[----:B-----5:R-:W-:-:S13]  /*14fc0*/  ISETP.GE.AND P0, PT, R7, c[0x0][0x3c8], PT ;  /* 0x0000f20007007a0c */ /* 0x020fda0003f06270 */
[----:B------:R-:W-:Y:S05]  /*14fd0*/  @P0 BRA `(.L_x_595) ;  /* 0x000026e000000947 */ /* 0x000fea0003800000 */
[----:B------:R-:W2:Y:S01]  /*14fe0*/  LDL R8, [R1+0x54] ;  /* 0x0000540001087983 */ /* 0x000ea20000100800 */
[----:B-1----:R-:W-:-:S04]  /*14ff0*/  LEA R2, P0, R7, R0, 0x1 ;  /* 0x0000000007027211 */ /* 0x002fc800078008ff */
[----:B--2---:R-:W-:-:S05]  /*15000*/  LEA.HI.X R3, R7, R6, R8, 0x1, P0 ;  /* 0x0000000607037211 */ /* 0x004fca00000f0c08 */
[----:B------:R1:W-:Y:S01]  /*15010*/  ST.E.128 [R2.64], R52 ;  /* 0x0000003402007985 */ /* 0x0003e2000c101d06 */
[----:B------:R-:W-:Y:S05]  /*15020*/  BRA `(.L_x_595) ;  /* 0x0000269000007947 */ /* 0x000fea0003800000 */
.L_x_582:
        /* <DEDUP_REMOVED lines=35> */
.L_x_663:
[----:B------:R-:W-:Y:S05]  /*15260*/  BRA.DIV ~URZ, `(.L_x_597) ;  /* 0x000042927f007947 */ /* 0x000fea000b800000 */
[----:B------:R3:W4:Y:S02]  /*15270*/  SHFL.IDX PT, R0, R13, RZ, 0x1c1f ;  /* 0x001c1fff0d007589 */ /* 0x00072400000e0000 */
.L_x_664:
[----:B------:R-:W-:Y:S01]  /*15280*/  BSSY B0, `(.L_x_598) ;  /* 0x0000054000007945 */ /* 0x000fe20003800000 */
[----:B------:R-:W-:Y:S05]  /*15290*/  @P0 BRA `(.L_x_599) ;  /* 0x0000052000000947 */ /* 0x000fea0003800000 */
[C---:B------:R-:W-:Y:S02]  /*152a0*/  ISETP.GE.AND P1, PT, R236.reuse, c[0x0][0x3c8], PT ;  /* 0x0000f200ec007a0c */ /* 0x040fe40003f26270 */
[C---:B------:R-:W-:Y:S02]  /*152b0*/  IADD3 R9, R236.reuse, 0x8, RZ ;  /* 0x00000008ec097810 */ /* 0x040fe40007ffe0ff */
[----:B------:R-:W-:Y:S02]  /*152c0*/  IADD3 R10, R236, 0x10, RZ ;  /* 0x00000010ec0a7810 */ /* 0x000fe40007ffe0ff */
[----:B------:R-:W-:Y:S02]  /*152d0*/  ISETP.GE.AND P2, PT, R9, c[0x0][0x3c8], PT ;  /* 0x0000f20009007a0c */ /* 0x000fe40003f46270 */
[----:B------:R-:W-:-:S02]  /*152e0*/  SHF.R.S32.HI R6, RZ, 0x1f, R236 ;  /* 0x0000001fff067819 */ /* 0x000fc400000114ec */
[----:B------:R-:W-:Y:S02]  /*152f0*/  ISETP.GE.AND P4, PT, R10, c[0x0][0x3c8], PT ;  /* 0x0000f2000a007a0c */ /* 0x000fe40003f86270 */
[C---:B------:R-:W-:Y:S02]  /*15300*/  IADD3 R11, R236.reuse, 0x8, RZ ;  /* 0x00000008ec0b7810 */ /* 0x040fe40007ffe0ff */
[C---:B----4-:R-:W-:Y:S02]  /*15310*/  @!P1 LEA R2, P0, R236.reuse, R0, 0x2 ;  /* 0x00000000ec029211 */ /* 0x050fe400078010ff */
[----:B------:R-:W-:Y:S02]  /*15320*/  SHF.R.S32.HI R11, RZ, 0x1f, R11 ;  /* 0x0000001fff0b7819 */ /* 0x000fe4000001140b */
[----:B--2---:R-:W-:Y:S02]  /*15330*/  @!P1 LEA.HI.X R3, R236, R4, R6, 0x2, P0 ;  /* 0x00000004ec039211 */ /* 0x004fe400000f1406 */
[----:B------:R-:W-:-:S02]  /*15340*/  @!P2 LEA R6, P0, R9, R0, 0x2 ;  /* 0x000000000906a211 */ /* 0x000fc400078010ff */
[C---:B------:R-:W-:Y:S01]  /*15350*/  IADD3 R5, R236.reuse, 0x18, RZ ;  /* 0x00000018ec057810 */ /* 0x040fe20007ffe0ff */
[----:B------:R2:W-:Y:S01]  /*15360*/  @!P1 ST.E.64 [R2.64], R160 ;  /* 0x000000a002009985 */ /* 0x0005e2000c101b06 */
[----:B------:R-:W-:Y:S02]  /*15370*/  @!P2 LEA.HI.X R7, R9, R4, R11, 0x2, P0 ;  /* 0x000000040907a211 */ /* 0x000fe400000f140b */
[----:B------:R-:W-:Y:S02]  /*15380*/  ISETP.GE.AND P3, PT, R5, c[0x0][0x3c8], PT ;  /* 0x0000f20005007a0c */ /* 0x000fe40003f66270 */
[C---:B------:R-:W-:Y:S01]  /*15390*/  IADD3 R11, R236.reuse, 0x10, RZ ;  /* 0x00000010ec0b7810 */ /* 0x040fe20007ffe0ff */
[----:B------:R4:W-:Y:S01]  /*153a0*/  @!P2 ST.E.64 [R6.64], R162 ;  /* 0x000000a20600a985 */ /* 0x0009e2000c101b06 */
[----:B------:R-:W-:Y:S02]  /*153b0*/  IADD3 R8, R236, 0x20, RZ ;  /* 0x00000020ec087810 */ /* 0x000fe40007ffe0ff */
[----:B------:R-:W-:-:S02]  /*153c0*/  SHF.R.S32.HI R11, RZ, 0x1f, R11 ;  /* 0x0000001fff0b7819 */ /* 0x000fc4000001140b */
[----:B------:R-:W-:Y:S02]  /*153d0*/  ISETP.GE.AND P1, PT, R8, c[0x0][0x3c8], PT ;  /* 0x0000f20008007a0c */ /* 0x000fe40003f26270 */
[C---:B------:R-:W-:Y:S02]  /*153e0*/  IADD3 R9, R236.reuse, 0x28, RZ ;  /* 0x00000028ec097810 */ /* 0x040fe40007ffe0ff */
[----:B------:R-:W-:-:S04]  /*153f0*/  IADD3 R14, R236, 0x48, RZ ;  /* 0x00000048ec0e7810 */ /* 0x000fc80007ffe0ff */
[----:B------:R-:W-:Y:S02]  /*15400*/  SHF.R.S32.HI R14, RZ, 0x1f, R14 ;  /* 0x0000001fff0e7819 */ /* 0x000fe4000001140e */
[----:B--2---:R-:W-:-:S04]  /*15410*/  @!P4 LEA R2, P0, R10, R0, 0x2 ;  /* 0x000000000a02c211 */ /* 0x004fc800078010ff */
[----:B------:R-:W-:Y:S02]  /*15420*/  @!P4 LEA.HI.X R3, R10, R4, R11, 0x2, P0 ;  /* 0x000000040a03c211 */ /* 0x000fe400000f140b */
[----:B------:R-:W-:Y:S02]  /*15430*/  IADD3 R11, R236, 0x18, RZ ;  /* 0x00000018ec0b7810 */ /* 0x000fe40007ffe0ff */
[----:B----4-:R-:W-:Y:S01]  /*15440*/  @!P3 LEA R6, P0, R5, R0, 0x2 ;  /* 0x000000000506b211 */ /* 0x010fe200078010ff */
[----:B------:R2:W-:Y:S01]  /*15450*/  @!P4 ST.E.64 [R2.64], R128 ;  /* 0x000000800200c985 */ /* 0x0005e2000c101b06 */
[----:B------:R-:W-:Y:S02]  /*15460*/  SHF.R.S32.HI R11, RZ, 0x1f, R11 ;  /* 0x0000001fff0b7819 */ /* 0x000fe4000001140b */
[----:B------:R-:W-:Y:S02]  /*15470*/  ISETP.GE.AND P4, PT, R9, c[0x0][0x3c8], PT ;  /* 0x0000f20009007a0c */ /* 0x000fe40003f86270 */
[----:B------:R-:W-:-:S02]  /*15480*/  @!P3 LEA.HI.X R7, R5, R4, R11, 0x2, P0 ;  /* 0x000000040507b211 */ /* 0x000fc400000f140b */
[C---:B------:R-:W-:Y:S02]  /*15490*/  IADD3 R11, R236.reuse, 0x20, RZ ;  /* 0x00000020ec0b7810 */ /* 0x040fe40007ffe0ff */
[----:B------:R-:W-:Y:S01]  /*154a0*/  IADD3 R10, R236, 0x30, RZ ;  /* 0x00000030ec0a7810 */ /* 0x000fe20007ffe0ff */
[----:B------:R4:W-:Y:S01]  /*154b0*/  @!P3 ST.E.64 [R6.64], R140 ;  /* 0x0000008c0600b985 */ /* 0x0009e2000c101b06 */
[----:B------:R-:W-:Y:S02]  /*154c0*/  SHF.R.S32.HI R11, RZ, 0x1f, R11 ;  /* 0x0000001fff0b7819 */ /* 0x000fe4000001140b */
[----:B------:R-:W-:Y:S02]  /*154d0*/  ISETP.GE.AND P2, PT, R10, c[0x0][0x3c8], PT ;  /* 0x0000f2000a007a0c */ /* 0x000fe40003f46270 */
[----:B------:R-:W-:Y:S02]  /*154e0*/  IADD3 R5, R236, 0x38, RZ ;  /* 0x00000038ec057810 */ /* 0x000fe40007ffe0ff */
[----:B--2---:R-:W-:-:S04]  /*154f0*/  @!P1 LEA R2, P0, R8, R0, 0x2 ;  /* 0x0000000008029211 */ /* 0x004fc800078010ff */
[----:B------:R-:W-:Y:S02]  /*15500*/  @!P1 LEA.HI.X R3, R8, R4, R11, 0x2, P0 ;  /* 0x0000000408039211 */ /* 0x000fe400000f140b */
[C---:B------:R-:W-:Y:S02]  /*15510*/  IADD3 R11, R236.reuse, 0x28, RZ ;  /* 0x00000028ec0b7810 */ /* 0x040fe40007ffe0ff */
[----:B------:R-:W-:Y:S01]  /*15520*/  IADD3 R8, R236, 0x40, RZ ;  /* 0x00000040ec087810 */ /* 0x000fe20007ffe0ff */
[----:B------:R2:W-:Y:S01]  /*15530*/  @!P1 ST.E.64 [R2.64], R144 ;  /* 0x0000009002009985 */ /* 0x0005e2000c101b06 */
[----:B----4-:R-:W-:Y:S02]  /*15540*/  @!P4 LEA R6, P0, R9, R0, 0x2 ;  /* 0x000000000906c211 */ /* 0x010fe400078010ff */
[----:B------:R-:W-:Y:S02]  /*15550*/  SHF.R.S32.HI R11, RZ, 0x1f, R11 ;  /* 0x0000001fff0b7819 */ /* 0x000fe4000001140b */
[----:B------:R-:W-:-:S02]  /*15560*/  ISETP.GE.AND P1, PT, R5, c[0x0][0x3c8], PT ;  /* 0x0000f20005007a0c */ /* 0x000fc40003f26270 */
[----:B------:R-:W-:Y:S02]  /*15570*/  @!P4 LEA.HI.X R7, R9, R4, R11, 0x2, P0 ;  /* 0x000000040907c211 */ /* 0x000fe400000f140b */
[C---:B------:R-:W-:Y:S02]  /*15580*/  IADD3 R11, R236.reuse, 0x30, RZ ;  /* 0x00000030ec0b7810 */ /* 0x040fe40007ffe0ff */
[----:B------:R-:W-:Y:S01]  /*15590*/  IADD3 R9, R236, 0x38, RZ ;  /* 0x00000038ec097810 */ /* 0x000fe20007ffe0ff */
[----:B------:R4:W-:Y:S01]  /*155a0*/  @!P4 ST.E.64 [R6.64], R156 ;  /* 0x0000009c0600c985 */ /* 0x0009e2000c101b06 */
[----:B------:R-:W-:Y:S02]  /*155b0*/  SHF.R.S32.HI R11, RZ, 0x1f, R11 ;  /* 0x0000001fff0b7819 */ /* 0x000fe4000001140b */
[----:B------:R-:W-:Y:S02]  /*155c0*/  ISETP.GE.AND P4, PT, R8, c[0x0][0x3c8], PT ;  /* 0x0000f20008007a0c */ /* 0x000fe40003f86270 */
[----:B------:R-:W-:-:S02]  /*155d0*/  SHF.R.S32.HI R9, RZ, 0x1f, R9 ;  /* 0x0000001fff097819 */ /* 0x000fc40000011409 */
[----:B--2---:R-:W-:-:S04]  /*155e0*/  @!P2 LEA R2, P0, R10, R0, 0x2 ;  /* 0x000000000a02a211 */ /* 0x004fc800078010ff */
[----:B------:R-:W-:Y:S02]  /*155f0*/  @!P2 LEA.HI.X R3, R10, R4, R11, 0x2, P0 ;  /* 0x000000040a03a211 */ /* 0x000fe400000f140b */
[C---:B------:R-:W-:Y:S02]  /*15600*/  IADD3 R10, R236.reuse, 0x48, RZ ;  /* 0x00000048ec0a7810 */ /* 0x040fe40007ffe0ff */
[----:B------:R-:W-:Y:S01]  /*15610*/  IADD3 R11, R236, 0x50, RZ ;  /* 0x00000050ec0b7810 */ /* 0x000fe20007ffe0ff */
[----:B------:R2:W-:Y:S01]  /*15620*/  @!P2 ST.E.64 [R2.64], R164 ;  /* 0x000000a40200a985 */ /* 0x0005e2000c101b06 */
[----:B------:R-:W-:Y:S02]  /*15630*/  ISETP.GE.AND P3, PT, R10, c[0x0][0x3c8], PT ;  /* 0x0000f2000a007a0c */ /* 0x000fe40003f66270 */
[----:B----4-:R-:W-:Y:S02]  /*15640*/  @!P1 LEA R6, P0, R5, R0, 0x2 ;  /* 0x0000000005069211 */ /* 0x010fe400078010ff */
[----:B------:R-:W-:-:S02]  /*15650*/  ISETP.GE.AND P2, PT, R11, c[0x0][0x3c8], PT ;  /* 0x0000f2000b007a0c */ /* 0x000fc40003f46270 */
[----:B------:R-:W-:Y:S02]  /*15660*/  @!P1 LEA.HI.X R7, R5, R4, R9, 0x2, P0 ;  /* 0x0000000405079211 */ /* 0x000fe400000f1409 */
[C---:B------:R-:W-:Y:S02]  /*15670*/  IADD3 R9, R236.reuse, 0x40, RZ ;  /* 0x00000040ec097810 */ /* 0x040fe40007ffe0ff */
[----:B------:R-:W-:Y:S01]  /*15680*/  IADD3 R5, R236, 0x58, RZ ;  /* 0x00000058ec057810 */ /* 0x000fe20007ffe0ff */
[----:B------:R4:W-:Y:S01]  /*15690*/  @!P1 ST.E.64 [R6.64], R166 ;  /* 0x000000a606009985 */ /* 0x0009e2000c101b06 */
[----:B------:R-:W-:Y:S02]  /*156a0*/  SHF.R.S32.HI R9, RZ, 0x1f, R9 ;  /* 0x0000001fff097819 */ /* 0x000fe40000011409 */
[----:B------:R-:W-:Y:S02]  /*156b0*/  ISETP.GE.AND P1, PT, R5, c[0x0][0x3c8], PT ;  /* 0x0000f20005007a0c */ /* 0x000fe40003f26270 */
[----:B--2---:R-:W-:-:S04]  /*156c0*/  @!P4 LEA R2, P0, R8, R0, 0x2 ;  /* 0x000000000802c211 */ /* 0x004fc800078010ff */
[----:B------:R-:W-:Y:S02]  /*156d0*/  @!P4 LEA.HI.X R3, R8, R4, R9, 0x2, P0 ;  /* 0x000000040803c211 */ /* 0x000fe400000f1409 */
[----:B------:R-:W-:-:S03]  /*156e0*/  @!P3 LEA R8, P0, R10, R0, 0x2 ;  /* 0x000000000a08b211 */ /* 0x000fc600078010ff */
[----:B------:R2:W-:Y:S01]  /*156f0*/  @!P4 ST.E.64 [R2.64], R100 ;  /* 0x000000640200c985 */ /* 0x0005e2000c101b06 */
[----:B------:R-:W-:Y:S02]  /*15700*/  @!P3 LEA.HI.X R9, R10, R4, R14, 0x2, P0 ;  /* 0x000000040a09b211 */ /* 0x000fe400000f140e */
[C---:B------:R-:W-:Y:S02]  /*15710*/  IADD3 R14, R236.reuse, 0x50, RZ ;  /* 0x00000050ec0e7810 */ /* 0x040fe40007ffe0ff */
[C---:B----4-:R-:W-:Y:S01]  /*15720*/  @!P2 LEA R6, P0, R11.reuse, R0, 0x2 ;  /* 0x000000000b06a211 */ /* 0x050fe200078010ff */
[----:B------:R4:W-:Y:S01]  /*15730*/  @!P3 ST.E.64 [R8.64], R170 ;  /* 0x000000aa0800b985 */ /* 0x0009e2000c101b06 */
[----:B------:R-:W-:Y:S02]  /*15740*/  SHF.R.S32.HI R14, RZ, 0x1f, R14 ;  /* 0x0000001fff0e7819 */ /* 0x000fe4000001140e */
[----:B------:R-:W-:Y:S02]  /*15750*/  IADD3 R10, R236, 0x58, RZ ;  /* 0x00000058ec0a7810 */ /* 0x000fe40007ffe0ff */
[----:B------:R-:W-:-:S02]  /*15760*/  @!P2 LEA.HI.X R7, R11, R4, R14, 0x2, P0 ;  /* 0x000000040b07a211 */ /* 0x000fc400000f140e */
[----:B------:R-:W-:-:S03]  /*15770*/  SHF.R.S32.HI R10, RZ, 0x1f, R10 ;  /* 0x0000001fff0a7819 */ /* 0x000fc6000001140a */
[----:B------:R4:W-:Y:S01]  /*15780*/  @!P2 ST.E.64 [R6.64], R168 ;  /* 0x000000a80600a985 */ /* 0x0009e2000c101b06 */
[----:B--2---:R-:W-:-:S04]  /*15790*/  @!P1 LEA R2, P0, R5, R0, 0x2 ;  /* 0x0000000005029211 */ /* 0x004fc800078010ff */
[----:B------:R-:W-:-:S05]  /*157a0*/  @!P1 LEA.HI.X R3, R5, R4, R10, 0x2, P0 ;  /* 0x0000000405039211 */ /* 0x000fca00000f140a */
[----:B------:R4:W-:Y:S04]  /*157b0*/  @!P1 ST.E.64 [R2.64], R84 ;  /* 0x0000005402009985 */ /* 0x0009e8000c101b06 */
.L_x_599:
[----:B------:R-:W-:Y:S05]  /*157c0*/  BSYNC B0 ;  /* 0x0000000000007941 */ /* 0x000fea0003800000 */
.L_x_598:
[----:B------:R-:W-:Y:S05]  /*157d0*/  BRA.DIV ~URZ, `(.L_x_600) ;  /* 0x00003d827f007947 */ /* 0x000fea000b800000 */
[----:B--2---:R2:W1:Y:S04]  /*157e0*/  SHFL.IDX PT, R4, R12, 0x1, 0x1c1f ;  /* 0x003c1f000c047f89 */ /* 0x00446800000e0000 */
[----:B----4-:R2:W4:Y:S02]  /*157f0*/  SHFL.IDX PT, R0, R13, 0x1, 0x1c1f ;  /* 0x003c1f000d007f89 */ /* 0x01052400000e0000 */
.L_x_665:
[----:B------:R-:W-:Y:S01]  /*15800*/  BSSY B0, `(.L_x_601) ;  /* 0x0000054000007945 */ /* 0x000fe20003800000 */
[----:B------:R-:W-:Y:S05]  /*15810*/  @P6 BRA `(.L_x_602) ;  /* 0x0000052000006947 */ /* 0x000fea0003800000 */
[C---:B------:R-:W-:Y:S02]  /*15820*/  ISETP.GE.AND P1, PT, R236.reuse, c[0x0][0x3c8], PT ;  /* 0x0000f200ec007a0c */ /* 0x040fe40003f26270 */
[C---:B------:R-:W-:Y:S02]  /*15830*/  IADD3 R9, R236.reuse, 0x8, RZ ;  /* 0x00000008ec097810 */ /* 0x040fe40007ffe0ff */
[----:B------:R-:W-:Y:S02]  /*15840*/  IADD3 R11, R236, 0x10, RZ ;  /* 0x00000010ec0b7810 */ /* 0x000fe40007ffe0ff */
[----:B------:R-:W-:-:S02]  /*15850*/  ISETP.GE.AND P0, PT, R9, c[0x0][0x3c8], PT ;  /* 0x0000f20009007a0c */ /* 0x000fc40003f06270 */
[C---:B------:R-:W-:Y:S02]  /*15860*/  IADD3 R5, R236.reuse, 0x18, RZ ;  /* 0x00000018ec057810 */ /* 0x040fe40007ffe0ff */
[----:B------:R-:W-:Y:S02]  /*15870*/  SHF.R.S32.HI R6, RZ, 0x1f, R236 ;  /* 0x0000001fff067819 */ /* 0x000fe400000114ec */
[----:B------:R-:W-:Y:S02]  /*15880*/  ISETP.GE.AND P3, PT, R11, c[0x0][0x3c8], PT ;  /* 0x0000f2000b007a0c */ /* 0x000fe40003f66270 */
[C---:B----4-:R-:W-:Y:S02]  /*15890*/  @!P1 LEA R2, P2, R236.reuse, R0, 0x2 ;  /* 0x00000000ec029211 */ /* 0x050fe400078410ff */
[----:B------:R-:W-:Y:S02]  /*158a0*/  IADD3 R10, R236, 0x8, RZ ;  /* 0x00000008ec0a7810 */ /* 0x000fe40007ffe0ff */
[----:B------:R-:W-:-:S02]  /*158b0*/  ISETP.GE.AND P5, PT, R5, c[0x0][0x3c8], PT ;  /* 0x0000f20005007a0c */ /* 0x000fc40003fa6270 */
[C---:B-1----:R-:W-:Y:S02]  /*158c0*/  @!P1 LEA.HI.X R3, R236.reuse, R4, R6, 0x2, P2 ;  /* 0x00000004ec039211 */ /* 0x042fe400010f1406 */
[----:B------:R-:W-:Y:S02]  /*158d0*/  SHF.R.S32.HI R10, RZ, 0x1f, R10 ;  /* 0x0000001fff0a7819 */ /* 0x000fe4000001140a */
[C---:B------:R-:W-:Y:S01]  /*158e0*/  @!P0 LEA R6, P2, R9.reuse, R0, 0x2 ;  /* 0x0000000009068211 */ /* 0x040fe200078410ff */
[----:B------:R1:W-:Y:S01]  /*158f0*/  @!P1 ST.E.64 [R2.64], R124 ;  /* 0x0000007c02009985 */ /* 0x0003e2000c101b06 */
[C---:B------:R-:W-:Y:S02]  /*15900*/  IADD3 R8, R236.reuse, 0x20, RZ ;  /* 0x00000020ec087810 */ /* 0x040fe40007ffe0ff */
[----:B------:R-:W-:Y:S02]  /*15910*/  @!P0 LEA.HI.X R7, R9, R4, R10, 0x2, P2 ;  /* 0x0000000409078211 */ /* 0x000fe400010f140a */
[----:B------:R-:W-:-:S02]  /*15920*/  IADD3 R14, R236, 0x10, RZ ;  /* 0x00000010ec0e7810 */ /* 0x000fc40007ffe0ff */
[----:B------:R-:W-:Y:S01]  /*15930*/  ISETP.GE.AND P2, PT, R8, c[0x0][0x3c8], PT ;  /* 0x0000f20008007a0c */ /* 0x000fe20003f46270 */
[----:B------:R4:W-:Y:S01]  /*15940*/  @!P0 ST.E.64 [R6.64], R126 ;  /* 0x0000007e06008985 */ /* 0x0009e2000c101b06 */
[C---:B------:R-:W-:Y:S02]  /*15950*/  IADD3 R9, R236.reuse, 0x18, RZ ;  /* 0x00000018ec097810 */ /* 0x040fe40007ffe0ff */
[----:B------:R-:W-:Y:S02]  /*15960*/  IADD3 R10, R236, 0x28, RZ ;  /* 0x00000028ec0a7810 */ /* 0x000fe40007ffe0ff */
[----:B------:R-:W-:Y:S02]  /*15970*/  SHF.R.S32.HI R14, RZ, 0x1f, R14 ;  /* 0x0000001fff0e7819 */ /* 0x000fe4000001140e */
[----:B------:R-:W-:Y:S02]  /*15980*/  SHF.R.S32.HI R9, RZ, 0x1f, R9 ;  /* 0x0000001fff097819 */ /* 0x000fe40000011409 */
[----:B------:R-:W-:-:S02]  /*15990*/  ISETP.GE.AND P1, PT, R10, c[0x0][0x3c8], PT ;  /* 0x0000f2000a007a0c */ /* 0x000fc40003f26270 */
[C---:B------:R-:W-:Y:S02]  /*159a0*/  IADD3 R17, R236.reuse, 0x40, RZ ;  /* 0x00000040ec117810 */ /* 0x040fe40007ffe0ff */
[C---:B------:R-:W-:Y:S02]  /*159b0*/  IADD3 R15, R236.reuse, 0x30, RZ ;  /* 0x00000030ec0f7810 */ /* 0x040fe40007ffe0ff */
[----:B------:R-:W-:Y:S02]  /*159c0*/  IADD3 R18, R236, 0x40, RZ ;  /* 0x00000040ec127810 */ /* 0x000fe40007ffe0ff */
[----:B------:R-:W-:Y:S02]  /*159d0*/  SHF.R.S32.HI R15, RZ, 0x1f, R15 ;  /* 0x0000001fff0f7819 */ /* 0x000fe4000001140f */
[----:B------:R-:W-:Y:S02]  /*159e0*/  SHF.R.S32.HI R18, RZ, 0x1f, R18 ;  /* 0x0000001fff127819 */ /* 0x000fe40000011412 */
[----:B-1----:R-:W-:-:S02]  /*159f0*/  @!P3 LEA R2, P4, R11, R0, 0x2 ;  /* 0x000000000b02b211 */ /* 0x002fc400078810ff */
[C---:B------:R-:W-:Y:S02]  /*15a00*/  IADD3 R16, R236.reuse, 0x48, RZ ;  /* 0x00000048ec107810 */ /* 0x040fe40007ffe0ff */
[----:B------:R-:W-:Y:S02]  /*15a10*/  @!P3 LEA.HI.X R3, R11, R4, R14, 0x2, P4 ;  /* 0x000000040b03b211 */ /* 0x000fe400020f140e */
[C---:B------:R-:W-:Y:S02]  /*15a20*/  IADD3 R11, R236.reuse, 0x30, RZ ;  /* 0x00000030ec0b7810 */ /* 0x040fe40007ffe0ff */
[C---:B----4-:R-:W-:Y:S01]  /*15a30*/  @!P5 LEA R6, P0, R5.reuse, R0, 0x2 ;  /* 0x000000000506d211 */ /* 0x050fe200078010ff */
[----:B------:R1:W-:Y:S01]  /*15a40*/  @!P3 ST.E.64 [R2.64], R130 ;  /* 0x000000820200b985 */ /* 0x0003e2000c101b06 */
[----:B------:R-:W-:Y:S02]  /*15a50*/  IADD3 R14, R236, 0x28, RZ ;  /* 0x00000028ec0e7810 */ /* 0x000fe40007ffe0ff */
[----:B------:R-:W-:-:S02]  /*15a60*/  @!P5 LEA.HI.X R7, R5, R4, R9, 0x2, P0 ;  /* 0x000000040507d211 */ /* 0x000fc400000f1409 */
[C---:B------:R-:W-:Y:S02]  /*15a70*/  IADD3 R9, R236.reuse, 0x20, RZ ;  /* 0x00000020ec097810 */ /* 0x040fe40007ffe0ff */
[----:B------:R-:W-:Y:S01]  /*15a80*/  ISETP.GE.AND P0, PT, R11, c[0x0][0x3c8], PT ;  /* 0x0000f2000b007a0c */ /* 0x000fe20003f06270 */
[----:B------:R4:W-:Y:S01]  /*15a90*/  @!P5 ST.E.64 [R6.64], R96 ;  /* 0x000000600600d985 */ /* 0x0009e2000c101b06 */
[----:B------:R-:W-:Y:S02]  /*15aa0*/  IADD3 R5, R236, 0x38, RZ ;  /* 0x00000038ec057810 */ /* 0x000fe40007ffe0ff */
[----:B------:R-:W-:Y:S02]  /*15ab0*/  SHF.R.S32.HI R9, RZ, 0x1f, R9 ;  /* 0x0000001fff097819 */ /* 0x000fe40000011409 */
[----:B------:R-:W-:Y:S02]  /*15ac0*/  ISETP.GE.AND P4, PT, R5, c[0x0][0x3c8], PT ;  /* 0x0000f20005007a0c */ /* 0x000fe40003f86270 */
[----:B------:R-:W-:-:S02]  /*15ad0*/  SHF.R.S32.HI R14, RZ, 0x1f, R14 ;  /* 0x0000001fff0e7819 */ /* 0x000fc4000001140e */
[----:B------:R-:W-:Y:S02]  /*15ae0*/  ISETP.GE.AND P5, PT, R17, c[0x0][0x3c8], PT ;  /* 0x0000f20011007a0c */ /* 0x000fe40003fa6270 */
[----:B------:R-:W-:Y:S02]  /*15af0*/  SHF.R.S32.HI R16, RZ, 0x1f, R16 ;  /* 0x0000001fff107819 */ /* 0x000fe40000011410 */
[----:B-1----:R-:W-:-:S04]  /*15b00*/  @!P2 LEA R2, P3, R8, R0, 0x2 ;  /* 0x000000000802a211 */ /* 0x002fc800078610ff */
[----:B------:R-:W-:Y:S02]  /*15b10*/  @!P2 LEA.HI.X R3, R8, R4, R9, 0x2, P3 ;  /* 0x000000040803a211 */ /* 0x000fe400018f1409 */
[----:B------:R-:W-:-:S03]  /*15b20*/  @!P1 LEA R8, P3, R10, R0, 0x2 ;  /* 0x000000000a089211 */ /* 0x000fc600078610ff */
[----:B------:R1:W-:Y:S01]  /*15b30*/  @!P2 ST.E.64 [R2.64], R104 ;  /* 0x000000680200a985 */ /* 0x0003e2000c101b06 */
[----:B------:R-:W-:Y:S02]  /*15b40*/  @!P1 LEA.HI.X R9, R10, R4, R14, 0x2, P3 ;  /* 0x000000040a099211 */ /* 0x000fe400018f140e */
[C---:B------:R-:W-:Y:S02]  /*15b50*/  IADD3 R14, R236.reuse, 0x48, RZ ;  /* 0x00000048ec0e7810 */ /* 0x040fe40007ffe0ff */
[C---:B----4-:R-:W-:Y:S01]  /*15b60*/  @!P0 LEA R6, P2, R11.reuse, R0, 0x2 ;  /* 0x000000000b068211 */ /* 0x050fe200078410ff */
[----:B------:R4:W-:Y:S01]  /*15b70*/  @!P1 ST.E.64 [R8.64], R110 ;  /* 0x0000006e08009985 */ /* 0x0009e2000c101b06 */
[----:B------:R-:W-:Y:S02]  /*15b80*/  IADD3 R10, R236, 0x38, RZ ;  /* 0x00000038ec0a7810 */ /* 0x000fe40007ffe0ff */
[----:B------:R-:W-:Y:S02]  /*15b90*/  ISETP.GE.AND P3, PT, R14, c[0x0][0x3c8], PT ;  /* 0x0000f2000e007a0c */ /* 0x000fe40003f66270 */
[----:B------:R-:W-:-:S02]  /*15ba0*/  @!P0 LEA.HI.X R7, R11, R4, R15, 0x2, P2 ;  /* 0x000000040b078211 */ /* 0x000fc400010f140f */
[----:B------:R-:W-:Y:S02]  /*15bb0*/  SHF.R.S32.HI R10, RZ, 0x1f, R10 ;  /* 0x0000001fff0a7819 */ /* 0x000fe4000001140a */
[----:B------:R-:W-:Y:S01]  /*15bc0*/  IADD3 R15, R236, 0x50, RZ ;  /* 0x00000050ec0f7810 */ /* 0x000fe20007ffe0ff */
[----:B------:R5:W-:Y:S03]  /*15bd0*/  @!P0 ST.E.64 [R6.64], R112 ;  /* 0x0000007006008985 */ /* 0x000be6000c101b06 */
[----:B------:R-:W-:Y:S02]  /*15be0*/  ISETP.GE.AND P2, PT, R15, c[0x0][0x3c8], PT ;  /* 0x0000f2000f007a0c */ /* 0x000fe40003f46270 */
[----:B-1----:R-:W-:-:S04]  /*15bf0*/  @!P4 LEA R2, P1, R5, R0, 0x2 ;  /* 0x000000000502c211 */ /* 0x002fc800078210ff */
[----:B------:R-:W-:Y:S02]  /*15c00*/  @!P4 LEA.HI.X R3, R5, R4, R10, 0x2, P1 ;  /* 0x000000040503c211 */ /* 0x000fe400008f140a */
[C---:B------:R-:W-:Y:S02]  /*15c10*/  @!P5 LEA R10, P0, R17.reuse, R0, 0x2 ;  /* 0x00000000110ad211 */ /* 0x040fe400078010ff */
[----:B------:R-:W-:Y:S01]  /*15c20*/  IADD3 R5, R236, 0x58, RZ ;  /* 0x00000058ec057810 */ /* 0x000fe20007ffe0ff */
[----:B------:R1:W-:Y:S01]  /*15c30*/  @!P4 ST.E.64 [R2.64], R114 ;  /* 0x000000720200c985 */ /* 0x0003e2000c101b06 */
[----:B------:R-:W-:Y:S02]  /*15c40*/  @!P5 LEA.HI.X R11, R17, R4, R18, 0x2, P0 ;  /* 0x00000004110bd211 */ /* 0x000fe400000f1412 */
[C---:B----4-:R-:W-:Y:S02]  /*15c50*/  @!P3 LEA R8, P0, R14.reuse, R0, 0x2 ;  /* 0x000000000e08b211 */ /* 0x050fe400078010ff */
[----:B------:R-:W-:Y:S01]  /*15c60*/  ISETP.GE.AND P1, PT, R5, c[0x0][0x3c8], PT ;  /* 0x0000f20005007a0c */ /* 0x000fe20003f26270 */
[----:B------:R4:W-:Y:S01]  /*15c70*/  @!P5 ST.E.64 [R10.64], R146 ;  /* 0x000000920a00d985 */ /* 0x0009e2000c101b06 */
[----:B------:R-:W-:-:S02]  /*15c80*/  @!P3 LEA.HI.X R9, R14, R4, R16, 0x2, P0 ;  /* 0x000000040e09b211 */ /* 0x000fc400000f1410 */
[C---:B------:R-:W-:Y:S02]  /*15c90*/  IADD3 R16, R236.reuse, 0x50, RZ ;  /* 0x00000050ec107810 */ /* 0x040fe40007ffe0ff */
[C---:B-----5:R-:W-:Y:S01]  /*15ca0*/  @!P2 LEA R6, P0, R15.reuse, R0, 0x2 ;  /* 0x000000000f06a211 */ /* 0x060fe200078010ff */
[----:B------:R4:W-:Y:S01]  /*15cb0*/  @!P3 ST.E.64 [R8.64], R142 ;  /* 0x0000008e0800b985 */ /* 0x0009e2000c101b06 */
[----:B------:R-:W-:Y:S02]  /*15cc0*/  SHF.R.S32.HI R16, RZ, 0x1f, R16 ;  /* 0x0000001fff107819 */ /* 0x000fe40000011410 */
[----:B------:R-:W-:Y:S02]  /*15cd0*/  IADD3 R14, R236, 0x58, RZ ;  /* 0x00000058ec0e7810 */ /* 0x000fe40007ffe0ff */
[----:B------:R-:W-:Y:S02]  /*15ce0*/  @!P2 LEA.HI.X R7, R15, R4, R16, 0x2, P0 ;  /* 0x000000040f07a211 */ /* 0x000fe400000f1410 */
[----:B------:R-:W-:-:S03]  /*15cf0*/  SHF.R.S32.HI R14, RZ, 0x1f, R14 ;  /* 0x0000001fff0e7819 */ /* 0x000fc6000001140e */
[----:B------:R4:W-:Y:S01]  /*15d00*/  @!P2 ST.E.64 [R6.64], R82 ;  /* 0x000000520600a985 */ /* 0x0009e2000c101b06 */
[----:B-1----:R-:W-:-:S04]  /*15d10*/  @!P1 LEA R2, P0, R5, R0, 0x2 ;  /* 0x0000000005029211 */ /* 0x002fc800078010ff */
[----:B------:R-:W-:-:S05]  /*15d20*/  @!P1 LEA.HI.X R3, R5, R4, R14, 0x2, P0 ;  /* 0x0000000405039211 */ /* 0x000fca00000f140e */
[----:B------:R4:W-:Y:S04]  /*15d30*/  @!P1 ST.E.64 [R2.64], R80 ;  /* 0x0000005002009985 */ /* 0x0009e8000c101b06 */
.L_x_602:
[----:B------:R-:W-:Y:S05]  /*15d40*/  BSYNC B0 ;  /* 0x0000000000007941 */ /* 0x000fea0003800000 */
.L_x_601:
[----:B------:R-:W-:Y:S05]  /*15d50*/  BRA.DIV ~URZ, `(.L_x_603) ;  /* 0x000038c27f007947 */ /* 0x000fea000b800000 */
[----:B-1----:R1:W2:Y:S02]  /*15d60*/  SHFL.IDX PT, R4, R12, 0x2, 0x1c1f ;  /* 0x005c1f000c047f89 */ /* 0x0022a400000e0000 */
.L_x_666:
[----:B------:R-:W-:Y:S05]  /*15d70*/  BRA.DIV ~URZ, `(.L_x_604) ;  /* 0x000039127f007947 */ /* 0x000fea000b800000 */
[----:B----4-:R4:W1:Y:S02]  /*15d80*/  SHFL.IDX PT, R0, R13, 0x2, 0x1c1f ;  /* 0x005c1f000d007f89 */ /* 0x01086400000e0000 */
.L_x_667:
[----:B------:R-:W-:Y:S01]  /*15d90*/  LOP3.LUT P0, RZ, R198, 0x1, RZ, 0xc0, !PT ;  /* 0x00000001c6ff7812 */ /* 0x000fe2000780c0ff */
[----:B------:R-:W-:-:S12]  /*15da0*/  BSSY B0, `(.L_x_605) ;  /* 0x0000054000007945 */ /* 0x000fd80003800000 */
[----:B------:R-:W-:Y:S05]  /*15db0*/  @P0 BRA `(.L_x_606) ;  /* 0x0000052000000947 */ /* 0x000fea0003800000 */
[C---:B------:R-:W-:Y:S02]  /*15dc0*/  IADD3 R5, R236.reuse, 0x8, RZ ;  /* 0x00000008ec057810 */ /* 0x040fe40007ffe0ff */
[C---:B------:R-:W-:Y:S02]  /*15dd0*/  ISETP.GE.AND P0, PT, R236.reuse, c[0x0][0x3c8], PT ;  /* 0x0000f200ec007a0c */ /* 0x040fe40003f06270 */
[----:B------:R-:W-:Y:S02]  /*15de0*/  ISETP.GE.AND P2, PT, R5, c[0x0][0x3c8], PT ;  /* 0x0000f20005007a0c */ /* 0x000fe40003f46270 */
[C---:B------:R-:W-:Y:S02]  /*15df0*/  IADD3 R16, R236.reuse, 0x10, RZ ;  /* 0x00000010ec107810 */ /* 0x040fe40007ffe0ff */
[----:B------:R-:W-:Y:S02]  /*15e00*/  IADD3 R10, R236, 0x18, RZ ;  /* 0x00000018ec0a7810 */ /* 0x000fe40007ffe0ff */
[----:B------:R-:W-:-:S02]  /*15e10*/  ISETP.GE.AND P4, PT, R16, c[0x0][0x3c8], PT ;  /* 0x0000f20010007a0c */ /* 0x000fc40003f86270 */
[----:B------:R-:W-:Y:S02]  /*15e20*/  IADD3 R6, R236, 0x8, RZ ;  /* 0x00000008ec067810 */ /* 0x000fe40007ffe0ff */
[----:B------:R-:W-:Y:S02]  /*15e30*/  ISETP.GE.AND P3, PT, R10, c[0x0][0x3c8], PT ;  /* 0x0000f2000a007a0c */ /* 0x000fe40003f66270 */
[-C--:B-1----:R-:W-:Y:S02]  /*15e40*/  @!P0 LEA R2, P5, R236, R0.reuse, 0x2 ;  /* 0x00000000ec028211 */ /* 0x082fe400078a10ff */
[----:B------:R-:W-:Y:S02]  /*15e50*/  SHF.R.S32.HI R7, RZ, 0x1f, R236 ;  /* 0x0000001fff077819 */ /* 0x000fe400000114ec */
[----:B------:R-:W-:Y:S02]  /*15e60*/  SHF.R.S32.HI R6, RZ, 0x1f, R6 ;  /* 0x0000001fff067819 */ /* 0x000fe40000011406 */
[----:B------:R-:W-:-:S02]  /*15e70*/  @!P2 LEA R8, P1, R5, R0, 0x2 ;  /* 0x000000000508a211 */ /* 0x000fc400078210ff */
[CC--:B--2---:R-:W-:Y:S02]  /*15e80*/  @!P0 LEA.HI.X R3, R236.reuse, R4.reuse, R7, 0x2, P5 ;  /* 0x00000004ec038211 */ /* 0x0c4fe400028f1407 */
[C---:B------:R-:W-:Y:S02]  /*15e90*/  IADD3 R11, R236.reuse, 0x28, RZ ;  /* 0x00000028ec0b7810 */ /* 0x040fe40007ffe0ff */
[C---:B------:R-:W-:Y:S01]  /*15ea0*/  IADD3 R14, R236.reuse, 0x20, RZ ;  /* 0x00000020ec0e7810 */ /* 0x040fe20007ffe0ff */
[----:B------:R1:W-:Y:S01]  /*15eb0*/  @!P0 ST.E.64 [R2.64], R34 ;  /* 0x0000002202008985 */ /* 0x0003e2000c101b06 */
[----:B------:R-:W-:Y:S02]  /*15ec0*/  @!P2 LEA.HI.X R9, R5, R4, R6, 0x2, P1 ;  /* 0x000000040509a211 */ /* 0x000fe400008f1406 */
[C---:B------:R-:W-:Y:S02]  /*15ed0*/  IADD3 R17, R236.reuse, 0x10, RZ ;  /* 0x00000010ec117810 */ /* 0x040fe40007ffe0ff */
[----:B------:R-:W-:Y:S01]  /*15ee0*/  IADD3 R15, R236, 0x18, RZ ;  /* 0x00000018ec0f7810 */ /* 0x000fe20007ffe0ff */
[----:B------:R2:W-:Y:S01]  /*15ef0*/  @!P2 ST.E.64 [R8.64], R36 ;  /* 0x000000240800a985 */ /* 0x0005e2000c101b06 */
[----:B------:R-:W-:-:S02]  /*15f00*/  ISETP.GE.AND P0, PT, R11, c[0x0][0x3c8], PT ;  /* 0x0000f2000b007a0c */ /* 0x000fc40003f06270 */
[----:B------:R-:W-:Y:S02]  /*15f10*/  ISETP.GE.AND P1, PT, R14, c[0x0][0x3c8], PT ;  /* 0x0000f2000e007a0c */ /* 0x000fe40003f26270 */
[----:B------:R-:W-:Y:S02]  /*15f20*/  @!P4 LEA R6, P5, R16, R0, 0x2 ;  /* 0x000000001006c211 */ /* 0x000fe400078a10ff */
[----:B------:R-:W-:Y:S02]  /*15f30*/  SHF.R.S32.HI R17, RZ, 0x1f, R17 ;  /* 0x0000001fff117819 */ /* 0x000fe40000011411 */
[----:B------:R-:W-:Y:S02]  /*15f40*/  SHF.R.S32.HI R15, RZ, 0x1f, R15 ;  /* 0x0000001fff0f7819 */ /* 0x000fe4000001140f */
[----:B------:R-:W-:Y:S02]  /*15f50*/  IADD3 R5, R236, 0x30, RZ ;  /* 0x00000030ec057810 */ /* 0x000fe40007ffe0ff */
[----:B------:R-:W-:-:S02]  /*15f60*/  @!P4 LEA.HI.X R7, R16, R4, R17, 0x2, P5 ;  /* 0x000000041007c211 */ /* 0x000fc400028f1411 */
[----:B------:R-:W-:Y:S02]  /*15f70*/  ISETP.GE.AND P6, PT, R5, c[0x0][0x3c8], PT ;  /* 0x0000f20005007a0c */ /* 0x000fe40003fc6270 */
[C---:B------:R-:W-:Y:S01]  /*15f80*/  IADD3 R16, R236.reuse, 0x20, RZ ;  /* 0x00000020ec107810 */ /* 0x040fe20007ffe0ff */
[----:B------:R5:W-:Y:S01]  /*15f90*/  @!P4 ST.E.64 [R6.64], R38 ;  /* 0x000000260600c985 */ /* 0x000be2000c101b06 */
[----:B------:R-:W-:Y:S02]  /*15fa0*/  IADD3 R17, R236, 0x48, RZ ;  /* 0x00000048ec117810 */ /* 0x000fe40007ffe0ff */
[----:B------:R-:W-:Y:S02]  /*15fb0*/  SHF.R.S32.HI R16, RZ, 0x1f, R16 ;  /* 0x0000001fff107819 */ /* 0x000fe40000011410 */
[----:B-1----:R-:W-:Y:S02]  /*15fc0*/  @!P3 LEA R2, P2, R10, R0, 0x2 ;  /* 0x000000000a02b211 */ /* 0x002fe400078410ff */
[----:B------:R-:W-:-:S02]  /*15fd0*/  IADD3 R18, R236, 0x48, RZ ;  /* 0x00000048ec127810 */ /* 0x000fc40007ffe0ff */
[----:B------:R-:W-:Y:S02]  /*15fe0*/  @!P3 LEA.HI.X R3, R10, R4, R15, 0x2, P2 ;  /* 0x000000040a03b211 */ /* 0x000fe400010f140f */
[C---:B------:R-:W-:Y:S02]  /*15ff0*/  IADD3 R15, R236.reuse, 0x28, RZ ;  /* 0x00000028ec0f7810 */ /* 0x040fe40007ffe0ff */
[----:B------:R-:W-:Y:S01]  /*16000*/  IADD3 R10, R236, 0x38, RZ ;  /* 0x00000038ec0a7810 */ /* 0x000fe20007ffe0ff */
[----:B------:R1:W-:Y:S01]  /*16010*/  @!P3 ST.E.64 [R2.64], R40 ;  /* 0x000000280200b985 */ /* 0x0003e2000c101b06 */
[----:B------:R-:W-:Y:S02]  /*16020*/  SHF.R.S32.HI R15, RZ, 0x1f, R15 ;  /* 0x0000001fff0f7819 */ /* 0x000fe4000001140f */
[----:B--2---:R-:W-:Y:S02]  /*16030*/  @!P1 LEA R8, P5, R14, R0, 0x2 ;  /* 0x000000000e089211 */ /* 0x004fe400078a10ff */
[----:B------:R-:W-:-:S02]  /*16040*/  ISETP.GE.AND P4, PT, R10, c[0x0][0x3c8], PT ;  /* 0x0000f2000a007a0c */ /* 0x000fc40003f86270 */
[----:B------:R-:W-:Y:S02]  /*16050*/  @!P1 LEA.HI.X R9, R14, R4, R16, 0x2, P5 ;  /* 0x000000040e099211 */ /* 0x000fe400028f1410 */
[C---:B------:R-:W-:Y:S02]  /*16060*/  IADD3 R14, R236.reuse, 0x40, RZ ;  /* 0x00000040ec0e7810 */ /* 0x040fe40007ffe0ff */
[----:B------:R-:W-:Y:S01]  /*16070*/  IADD3 R16, R236, 0x40, RZ ;  /* 0x00000040ec107810 */ /* 0x000fe20007ffe0ff */
[----:B------:R-:W-:Y:S01]  /*16080*/  @!P1 ST.E.64 [R8.64], R64 ;  /* 0x0000004008009985 */ /* 0x000fe2000c101b06 */
[----:B------:R-:W-:Y:S02]  /*16090*/  ISETP.GE.AND P3, PT, R14, c[0x0][0x3c8], PT ;  /* 0x0000f2000e007a0c */ /* 0x000fe40003f66270 */
[----:B-----5:R-:W-:Y:S02]  /*160a0*/  @!P6 LEA R6, P5, R5, R0, 0x2 ;  /* 0x000000000506e211 */ /* 0x020fe400078a10ff */
[----:B------:R-:W-:-:S02]  /*160b0*/  SHF.R.S32.HI R16, RZ, 0x1f, R16 ;  /* 0x0000001fff107819 */ /* 0x000fc40000011410 */
[----:B------:R-:W-:Y:S02]  /*160c0*/  SHF.R.S32.HI R18, RZ, 0x1f, R18 ;  /* 0x0000001fff127819 */ /* 0x000fe40000011412 */
[----:B-1----:R-:W-:-:S04]  /*160d0*/  @!P0 LEA R2, P2, R11, R0, 0x2 ;  /* 0x000000000b028211 */ /* 0x002fc800078410ff */
[-C--:B------:R-:W-:Y:S02]  /*160e0*/  @!P0 LEA.HI.X R3, R11, R4.reuse, R15, 0x2, P2 ;  /* 0x000000040b038211 */ /* 0x080fe400010f140f */
[C---:B------:R-:W-:Y:S02]  /*160f0*/  IADD3 R11, R236.reuse, 0x30, RZ ;  /* 0x00000030ec0b7810 */ /* 0x040fe40007ffe0ff */
[----:B------:R-:W-:Y:S01]  /*16100*/  IADD3 R15, R236, 0x50, RZ ;  /* 0x00000050ec0f7810 */ /* 0x000fe20007ffe0ff */
        /* <DEDUP_REMOVED lines=9> */
[----:B------:R-:W-:Y:S02]  /*161a0*/  ISETP.GE.AND P0, PT, R5, c[0x0][0x3c8], PT ;  /* 0x0000f20005007a0c */ /* 0x000fe40003f06270 */
[----:B-1----:R-:W-:-:S04]  /*161b0*/  @!P4 LEA R2, P5, R10, R0, 0x2 ;  /* 0x000000000a02c211 */ /* 0x002fc800078a10ff */
[----:B------:R-:W-:Y:S02]  /*161c0*/  @!P4 LEA.HI.X R3, R10, R4, R11, 0x2, P5 ;  /* 0x000000040a03c211 */ /* 0x000fe400028f140b */
[----:B------:R-:W-:-:S03]  /*161d0*/  @!P3 LEA R10, P5, R14, R0, 0x2 ;  /* 0x000000000e0ab211 */ /* 0x000fc600078a10ff */
[----:B------:R1:W-:Y:S01]  /*161e0*/  @!P4 ST.E.64 [R2.64], R46 ;  /* 0x0000002e0200c985 */ /* 0x0003e2000c101b06 */
[----:B------:R-:W-:Y:S02]  /*161f0*/  @!P3 LEA.HI.X R11, R14, R4, R16, 0x2, P5 ;  /* 0x000000040e0bb211 */ /* 0x000fe400028f1410 */
[-C--:B------:R-:W-:Y:S02]  /*16200*/  @!P2 LEA R8, P4, R17, R0.reuse, 0x2 ;  /* 0x000000001108a211 */ /* 0x080fe400078810ff */
[C---:B------:R-:W-:Y:S01]  /*16210*/  IADD3 R16, R236.reuse, 0x50, RZ ;  /* 0x00000050ec107810 */ /* 0x040fe20007ffe0ff */
[----:B------:R3:W-:Y:S01]  /*16220*/  @!P3 ST.E.64 [R10.64], R68 ;  /* 0x000000440a00b985 */ /* 0x0007e2000c101b06 */
[----:B------:R-:W-:Y:S02]  /*16230*/  IADD3 R14, R236, 0x58, RZ ;  /* 0x00000058ec0e7810 */ /* 0x000fe40007ffe0ff */
[----:B--2---:R-:W-:Y:S02]  /*16240*/  @!P1 LEA R6, P5, R15, R0, 0x2 ;  /* 0x000000000f069211 */ /* 0x004fe400078a10ff */
[----:B------:R-:W-:-:S02]  /*16250*/  SHF.R.S32.HI R16, RZ, 0x1f, R16 ;  /* 0x0000001fff107819 */ /* 0x000fc40000011410 */
[-C--:B------:R-:W-:Y:S02]  /*16260*/  @!P2 LEA.HI.X R9, R17, R4.reuse, R18, 0x2, P4 ;  /* 0x000000041109a211 */ /* 0x080fe400020f1412 */
[----:B------:R-:W-:Y:S02]  /*16270*/  SHF.R.S32.HI R14, RZ, 0x1f, R14 ;  /* 0x0000001fff0e7819 */ /* 0x000fe4000001140e */
[----:B------:R-:W-:Y:S01]  /*16280*/  @!P1 LEA.HI.X R7, R15, R4, R16, 0x2, P5 ;  /* 0x000000040f079211 */ /* 0x000fe200028f1410 */
[----:B------:R3:W-:Y:S04]  /*16290*/  @!P2 ST.E.64 [R8.64], R60 ;  /* 0x0000003c0800a985 */ /* 0x0007e8000c101b06 */
[----:B------:R3:W-:Y:S01]  /*162a0*/  @!P1 ST.E.64 [R6.64], R48 ;  /* 0x0000003006009985 */ /* 0x0007e2000c101b06 */
[----:B-1----:R-:W-:-:S04]  /*162b0*/  @!P0 LEA R2, P4, R5, R0, 0x2 ;  /* 0x0000000005028211 */ /* 0x002fc800078810ff */
[----:B------:R-:W-:-:S05]  /*162c0*/  @!P0 LEA.HI.X R3, R5, R4, R14, 0x2, P4 ;  /* 0x0000000405038211 */ /* 0x000fca00020f140e */
[----:B------:R3:W-:Y:S04]  /*162d0*/  @!P0 ST.E.64 [R2.64], R26 ;  /* 0x0000001a02008985 */ /* 0x0007e8000c101b06 */
.L_x_606:
[----:B------:R-:W-:Y:S05]  /*162e0*/  BSYNC B0 ;  /* 0x0000000000007941 */ /* 0x000fea0003800000 */
.L_x_605:
[----:B------:R-:W-:Y:S05]  /*162f0*/  BRA.DIV ~URZ, `(.L_x_607) ;  /* 0x000033f27f007947 */ /* 0x000fea000b800000 */
[----:B--2---:R2:W3:Y:S04]  /*16300*/  SHFL.IDX PT, R4, R12, 0x3, 0x1c1f ;  /* 0x007c1f000c047f89 */ /* 0x0044e800000e0000 */
[----:B-1----:R2:W1:Y:S02]  /*16310*/  SHFL.IDX PT, R0, R13, 0x3, 0x1c1f ;  /* 0x007c1f000d007f89 */ /* 0x00246400000e0000 */
.L_x_668:
[----:B------:R-:W-:-:S13]  /*16320*/  LOP3.LUT P0, RZ, R198, 0x2, RZ, 0xc0, !PT ;  /* 0x00000002c6ff7812 */ /* 0x000fda000780c0ff */
[----:B------:R-:W-:Y:S05]  /*16330*/  @P0 BRA `(.L_x_595) ;  /* 0x0000138000000947 */ /* 0x000fea0003800000 */
[C---:B------:R-:W-:Y:S02]  /*16340*/  ISETP.GE.AND P4, PT, R236.reuse, c[0x0][0x3c8], PT ;  /* 0x0000f200ec007a0c */ /* 0x040fe40003f86270 */
[C---:B---3--:R-:W-:Y:S02]  /*16350*/  IADD3 R8, R236.reuse, 0x8, RZ ;  /* 0x00000008ec087810 */ /* 0x048fe40007ffe0ff */
[----:B--2---:R-:W-:Y:S02]  /*16360*/  IADD3 R12, R236, 0x18, RZ ;  /* 0x00000018ec0c7810 */ /* 0x004fe40007ffe0ff */
[----:B------:R-:W-:Y:S02]  /*16370*/  ISETP.GE.AND P3, PT, R8, c[0x0][0x3c8], PT ;  /* 0x0000f20008007a0c */ /* 0x000fe40003f66270 */
[----:B------:R-:W-:Y:S02]  /*16380*/  ISETP.GE.AND P1, PT, R12, c[0x0][0x3c8], PT ;  /* 0x0000f2000c007a0c */ /* 0x000fe40003f26270 */
[----:B------:R-:W-:-:S02]  /*16390*/  SHF.R.S32.HI R10, RZ, 0x1f, R236 ;  /* 0x0000001fff0a7819 */ /* 0x000fc400000114ec */
[C---:B------:R-:W-:Y:S02]  /*163a0*/  IADD3 R11, R236.reuse, 0x10, RZ ;  /* 0x00000010ec0b7810 */ /* 0x040fe40007ffe0ff */
[C---:B-1----:R-:W-:Y:S02]  /*163b0*/  @!P4 LEA R6, P6, R236.reuse, R0, 0x2 ;  /* 0x00000000ec06c211 */ /* 0x042fe400078c10ff */
[C---:B------:R-:W-:Y:S02]  /*163c0*/  IADD3 R9, R236.reuse, 0x8, RZ ;  /* 0x00000008ec097810 */ /* 0x040fe40007ffe0ff */
[----:B------:R-:W-:Y:S02]  /*163d0*/  @!P4 LEA.HI.X R7, R236, R4, R10, 0x2, P6 ;  /* 0x00000004ec07c211 */ /* 0x000fe400030f140a */
[----:B------:R-:W-:Y:S02]  /*163e0*/  ISETP.GE.AND P2, PT, R11, c[0x0][0x3c8], PT ;  /* 0x0000f2000b007a0c */ /* 0x000fe40003f46270 */
[----:B------:R-:W-:Y:S01]  /*163f0*/  SHF.R.S32.HI R9, RZ, 0x1f, R9 ;  /* 0x0000001fff097819 */ /* 0x000fe20000011409 */
[----:B------:R1:W-:Y:S01]  /*16400*/  @!P4 ST.E.64 [R6.64], R52 ;  /* 0x000000340600c985 */ /* 0x0003e2000c101b06 */
[----:B------:R-:W-:-:S02]  /*16410*/  @!P3 LEA R2, P5, R8, R0, 0x2 ;  /* 0x000000000802b211 */ /* 0x000fc400078a10ff */
[----:B------:R-:W-:Y:S02]  /*16420*/  IADD3 R5, R236, 0x20, RZ ;  /* 0x00000020ec057810 */ /* 0x000fe40007ffe0ff */
[----:B------:R-:W-:Y:S02]  /*16430*/  @!P3 LEA.HI.X R3, R8, R4, R9, 0x2, P5 ;  /* 0x000000040803b211 */ /* 0x000fe400028f1409 */
[----:B----4-:R-:W-:Y:S02]  /*16440*/  IADD3 R13, R236, 0x10, RZ ;  /* 0x00000010ec0d7810 */ /* 0x010fe40007ffe0ff */
[----:B------:R-:W-:Y:S01]  /*16450*/  ISETP.GE.AND P0, PT, R5, c[0x0][0x3c8], PT ;  /* 0x0000f20005007a0c */ /* 0x000fe20003f06270 */
[----:B------:R2:W-:Y:S01]  /*16460*/  @!P3 ST.E.64 [R2.64], R30 ;  /* 0x0000001e0200b985 */ /* 0x0005e2000c101b06 */
[----:B------:R-:W-:Y:S02]  /*16470*/  @!P2 LEA R8, P3, R11, R0, 0x2 ;  /* 0x000000000b08a211 */ /* 0x000fe400078610ff */
[----:B------:R-:W-:-:S02]  /*16480*/  SHF.R.S32.HI R13, RZ, 0x1f, R13 ;  /* 0x0000001fff0d7819 */ /* 0x000fc4000001140d */
[C---:B------:R-:W-:Y:S02]  /*16490*/  IADD3 R14, R236.reuse, 0x28, RZ ;  /* 0x00000028ec0e7810 */ /* 0x040fe40007ffe0ff */
[----:B------:R-:W-:Y:S02]  /*164a0*/  @!P2 LEA.HI.X R9, R11, R4, R13, 0x2, P3 ;  /* 0x000000040b09a211 */ /* 0x000fe400018f140d */
[C---:B------:R-:W-:Y:S02]  /*164b0*/  IADD3 R13, R236.reuse, 0x18, RZ ;  /* 0x00000018ec0d7810 */ /* 0x040fe40007ffe0ff */
[----:B------:R-:W-:Y:S01]  /*164c0*/  IADD3 R11, R236, 0x20, RZ ;  /* 0x00000020ec0b7810 */ /* 0x000fe20007ffe0ff */
[----:B------:R-:W-:Y:S01]  /*164d0*/  @!P2 ST.E.64 [R8.64], R66 ;  /* 0x000000420800a985 */ /* 0x000fe2000c101b06 */
[----:B------:R-:W-:Y:S02]  /*164e0*/  ISETP.GE.AND P5, PT, R14, c[0x0][0x3c8], PT ;  /* 0x0000f2000e007a0c */ /* 0x000fe40003fa6270 */
[----:B------:R-:W-:-:S02]  /*164f0*/  IADD3 R10, R236, 0x30, RZ ;  /* 0x00000030ec0a7810 */ /* 0x000fc40007ffe0ff */
[----:B------:R-:W-:Y:S02]  /*16500*/  SHF.R.S32.HI R13, RZ, 0x1f, R13 ;  /* 0x0000001fff0d7819 */ /* 0x000fe4000001140d */
[----:B-1----:R-:W-:Y:S02]  /*16510*/  @!P1 LEA R6, P4, R12, R0, 0x2 ;  /* 0x000000000c069211 */ /* 0x002fe400078810ff */
[----:B------:R-:W-:Y:S02]  /*16520*/  SHF.R.S32.HI R11, RZ, 0x1f, R11 ;  /* 0x0000001fff0b7819 */ /* 0x000fe4000001140b */
[C---:B------:R-:W-:Y:S02]  /*16530*/  IADD3 R16, R236.reuse, 0x28, RZ ;  /* 0x00000028ec107810 */ /* 0x040fe40007ffe0ff */
[----:B------:R-:W-:Y:S02]  /*16540*/  IADD3 R15, R236, 0x40, RZ ;  /* 0x00000040ec0f7810 */ /* 0x000fe40007ffe0ff */
[----:B------:R-:W-:-:S02]  /*16550*/  SHF.R.S32.HI R16, RZ, 0x1f, R16 ;  /* 0x0000001fff107819 */ /* 0x000fc40000011410 */
[----:B--2---:R-:W-:Y:S02]  /*16560*/  @!P0 LEA R2, P6, R5, R0, 0x2 ;  /* 0x0000000005028211 */ /* 0x004fe400078c10ff */
[----:B------:R-:W-:Y:S02]  /*16570*/  ISETP.GE.AND P2, PT, R15, c[0x0][0x3c8], PT ;  /* 0x0000f2000f007a0c */ /* 0x000fe40003f46270 */
[----:B------:R-:W-:Y:S02]  /*16580*/  P2R R3, PR, RZ, 0x10 ;  /* 0x00000010ff037803 */ /* 0x000fe40000000000 */
[----:B------:R-:W-:Y:S02]  /*16590*/  ISETP.GE.AND P4, PT, R10, c[0x0][0x3c8], PT ;  /* 0x0000f2000a007a0c */ /* 0x000fe40003f86270 */
[----:B------:R-:W-:Y:S02]  /*165a0*/  ISETP.NE.AND P3, PT, R3, RZ, PT ;  /* 0x000000ff0300720c */ /* 0x000fe40003f65270 */
[----:B------:R-:W-:-:S02]  /*165b0*/  @!P0 LEA.HI.X R3, R5, R4, R11, 0x2, P6 ;  /* 0x0000000405038211 */ /* 0x000fc400030f140b */
[----:B------:R-:W-:Y:S02]  /*165c0*/  @!P1 LEA.HI.X R7, R12, R4, R13, 0x2, P3 ;  /* 0x000000040c079211 */ /* 0x000fe400018f140d */
[C---:B------:R-:W-:Y:S02]  /*165d0*/  IADD3 R12, R236.reuse, 0x38, RZ ;  /* 0x00000038ec0c7810 */ /* 0x040fe40007ffe0ff */
[----:B------:R-:W-:Y:S01]  /*165e0*/  IADD3 R11, R236, 0x30, RZ ;  /* 0x00000030ec0b7810 */ /* 0x000fe20007ffe0ff */
[----:B------:R1:W-:Y:S01]  /*165f0*/  @!P1 ST.E.64 [R6.64], R56 ;  /* 0x0000003806009985 */ /* 0x0003e2000c101b06 */
[----:B------:R-:W-:Y:S02]  /*16600*/  ISETP.GE.AND P3, PT, R12, c[0x0][0x3c8], PT ;  /* 0x0000f2000c007a0c */ /* 0x000fe40003f66270 */
[----:B------:R-:W-:Y:S01]  /*16610*/  SHF.R.S32.HI R11, RZ, 0x1f, R11 ;  /* 0x0000001fff0b7819 */ /* 0x000fe2000001140b */
[----:B------:R2:W-:Y:S01]  /*16620*/  @!P0 ST.E.64 [R2.64], R32 ;  /* 0x0000002002008985 */ /* 0x0005e2000c101b06 */
[----:B------:R-:W-:-:S02]  /*16630*/  IADD3 R13, R236, 0x48, RZ ;  /* 0x00000048ec0d7810 */ /* 0x000fc40007ffe0ff */
[----:B------:R-:W-:Y:S02]  /*16640*/  IADD3 R5, R236, 0x50, RZ ;  /* 0x00000050ec057810 */ /* 0x000fe40007ffe0ff */
[----:B------:R-:W-:Y:S02]  /*16650*/  ISETP.GE.AND P1, PT, R13, c[0x0][0x3c8], PT ;  /* 0x0000f2000d007a0c */ /* 0x000fe40003f26270 */
[----:B-1----:R-:W-:-:S04]  /*16660*/  @!P5 LEA R6, P0, R14, R0, 0x2 ;  /* 0x000000000e06d211 */ /* 0x002fc800078010ff */
[----:B------:R-:W-:Y:S02]  /*16670*/  @!P5 LEA.HI.X R7, R14, R4, R16, 0x2, P0 ;  /* 0x000000040e07d211 */ /* 0x000fe400000f1410 */
[----:B--2---:R-:W-:Y:S02]  /*16680*/  @!P4 LEA R2, P6, R10, R0, 0x2 ;  /* 0x000000000a02c211 */ /* 0x004fe400078c10ff */
[----:B------:R-:W-:Y:S01]  /*16690*/  IADD3 R14, R236, 0x38, RZ ;  /* 0x00000038ec0e7810 */ /* 0x000fe20007ffe0ff */
[----:B------:R-:W-:Y:S01]  /*166a0*/  @!P5 ST.E.64 [R6.64], R54 ;  /* 0x000000360600d985 */ /* 0x000fe2000c101b06 */
[----:B------:R-:W-:Y:S02]  /*166b0*/  @!P4 LEA.HI.X R3, R10, R4, R11, 0x2, P6 ;  /* 0x000000040a03c211 */ /* 0x000fe400030f140b */
[----:B------:R-:W-:Y:S02]  /*166c0*/  @!P3 LEA R10, P5, R12, R0, 0x2 ;  /* 0x000000000c0ab211 */ /* 0x000fe400078a10ff */
[----:B------:R-:W-:Y:S01]  /*166d0*/  ISETP.GE.AND P0, PT, R5, c[0x0][0x3c8], PT ;  /* 0x0000f20005007a0c */ /* 0x000fe20003f06270 */
[----:B------:R1:W-:Y:S01]  /*166e0*/  @!P4 ST.E.64 [R2.64], R58 ;  /* 0x0000003a0200c985 */ /* 0x0003e2000c101b06 */
[----:B------:R-:W-:-:S02]  /*166f0*/  SHF.R.S32.HI R14, RZ, 0x1f, R14 ;  /* 0x0000001fff0e7819 */ /* 0x000fc4000001140e */
[----:B------:R-:W-:Y:S02]  /*16700*/  IADD3 R16, R236, 0x40, RZ ;  /* 0x00000040ec107810 */ /* 0x000fe40007ffe0ff */
[----:B------:R-:W-:Y:S02]  /*16710*/  @!P2 LEA R8, P6, R15, R0, 0x2 ;  /* 0x000000000f08a211 */ /* 0x000fe400078c10ff */
[----:B------:R-:W-:-:S04]  /*16720*/  SHF.R.S32.HI R16, RZ, 0x1f, R16 ;  /* 0x0000001fff107819 */ /* 0x000fc80000011410 */
[----:B------:R-:W-:Y:S02]  /*16730*/  @!P2 LEA.HI.X R9, R15, R4, R16, 0x2, P6 ;  /* 0x000000040f09a211 */ /* 0x000fe400030f1410 */
[----:B-1----:R-:W-:Y:S02]  /*16740*/  P2R R2, PR, RZ, 0x20 ;  /* 0x00000020ff027803 */ /* 0x002fe40000000000 */
[----:B------:R-:W-:Y:S02]  /*16750*/  @!P1 LEA R6, P5, R13, R0, 0x2 ;  /* 0x000000000d069211 */ /* 0x000fe400078a10ff */
[----:B------:R-:W-:-:S04]  /*16760*/  ISETP.NE.AND P4, PT, R2, RZ, PT ;  /* 0x000000ff0200720c */ /* 0x000fc80003f85270 */
[----:B------:R-:W-:Y:S02]  /*16770*/  @!P3 LEA.HI.X R11, R12, R4, R14, 0x2, P4 ;  /* 0x000000040c0bb211 */ /* 0x000fe400020f140e */
[C---:B------:R-:W-:Y:S02]  /*16780*/  IADD3 R14, R236.reuse, 0x48, RZ ;  /* 0x00000048ec0e7810 */ /* 0x040fe40007ffe0ff */
[----:B------:R-:W-:Y:S01]  /*16790*/  IADD3 R12, R236, 0x50, RZ ;  /* 0x00000050ec0c7810 */ /* 0x000fe20007ffe0ff */
[----:B------:R1:W-:Y:S01]  /*167a0*/  @!P3 ST.E.64 [R10.64], R72 ;  /* 0x000000480a00b985 */ /* 0x0003e2000c101b06 */
[----:B------:R-:W-:Y:S02]  /*167b0*/  SHF.R.S32.HI R14, RZ, 0x1f, R14 ;  /* 0x0000001fff0e7819 */ /* 0x000fe4000001140e */
[----:B------:R-:W-:Y:S01]  /*167c0*/  SHF.R.S32.HI R12, RZ, 0x1f, R12 ;  /* 0x0000001fff0c7819 */ /* 0x000fe2000001140c */
[----:B------:R1:W-:Y:S01]  /*167d0*/  @!P2 ST.E.64 [R8.64], R70 ;  /* 0x000000460800a985 */ /* 0x0003e2000c101b06 */
[----:B------:R-:W-:-:S02]  /*167e0*/  @!P0 LEA R2, P4, R5, R0, 0x2 ;  /* 0x0000000005028211 */ /* 0x000fc400078810ff */
[-C--:B------:R-:W-:Y:S02]  /*167f0*/  @!P1 LEA.HI.X R7, R13, R4.reuse, R14, 0x2, P5 ;  /* 0x000000040d079211 */ /* 0x080fe400028f140e */
[----:B------:R-:W-:Y:S02]  /*16800*/  @!P0 LEA.HI.X R3, R5, R4, R12, 0x2, P4 ;  /* 0x0000000405038211 */ /* 0x000fe400020f140c */
[----:B------:R-:W-:Y:S01]  /*16810*/  IADD3 R5, R236, 0x58, RZ ;  /* 0x00000058ec057810 */ /* 0x000fe20007ffe0ff */
[----:B------:R1:W-:Y:S04]  /*16820*/  @!P1 ST.E.64 [R6.64], R62 ;  /* 0x0000003e06009985 */ /* 0x0003e8000c101b06 */
[----:B------:R1:W-:Y:S01]  /*16830*/  @!P0 ST.E.64 [R2.64], R50 ;  /* 0x0000003202008985 */ /* 0x0003e2000c101b06 */
[----:B------:R-:W-:-:S13]  /*16840*/  ISETP.GE.AND P0, PT, R5, c[0x0][0x3c8], PT ;  /* 0x0000f20005007a0c */ /* 0x000fda0003f06270 */
[----:B------:R-:W-:Y:S05]  /*16850*/  @P0 BRA `(.L_x_595) ;  /* 0x00000e6000000947 */ /* 0x000fea0003800000 */
[----:B------:R-:W-:Y:S02]  /*16860*/  IADD3 R12, R236, 0x58, RZ ;  /* 0x00000058ec0c7810 */ /* 0x000fe40007ffe0ff */
[----:B-1----:R-:W-:Y:S02]  /*16870*/  LEA R2, P0, R5, R0, 0x2 ;  /* 0x0000000005027211 */ /* 0x002fe400078010ff */
[----:B------:R-:W-:-:S04]  /*16880*/  SHF.R.S32.HI R12, RZ, 0x1f, R12 ;  /* 0x0000001fff0c7819 */ /* 0x000fc8000001140c */
[----:B------:R-:W-:-:S05]  /*16890*/  LEA.HI.X R3, R5, R4, R12, 0x2, P0 ;  /* 0x0000000405037211 */ /* 0x000fca00000f140c */
[----:B------:R1:W-:Y:S01]  /*168a0*/  ST.E.64 [R2.64], R28 ;  /* 0x0000001c02007985 */ /* 0x0003e2000c101b06 */
[----:B------:R-:W-:Y:S05]  /*168b0*/  BRA `(.L_x_595) ;  /* 0x00000e0000007947 */ /* 0x000fea0003800000 */
.L_x_580:
[----:B------:R-:W3:Y:S04]  /*168c0*/  LDL.LU R7, [R1+0x24] ;  /* 0x0000240001077983 */ /* 0x000ee80000300800 */
[----:B--2---:R-:W2:Y:S01]  /*168d0*/  LDL R6, [R1+0x2c] ;  /* 0x00002c0001067983 */ /* 0x004ea20000100800 */
[----:B------:R-:W-:Y:S01]  /*168e0*/  ISETP.NE.U32.AND P0, PT, RZ, c[0x0][0x508], PT ;  /* 0x00014200ff007a0c */ /* 0x000fe20003f05070 */
[----:B------:R-:W-:Y:S01]  /*168f0*/  IMAD.MOV.U32 R4, RZ, RZ, 0x4 ;  /* 0x00000004ff047424 */ /* 0x000fe200078e00ff */
[----:B------:R-:W-:Y:S01]  /*16900*/  ISETP.NE.U32.AND P2, PT, RZ, c[0x0][0x500], PT ;  /* 0x00014000ff007a0c */ /* 0x000fe20003f45070 */
[----:B------:R-:W-:Y:S01]  /*16910*/  IMAD.MOV.U32 R19, RZ, RZ, c[0x0][0x388] ;  /* 0x0000e200ff137624 */ /* 0x000fe200078e00ff */
[----:B------:R-:W-:Y:S01]  /*16920*/  ISETP.NE.AND.EX P0, PT, RZ, c[0x0][0x50c], PT, P0 ;  /* 0x00014300ff007a0c */ /* 0x000fe20003f05300 */
[----:B------:R-:W-:Y:S01]  /*16930*/  IMAD.MOV.U32 R0, RZ, RZ, RZ ;  /* 0x000000ffff007224 */ /* 0x000fe200078e00ff */
[----:B------:R-:W-:Y:S01]  /*16940*/  ISETP.NE.AND.EX P2, PT, RZ, c[0x0][0x504], PT, P2 ;  /* 0x00014100ff007a0c */ /* 0x000fe20003f45320 */
[----:B--2---:R-:W-:-:S10]  /*16950*/  IMAD.WIDE R2, R6, R4, c[0x0][0x500] ;  /* 0x0001400006027625 */ /* 0x004fd400078e0204 */
[----:B------:R-:W-:Y:S02]  /*16960*/  @P0 IMAD.WIDE R4, R6, R4, c[0x0][0x508] ;  /* 0x0001420006040625 */ /* 0x000fe400078e0204 */
[----:B------:R2:W5:Y:S04]  /*16970*/  @P2 LDG.E R0, [R2.64] ;  /* 0x0000000602002981 */ /* 0x000568000c1e1900 */
[----:B------:R2:W5:Y:S01]  /*16980*/  @P0 LDG.E R19, [R4.64] ;  /* 0x0000000604130981 */ /* 0x000562000c1e1900 */
[----:B---3--:R-:W-:-:S04]  /*16990*/  ISETP.NE.AND P1, PT, R7, RZ, PT ;  /* 0x000000ff0700720c */ /* 0x008fc80003f25270 */
[----:B------:R-:W-:Y:S01]  /*169a0*/  SEL R18, R7, c[0x0][0x3d4], P1 ;  /* 0x0000f50007127a07 */ /* 0x000fe20000800000 */
[----:B------:R-:W-:Y:S05]  /*169b0*/  @P0 BRA `(.L_x_608) ;  /* 0x0000004000000947 */ /* 0x000fea0003800000 */
[----:B------:R-:W-:Y:S05]  /*169c0*/  @!P2 BRA `(.L_x_608) ;  /* 0x000000300000a947 */ /* 0x000fea0003800000 */
[----:B--2---:R2:W3:Y:S04]  /*169d0*/  LDG.E R4, [R2.64] ;  /* 0x0000000602047981 */ /* 0x0044e8000c1e1900 */
[----:B--2---:R-:W3:Y:S02]  /*169e0*/  LDG.E R2, [R2.64+0x4] ;  /* 0x0000040602027981 */ /* 0x004ee4000c1e1900 */
[----:B---3-5:R-:W-:Y:S02]  /*169f0*/  IADD3 R19, -R4, R2, RZ ;  /* 0x0000000204137210 */ /* 0x028fe40007ffe1ff */
.L_x_608:
[----:B--2---:R-:W2:Y:S01]  /*16a00*/  S2R R4, SR_TID.X ;  /* 0x0000000000047919 */ /* 0x004ea20000002100 */
[----:B------:R-:W-:Y:S01]  /*16a10*/  SHF.R.S32.HI R2, RZ, 0x1f, R6 ;  /* 0x0000001fff027819 */ /* 0x000fe20000011406 */
[----:B------:R-:W-:Y:S01]  /*16a20*/  BSSY B0, `(.L_x_609) ;  /* 0x0000038000007945 */ /* 0x000fe20003800000 */
[----:B-----5:R-:W-:-:S02]  /*16a30*/  SHF.R.S32.HI R17, RZ, 0x1f, R0 ;  /* 0x0000001fff117819 */ /* 0x020fc40000011400 */
[----:B------:R-:W-:Y:S02]  /*16a40*/  SEL R12, R6, RZ, !P2 ;  /* 0x000000ff060c7207 */ /* 0x000fe40005000000 */
[----:B-1----:R-:W-:Y:S02]  /*16a50*/  SEL R20, R2, RZ, !P2 ;  /* 0x000000ff02147207 */ /* 0x002fe40005000000 */
[----:B--2---:R-:W-:-:S13]  /*16a60*/  ISETP.GT.AND P0, PT, R4, 0x7f, PT ;  /* 0x0000007f0400780c */ /* 0x004fda0003f04270 */
[----:B------:R-:W-:Y:S05]  /*16a70*/  @P0 BRA `(.L_x_610) ;  /* 0x0000032000000947 */ /* 0x000fea0003800000 */
[----:B------:R-:W2:Y:S01]  /*16a80*/  LDL R3, [R1+0x18] ;  /* 0x0000180001037983 */ /* 0x000ea20000100800 */
[----:B------:R-:W-:Y:S01]  /*16a90*/  IMAD R2, R19, c[0x0][0x4e8], RZ ;  /* 0x00013a0013027a24 */ /* 0x000fe200078e02ff */
[----:B--2---:R-:W-:-:S04]  /*16aa0*/  IADD3 R13, R3, R4, RZ ;  /* 0x00000004030d7210 */ /* 0x004fc80007ffe0ff */
        /* <DEDUP_REMOVED lines=47> */
.L_x_610:
[----:B------:R-:W-:Y:S05]  /*16da0*/  BSYNC B0 ;  /* 0x0000000000007941 */ /* 0x000fea0003800000 */
.L_x_609:
        /* <DEDUP_REMOVED lines=15> */
[----:B------:R-:W-:Y:S02]  /*16ea0*/  IADD3 R11, R8, R9, RZ ;  /* 0x00000009080b7210 */ /* 0x000fe40007ffe0ff */
[----:B------:R-:W-:Y:S01]  /*16eb0*/  ISETP.NE.AND P0, PT, R2, 0x1, PT ;  /* 0x000000010200780c */ /* 0x000fe20003f05270 */
[----:B------:R-:W-:-:S04]  /*16ec0*/  IMAD.WIDE.U32 R2, R0, c[0x0][0x3a0], RZ ;  /* 0x0000e80000027a25 */ /* 0x000fc800078e00ff */
[----:B------:R-:W-:Y:S01]  /*16ed0*/  IMAD R0, R0, c[0x0][0x3a4], R4 ;  /* 0x0000e90000007a24 */ /* 0x000fe200078e0204 */
[----:B------:R-:W-:Y:S01]  /*16ee0*/  LEA R4, R5, R8, 0x5 ;  /* 0x0000000805047211 */ /* 0x000fe200078e28ff */
[----:B------:R-:W-:-:S03]  /*16ef0*/  IMAD R5, R20, c[0x0][0x3f0], RZ ;  /* 0x0000fc0014057a24 */ /* 0x000fc600078e02ff */
[----:B------:R-:W-:Y:S01]  /*16f00*/  IADD3 R3, R3, R0, RZ ;  /* 0x0000000003037210 */ /* 0x000fe20007ffe0ff */
[----:B------:R-:W-:-:S04]  /*16f10*/  IMAD.IADD R4, R9, 0x1, R4 ;  /* 0x0000000109047824 */ /* 0x000fc800078e0204 */
        /* <DEDUP_REMOVED lines=24> */
.L_x_669:
[----:B------:R-:W-:Y:S05]  /*170a0*/  BRA.DIV ~URZ, `(.L_x_612) ;  /* 0x000027727f007947 */ /* 0x000fea000b800000 */
[----:B------:R3:W4:Y:S02]  /*170b0*/  SHFL.IDX PT, R0, R12, RZ, 0x1c1f ;  /* 0x001c1fff0c007589 */ /* 0x00072400000e0000 */
.L_x_670:
        /* <DEDUP_REMOVED lines=18> */
[----:B------:R2:W-:Y:S04]  /*171e0*/  @!P2 ST.E.128 [R6.64], RZ ;  /* 0x000000ff0600a985 */ /* 0x0005e8000c101d06 */
[----:B------:R2:W-:Y:S04]  /*171f0*/  @!P1 ST.E.128 [R4.64], RZ ;  /* 0x000000ff04009985 */ /* 0x0005e8000c101d06 */
[----:B------:R2:W-:Y:S02]  /*17200*/  @!P0 ST.E.128 [R2.64], RZ ;  /* 0x000000ff02008985 */ /* 0x0005e4000c101d06 */
.L_x_614:
[----:B------:R-:W-:Y:S05]  /*17210*/  BSYNC B0 ;  /* 0x0000000000007941 */ /* 0x000fea0003800000 */
.L_x_613:
[----:B------:R-:W-:Y:S05]  /*17220*/  BRA.DIV ~URZ, `(.L_x_615) ;  /* 0x000026527f007947 */ /* 0x000fea000b800000 */
[----:B--2---:R2:W1:Y:S04]  /*17230*/  SHFL.IDX PT, R8, R9, 0x1, 0x1c1f ;  /* 0x003c1f0009087f89 */ /* 0x00446800000e0000 */
[----:B----4-:R2:W4:Y:S02]  /*17240*/  SHFL.IDX PT, R0, R12, 0x1, 0x1c1f ;  /* 0x003c1f000c007f89 */ /* 0x01052400000e0000 */
.L_x_671:
        /* <DEDUP_REMOVED lines=18> */
[----:B------:R1:W-:Y:S04]  /*17370*/  @!P2 ST.E.128 [R6.64], RZ ;  /* 0x000000ff0600a985 */ /* 0x0003e8000c101d06 */
[----:B------:R1:W-:Y:S04]  /*17380*/  @!P1 ST.E.128 [R4.64], RZ ;  /* 0x000000ff04009985 */ /* 0x0003e8000c101d06 */
[----:B------:R1:W-:Y:S02]  /*17390*/  @!P0 ST.E.128 [R2.64], RZ ;  /* 0x000000ff02008985 */ /* 0x0003e4000c101d06 */
.L_x_617:
[----:B------:R-:W-:Y:S05]  /*173a0*/  BSYNC B0 ;  /* 0x0000000000007941 */ /* 0x000fea0003800000 */
.L_x_616:
[----:B------:R-:W-:Y:S05]  /*173b0*/  BRA.DIV ~URZ, `(.L_x_618) ;  /* 0x000025827f007947 */ /* 0x000fea000b800000 */
[----:B-1----:R1:W2:Y:S02]  /*173c0*/  SHFL.IDX PT, R8, R9, 0x2, 0x1c1f ;  /* 0x005c1f0009087f89 */ /* 0x0022a400000e0000 */
.L_x_672:
[----:B------:R-:W-:Y:S05]  /*173d0*/  BRA.DIV ~URZ, `(.L_x_619) ;  /* 0x000025d27f007947 */ /* 0x000fea000b800000 */
[----:B----4-:R4:W1:Y:S02]  /*173e0*/  SHFL.IDX PT, R0, R12, 0x2, 0x1c1f ;  /* 0x005c1f000c007f89 */ /* 0x01086400000e0000 */
.L_x_673:
        /* <DEDUP_REMOVED lines=21> */
.L_x_621:
[----:B------:R-:W-:Y:S05]  /*17540*/  BSYNC B0 ;  /* 0x0000000000007941 */ /* 0x000fea0003800000 */
.L_x_620:
[----:B------:R-:W-:Y:S05]  /*17550*/  BRA.DIV ~URZ, `(.L_x_622) ;  /* 0x000024b27f007947 */ /* 0x000fea000b800000 */
[----:B--2---:R2:W3:Y:S04]  /*17560*/  SHFL.IDX PT, R8, R9, 0x3, 0x1c1f ;  /* 0x007c1f0009087f89 */ /* 0x0044e800000e0000 */
[----:B-1----:R2:W1:Y:S02]  /*17570*/  SHFL.IDX PT, R0, R12, 0x3, 0x1c1f ;  /* 0x007c1f000c007f89 */ /* 0x00246400000e0000 */
.L_x_674:
[----:B------:R-:W-:-:S04]  /*17580*/  IADD3 R2, R11, 0x60, RZ ;  /* 0x000000600b027810 */ /* 0x000fc80007ffe0ff */
[----:B------:R-:W-:-:S13]  /*17590*/  ISETP.GE.AND P0, PT, R2, R10, PT ;  /* 0x0000000a0200720c */ /* 0x000fda0003f06270 */
[----:B------:R-:W-:Y:S05]  /*175a0*/  @P0 BRA `(.L_x_595) ;  /* 0x0000011000000947 */ /* 0x000fea0003800000 */
[----:B------:R-:W5:Y:S04]  /*175b0*/  LDL.64 R16, [R1+0x30] ;  /* 0x0000300001107983 */ /* 0x000f680000100a00 */
[----:B--2---:R-:W2:Y:S04]  /*175c0*/  LDL R13, [R1+0x1c] ;  /* 0x00001c00010d7983 */ /* 0x004ea80000100800 */
[----:B----4-:R-:W4:Y:S04]  /*175d0*/  LDL R9, [R1+0x38] ;  /* 0x0000380001097983 */ /* 0x010f280000100800 */
[----:B---3--:R-:W3:Y:S04]  /*175e0*/  LDL R14, [R1+0x58] ;  /* 0x00005800010e7983 */ /* 0x008ee80000100800 */
[----:B------:R-:W3:Y:S01]  /*175f0*/  LDL R12, [R1+0x54] ;  /* 0x00005400010c7983 */ /* 0x000ee20000100800 */
[----:B-----5:R-:W-:-:S02]  /*17600*/  ISETP.GE.AND P2, PT, R16, c[0x0][0x3c8], PT ;  /* 0x0000f20010007a0c */ /* 0x020fc40003f46270 */
[----:B--2---:R-:W-:Y:S02]  /*17610*/  ISETP.GE.AND P1, PT, R13, c[0x0][0x3c8], PT ;  /* 0x0000f2000d007a0c */ /* 0x004fe40003f26270 */
[----:B----4-:R-:W-:-:S09]  /*17620*/  ISETP.GE.AND P0, PT, R9, c[0x0][0x3c8], PT ;  /* 0x0000f20009007a0c */ /* 0x010fd20003f06270 */
[CC--:B-1----:R-:W-:Y:S02]  /*17630*/  @!P2 LEA R6, P5, R16.reuse, R0.reuse, 0x1 ;  /* 0x000000001006a211 */ /* 0x0c2fe400078a08ff */
[----:B------:R-:W-:Y:S02]  /*17640*/  @!P1 LEA R4, P4, R13, R0, 0x1 ;  /* 0x000000000d049211 */ /* 0x000fe400078808ff */
[----:B------:R-:W-:Y:S02]  /*17650*/  @!P2 LEA.HI.X R7, R16, R8, R17, 0x1, P5 ;  /* 0x000000081007a211 */ /* 0x000fe400028f0c11 */
[----:B------:R-:W-:Y:S02]  /*17660*/  @!P0 LEA R2, P3, R9, R0, 0x1 ;  /* 0x0000000009028211 */ /* 0x000fe400078608ff */
[-C--:B---3--:R-:W-:Y:S02]  /*17670*/  @!P1 LEA.HI.X R5, R13, R8.reuse, R14, 0x1, P4 ;  /* 0x000000080d059211 */ /* 0x088fe400020f0c0e */
[----:B------:R-:W-:Y:S01]  /*17680*/  @!P0 LEA.HI.X R3, R9, R8, R12, 0x1, P3 ;  /* 0x0000000809038211 */ /* 0x000fe200018f0c0c */
[----:B------:R1:W-:Y:S04]  /*17690*/  @!P2 ST.E.128 [R6.64], RZ ;  /* 0x000000ff0600a985 */ /* 0x0003e8000c101d06 */
[----:B------:R1:W-:Y:S04]  /*176a0*/  @!P1 ST.E.128 [R4.64], RZ ;  /* 0x000000ff04009985 */ /* 0x0003e8000c101d06 */
[----:B------:R1:W-:Y:S02]  /*176b0*/  @!P0 ST.E.128 [R2.64], RZ ;  /* 0x000000ff02008985 */ /* 0x0003e4000c101d06 */
.L_x_595:
[----:B------:R-:W-:Y:S05]  /*176c0*/  BSYNC B1 ;  /* 0x0000000000017941 */ /* 0x000fea0003800000 */
.L_x_579:
        /* <DEDUP_REMOVED lines=15> */
.L_x_675:
[----:B------:R-:W-:Y:S05]  /*177c0*/  BRA.DIV ~URZ, `(.L_x_625) ;  /* 0x000023727f007947 */ /* 0x000fea000b800000 */
[----:B------:R3:W4:Y:S02]  /*177d0*/  SHFL.IDX PT, R8, R74, 0x1, 0x1f ;  /* 0x00201f004a087f89 */ /* 0x00072400000e0000 */
.L_x_676:
        /* <DEDUP_REMOVED lines=19> */
.L_x_677:
        /* <DEDUP_REMOVED lines=16> */
.L_x_678:
[----:B---3--:R-:W-:Y:S01]  /*17a10*/  IMAD R0, R0, c[0x0][0x538], RZ ;  /* 0x00014e0000007a24 */ /* 0x008fe200078e02ff */
[----:B------:R-:W-:Y:S04]  /*17a20*/  BSSY B1, `(.L_x_628) ;  /* 0x00000ce000017945 */ /* 0x000fe80003800000 */
[----:B----4-:R-:W-:-:S04]  /*17a30*/  IADD3 R8, R0, R8, RZ ;  /* 0x0000000800087210 */ /* 0x010fc80007ffe0ff */
[----:B--2---:R-:W-:-:S13]  /*17a40*/  ISETP.GT.AND P0, PT, R8, R9, PT ;  /* 0x000000090800720c */ /* 0x004fda0003f04270 */
[----:B------:R-:W-:Y:S05]  /*17a50*/  @P0 BRA `(.L_x_629) ;  /* 0x0000025000000947 */ /* 0x000fea0003800000 */
.L_x_633:
        /* <DEDUP_REMOVED lines=17> */
.L_x_679:
        /* <DEDUP_REMOVED lines=16> */
.L_x_680:
[----:B--2---:R-:W-:-:S05]  /*17c70*/  IMAD R0, R0, c[0x0][0x538], RZ ;  /* 0x00014e0000007a24 */ /* 0x004fca00078e02ff */
[----:B------:R-:W-:-:S04]  /*17c80*/  IADD3 R8, R0, R8, RZ ;  /* 0x0000000800087210 */ /* 0x000fc80007ffe0ff */
[----:B------:R-:W-:-:S13]  /*17c90*/  ISETP.GT.AND P0, PT, R8, R9, PT ;  /* 0x000000090800720c */ /* 0x000fda0003f04270 */
[----:B-1----:R-:W-:Y:S05]  /*17ca0*/  @!P0 BRA `(.L_x_633) ;  /* 0xfffffdb000008947 */ /* 0x002fea000383ffff */
.L_x_629:
[----:B------:R-:W-:-:S05]  /*17cb0*/  IADD3 R12, -R0, R8, RZ ;  /* 0x00000008000c7210 */ /* 0x000fca0007ffe1ff */
[----:B------:R-:W-:-:S05]  /*17cc0*/  IMAD R0, R4, c[0x0][0x538], R12 ;  /* 0x00014e0004007a24 */ /* 0x000fca00078e020c */
[----:B------:R-:W-:Y:S01]  /*17cd0*/  ISETP.GT.AND P0, PT, R0, R9, PT ;  /* 0x000000090000720c */ /* 0x000fe20003f04270 */
[----:B------:R-:W-:-:S12]  /*17ce0*/  BRA.DIV ~URZ, `(.L_x_634) ;  /* 0x000022927f007947 */ /* 0x000fd8000b800000 */
[----:B------:R-:W-:-:S03]  /*17cf0*/  VOTE.ANY R10, PT, !P0 ;  /* 0x00000000000a7806 */ /* 0x000fc600040e0100 */
.L_x_681:
[----:B------:R-:W2:Y:S01]  /*17d00*/  LDL.LU R0, [R1+0x2c] ;  /* 0x00002c0001007983 */ /* 0x000ea20000300800 */
[----:B------:R-:W2:Y:S02]  /*17d10*/  POPC R8, R10 ;  /* 0x0000000a00087309 */ /* 0x000ea40000000000 */
[----:B--2---:R-:W-:-:S05]  /*17d20*/  IADD3 R0, R8, R0, RZ ;  /* 0x0000000008007210 */ /* 0x004fca0007ffe0ff */
[----:B------:R2:W-:Y:S01]  /*17d30*/  STL [R1+0x2c], R0 ;  /* 0x00002c0001007387 */ /* 0x0005e20000100800 */
[----:B------:R-:W-:Y:S05]  /*17d40*/  BRA.DIV ~URZ, `(.L_x_635) ;  /* 0x000022827f007947 */ /* 0x000fea000b800000 */
[----:B------:R3:W4:Y:S04]  /*17d50*/  SHFL.IDX PT, R11, R6, R8, 0x1f ;  /* 0x00001f08060b7589 */ /* 0x00072800000e0000 */
[----:B------:R3:W1:Y:S02]  /*17d60*/  SHFL.IDX PT, R7, R7, R8, 0x1f ;  /* 0x00001f0807077589 */ /* 0x00066400000e0000 */
.L_x_682:
[----:B------:R-:W-:Y:S01]  /*17d70*/  ISETP.NE.AND P0, PT, R10, RZ, PT ;  /* 0x000000ff0a00720c */ /* 0x000fe20003f05270 */
[----:B------:R-:W-:-:S12]  /*17d80*/  BSSY B0, `(.L_x_636) ;  /* 0x0000005000007945 */ /* 0x000fd80003800000 */
[----:B------:R-:W-:Y:S05]  /*17d90*/  @!P0 BRA `(.L_x_637) ;  /* 0x0000003000008947 */ /* 0x000fea0003800000 */
[----:B------:R-:W-:Y:S01]  /*17da0*/  IADD3 R3, R8, -0x1, RZ ;  /* 0xffffffff08037810 */ /* 0x000fe20007ffe0ff */
[----:B------:R-:W-:Y:S05]  /*17db0*/  BRA.DIV ~URZ, `(.L_x_638) ;  /* 0x000022e27f007947 */ /* 0x000fea000b800000 */
[----:B------:R2:W3:Y:S02]  /*17dc0*/  SHFL.IDX PT, R13, R4, R3, 0x1f ;  /* 0x00001f03040d7589 */ /* 0x0004e400000e0000 */
.L_x_637:
[----:B------:R-:W-:Y:S05]  /*17dd0*/  BSYNC B0 ;  /* 0x0000000000007941 */ /* 0x000fea0003800000 */
.L_x_636:
[----:B--23--:R-:W-:Y:S01]  /*17de0*/  IMAD R0, R13, c[0x0][0x538], R12 ;  /* 0x00014e000d007a24 */ /* 0x00cfe200078e020c */
[----:B-1----:R-:W-:Y:S01]  /*17df0*/  ISETP.NE.AND P0, PT, R7, 0x1, PT ;  /* 0x000000010700780c */ /* 0x002fe20003f05270 */
[----:B------:R-:W-:Y:S03]  /*17e00*/  BSSY B0, `(.L_x_639) ;  /* 0x0000086000007945 */ /* 0x000fe60003800000 */
[----:B------:R1:W-:Y:S01]  /*17e10*/  STL [R1+0x20], R0 ;  /* 0x0000200001007387 */ /* 0x0003e20000100800 */
[----:B------:R-:W-:-:S08]  /*17e20*/  IADD3 R8, -R0, R9, RZ ;  /* 0x0000000900087210 */ /* 0x000fd00007ffe1ff */
[----:B------:R-:W-:Y:S05]  /*17e30*/  @!P0 BRA `(.L_x_640) ;  /* 0x000003e000008947 */ /* 0x000fea0003800000 */
[-C--:B----4-:R-:W-:Y:S02]  /*17e40*/  IABS R2, R11.reuse ;  /* 0x0000000b00027213 */ /* 0x090fe40000000000 */
[----:B------:R-:W-:Y:S02]  /*17e50*/  IABS R9, R11 ;  /* 0x0000000b00097213 */ /* 0x000fe40000000000 */
[----:B-1----:R-:W1:Y:S08]  /*17e60*/  I2F.RP R0, R2 ;  /* 0x0000000200007306 */ /* 0x002e700000209400 */
[----:B-1----:R-:W1:Y:S02]  /*17e70*/  MUFU.RCP R0, R0 ;  /* 0x0000000000007308 */ /* 0x002e640000001000 */
[----:B-1----:R-:W-:-:S06]  /*17e80*/  IADD3 R0, R0, 0xffffffe, RZ ;  /* 0x0ffffffe00007810 */ /* 0x002fcc0007ffe0ff */
[----:B------:R-:W1:Y:S02]  /*17e90*/  F2I.FTZ.U32.TRUNC.NTZ R5, R0 ;  /* 0x0000000000057305 */ /* 0x000e64000021f000 */
[----:B-1----:R-:W-:Y:S01]  /*17ea0*/  IMAD.MOV R3, RZ, RZ, -R5 ;  /* 0x000000ffff037224 */ /* 0x002fe200078e0a05 */
[----:B------:R-:W-:-:S03]  /*17eb0*/  IABS R0, R7 ;  /* 0x0000000700007213 */ /* 0x000fc60000000000 */
[----:B------:R-:W-:Y:S01]  /*17ec0*/  IMAD.MOV.U32 R4, RZ, RZ, R3 ;  /* 0x000000ffff047224 */ /* 0x000fe200078e0003 */
[----:B------:R-:W-:Y:S01]  /*17ed0*/  IABS R3, R8 ;  /* 0x0000000800037213 */ /* 0x000fe20000000000 */
[----:B------:R-:W-:Y:S02]  /*17ee0*/  IMAD.MOV.U32 R6, RZ, RZ, R0 ;  /* 0x000000ffff067224 */ /* 0x000fe400078e0000 */
[----:B------:R-:W-:Y:S02]  /*17ef0*/  IMAD R0, R4, R2, RZ ;  /* 0x0000000204007224 */ /* 0x000fe400078e02ff */
[----:B------:R-:W-:Y:S01]  /*17f00*/  IMAD.MOV.U32 R4, RZ, RZ, RZ ;  /* 0x000000ffff047224 */ /* 0x000fe200078e00ff */
[----:B------:R-:W1:Y:S03]  /*17f10*/  I2F.RP R10, R6 ;  /* 0x00000006000a7306 */ /* 0x000e660000209400 */
[----:B------:R-:W-:-:S04]  /*17f20*/  IMAD.HI.U32 R5, R5, R0, R4 ;  /* 0x0000000005057227 */ /* 0x000fc800078e0004 */
[----:B------:R-:W-:-:S05]  /*17f30*/  IMAD.MOV R0, RZ, RZ, -R9 ;  /* 0x000000ffff007224 */ /* 0x000fca00078e0a09 */
[----:B------:R-:W-:Y:S01]  /*17f40*/  MOV R4, R0 ;  /* 0x0000000000047202 */ /* 0x000fe20000000f00 */
[----:B------:R-:W-:-:S04]  /*17f50*/  IMAD.HI.U32 R0, R5, R3, RZ ;  /* 0x0000000305007227 */ /* 0x000fc800078e00ff */
[----:B------:R-:W-:Y:S02]  /*17f60*/  IMAD R3, R0, R4, R3 ;  /* 0x0000000400037224 */ /* 0x000fe400078e0203 */
[----:B-1----:R-:W1:Y:S03]  /*17f70*/  MUFU.RCP R4, R10 ;  /* 0x0000000a00047308 */ /* 0x002e660000001000 */
        /* <DEDUP_REMOVED lines=9> */
[----:B------:R-:W-:Y:S01]  /*18010*/  @P2 IADD3 R0, R0, 0x1, RZ ;  /* 0x0000000100002810 */ /* 0x000fe20007ffe0ff */
[----:B-1----:R-:W-:-:S06]  /*18020*/  IMAD.MOV R2, RZ, RZ, -R3 ;  /* 0x000000ffff027224 */ /* 0x002fcc00078e0a03 */
[----:B------:R-:W-:Y:S01]  /*18030*/  @!P1 IMAD.MOV R0, RZ, RZ, -R0 ;  /* 0x000000ffff009224 */ /* 0x000fe200078e0a00 */
[----:B------:R-:W-:Y:S02]  /*18040*/  @!P0 LOP3.LUT R0, RZ, R11, RZ, 0x33, !PT ;  /* 0x0000000bff008212 */ /* 0x000fe400078e33ff */
[----:B------:R-:W-:Y:S02]  /*18050*/  MOV R4, R2 ;  /* 0x0000000200047202 */ /* 0x000fe40000000f00 */
[----:B------:R-:W-:Y:S02]  /*18060*/  IABS R2, R7 ;  /* 0x0000000700027213 */ /* 0x000fe40000000000 */
[----:B------:R-:W-:Y:S01]  /*18070*/  IABS R9, R0 ;  /* 0x0000000000097213 */ /* 0x000fe20000000000 */
[----:B------:R-:W-:Y:S02]  /*18080*/  IMAD R4, R4, R6, RZ ;  /* 0x0000000604047224 */ /* 0x000fe400078e02ff */
[----:B------:R-:W-:-:S02]  /*18090*/  IMAD.MOV R5, RZ, RZ, -R2 ;  /* 0x000000ffff057224 */ /* 0x000fc400078e0a02 */
[----:B------:R-:W-:-:S04]  /*180a0*/  IMAD.MOV.U32 R2, RZ, RZ, RZ ;  /* 0x000000ffff027224 */ /* 0x000fc800078e00ff */
[----:B------:R-:W-:Y:S01]  /*180b0*/  IMAD.HI.U32 R2, R3, R4, R2 ;  /* 0x0000000403027227 */ /* 0x000fe200078e0002 */
[----:B------:R-:W-:-:S03]  /*180c0*/  MOV R4, R5 ;  /* 0x0000000500047202 */ /* 0x000fc60000000f00 */
[----:B------:R-:W-:-:S04]  /*180d0*/  IMAD.MOV.U32 R3, RZ, RZ, R9 ;  /* 0x000000ffff037224 */ /* 0x000fc800078e0009 */
[----:B------:R-:W-:-:S04]  /*180e0*/  IMAD.HI.U32 R2, R2, R3, RZ ;  /* 0x0000000302027227 */ /* 0x000fc800078e00ff */
[----:B------:R-:W-:Y:S01]  /*180f0*/  IMAD R3, R2, R4, R3 ;  /* 0x0000000402037224 */ /* 0x000fe200078e0203 */
[----:B------:R-:W-:-:S04]  /*18100*/  IADD3 R4, -R0, RZ, RZ ;  /* 0x000000ff00047210 */ /* 0x000fc80007ffe1ff */
        /* <DEDUP_REMOVED lines=9> */
[----:B------:R-:W-:-:S05]  /*181a0*/  @!P0 LOP3.LUT R2, RZ, R7, RZ, 0x33, !PT ;  /* 0x00000007ff028212 */ /* 0x000fca00078e33ff */
[----:B------:R-:W-:-:S04]  /*181b0*/  IMAD.MOV R3, RZ, RZ, -R2 ;  /* 0x000000ffff037224 */ /* 0x000fc800078e0a02 */
[C---:B------:R-:W-:Y:S02]  /*181c0*/  IMAD R3, R7.reuse, R3, R0 ;  /* 0x0000000307037224 */ /* 0x040fe400078e0200 */
[----:B------:R-:W-:Y:S02]  /*181d0*/  IMAD R0, R7, 0x1000000, R2 ;  /* 0x0100000007007824 */ /* 0x000fe400078e0202 */
[----:B------:R-:W-:Y:S02]  /*181e0*/  IMAD R2, R11, R4, R8 ;  /* 0x000000040b027224 */ /* 0x000fe400078e0208 */
[----:B------:R-:W-:-:S05]  /*181f0*/  IMAD R0, R3, 0x10000, R0 ;  /* 0x0001000003007824 */ /* 0x000fca00078e0200 */
[----:B------:R1:W-:Y:S01]  /*18200*/  STL [R1+0x28], R0 ;  /* 0x0000280001007387 */ /* 0x0003e20000100800 */
[----:B------:R-:W-:Y:S05]  /*18210*/  BRA `(.L_x_641) ;  /* 0x0000044000007947 */ /* 0x000fea0003800000 */
.L_x_640:
[----:B-1----:R-:W2:Y:S01]  /*18220*/  LDL R0, [R1+0x2c] ;  /* 0x00002c0001007983 */ /* 0x002ea20000100800 */
[----:B------:R-:W-:-:S04]  /*18230*/  IMAD.MOV.U32 R2, RZ, RZ, 0x4 ;  /* 0x00000004ff027424 */ /* 0x000fc800078e00ff */
[----:B--2---:R-:W-:-:S05]  /*18240*/  IMAD.WIDE R2, R0, R2, c[0x0][0x590] ;  /* 0x0001640000027625 */ /* 0x004fca00078e0202 */
[----:B------:R-:W2:Y:S02]  /*18250*/  LDG.E R4, [R2.64] ;  /* 0x0000000602047981 */ /* 0x000ea4000c1e1900 */
[----:B--2-4-:R-:W-:-:S05]  /*18260*/  IMAD R9, R4, R11, RZ ;  /* 0x0000000b04097224 */ /* 0x014fca00078e02ff */
[-C--:B------:R-:W-:Y:S02]  /*18270*/  IABS R0, R9.reuse ;  /* 0x0000000900007213 */ /* 0x080fe40000000000 */
        /* <DEDUP_REMOVED lines=27> */
[----:B------:R-:W-:Y:S02]  /*18430*/  IMAD R10, R4, R2, RZ ;  /* 0x00000002040a7224 */ /* 0x000fe400078e02ff */
[----:B------:R-:W-:-:S03]  /*18440*/  IMAD.MOV R2, RZ, RZ, -R2 ;  /* 0x000000ffff027224 */ /* 0x000fc600078e0a02 */
[----:B------:R-:W-:Y:S01]  /*18450*/  IADD3 R0, -R10, c[0x0][0x538], RZ ;  /* 0x00014e000a007a10 */ /* 0x000fe20007ffe1ff */
[----:B------:R-:W-:-:S03]  /*18460*/  IMAD R6, R9, R2, R8 ;  /* 0x0000000209067224 */ /* 0x000fc600078e0208 */
[----:B------:R-:W-:Y:S02]  /*18470*/  IMNMX R0, R4, R0, PT ;  /* 0x0000000004007217 */ /* 0x000fe40003800200 */
[----:B------:R-:W-:Y:S02]  /*18480*/  IABS R2, R6 ;  /* 0x0000000600027213 */ /* 0x000fe40000000000 */
[-C--:B------:R-:W-:Y:S02]  /*18490*/  IABS R3, R0.reuse ;  /* 0x0000000000037213 */ /* 0x080fe40000000000 */
[----:B------:R-:W-:Y:S02]  /*184a0*/  IABS R9, R0 ;  /* 0x0000000000097213 */ /* 0x000fe40000000000 */
[----:B------:R-:W1:Y:S01]  /*184b0*/  I2F.RP R4, R3 ;  /* 0x0000000300047306 */ /* 0x000e620000209400 */
[----:B------:R-:W-:Y:S02]  /*184c0*/  MOV R7, R2 ;  /* 0x0000000200077202 */ /* 0x000fe40000000f00 */
[----:B------:R-:W-:-:S05]  /*184d0*/  IMAD.MOV R2, RZ, RZ, -R9 ;  /* 0x000000ffff027224 */ /* 0x000fca00078e0a09 */
[----:B-1----:R-:W1:Y:S02]  /*184e0*/  MUFU.RCP R4, R4 ;  /* 0x0000000400047308 */ /* 0x002e640000001000 */
[----:B-1----:R-:W-:-:S06]  /*184f0*/  IADD3 R4, R4, 0xffffffe, RZ ;  /* 0x0ffffffe04047810 */ /* 0x002fcc0007ffe0ff */
[----:B------:R-:W1:Y:S02]  /*18500*/  F2I.FTZ.U32.TRUNC.NTZ R5, R4 ;  /* 0x0000000400057305 */ /* 0x000e64000021f000 */
[----:B-1----:R-:W-:-:S04]  /*18510*/  IMAD.MOV R4, RZ, RZ, -R5 ;  /* 0x000000ffff047224 */ /* 0x002fc800078e0a05 */
[----:B------:R-:W-:Y:S02]  /*18520*/  IMAD R8, R4, R3, RZ ;  /* 0x0000000304087224 */ /* 0x000fe400078e02ff */
[----:B------:R-:W-:-:S04]  /*18530*/  IMAD.MOV.U32 R4, RZ, RZ, RZ ;  /* 0x000000ffff047224 */ /* 0x000fc800078e00ff */
[----:B------:R-:W-:-:S04]  /*18540*/  IMAD.HI.U32 R5, R5, R8, R4 ;  /* 0x0000000805057227 */ /* 0x000fc800078e0004 */
[----:B------:R-:W-:Y:S02]  /*18550*/  IMAD.MOV.U32 R4, RZ, RZ, R2 ;  /* 0x000000ffff047224 */ /* 0x000fe400078e0002 */
[----:B------:R-:W-:-:S04]  /*18560*/  IMAD.HI.U32 R2, R5, R7, RZ ;  /* 0x0000000705027227 */ /* 0x000fc800078e00ff */
[----:B------:R-:W-:-:S05]  /*18570*/  IMAD R4, R2, R4, R7 ;  /* 0x0000000402047224 */ /* 0x000fca00078e0207 */
[----:B------:R-:W-:-:S13]  /*18580*/  ISETP.GT.U32.AND P0, PT, R3, R4, PT ;  /* 0x000000040300720c */ /* 0x000fda0003f04070 */
[-C--:B------:R-:W-:Y:S02]  /*18590*/  @!P0 IADD3 R4, R4, -R3.reuse, RZ ;  /* 0x8000000304048210 */ /* 0x080fe40007ffe0ff */
[----:B------:R-:W-:Y:S02]  /*185a0*/  @!P0 IADD3 R2, R2, 0x1, RZ ;  /* 0x0000000102028810 */ /* 0x000fe40007ffe0ff */
[----:B------:R-:W-:Y:S02]  /*185b0*/  ISETP.GE.U32.AND P2, PT, R4, R3, PT ;  /* 0x000000030400720c */ /* 0x000fe40003f46070 */
[----:B------:R-:W-:Y:S02]  /*185c0*/  LOP3.LUT R3, R6, R0, RZ, 0x3c, !PT ;  /* 0x0000000006037212 */ /* 0x000fe400078e3cff */
[----:B------:R-:W-:Y:S02]  /*185d0*/  ISETP.NE.AND P0, PT, R0, RZ, PT ;  /* 0x000000ff0000720c */ /* 0x000fe40003f05270 */
[----:B------:R-:W-:Y:S01]  /*185e0*/  ISETP.GE.AND P1, PT, R3, RZ, PT ;  /* 0x000000ff0300720c */ /* 0x000fe20003f26270 */
[----:B------:R-:W-:Y:S01]  /*185f0*/  IMAD.MOV R3, RZ, RZ, -R0 ;  /* 0x000000ffff037224 */ /* 0x000fe200078e0a00 */
[----:B------:R-:W-:-:S05]  /*18600*/  IADD3 R6, R10, 0x1000000, R6 ;  /* 0x010000000a067810 */ /* 0x000fca0007ffe006 */
[----:B------:R-:W-:-:S06]  /*18610*/  @P2 IADD3 R2, R2, 0x1, RZ ;  /* 0x0000000102022810 */ /* 0x000fcc0007ffe0ff */
[----:B------:R-:W-:Y:S01]  /*18620*/  @!P1 IMAD.MOV R2, RZ, RZ, -R2 ;  /* 0x000000ffff029224 */ /* 0x000fe200078e0a02 */
[----:B------:R-:W-:-:S05]  /*18630*/  @!P0 LOP3.LUT R2, RZ, R0, RZ, 0x33, !PT ;  /* 0x00000000ff028212 */ /* 0x000fca00078e33ff */
[----:B------:R-:W-:-:S05]  /*18640*/  IMAD R0, R2, R3, R6 ;  /* 0x0000000302007224 */ /* 0x000fca00078e0206 */
[----:B------:R1:W-:Y:S02]  /*18650*/  STL [R1+0x28], R0 ;  /* 0x0000280001007387 */ /* 0x0003e40000100800 */
.L_x_641:
[----:B------:R-:W-:Y:S05]  /*18660*/  BSYNC B0 ;  /* 0x0000000000007941 */ /* 0x000fea0003800000 */
.L_x_639:
[----:B------:R-:W-:-:S04]  /*18670*/  LOP3.LUT R2, RZ, R2, RZ, 0x33, !PT ;  /* 0x00000002ff027212 */ /* 0x000fc800078e33ff */
[----:B-1----:R-:W-:-:S05]  /*18680*/  IADD3 R0, R2, R11, RZ ;  /* 0x0000000b02007210 */ /* 0x002fca0007ffe0ff */
[----:B------:R1:W-:Y:S01]  /*18690*/  STL [R1+0x24], R0 ;  /* 0x0000240001007387 */ /* 0x0003e20000100800 */
[----:B------:R-:W-:Y:S05]  /*186a0*/  BRA `(.L_x_642) ;  /* 0x0000005000007947 */ /* 0x000fea0003800000 */
.L_x_630:
[----:B------:R-:W-:Y:S01]  /*186b0*/  MOV R0, c[0x0][0x53c] ;  /* 0x00014f0000007a02 */ /* 0x000fe20000000f00 */
[----:B------:R2:W-:Y:S04]  /*186c0*/  STL [R1+0x20], R9 ;  /* 0x0000200901007387 */ /* 0x0005e80000100800 */
[----:B------:R2:W-:Y:S04]  /*186d0*/  STL [R1+0x24], RZ ;  /* 0x000024ff01007387 */ /* 0x0005e80000100800 */
[----:B------:R2:W-:Y:S04]  /*186e0*/  STL [R1+0x28], RZ ;  /* 0x000028ff01007387 */ /* 0x0005e80000100800 */
[----:B------:R2:W-:Y:S02]  /*186f0*/  STL [R1+0x2c], R0 ;  /* 0x00002c0001007387 */ /* 0x0005e40000100800 */
.L_x_642:
[----:B------:R-:W-:Y:S05]  /*18700*/  BSYNC B1 ;  /* 0x0000000000017941 */ /* 0x000fea0003800000 */
.L_x_628:
        /* <DEDUP_REMOVED lines=9> */
.L_x_623:
[----:B--2---:R-:W2:Y:S02]  /*187a0*/  LDL R0, [R1+0x2c] ;  /* 0x00002c0001007983 */ /* 0x004ea40000100800 */
[----:B--2---:R-:W-:-:S13]  /*187b0*/  ISETP.GE.AND P0, PT, R0, c[0x0][0x53c], PT ;  /* 0x00014f0000007a0c */ /* 0x004fda0003f06270 */
[----:B-1----:R-:W-:Y:S01]  /*187c0*/  @P0 CALL.REL.NOINC `(.L_x_643) ;  /* 0x0000001000000944 */ /* 0x002fe20003c00000 */
[----:B------:R-:W-:Y:S05]  /*187d0*/  BRA `(.L_x_644) ;  /* 0xfffe938000007947 */ /* 0x000fea000383ffff */
.L_x_643:
[----:B------:R-:W-:Y:S05]  /*187e0*/  EXIT ;  /* 0x000000000000794d */ /* 0x000fea0003800000 */
.L_x_463:
[----:B------:R-:W-:Y:S01]  /*187f0*/  IMAD.MOV.U32 R0, RZ, RZ, R5 ;  /* 0x000000ffff007224 */ /* 0x000fe200078e0005 */
[----:B------:R-:W-:Y:S02]  /*18800*/  MOV R2, 0x1 ;  /* 0x0000000100027802 */ /* 0x000fe40000000f00 */
[----:B------:R-:W-:Y:S02]  /*18810*/  MOV R3, 0x18830 ;  /* 0x0001883000037802 */ /* 0x000fe40000000f00 */
[----:B------:R-:W-:Y:S05]  /*18820*/  CALL.REL.NOINC `($__internal_10_$__cuda_sm70_shflsync_up_p) ;  /* 0x0000196000007944 */ /* 0x000fea0003c00000 */
[----:B------:R-:W-:Y:S01]  /*18830*/  MOV R0, R4 ;  /* 0x0000000400007202 */ /* 0x000fe20000000f00 */
[----:B------:R-:W-:Y:S05]  /*18840*/  BRA `(.L_x_645) ;  /* 0xfffe7c1000007947 */ /* 0x000fea000383ffff */
.L_x_464:
[----:B------:R-:W-:Y:S01]  /*18850*/  IMAD.MOV.U32 R0, RZ, RZ, R5 ;  /* 0x000000ffff007224 */ /* 0x000fe200078e0005 */
[----:B------:R-:W-:Y:S02]  /*18860*/  MOV R2, 0x2 ;  /* 0x0000000200027802 */ /* 0x000fe40000000f00 */
[----:B------:R-:W-:Y:S02]  /*18870*/  MOV R3, 0x18890 ;  /* 0x0001889000037802 */ /* 0x000fe40000000f00 */
[----:B------:R-:W-:Y:S05]  /*18880*/  CALL.REL.NOINC `($__internal_10_$__cuda_sm70_shflsync_up_p) ;  /* 0x0000190000007944 */ /* 0x000fea0003c00000 */
[----:B------:R-:W-:Y:S01]  /*18890*/  SEL R0, R4, RZ, P4 ;  /* 0x000000ff04007207 */ /* 0x000fe20002000000 */
[----:B------:R-:W-:Y:S01]  /*188a0*/  IMAD.MOV.U32 R2, RZ, RZ, 0x4 ;  /* 0x00000004ff027424 */ /* 0x000fe200078e00ff */
[----:B------:R-:W-:-:S03]  /*188b0*/  MOV R3, 0x188e0 ;  /* 0x000188e000037802 */ /* 0x000fc60000000f00 */
[----:B------:R-:W-:Y:S02]  /*188c0*/  IMAD.IADD R0, R5, 0x1, R0 ;  /* 0x0000000105007824 */ /* 0x000fe400078e0200 */
        /* <DEDUP_REMOVED lines=14> */
[----:B------:R-:W-:Y:S01]  /*189b0*/  IMAD.IADD R4, R0, 0x1, R4 ;  /* 0x0000000100047824 */ /* 0x000fe200078e0204 */
[----:B------:R-:W-:-:S03]  /*189c0*/  MOV R0, 0x1f ;  /* 0x0000001f00007802 */ /* 0x000fc60000000f00 */
[----:B------:R-:W-:Y:S02]  /*189d0*/  IMAD.MOV.U32 R5, RZ, RZ, R4 ;  /* 0x000000ffff057224 */ /* 0x000fe400078e0004 */
[----:B------:R-:W-:Y:S05]  /*189e0*/  CALL.REL.NOINC `($__internal_9_$__cuda_sm70_shflsync_idx_p) ;  /* 0x0000175000007944 */ /* 0x000fea0003c00000 */
[----:B------:R-:W-:Y:S05]  /*189f0*/  BRA `(.L_x_646) ;  /* 0xfffe7b6000007947 */ /* 0x000fea000383ffff */
.L_x_466:
[----:B------:R-:W-:Y:S02]  /*18a00*/  SEL R0, RZ, 0x1, P0 ;  /* 0x00000001ff007807 */ /* 0x000fe40000000000 */
[----:B------:R-:W-:Y:S02]  /*18a10*/  MOV R2, 0x18a30 ;  /* 0x00018a3000027802 */ /* 0x000fe40000000f00 */
[----:B------:R-:W-:Y:S05]  /*18a20*/  CALL.REL.NOINC `($__internal_11_$__cuda_sm70_votesync_ballot) ;  /* 0x000017d000007944 */ /* 0x000fea0003c00000 */
[----:B------:R-:W-:Y:S01]  /*18a30*/  MOV R10, R0 ;  /* 0x00000000000a7202 */ /* 0x000fe20000000f00 */
[----:B------:R-:W-:Y:S05]  /*18a40*/  BRA `(.L_x_647) ;  /* 0xfffe7ba000007947 */ /* 0x000fea000383ffff */
.L_x_467:
[----:B------:R-:W-:Y:S01]  /*18a50*/  IMAD.MOV.U32 R5, RZ, RZ, R9 ;  /* 0x000000ffff057224 */ /* 0x000fe200078e0009 */
[----:B------:R-:W-:Y:S01]  /*18a60*/  MOV R3, R6 ;  /* 0x0000000600037202 */ /* 0x000fe20000000f00 */
[----:B-1----:R-:W-:Y:S01]  /*18a70*/  IMAD.MOV.U32 R0, RZ, RZ, 0x1f ;  /* 0x0000001fff007424 */ /* 0x002fe200078e00ff */
[----:B------:R-:W-:Y:S02]  /*18a80*/  MOV R2, 0x18aa0 ;  /* 0x00018aa000027802 */ /* 0x000fe40000000f00 */
[----:B------:R-:W-:Y:S05]  /*18a90*/  CALL.REL.NOINC `($__internal_9_$__cuda_sm70_shflsync_idx_p) ;  /* 0x000016a000007944 */ /* 0x000fea0003c00000 */
[----:B------:R-:W-:Y:S01]  /*18aa0*/  IMAD.MOV.U32 R12, RZ, RZ, R0 ;  /* 0x000000ffff0c7224 */ /* 0x000fe200078e0000 */
[----:B------:R-:W-:Y:S01]  /*18ab0*/  MOV R5, R8 ;  /* 0x0000000800057202 */ /* 0x000fe20000000f00 */
[----:B------:R-:W-:Y:S01]  /*18ac0*/  IMAD.MOV.U32 R7, RZ, RZ, RZ ;  /* 0x000000ffff077224 */ /* 0x000fe200078e00ff */
[----:B------:R-:W-:Y:S01]  /*18ad0*/  MOV R3, R6 ;  /* 0x0000000600037202 */ /* 0x000fe20000000f00 */
[----:B------:R-:W-:Y:S01]  /*18ae0*/  IMAD.MOV.U32 R0, RZ, RZ, 0x1f ;  /* 0x0000001fff007424 */ /* 0x000fe200078e00ff */
[----:B------:R-:W-:-:S02]  /*18af0*/  MOV R2, 0x18b10 ;  /* 0x00018b1000027802 */ /* 0x000fc40000000f00 */
[----:B------:R-:W-:Y:S05]  /*18b00*/  CALL.REL.NOINC `($__internal_9_$__cuda_sm70_shflsync_idx_p) ;  /* 0x0000163000007944 */ /* 0x000fea0003c00000 */
[----:B------:R-:W-:Y:S01]  /*18b10*/  MOV R9, R0 ;  /* 0x0000000000097202 */ /* 0x000fe20000000f00 */
[----:B------:R-:W-:Y:S05]  /*18b20*/  BRA `(.L_x_648) ;  /* 0xfffe7b3000007947 */ /* 0x000fea000383ffff */
.L_x_470:
[----:B------:R-:W-:Y:S01]  /*18b30*/  IMAD.MOV.U32 R5, RZ, RZ, R4 ;  /* 0x000000ffff057224 */ /* 0x000fe200078e0004 */
[----:B-1----:R-:W-:-:S02]  /*18b40*/  MOV R0, 0x1f ;  /* 0x0000001f00007802 */ /* 0x002fc40000000f00 */
[----:B------:R-:W-:Y:S02]  /*18b50*/  MOV R2, 0x18b70 ;  /* 0x00018b7000027802 */ /* 0x000fe40000000f00 */
[----:B--234-:R-:W-:Y:S05]  /*18b60*/  CALL.REL.NOINC `($__internal_9_$__cuda_sm70_shflsync_idx_p) ;  /* 0x000015d000007944 */ /* 0x01cfea0003c00000 */
[----:B------:R-:W-:Y:S01]  /*18b70*/  MOV R7, R0 ;  /* 0x0000000000077202 */ /* 0x000fe20000000f00 */
[----:B------:R-:W-:Y:S05]  /*18b80*/  BRA `(.L_x_469) ;  /* 0xfffe7b3000007947 */ /* 0x000fea000383ffff */
.L_x_489:
[----:B------:R-:W-:Y:S01]  /*18b90*/  IMAD.MOV.U32 R5, RZ, RZ, R11 ;  /* 0x000000ffff057224 */ /* 0x000fe200078e000b */
[----:B------:R-:W-:Y:S01]  /*18ba0*/  MOV R3, RZ ;  /* 0x000000ff00037202 */ /* 0x000fe20000000f00 */
[----:B------:R-:W-:Y:S01]  /*18bb0*/  IMAD.MOV.U32 R0, RZ, RZ, 0x1c1f ;  /* 0x00001c1fff007424 */ /* 0x000fe200078e00ff */
[----:B------:R-:W-:Y:S02]  /*18bc0*/  MOV R2, 0x18be0 ;  /* 0x00018be000027802 */ /* 0x000fe40000000f00 */
[----:B------:R-:W-:Y:S05]  /*18bd0*/  CALL.REL.NOINC `($__internal_9_$__cuda_sm70_shflsync_idx_p) ;  /* 0x0000156000007944 */ /* 0x000fea0003c00000 */
[----:B------:R-:W-:Y:S01]  /*18be0*/  MOV R8, R0 ;  /* 0x0000000000087202 */ /* 0x000fe20000000f00 */
[----:B------:R-:W-:Y:S05]  /*18bf0*/  BRA `(.L_x_649) ;  /* 0xfffea35000007947 */ /* 0x000fea000383ffff */
.L_x_490:
[----:B------:R-:W-:Y:S01]  /*18c00*/  IMAD.MOV.U32 R5, RZ, RZ, R12 ;  /* 0x000000ffff057224 */ /* 0x000fe200078e000c */
[----:B------:R-:W-:Y:S01]  /*18c10*/  MOV R3, RZ ;  /* 0x000000ff00037202 */ /* 0x000fe20000000f00 */
[----:B------:R-:W-:Y:S01]  /*18c20*/  IMAD.MOV.U32 R0, RZ, RZ, 0x1c1f ;  /* 0x00001c1fff007424 */ /* 0x000fe200078e00ff */
[----:B------:R-:W-:Y:S02]  /*18c30*/  MOV R2, 0x18c50 ;  /* 0x00018c5000027802 */ /* 0x000fe40000000f00 */
[----:B-12---:R-:W-:Y:S05]  /*18c40*/  CALL.REL.NOINC `($__internal_9_$__cuda_sm70_shflsync_idx_p) ;  /* 0x000014f000007944 */ /* 0x006fea0003c00000 */
[----:B------:R-:W-:Y:S05]  /*18c50*/  BRA `(.L_x_650) ;  /* 0xfffea31000007947 */ /* 0x000fea000383ffff */
.L_x_493:
[----:B--2---:R-:W-:Y:S01]  /*18c60*/  IMAD.MOV.U32 R5, RZ, RZ, R11 ;  /* 0x000000ffff057224 */ /* 0x004fe200078e000b */
[----:B------:R-:W-:Y:S01]  /*18c70*/  MOV R3, 0x1 ;  /* 0x0000000100037802 */ /* 0x000fe20000000f00 */
[----:B----4-:R-:W-:Y:S01]  /*18c80*/  IMAD.MOV.U32 R0, RZ, RZ, 0x1c1f ;  /* 0x00001c1fff007424 */ /* 0x010fe200078e00ff */
[----:B------:R-:W-:-:S02]  /*18c90*/  MOV R2, 0x18cb0 ;  /* 0x00018cb000027802 */ /* 0x000fc40000000f00 */
[----:B-1-3--:R-:W-:Y:S05]  /*18ca0*/  CALL.REL.NOINC `($__internal_9_$__cuda_sm70_shflsync_idx_p) ;  /* 0x0000149000007944 */ /* 0x00afea0003c00000 */
[----:B------:R-:W-:Y:S01]  /*18cb0*/  IMAD.MOV.U32 R8, RZ, RZ, R0 ;  /* 0x000000ffff087224 */ /* 0x000fe200078e0000 */
[----:B------:R-:W-:Y:S01]  /*18cc0*/  MOV R3, 0x1 ;  /* 0x0000000100037802 */ /* 0x000fe20000000f00 */
[----:B------:R-:W-:Y:S01]  /*18cd0*/  IMAD.MOV.U32 R5, RZ, RZ, R12 ;  /* 0x000000ffff057224 */ /* 0x000fe200078e000c */
[----:B------:R-:W-:-:S02]  /*18ce0*/  MOV R0, 0x1c1f ;  /* 0x00001c1f00007802 */ /* 0x000fc40000000f00 */
[----:B------:R-:W-:Y:S02]  /*18cf0*/  MOV R2, 0x18d10 ;  /* 0x00018d1000027802 */ /* 0x000fe40000000f00 */
[----:B------:R-:W-:Y:S05]  /*18d00*/  CALL.REL.NOINC `($__internal_9_$__cuda_sm70_shflsync_idx_p) ;  /* 0x0000143000007944 */ /* 0x000fea0003c00000 */
[----:B------:R-:W-:Y:S05]  /*18d10*/  BRA `(.L_x_651) ;  /* 0xfffea40000007947 */ /* 0x000fea000383ffff */
.L_x_496:
[----:B-1----:R-:W-:Y:S01]  /*18d20*/  IMAD.MOV.U32 R5, RZ, RZ, R11 ;  /* 0x000000ffff057224 */ /* 0x002fe200078e000b */
[----:B------:R-:W-:Y:S01]  /*18d30*/  MOV R3, 0x2 ;  /* 0x0000000200037802 */ /* 0x000fe20000000f00 */
[----:B----4-:R-:W-:Y:S01]  /*18d40*/  IMAD.MOV.U32 R0, RZ, RZ, 0x1c1f ;  /* 0x00001c1fff007424 */ /* 0x010fe200078e00ff */
[----:B------:R-:W-:Y:S02]  /*18d50*/  MOV R2, 0x18d70 ;  /* 0x00018d7000027802 */ /* 0x000fe40000000f00 */
[----:B--23--:R-:W-:Y:S05]  /*18d60*/  CALL.REL.NOINC `($__internal_9_$__cuda_sm70_shflsync_idx_p) ;  /* 0x000013d000007944 */ /* 0x00cfea0003c00000 */
[----:B------:R-:W-:Y:S01]  /*18d70*/  MOV R8, R0 ;  /* 0x0000000000087202 */ /* 0x000fe20000000f00 */
[----:B------:R-:W-:Y:S05]  /*18d80*/  BRA `(.L_x_652) ;  /* 0xfffea53000007947 */ /* 0x000fea000383ffff */
.L_x_497:
[----:B------:R-:W-:Y:S01]  /*18d90*/  IMAD.MOV.U32 R5, RZ, RZ, R12 ;  /* 0x000000ffff057224 */ /* 0x000fe200078e000c */
[----:B------:R-:W-:Y:S01]  /*18da0*/  MOV R3, 0x2 ;  /* 0x0000000200037802 */ /* 0x000fe20000000f00 */
[----:B----4-:R-:W-:Y:S01]  /*18db0*/  IMAD.MOV.U32 R0, RZ, RZ, 0x1c1f ;  /* 0x00001c1fff007424 */ /* 0x010fe200078e00ff */
[----:B------:R-:W-:Y:S02]  /*18dc0*/  MOV R2, 0x18de0 ;  /* 0x00018de000027802 */ /* 0x000fe40000000f00 */
[----:B-123--:R-:W-:Y:S05]  /*18dd0*/  CALL.REL.NOINC `($__internal_9_$__cuda_sm70_shflsync_idx_p) ;  /* 0x0000136000007944 */ /* 0x00efea0003c00000 */
[----:B------:R-:W-:Y:S05]  /*18de0*/  BRA `(.L_x_653) ;  /* 0xfffea4f000007947 */ /* 0x000fea000383ffff */
.L_x_500:
[----:B-1----:R-:W-:Y:S01]  /*18df0*/  IMAD.MOV.U32 R5, RZ, RZ, R11 ;  /* 0x000000ffff057224 */ /* 0x002fe200078e000b */
[----:B------:R-:W-:Y:S01]  /*18e00*/  MOV R3, 0x3 ;  /* 0x0000000300037802 */ /* 0x000fe20000000f00 */
[----:B------:R-:W-:Y:S01]  /*18e10*/  IMAD.MOV.U32 R0, RZ, RZ, 0x1c1f ;  /* 0x00001c1fff007424 */ /* 0x000fe200078e00ff */
[----:B------:R-:W-:-:S02]  /*18e20*/  MOV R2, 0x18e40 ;  /* 0x00018e4000027802 */ /* 0x000fc40000000f00 */
[----:B--234-:R-:W-:Y:S05]  /*18e30*/  CALL.REL.NOINC `($__internal_9_$__cuda_sm70_shflsync_idx_p) ;  /* 0x0000130000007944 */ /* 0x01cfea0003c00000 */
[----:B------:R-:W-:Y:S01]  /*18e40*/  IMAD.MOV.U32 R7, RZ, RZ, R0 ;  /* 0x000000ffff077224 */ /* 0x000fe200078e0000 */
[----:B------:R-:W-:Y:S01]  /*18e50*/  MOV R3, 0x3 ;  /* 0x0000000300037802 */ /* 0x000fe20000000f00 */
[----:B------:R-:W-:Y:S01]  /*18e60*/  IMAD.MOV.U32 R5, RZ, RZ, R12 ;  /* 0x000000ffff057224 */ /* 0x000fe200078e000c */
[----:B------:R-:W-:-:S02]  /*18e70*/  MOV R0, 0x1c1f ;  /* 0x00001c1f00007802 */ /* 0x000fc40000000f00 */
[----:B------:R-:W-:Y:S02]  /*18e80*/  MOV R2, 0x18ea0 ;  /* 0x00018ea000027802 */ /* 0x000fe40000000f00 */
[----:B------:R-:W-:Y:S05]  /*18e90*/  CALL.REL.NOINC `($__internal_9_$__cuda_sm70_shflsync_idx_p) ;  /* 0x000012a000007944 */ /* 0x000fea0003c00000 */
[----:B------:R-:W-:Y:S05]  /*18ea0*/  BRA `(.L_x_654) ;  /* 0xfffea5e000007947 */ /* 0x000fea000383ffff */
.L_x_575:
[----:B------:R1:W5:Y:S01]  /*18eb0*/  LDL R0, [R1+0x4] ;  /* 0x0000040001007983 */ /* 0x0003620000100800 */
[----:B--2---:R-:W-:Y:S02]  /*18ec0*/  MOV R3, 0x2 ;  /* 0x0000000200037802 */ /* 0x004fe40000000f00 */
[----:B------:R-:W-:Y:S02]  /*18ed0*/  MOV R2, 0x18ef0 ;  /* 0x00018ef000027802 */ /* 0x000fe40000000f00 */
[----:B-1---5:R-:W-:Y:S05]  /*18ee0*/  CALL.REL.NOINC `($__internal_8_$__cuda_sm70_shflsync_bfly_p) ;  /* 0x0000121000007944 */ /* 0x022fea0003c00000 */
[----:B------:R-:W-:Y:S05]  /*18ef0*/  BRA `(.L_x_655) ;  /* 0xffff9f2000007947 */ /* 0x000fea000383ffff */
.L_x_576:
[----:B------:R-:W-:Y:S01]  /*18f00*/  IMAD.MOV.U32 R0, RZ, RZ, R5 ;  /* 0x000000ffff007224 */ /* 0x000fe200078e0005 */
[----:B------:R-:W-:Y:S02]  /*18f10*/  MOV R3, 0x1 ;  /* 0x0000000100037802 */ /* 0x000fe40000000f00 */
[----:B------:R-:W-:Y:S02]  /*18f20*/  MOV R2, 0x18f40 ;  /* 0x00018f4000027802 */ /* 0x000fe40000000f00 */
[----:B------:R-:W-:Y:S05]  /*18f30*/  CALL.REL.NOINC `($__internal_8_$__cuda_sm70_shflsync_bfly_p) ;  /* 0x000011c000007944 */ /* 0x000fea0003c00000 */
[----:B------:R-:W-:Y:S02]  /*18f40*/  FADD.FTZ R5, R5, R0 ;  /* 0x0000000005057221 */ /* 0x000fe40000010000 */
[----:B------:R1:W5:Y:S01]  /*18f50*/  LDL R0, [R1] ;  /* 0x0000000001007983 */ /* 0x0003620000100800 */
[----:B------:R-:W-:Y:S02]  /*18f60*/  MOV R3, 0x2 ;  /* 0x0000000200037802 */ /* 0x000fe40000000f00 */
[----:B------:R-:W-:-:S02]  /*18f70*/  MOV R2, 0x18f90 ;  /* 0x00018f9000027802 */ /* 0x000fc40000000f00 */
[----:B-1---5:R-:W-:Y:S05]  /*18f80*/  CALL.REL.NOINC `($__internal_8_$__cuda_sm70_shflsync_bfly_p) ;  /* 0x0000117000007944 */ /* 0x022fea0003c00000 */
[----:B------:R-:W2:Y:S01]  /*18f90*/  LDL.LU R2, [R1] ;  /* 0x0000000001027983 */ /* 0x000ea20000300800 */
[----:B------:R-:W-:Y:S01]  /*18fa0*/  MOV R3, 0x1 ;  /* 0x0000000100037802 */ /* 0x000fe20000000f00 */
[----:B--2---:R-:W-:Y:S01]  /*18fb0*/  FADD.FTZ R7, R2, R0 ;  /* 0x0000000002077221 */ /* 0x004fe20000010000 */
[----:B------:R-:W-:-:S04]  /*18fc0*/  MOV R2, 0x18ff0 ;  /* 0x00018ff000027802 */ /* 0x000fc80000000f00 */
[----:B------:R-:W-:Y:S02]  /*18fd0*/  MOV R0, R7 ;  /* 0x0000000700007202 */ /* 0x000fe40000000f00 */
[----:B------:R-:W-:Y:S05]  /*18fe0*/  CALL.REL.NOINC `($__internal_8_$__cuda_sm70_shflsync_bfly_p) ;  /* 0x0000111000007944 */ /* 0x000fea0003c00000 */
[----:B------:R-:W-:Y:S02]  /*18ff0*/  FADD.FTZ R4, R7, R0 ;  /* 0x0000000007047221 */ /* 0x000fe40000010000 */
[----:B------:R1:W5:Y:S01]  /*19000*/  LDL R0, [R1+0x8] ;  /* 0x0000080001007983 */ /* 0x0003620000100800 */
[----:B------:R-:W-:Y:S02]  /*19010*/  MOV R3, 0x2 ;  /* 0x0000000200037802 */ /* 0x000fe40000000f00 */
[----:B------:R-:W-:Y:S02]  /*19020*/  MOV R2, 0x19040 ;  /* 0x0001904000027802 */ /* 0x000fe40000000f00 */
[----:B-1---5:R-:W-:Y:S05]  /*19030*/  CALL.REL.NOINC `($__internal_8_$__cuda_sm70_shflsync_bfly_p) ;  /* 0x000010c000007944 */ /* 0x022fea0003c00000 */
[----:B------:R-:W2:Y:S01]  /*19040*/  LDL.LU R2, [R1+0x8] ;  /* 0x0000080001027983 */ /* 0x000ea20000300800 */
        /* <DEDUP_REMOVED lines=16> */
[----:B------:R-:W-:Y:S01]  /*19150*/  MOV R8, R0 ;  /* 0x0000000000087202 */ /* 0x000fe20000000f00 */
[----:B------:R-:W-:Y:S05]  /*19160*/  BRA `(.L_x_656) ;  /* 0xffff9de000007947 */ /* 0x000fea000383ffff */
.L_x_583:
[----:B-1234-:R-:W-:Y:S01]  /*19170*/  IMAD.MOV.U32 R5, RZ, RZ, R12 ;  /* 0x000000ffff057224 */ /* 0x01efe200078e000c */
[----:B------:R-:W-:Y:S01]  /*19180*/  MOV R3, RZ ;  /* 0x000000ff00037202 */ /* 0x000fe20000000f00 */
[----:B------:R-:W-:Y:S01]  /*19190*/  IMAD.MOV.U32 R0, RZ, RZ, 0x1c1f ;  /* 0x00001c1fff007424 */ /* 0x000fe200078e00ff */
[----:B------:R-:W-:Y:S02]  /*191a0*/  MOV R2, 0x191c0 ;  /* 0x000191c000027802 */ /* 0x000fe40000000f00 */
[----:B------:R-:W-:Y:S05]  /*191b0*/  CALL.REL.NOINC `($__internal_9_$__cuda_sm70_shflsync_idx_p) ;  /* 0x00000f8000007944 */ /* 0x000fea0003c00000 */
[----:B------:R-:W-:Y:S01]  /*191c0*/  MOV R10, R0 ;  /* 0x00000000000a7202 */ /* 0x000fe20000000f00 */
[----:B------:R-:W-:Y:S05]  /*191d0*/  BRA `(.L_x_657) ;  /* 0xffffb82000007947 */ /* 0x000fea000383ffff */
.L_x_584:
[----:B------:R-:W-:Y:S01]  /*191e0*/  IMAD.MOV.U32 R5, RZ, RZ, R13 ;  /* 0x000000ffff057224 */ /* 0x000fe200078e000d */
[----:B------:R-:W-:Y:S01]  /*191f0*/  MOV R3, RZ ;  /* 0x000000ff00037202 */ /* 0x000fe20000000f00 */
[----:B------:R-:W-:Y:S01]  /*19200*/  IMAD.MOV.U32 R0, RZ, RZ, 0x1c1f ;  /* 0x00001c1fff007424 */ /* 0x000fe200078e00ff */
[----:B------:R-:W-:Y:S02]  /*19210*/  MOV R2, 0x19230 ;  /* 0x0001923000027802 */ /* 0x000fe40000000f00 */
[----:B-12---:R-:W-:Y:S05]  /*19220*/  CALL.REL.NOINC `($__internal_9_$__cuda_sm70_shflsync_idx_p) ;  /* 0x00000f1000007944 */ /* 0x006fea0003c00000 */
[----:B------:R-:W-:Y:S05]  /*19230*/  BRA `(.L_x_658) ;  /* 0xffffb7e000007947 */ /* 0x000fea000383ffff */
.L_x_587:
[----:B------:R-:W-:Y:S01]  /*19240*/  IMAD.MOV.U32 R5, RZ, RZ, R12 ;  /* 0x000000ffff057224 */ /* 0x000fe200078e000c */
[----:B--2---:R-:W-:Y:S01]  /*19250*/  MOV R3, 0x1 ;  /* 0x0000000100037802 */ /* 0x004fe20000000f00 */
        /* <DEDUP_REMOVED lines=10> */
.L_x_590:
[----:B------:R-:W-:Y:S01]  /*19300*/  IMAD.MOV.U32 R5, RZ, RZ, R12 ;  /* 0x000000ffff057224 */ /* 0x000fe200078e000c */
[----:B-1----:R-:W-:Y:S01]  /*19310*/  MOV R3, 0x2 ;  /* 0x0000000200037802 */ /* 0x002fe20000000f00 */
[----:B----4-:R-:W-:Y:S01]  /*19320*/  IMAD.MOV.U32 R0, RZ, RZ, 0x1c1f ;  /* 0x00001c1fff007424 */ /* 0x010fe200078e00ff */
[----:B------:R-:W-:Y:S02]  /*19330*/  MOV R2, 0x19350 ;  /* 0x0001935000027802 */ /* 0x000fe40000000f00 */
[----:B--23--:R-:W-:Y:S05]  /*19340*/  CALL.REL.NOINC `($__internal_9_$__cuda_sm70_shflsync_idx_p) ;  /* 0x00000df000007944 */ /* 0x00cfea0003c00000 */
[----:B------:R-:W-:Y:S01]  /*19350*/  MOV R10, R0 ;  /* 0x00000000000a7202 */ /* 0x000fe20000000f00 */
[----:B------:R-:W-:Y:S05]  /*19360*/  BRA `(.L_x_660) ;  /* 0xffffb9b000007947 */ /* 0x000fea000383ffff */
.L_x_591:
[----:B------:R-:W-:Y:S01]  /*19370*/  IMAD.MOV.U32 R5, RZ, RZ, R13 ;  /* 0x000000ffff057224 */ /* 0x000fe200078e000d */
[----:B------:R-:W-:Y:S01]  /*19380*/  MOV R3, 0x2 ;  /* 0x0000000200037802 */ /* 0x000fe20000000f00 */
[----:B----4-:R-:W-:Y:S01]  /*19390*/  IMAD.MOV.U32 R0, RZ, RZ, 0x1c1f ;  /* 0x00001c1fff007424 */ /* 0x010fe200078e00ff */
[----:B------:R-:W-:Y:S02]  /*193a0*/  MOV R2, 0x193c0 ;  /* 0x000193c000027802 */ /* 0x000fe40000000f00 */
[----:B-123--:R-:W-:Y:S05]  /*193b0*/  CALL.REL.NOINC `($__internal_9_$__cuda_sm70_shflsync_idx_p) ;  /* 0x00000d8000007944 */ /* 0x00efea0003c00000 */
[----:B------:R-:W-:Y:S05]  /*193c0*/  BRA `(.L_x_661) ;  /* 0xffffb97000007947 */ /* 0x000fea000383ffff */
.L_x_594:
[----:B------:R-:W-:Y:S01]  /*193d0*/  IMAD.MOV.U32 R5, RZ, RZ, R12 ;  /* 0x000000ffff057224 */ /* 0x000fe200078e000c */
[----:B-1----:R-:W-:Y:S01]  /*193e0*/  MOV R3, 0x3 ;  /* 0x0000000300037802 */ /* 0x002fe20000000f00 */
        /* <DEDUP_REMOVED lines=10> */
.L_x_596:
[----:B------:R-:W-:Y:S01]  /*19490*/  IMAD.MOV.U32 R5, RZ, RZ, R12 ;  /* 0x000000ffff057224 */ /* 0x000fe200078e000c */
[----:B------:R-:W-:Y:S01]  /*194a0*/  MOV R3, RZ ;  /* 0x000000ff00037202 */ /* 0x000fe20000000f00 */
[----:B------:R-:W-:Y:S01]  /*194b0*/  IMAD.MOV.U32 R0, RZ, RZ, 0x1c1f ;  /* 0x00001c1fff007424 */ /* 0x000fe200078e00ff */
[----:B------:R-:W-:Y:S02]  /*194c0*/  MOV R2, 0x194e0 ;  /* 0x000194e000027802 */ /* 0x000fe40000000f00 */
[----:B------:R-:W-:Y:S05]  /*194d0*/  CALL.REL.NOINC `($__internal_9_$__cuda_sm70_shflsync_idx_p) ;  /* 0x00000c6000007944 */ /* 0x000fea0003c00000 */
[----:B------:R-:W-:Y:S01]  /*194e0*/  MOV R4, R0 ;  /* 0x0000000000047202 */ /* 0x000fe20000000f00 */
[----:B------:R-:W-:Y:S05]  /*194f0*/  BRA `(.L_x_663) ;  /* 0xffffbd6000007947 */ /* 0x000fea000383ffff */
.L_x_597:
[----:B------:R-:W-:Y:S01]  /*19500*/  IMAD.MOV.U32 R5, RZ, RZ, R13 ;  /* 0x000000ffff057224 */ /* 0x000fe200078e000d */
[----:B------:R-:W-:Y:S01]  /*19510*/  MOV R3, RZ ;  /* 0x000000ff00037202 */ /* 0x000fe20000000f00 */
[----:B------:R-:W-:Y:S01]  /*19520*/  IMAD.MOV.U32 R0, RZ, RZ, 0x1c1f ;  /* 0x00001c1fff007424 */ /* 0x000fe200078e00ff */
[----:B------:R-:W-:Y:S02]  /*19530*/  MOV R2, 0x19550 ;  /* 0x0001955000027802 */ /* 0x000fe40000000f00 */
[----:B-12---:R-:W-:Y:S05]  /*19540*/  CALL.REL.NOINC `($__internal_9_$__cuda_sm70_shflsync_idx_p) ;  /* 0x00000bf000007944 */ /* 0x006fea0003c00000 */
[----:B------:R-:W-:Y:S05]  /*19550*/  BRA `(.L_x_664) ;  /* 0xffffbd2000007947 */ /* 0x000fea000383ffff */
.L_x_600:
[----:B------:R-:W-:Y:S01]  /*19560*/  IMAD.MOV.U32 R5, RZ, RZ, R12 ;  /* 0x000000ffff057224 */ /* 0x000fe200078e000c */
[----:B----4-:R-:W-:Y:S01]  /*19570*/  MOV R3, 0x1 ;  /* 0x0000000100037802 */ /* 0x010fe20000000f00 */
[----:B------:R-:W-:Y:S01]  /*19580*/  IMAD.MOV.U32 R0, RZ, RZ, 0x1c1f ;  /* 0x00001c1fff007424 */ /* 0x000fe200078e00ff */
[----:B------:R-:W-:-:S02]  /*19590*/  MOV R2, 0x195b0 ;  /* 0x000195b000027802 */ /* 0x000fc40000000f00 */
[----:B-123--:R-:W-:Y:S05]  /*195a0*/  CALL.REL.NOINC `($__internal_9_$__cuda_sm70_shflsync_idx_p) ;  /* 0x00000b9000007944 */ /* 0x00efea0003c00000 */
[----:B------:R-:W-:Y:S01]  /*195b0*/  IMAD.MOV.U32 R4, RZ, RZ, R0 ;  /* 0x000000ffff047224 */ /* 0x000fe200078e0000 */
[----:B------:R-:W-:Y:S01]  /*195c0*/  MOV R3, 0x1 ;  /* 0x0000000100037802 */ /* 0x000fe20000000f00 */
[----:B------:R-:W-:Y:S01]  /*195d0*/  IMAD.MOV.U32 R5, RZ, RZ, R13 ;  /* 0x000000ffff057224 */ /* 0x000fe200078e000d */
[----:B------:R-:W-:-:S02]  /*195e0*/  MOV R0, 0x1c1f ;  /* 0x00001c1f00007802 */ /* 0x000fc40000000f00 */
[----:B------:R-:W-:Y:S02]  /*195f0*/  MOV R2, 0x19610 ;  /* 0x0001961000027802 */ /* 0x000fe40000000f00 */
[----:B------:R-:W-:Y:S05]  /*19600*/  CALL.REL.NOINC `($__internal_9_$__cuda_sm70_shflsync_idx_p) ;  /* 0x00000b3000007944 */ /* 0x000fea0003c00000 */
[----:B------:R-:W-:Y:S05]  /*19610*/  BRA `(.L_x_665) ;  /* 0xffffc1e000007947 */ /* 0x000fea000383ffff */
.L_x_603:
[----:B------:R-:W-:Y:S01]  /*19620*/  IMAD.MOV.U32 R5, RZ, RZ, R12 ;  /* 0x000000ffff057224 */ /* 0x000fe200078e000c */
[----:B----4-:R-:W-:Y:S01]  /*19630*/  MOV R3, 0x2 ;  /* 0x0000000200037802 */ /* 0x010fe20000000f00 */
[----:B------:R-:W-:Y:S01]  /*19640*/  IMAD.MOV.U32 R0, RZ, RZ, 0x1c1f ;  /* 0x00001c1fff007424 */ /* 0x000fe200078e00ff */
[----:B------:R-:W-:Y:S02]  /*19650*/  MOV R2, 0x19670 ;  /* 0x0001967000027802 */ /* 0x000fe40000000f00 */
[----:B-123--:R-:W-:Y:S05]  /*19660*/  CALL.REL.NOINC `($__internal_9_$__cuda_sm70_shflsync_idx_p) ;  /* 0x00000ad000007944 */ /* 0x00efea0003c00000 */
[----:B------:R-:W-:Y:S01]  /*19670*/  MOV R4, R0 ;  /* 0x0000000000047202 */ /* 0x000fe20000000f00 */
[----:B------:R-:W-:Y:S05]  /*19680*/  BRA `(.L_x_666) ;  /* 0xffffc6e000007947 */ /* 0x000fea000383ffff */
.L_x_604:
[----:B------:R-:W-:Y:S01]  /*19690*/  IMAD.MOV.U32 R5, RZ, RZ, R13 ;  /* 0x000000ffff057224 */ /* 0x000fe200078e000d */
[----:B----4-:R-:W-:Y:S01]  /*196a0*/  MOV R3, 0x2 ;  /* 0x0000000200037802 */ /* 0x010fe20000000f00 */
[----:B------:R-:W-:Y:S01]  /*196b0*/  IMAD.MOV.U32 R0, RZ, RZ, 0x1c1f ;  /* 0x00001c1fff007424 */ /* 0x000fe200078e00ff */
[----:B------:R-:W-:Y:S02]  /*196c0*/  MOV R2, 0x196e0 ;  /* 0x000196e000027802 */ /* 0x000fe40000000f00 */
[----:B-123--:R-:W-:Y:S05]  /*196d0*/  CALL.REL.NOINC `($__internal_9_$__cuda_sm70_shflsync_idx_p) ;  /* 0x00000a6000007944 */ /* 0x00efea0003c00000 */
[----:B------:R-:W-:Y:S05]  /*196e0*/  BRA `(.L_x_667) ;  /* 0xffffc6a000007947 */ /* 0x000fea000383ffff */
.L_x_607:
[----:B------:R-:W-:Y:S01]  /*196f0*/  IMAD.MOV.U32 R5, RZ, RZ, R12 ;  /* 0x000000ffff057224 */ /* 0x000fe200078e000c */
[----:B---3--:R-:W-:Y:S01]  /*19700*/  MOV R3, 0x3 ;  /* 0x0000000300037802 */ /* 0x008fe20000000f00 */
[----:B-1----:R-:W-:Y:S01]  /*19710*/  IMAD.MOV.U32 R0, RZ, RZ, 0x1c1f ;  /* 0x00001c1fff007424 */ /* 0x002fe200078e00ff */
[----:B------:R-:W-:-:S02]  /*19720*/  MOV R2, 0x19740 ;  /* 0x0001974000027802 */ /* 0x000fc40000000f00 */
[----:B--2-4-:R-:W-:Y:S05]  /*19730*/  CALL.REL.NOINC `($__internal_9_$__cuda_sm70_shflsync_idx_p) ;  /* 0x00000a0000007944 */ /* 0x014fea0003c00000 */
[----:B------:R-:W-:Y:S01]  /*19740*/  IMAD.MOV.U32 R4, RZ, RZ, R0 ;  /* 0x000000ffff047224 */ /* 0x000fe200078e0000 */
[----:B------:R-:W-:Y:S01]  /*19750*/  MOV R3, 0x3 ;  /* 0x0000000300037802 */ /* 0x000fe20000000f00 */
[----:B------:R-:W-:Y:S01]  /*19760*/  IMAD.MOV.U32 R5, RZ, RZ, R13 ;  /* 0x000000ffff057224 */ /* 0x000fe200078e000d */
[----:B------:R-:W-:-:S02]  /*19770*/  MOV R0, 0x1c1f ;  /* 0x00001c1f00007802 */ /* 0x000fc40000000f00 */
[----:B------:R-:W-:Y:S02]  /*19780*/  MOV R2, 0x197a0 ;  /* 0x000197a000027802 */ /* 0x000fe40000000f00 */
[----:B------:R-:W-:Y:S05]  /*19790*/  CALL.REL.NOINC `($__internal_9_$__cuda_sm70_shflsync_idx_p) ;  /* 0x000009a000007944 */ /* 0x000fea0003c00000 */
[----:B------:R-:W-:Y:S05]  /*197a0*/  BRA `(.L_x_668) ;  /* 0xffffcb7000007947 */ /* 0x000fea000383ffff */
.L_x_611:
[----:B------:R-:W-:Y:S01]  /*197b0*/  IMAD.MOV.U32 R5, RZ, RZ, R9 ;  /* 0x000000ffff057224 */ /* 0x000fe200078e0009 */
[----:B------:R-:W-:Y:S01]  /*197c0*/  MOV R3, RZ ;  /* 0x000000ff00037202 */ /* 0x000fe20000000f00 */
[----:B------:R-:W-:Y:S01]  /*197d0*/  IMAD.MOV.U32 R0, RZ, RZ, 0x1c1f ;  /* 0x00001c1fff007424 */ /* 0x000fe200078e00ff */
[----:B------:R-:W-:Y:S02]  /*197e0*/  MOV R2, 0x19800 ;  /* 0x0001980000027802 */ /* 0x000fe40000000f00 */
[----:B------:R-:W-:Y:S05]  /*197f0*/  CALL.REL.NOINC `($__internal_9_$__cuda_sm70_shflsync_idx_p) ;  /* 0x0000094000007944 */ /* 0x000fea0003c00000 */
[----:B------:R-:W-:Y:S01]  /*19800*/  MOV R8, R0 ;  /* 0x0000000000087202 */ /* 0x000fe20000000f00 */
[----:B------:R-:W-:Y:S05]  /*19810*/  BRA `(.L_x_669) ;  /* 0xffffd88000007947 */ /* 0x000fea000383ffff */
.L_x_612:
[----:B------:R-:W-:Y:S01]  /*19820*/  IMAD.MOV.U32 R5, RZ, RZ, R12 ;  /* 0x000000ffff057224 */ /* 0x000fe200078e000c */
[----:B------:R-:W-:Y:S01]  /*19830*/  MOV R3, RZ ;  /* 0x000000ff00037202 */ /* 0x000fe20000000f00 */
[----:B------:R-:W-:Y:S01]  /*19840*/  IMAD.MOV.U32 R0, RZ, RZ, 0x1c1f ;  /* 0x00001c1fff007424 */ /* 0x000fe200078e00ff */
[----:B------:R-:W-:Y:S02]  /*19850*/  MOV R2, 0x19870 ;  /* 0x0001987000027802 */ /* 0x000fe40000000f00 */
[----:B-12---:R-:W-:Y:S05]  /*19860*/  CALL.REL.NOINC `($__internal_9_$__cuda_sm70_shflsync_idx_p) ;  /* 0x000008d000007944 */ /* 0x006fea0003c00000 */
[----:B------:R-:W-:Y:S05]  /*19870*/  BRA `(.L_x_670) ;  /* 0xffffd84000007947 */ /* 0x000fea000383ffff */
.L_x_615:
        /* <DEDUP_REMOVED lines=12> */
.L_x_618:
[----:B-1----:R-:W-:Y:S01]  /*19940*/  IMAD.MOV.U32 R5, RZ, RZ, R9 ;  /* 0x000000ffff057224 */ /* 0x002fe200078e0009 */
[----:B------:R-:W-:Y:S01]  /*19950*/  MOV R3, 0x2 ;  /* 0x0000000200037802 */ /* 0x000fe20000000f00 */
[----:B----4-:R-:W-:Y:S01]  /*19960*/  IMAD.MOV.U32 R0, RZ, RZ, 0x1c1f ;  /* 0x00001c1fff007424 */ /* 0x010fe200078e00ff */
[----:B------:R-:W-:Y:S02]  /*19970*/  MOV R2, 0x19990 ;  /* 0x0001999000027802 */ /* 0x000fe40000000f00 */
[----:B--23--:R-:W-:Y:S05]  /*19980*/  CALL.REL.NOINC `($__internal_9_$__cuda_sm70_shflsync_idx_p) ;  /* 0x000007b000007944 */ /* 0x00cfea0003c00000 */
[----:B------:R-:W-:Y:S01]  /*19990*/  MOV R8, R0 ;  /* 0x0000000000087202 */ /* 0x000fe20000000f00 */
[----:B------:R-:W-:Y:S05]  /*199a0*/  BRA `(.L_x_672) ;  /* 0xffffda2000007947 */ /* 0x000fea000383ffff */
.L_x_619:
[----:B------:R-:W-:Y:S01]  /*199b0*/  IMAD.MOV.U32 R5, RZ, RZ, R12 ;  /* 0x000000ffff057224 */ /* 0x000fe200078e000c */
[----:B------:R-:W-:Y:S01]  /*199c0*/  MOV R3, 0x2 ;  /* 0x0000000200037802 */ /* 0x000fe20000000f00 */
[----:B----4-:R-:W-:Y:S01]  /*199d0*/  IMAD.MOV.U32 R0, RZ, RZ, 0x1c1f ;  /* 0x00001c1fff007424 */ /* 0x010fe200078e00ff */
[----:B------:R-:W-:Y:S02]  /*199e0*/  MOV R2, 0x19a00 ;  /* 0x00019a0000027802 */ /* 0x000fe40000000f00 */
[----:B-123--:R-:W-:Y:S05]  /*199f0*/  CALL.REL.NOINC `($__internal_9_$__cuda_sm70_shflsync_idx_p) ;  /* 0x0000074000007944 */ /* 0x00efea0003c00000 */
[----:B------:R-:W-:Y:S05]  /*19a00*/  BRA `(.L_x_673) ;  /* 0xffffd9e000007947 */ /* 0x000fea000383ffff */
.L_x_622:
        /* <DEDUP_REMOVED lines=12> */
.L_x_624:
[----:B------:R-:W-:Y:S01]  /*19ad0*/  IMAD.MOV.U32 R5, RZ, RZ, R74 ;  /* 0x000000ffff057224 */ /* 0x000fe200078e004a */
[----:B------:R-:W-:Y:S01]  /*19ae0*/  MOV R3, RZ ;  /* 0x000000ff00037202 */ /* 0x000fe20000000f00 */
[----:B------:R-:W-:Y:S01]  /*19af0*/  IMAD.MOV.U32 R0, RZ, RZ, 0x1f ;  /* 0x0000001fff007424 */ /* 0x000fe200078e00ff */
[----:B------:R-:W-:Y:S02]  /*19b00*/  MOV R2, 0x19b20 ;  /* 0x00019b2000027802 */ /* 0x000fe40000000f00 */
[----:B--2---:R-:W-:Y:S05]  /*19b10*/  CALL.REL.NOINC `($__internal_9_$__cuda_sm70_shflsync_idx_p) ;  /* 0x0000062000007944 */ /* 0x004fea0003c00000 */
[----:B------:R-:W-:Y:S01]  /*19b20*/  MOV R9, R0 ;  /* 0x0000000000097202 */ /* 0x000fe20000000f00 */
[----:B------:R-:W-:Y:S05]  /*19b30*/  BRA `(.L_x_675) ;  /* 0xffffdc8000007947 */ /* 0x000fea000383ffff */
.L_x_625:
[----:B------:R-:W-:Y:S01]  /*19b40*/  IMAD.MOV.U32 R5, RZ, RZ, R74 ;  /* 0x000000ffff057224 */ /* 0x000fe200078e004a */
[----:B------:R-:W-:Y:S01]  /*19b50*/  MOV R3, 0x1 ;  /* 0x0000000100037802 */ /* 0x000fe20000000f00 */
[----:B------:R-:W-:Y:S01]  /*19b60*/  IMAD.MOV.U32 R0, RZ, RZ, 0x1f ;  /* 0x0000001fff007424 */ /* 0x000fe200078e00ff */
[----:B------:R-:W-:Y:S02]  /*19b70*/  MOV R2, 0x19b90 ;  /* 0x00019b9000027802 */ /* 0x000fe40000000f00 */
[----:B-12---:R-:W-:Y:S05]  /*19b80*/  CALL.REL.NOINC `($__internal_9_$__cuda_sm70_shflsync_idx_p) ;  /* 0x000005b000007944 */ /* 0x006fea0003c00000 */
[----:B------:R-:W-:Y:S01]  /*19b90*/  MOV R8, R0 ;  /* 0x0000000000087202 */ /* 0x000fe20000000f00 */
[----:B------:R-:W-:Y:S05]  /*19ba0*/  BRA `(.L_x_676) ;  /* 0xffffdc3000007947 */ /* 0x000fea000383ffff */
.L_x_626:
[----:B------:R-:W-:Y:S02]  /*19bb0*/  MOV R2, 0x1 ;  /* 0x0000000100027802 */ /* 0x000fe40000000f00 */
[----:B------:R-:W-:-:S02]  /*19bc0*/  MOV R3, 0x19be0 ;  /* 0x00019be000037802 */ /* 0x000fc40000000f00 */
[----:B-1234-:R-:W-:Y:S05]  /*19bd0*/  CALL.REL.NOINC `($__internal_10_$__cuda_sm70_shflsync_up_p) ;  /* 0x000005b000007944 */ /* 0x01efea0003c00000 */
[----:B------:R-:W-:Y:S05]  /*19be0*/  BRA `(.L_x_677) ;  /* 0xffffdd2000007947 */ /* 0x000fea000383ffff */
.L_x_627:
[----:B------:R-:W-:Y:S02]  /*19bf0*/  MOV R2, 0x2 ;  /* 0x0000000200027802 */ /* 0x000fe40000000f00 */
[----:B------:R-:W-:-:S02]  /*19c00*/  MOV R3, 0x19c20 ;  /* 0x00019c2000037802 */ /* 0x000fc40000000f00 */
[----:B--2-4-:R-:W-:Y:S05]  /*19c10*/  CALL.REL.NOINC `($__internal_10_$__cuda_sm70_shflsync_up_p) ;  /* 0x0000057000007944 */ /* 0x014fea0003c00000 */
        /* <DEDUP_REMOVED lines=23> */
.L_x_631:
[----:B------:R-:W-:Y:S02]  /*19d90*/  MOV R2, 0x1 ;  /* 0x0000000100027802 */ /* 0x000fe40000000f00 */
[----:B------:R-:W-:Y:S02]  /*19da0*/  MOV R3, 0x19dc0 ;  /* 0x00019dc000037802 */ /* 0x000fe40000000f00 */
[----:B------:R-:W-:Y:S05]  /*19db0*/  CALL.REL.NOINC `($__internal_10_$__cuda_sm70_shflsync_up_p) ;  /* 0x000003d000007944 */ /* 0x000fea0003c00000 */
[----:B------:R-:W-:Y:S01]  /*19dc0*/  MOV R2, R4 ;  /* 0x0000000400027202 */ /* 0x000fe20000000f00 */
[----:B------:R-:W-:Y:S05]  /*19dd0*/  BRA `(.L_x_679) ;  /* 0xffffdd9000007947 */ /* 0x000fea000383ffff */
.L_x_632:
        /* <DEDUP_REMOVED lines=26> */
.L_x_634:
[----:B------:R-:W-:Y:S02]  /*19f80*/  SEL R0, RZ, 0x1, P0 ;  /* 0x00000001ff007807 */ /* 0x000fe40000000000 */
[----:B------:R-:W-:Y:S02]  /*19f90*/  MOV R2, 0x19fb0 ;  /* 0x00019fb000027802 */ /* 0x000fe40000000f00 */
[----:B-1----:R-:W-:Y:S05]  /*19fa0*/  CALL.REL.NOINC `($__internal_11_$__cuda_sm70_votesync_ballot) ;  /* 0x0000025000007944 */ /* 0x002fea0003c00000 */
[----:B------:R-:W-:Y:S01]  /*19fb0*/  MOV R10, R0 ;  /* 0x00000000000a7202 */ /* 0x000fe20000000f00 */
[----:B------:R-:W-:Y:S05]  /*19fc0*/  BRA `(.L_x_681) ;  /* 0xffffdd3000007947 */ /* 0x000fea000383ffff */
.L_x_635:
[----:B------:R-:W-:Y:S01]  /*19fd0*/  IMAD.MOV.U32 R5, RZ, RZ, R6 ;  /* 0x000000ffff057224 */ /* 0x000fe200078e0006 */
[----:B------:R-:W-:Y:S01]  /*19fe0*/  MOV R3, R8 ;  /* 0x0000000800037202 */ /* 0x000fe20000000f00 */
[----:B--2---:R-:W-:Y:S01]  /*19ff0*/  IMAD.MOV.U32 R0, RZ, RZ, 0x1f ;  /* 0x0000001fff007424 */ /* 0x004fe200078e00ff */
[----:B------:R-:W-:Y:S02]  /*1a000*/  MOV R2, 0x1a020 ;  /* 0x0001a02000027802 */ /* 0x000fe40000000f00 */
[----:B-1----:R-:W-:Y:S05]  /*1a010*/  CALL.REL.NOINC `($__internal_9_$__cuda_sm70_shflsync_idx_p) ;  /* 0x0000012000007944 */ /* 0x002fea0003c00000 */
[----:B------:R-:W-:Y:S01]  /*1a020*/  IMAD.MOV.U32 R11, RZ, RZ, R0 ;  /* 0x000000ffff0b7224 */ /* 0x000fe200078e0000 */
[----:B------:R-:W-:Y:S01]  /*1a030*/  MOV R3, R8 ;  /* 0x0000000800037202 */ /* 0x000fe20000000f00 */
[----:B------:R-:W-:Y:S01]  /*1a040*/  IMAD.MOV.U32 R5, RZ, RZ, R7 ;  /* 0x000000ffff057224 */ /* 0x000fe200078e0007 */
[----:B------:R-:W-:Y:S02]  /*1a050*/  MOV R0, 0x1f ;  /* 0x0000001f00007802 */ /* 0x000fe40000000f00 */
[----:B------:R-:W-:-:S02]  /*1a060*/  MOV R2, 0x1a080 ;  /* 0x0001a08000027802 */ /* 0x000fc40000000f00 */
[----:B------:R-:W-:Y:S05]  /*1a070*/  CALL.REL.NOINC `($__internal_9_$__cuda_sm70_shflsync_idx_p) ;  /* 0x000000c000007944 */ /* 0x000fea0003c00000 */
[----:B------:R-:W-:Y:S01]  /*1a080*/  MOV R7, R0 ;  /* 0x0000000000077202 */ /* 0x000fe20000000f00 */
[----:B------:R-:W-:Y:S05]  /*1a090*/  BRA `(.L_x_682) ;  /* 0xffffdcd000007947 */ /* 0x000fea000383ffff */
.L_x_638:
[----:B------:R-:W-:Y:S01]  /*1a0a0*/  IMAD.MOV.U32 R5, RZ, RZ, R4 ;  /* 0x000000ffff057224 */ /* 0x000fe200078e0004 */
[----:B--2---:R-:W-:-:S02]  /*1a0b0*/  MOV R0, 0x1f ;  /* 0x0000001f00007802 */ /* 0x004fc40000000f00 */
[----:B------:R-:W-:Y:S02]  /*1a0c0*/  MOV R2, 0x1a0e0 ;  /* 0x0001a0e000027802 */ /* 0x000fe40000000f00 */
[----:B-1-34-:R-:W-:Y:S05]  /*1a0d0*/  CALL.REL.NOINC `($__internal_9_$__cuda_sm70_shflsync_idx_p) ;  /* 0x0000006000007944 */ /* 0x01afea0003c00000 */
[----:B------:R-:W-:Y:S01]  /*1a0e0*/  MOV R13, R0 ;  /* 0x00000000000d7202 */ /* 0x000fe20000000f00 */
[----:B------:R-:W-:Y:S05]  /*1a0f0*/  BRA `(.L_x_637) ;  /* 0xffffdcd000007947 */ /* 0x000fea000383ffff */
        .weak           $__internal_8_$__cuda_sm70_shflsync_bfly_p
        .type           $__internal_8_$__cuda_sm70_shflsync_bfly_p,@function
        .size           $__internal_8_$__cuda_sm70_shflsync_bfly_p,($__internal_9_$__cuda_sm70_shflsync_idx_p - $__internal_8_$__cuda_sm70_shflsync_bfly_p)
$__internal_8_$__cuda_sm70_shflsync_bfly_p:
[----:B------:R-:W-:Y:S04]  /*1a100*/  WARPSYNC R8 ;  /* 0x0000000800007348 */ /* 0x000fe80003800000 */
[----:B------:R1:W2:Y:S02]  /*1a110*/  SHFL.BFLY PT, R0, R0, R3, R9 ;  /* 0x0c00000300007389 */ /* 0x0002a400000e0009 */
[----:B-1----:R-:W-:-:S04]  /*1a120*/  MOV R3, 0x0 ;  /* 0x0000000000037802 */ /* 0x002fc80000000f00 */
[----:B--2---:R-:W-:Y:S05]  /*1a130*/  RET.REL.NODEC R2 `(_ZN7cutlass13device_kernelIN5flash19enable_sm80_to_sm89INS1_16FlashAttnFwdSm80INS1_25CollectiveMainloopFwdSm80ILi4ELi1ELb0EN4cute5tupleIJNS5_1CILi128EEENS7_ILi48EEENS7_ILi96EEEEEELi96ENS_6half_tEfNS_4arch4Sm80ELb0ELb1ELb1ELb1ELb0ELb0ELb1ELb1EEENS1_21CollectiveEpilogueFwdINS6_IJS8_SA_S9_EEENS6_IJNS7_ILi1EEESI_SI_EEESC_SE_Li128ELb1ELb1ELb1ELb0EEENS1_36VarlenDynamicPersistentTileSchedulerILi128ELi48ELi128ELi128ELb1ELb1ELb0ELb1ELb0ELb1EEEEEEEEEvNT_6ParamsE) ;  /* 0xfffe5ec002007950 */ /* 0x004fea0003c3ffff */
        .weak           $__internal_9_$__cuda_sm70_shflsync_idx_p
        .type           $__internal_9_$__cuda_sm70_shflsync_idx_p,@function
        .size           $__internal_9_$__cuda_sm70_shflsync_idx_p,($__internal_10_$__cuda_sm70_shflsync_up_p - $__internal_9_$__cuda_sm70_shflsync_idx_p)
$__internal_9_$__cuda_sm70_shflsync_idx_p:
[----:B------:R-:W-:-:S04]  /*1a140*/  MOV R15, 0xffffffff ;  /* 0xffffffff000f7802 */ /* 0x000fc80000000f00 */
[----:B------:R-:W-:Y:S04]  /*1a150*/  WARPSYNC R15 ;  /* 0x0000000f00007348 */ /* 0x000fe80003800000 */
[----:B------:R1:W2:Y:S02]  /*1a160*/  SHFL.IDX PT, R0, R5, R3, R0 ;  /* 0x0000000305007389 */ /* 0x0002a400000e0000 */
[----:B-1----:R-:W-:-:S04]  /*1a170*/  MOV R3, 0x0 ;  /* 0x0000000000037802 */ /* 0x002fc80000000f00 */
[----:B--2---:R-:W-:Y:S05]  /*1a180*/  RET.REL.NODEC R2 `(_ZN7cutlass13device_kernelIN5flash19enable_sm80_to_sm89INS1_16FlashAttnFwdSm80INS1_25CollectiveMainloopFwdSm80ILi4ELi1ELb0EN4cute5tupleIJNS5_1CILi128EEENS7_ILi48EEENS7_ILi96EEEEEELi96ENS_6half_tEfNS_4arch4Sm80ELb0ELb1ELb1ELb1ELb0ELb0ELb1ELb1EEENS1_21CollectiveEpilogueFwdINS6_IJS8_SA_S9_EEENS6_IJNS7_ILi1EEESI_SI_EEESC_SE_Li128ELb1ELb1ELb1ELb0EEENS1_36VarlenDynamicPersistentTileSchedulerILi128ELi48ELi128ELi128ELb1ELb1ELb0ELb1ELb0ELb1EEEEEEEEEvNT_6ParamsE) ;  /* 0xfffe5e7002007950 */ /* 0x004fea0003c3ffff */
        .weak           $__internal_10_$__cuda_sm70_shflsync_up_p
        .type           $__internal_10_$__cuda_sm70_shflsync_up_p,@function
        .size           $__internal_10_$__cuda_sm70_shflsync_up_p,($__internal_11_$__cuda_sm70_votesync_ballot - $__internal_10_$__cuda_sm70_shflsync_up_p)
$__internal_10_$__cuda_sm70_shflsync_up_p:
[----:B------:R-:W-:Y:S02]  /*1a190*/  IMAD.MOV.U32 R4, RZ, RZ, RZ ;  /* 0x000000ffff047224 */ /* 0x000fe400078e00ff */
[----:B------:R-:W-:-:S04]  /*1a1a0*/  IMAD.MOV.U32 R10, RZ, RZ, -0x1 ;  /* 0xffffffffff0a7424 */ /* 0x000fc800078e00ff */
[----:B------:R-:W-:Y:S04]  /*1a1b0*/  WARPSYNC R10 ;  /* 0x0000000a00007348 */ /* 0x000fe80003800000 */
[----:B------:R1:W2:Y:S02]  /*1a1c0*/  SHFL.UP PT, R4, R0, R2, R4 ;  /* 0x0400000200047389 */ /* 0x0002a400000e0004 */
[----:B-1----:R-:W-:Y:S02]  /*1a1d0*/  MOV R2, R3 ;  /* 0x0000000300027202 */ /* 0x002fe40000000f00 */
[----:B------:R-:W-:-:S04]  /*1a1e0*/  MOV R3, 0x0 ;  /* 0x0000000000037802 */ /* 0x000fc80000000f00 */
[----:B--2---:R-:W-:Y:S05]  /*1a1f0*/  RET.REL.NODEC R2 `(_ZN7cutlass13device_kernelIN5flash19enable_sm80_to_sm89INS1_16FlashAttnFwdSm80INS1_25CollectiveMainloopFwdSm80ILi4ELi1ELb0EN4cute5tupleIJNS5_1CILi128EEENS7_ILi48EEENS7_ILi96EEEEEELi96ENS_6half_tEfNS_4arch4Sm80ELb0ELb1ELb1ELb1ELb0ELb0ELb1ELb1EEENS1_21CollectiveEpilogueFwdINS6_IJS8_SA_S9_EEENS6_IJNS7_ILi1EEESI_SI_EEESC_SE_Li128ELb1ELb1ELb1ELb0EEENS1_36VarlenDynamicPersistentTileSchedulerILi128ELi48ELi128ELi128ELb1ELb1ELb0ELb1ELb0ELb1EEEEEEEEEvNT_6ParamsE) ;  /* 0xfffe5e0002007950 */ /* 0x004fea0003c3ffff */
        .weak           $__internal_11_$__cuda_sm70_votesync_ballot
        .type           $__internal_11_$__cuda_sm70_votesync_ballot,@function
        .size           $__internal_11_$__cuda_sm70_votesync_ballot,(.L_x_2860 - $__internal_11_$__cuda_sm70_votesync_ballot)
$__internal_11_$__cuda_sm70_votesync_ballot:
[----:B------:R-:W-:Y:S01]  /*1a200*/  ISETP.NE.U32.AND P0, PT, R0, 0x1, PT ;  /* 0x000000010000780c */ /* 0x000fe20003f05070 */
[----:B------:R-:W-:-:S04]  /*1a210*/  IMAD.MOV.U32 R3, RZ, RZ, -0x1 ;  /* 0xffffffffff037424 */ /* 0x000fc800078e00ff */
[----:B------:R-:W-:Y:S08]  /*1a220*/  WARPSYNC R3 ;  /* 0x0000000300007348 */ /* 0x000ff00003800000 */
[----:B------:R-:W-:-:S04]  /*1a230*/  VOTE.ANY R0, PT, !P0 ;  /* 0x0000000000007806 */ /* 0x000fc800040e0100 */
[----:B------:R-:W-:Y:S01]  /*1a240*/  LOP3.LUT R0, R0, R3, RZ, 0xc0, !PT ;  /* 0x0000000300007212 */ /* 0x000fe200078ec0ff */
[----:B------:R-:W-:-:S04]  /*1a250*/  IMAD.MOV.U32 R3, RZ, RZ, 0x0 ;  /* 0x00000000ff037424 */ /* 0x000fc800078e00ff */
[----:B------:R-:W-:Y:S05]  /*1a260*/  RET.REL.NODEC R2 `(_ZN7cutlass13device_kernelIN5flash19enable_sm80_to_sm89INS1_16FlashAttnFwdSm80INS1_25CollectiveMainloopFwdSm80ILi4ELi1ELb0EN4cute5tupleIJNS5_1CILi128EEENS7_ILi48EEENS7_ILi96EEEEEELi96ENS_6half_tEfNS_4arch4Sm80ELb0ELb1ELb1ELb1ELb0ELb0ELb1ELb1EEENS1_21CollectiveEpilogueFwdINS6_IJS8_SA_S9_EEENS6_IJNS7_ILi1EEESI_SI_EEESC_SE_Li128ELb1ELb1ELb1ELb0EEENS1_36VarlenDynamicPersistentTileSchedulerILi128ELi48ELi128ELi128ELb1ELb1ELb0ELb1ELb0ELb1EEEEEEEEEvNT_6ParamsE) ;  /* 0xfffe5d9002007950 */ /* 0x000fea0003c3ffff */
.L_x_683:
        /* <DEDUP_REMOVED lines=9> */
.L_x_2860:


//--------------------- .text._ZN7cutlass13device_kernelIN5flash19enable_sm80_to_sm89INS1_16FlashAttnFwdSm80INS1_25CollectiveMainloopFwdSm80ILi4ELi1ELb0EN4cute5tupleIJNS5_1CILi128EEENS7_ILi48EEENS7_ILi96EEEEEELi96ENS_6half_tEfNS_4arch4Sm80ELb0ELb1ELb1ELb1ELb0ELb1ELb1ELb1EEENS1_21CollectiveEpilogueFwdINS6_IJS8_SA_S9_EEENS6_IJNS7_ILi1EEESI_SI_EEESC_SE_Li128ELb1ELb1ELb1ELb0EEENS1_36VarlenDynamicPersistentTileSchedulerILi128ELi48ELi128ELi128ELb1ELb1ELb0ELb1ELb0ELb1EEEEEEEEEvNT_6ParamsE --------------------------
	.section	.text._ZN7cutlass13device_kernelIN5flash19enable_sm80_to_sm89INS1_16FlashAttnFwdSm80INS1_25CollectiveMainloopFwdSm80ILi4ELi1ELb0EN4cute5tupleIJNS5_1CILi128EEENS7_ILi48EEENS7_ILi96EEEEEELi96ENS_6half_tEfNS_4arch4Sm80ELb0ELb1ELb1ELb1ELb0ELb1ELb1ELb1EEENS1_21CollectiveEpilogueFwdINS6_IJS8_SA_S9_EEENS6_IJNS7_ILi1EEESI_SI_EEESC_SE_Li128ELb1ELb1ELb1ELb0EEENS1_36VarlenDynamicPersistentTileSchedulerILi128ELi48ELi128ELi128ELb1ELb1ELb0ELb1ELb0ELb1EEEEEEEEEvNT_6ParamsE,"ax",@progbits
	.sectioninfo	@"SHI_REGISTERS=255"
	.align	128
.text._ZN7cutlass13device_kernelIN5flash19enable_sm80_to_sm89INS1_16FlashAttnFwdSm80INS1_25CollectiveMainloopFwdSm80ILi4ELi1ELb0EN4cute5tupleIJNS5_1CILi128EEENS7_ILi48EEENS7_ILi96EEEEEELi96ENS_6half_tEfNS_4arch4Sm80ELb0ELb1ELb1ELb1ELb0ELb1ELb1ELb1EEENS1_21CollectiveEpilogueFwdINS6_IJS8_SA_S9_EEENS6_IJNS7_ILi1EEESI_SI_EEESC_SE_Li128ELb1ELb1ELb1ELb0EEENS1_36VarlenDynamicPersistentTileSchedulerILi128ELi48ELi128ELi128ELb1ELb1ELb0ELb1ELb0ELb1EEEEEEEEEvNT_6ParamsE:
        .type           _ZN7cutlass13device_kernelIN5flash19enable_sm80_to_sm89INS1_16FlashAttnFwdSm80INS1_25CollectiveMainloopFwdSm80ILi4ELi1ELb0EN4cute5tupleIJNS5_1CILi128EEENS7_ILi48EEENS7_ILi96EEEEEELi96ENS_6half_tEfNS_4arch4Sm80ELb0ELb1ELb1ELb1ELb0ELb1ELb1ELb1EEENS1_21CollectiveEpilogueFwdINS6_IJS8_SA_S9_EEENS6_IJNS7_ILi1EEESI_SI_EEESC_SE_Li128ELb1ELb1ELb1ELb0EEENS1_36VarlenDynamicPersistentTileSchedulerILi128ELi48ELi128ELi128ELb1ELb1ELb0ELb1ELb0ELb1EEEEEEEEEvNT_6ParamsE,@function
        .size           _ZN7cutlass13device_kernelIN5flash19enable_sm80_to_sm89INS1_16FlashAttnFwdSm80INS1_25CollectiveMainloopFwdSm80ILi4ELi1ELb0EN4cute5tupleIJNS5_1CILi128EEENS7_ILi48EEENS7_ILi96EEEEEELi96ENS_6half_tEfNS_4arch4Sm80ELb0ELb1ELb1ELb1ELb0ELb1ELb1ELb1EEENS1_21CollectiveEpilogueFwdINS6_IJS8_SA_S9_EEENS6_IJNS7_ILi1EEESI_SI_EEESC_SE_Li128ELb1ELb1ELb1ELb0EEENS1_36VarlenDynamicPersistentTileSchedulerILi128ELi48ELi128ELi128ELb1ELb1ELb0ELb1ELb0ELb1EEEEEEEEEvNT_6ParamsE,(.L_x_2865 - _ZN7cutlass13device_kernelIN5flash19enable_sm80_to_sm89INS1_16FlashAttnFwdSm80INS1_25CollectiveMainloopFwdSm80ILi4ELi1ELb0EN4cute5tupleIJNS5_1CILi128EEENS7_ILi48EEENS7_ILi96EEEEEELi96ENS_6half_tEfNS_4arch4Sm80ELb0ELb1ELb1ELb1ELb0ELb1ELb1ELb1EEENS1_21CollectiveEpilogueFwdINS6_IJS8_SA_S9_EEENS6_IJNS7_ILi1EEESI_SI_EEESC_SE_Li128ELb1ELb1ELb1ELb0EEENS1_36VarlenDynamicPersistentTileSchedulerILi128ELi48ELi128ELi128ELb1ELb1ELb0ELb1ELb0ELb1EEEEEEEEEvNT_6ParamsE)
        .other          _ZN7cutlass13device_kernelIN5flash19enable_sm80_to_sm89INS1_16FlashAttnFwdSm80INS1_25CollectiveMainloopFwdSm80ILi4ELi1ELb0EN4cute5tupleIJNS5_1CILi128EEENS7_ILi48EEENS7_ILi96EEEEEELi96ENS_6half_tEfNS_4arch4Sm80ELb0ELb1ELb1ELb1ELb0ELb1ELb1ELb1EEENS1_21CollectiveEpilogueFwdINS6_IJS8_SA_S9_EEENS6_IJNS7_ILi1EEESI_SI_EEESC_SE_Li128ELb1ELb1ELb1ELb0EEENS1_36VarlenDynamicPersistentTileSchedulerILi128ELi48ELi128ELi128ELb1ELb1ELb0ELb1ELb0ELb1EEEEEEEEEvNT_6ParamsE,@"STO_CUDA_ENTRY STV_DEFAULT"
_ZN7cutlass13device_kernelIN5flash19enable_sm80_to_sm89INS1_16FlashAttnFwdSm80INS1_25CollectiveMainloopFwdSm80ILi4ELi1ELb0EN4cute5tupleIJNS5_1CILi128EEENS7_ILi48EEENS7_ILi96EEEEEELi96ENS_6half_tEfNS_4arch4Sm80ELb0ELb1ELb1ELb1ELb0ELb1ELb1ELb1EEENS1_21CollectiveEpilogueFwdINS6_IJS8_SA_S9_EEENS6_IJNS7_ILi1EEESI_SI_EEESC_SE_Li128ELb1ELb1ELb1ELb0EEENS1_36VarlenDynamicPersistentTileSchedulerILi128ELi48ELi128ELi128ELb1ELb1ELb0ELb1ELb0ELb1EEEEEEEEEvNT_6ParamsE:
        /* <DEDUP_REMOVED lines=54> */
.L_x_689:
        /* <DEDUP_REMOVED lines=16> */
.L_x_951:
        /* <DEDUP_REMOVED lines=16> */
.L_x_952:
[----:B--2---:R-:W-:-:S05]  /*0560*/  IMAD R0, R0, c[0x0][0x538], RZ ;  /* 0x00014e0000007a24 */ /* 0x004fca00078e02ff */
[----:B------:R-:W-:-:S04]  /*0570*/  IADD3 R7, R0, R7, RZ ;  /* 0x0000000700077210 */ /* 0x000fc80007ffe0ff */
[----:B------:R-:W-:-:S13]  /*0580*/  ISETP.GT.AND P0, PT, R7, UR4, PT ;  /* 0x0000000407007c0c */ /* 0x000fda000bf04270 */
[----:B-1----:R-:W-:Y:S05]  /*0590*/  @!P0 BRA `(.L_x_689) ;  /* 0xfffffdc000008947 */ /* 0x002fea000383ffff */
.L_x_685:
[----:B------:R-:W-:-:S05]  /*05a0*/  IADD3 R11, -R0, R7, RZ ;  /* 0x00000007000b7210 */ /* 0x000fca0007ffe1ff */
[----:B------:R-:W-:-:S05]  /*05b0*/  IMAD R0, R4, c[0x0][0x538], R11 ;  /* 0x00014e0004007a24 */ /* 0x000fca00078e020b */
[----:B------:R-:W-:Y:S01]  /*05c0*/  ISETP.GT.AND P0, PT, R0, UR4, PT ;  /* 0x0000000400007c0c */ /* 0x000fe2000bf04270 */
[----:B------:R-:W-:-:S12]  /*05d0*/  BRA.DIV ~URZ, `(.L_x_690) ;  /* 0x000245527f007947 */ /* 0x000fd8000b800000 */
[----:B------:R-:W-:-:S04]  /*05e0*/  VOTE.ANY R10, PT, !P0 ;  /* 0x00000000000a7806 */ /* 0x000fc800040e0100 */
.L_x_953:
[----:B------:R-:W1:Y:S02]  /*05f0*/  POPC R7, R10 ;  /* 0x0000000a00077309 */ /* 0x000e640000000000 */
[----:B-1----:R-:W-:-:S05]  /*0600*/  IADD3 R0, R7, R6, RZ ;  /* 0x0000000607007210 */ /* 0x002fca0007ffe0ff */
[----:B------:R1:W-:Y:S01]  /*0610*/  STL [R1+0x34], R0 ;  /* 0x0000340001007387 */ /* 0x0003e20000100800 */
[----:B------:R-:W-:Y:S05]  /*0620*/  BRA.DIV ~URZ, `(.L_x_691) ;  /* 0x000245527f007947 */ /* 0x000fea000b800000 */
[----:B------:R2:W3:Y:S01]  /*0630*/  SHFL.IDX PT, R12, R9, R7, 0x1f ;  /* 0x00001f07090c7589 */ /* 0x0004e200000e0000 */
[----:B------:R-:W-:-:S03]  /*0640*/  MOV R6, RZ ;  /* 0x000000ff00067202 */ /* 0x000fc60000000f00 */
[----:B------:R2:W4:Y:S04]  /*0650*/  SHFL.IDX PT, R9, R8, R7, 0x1f ;  /* 0x00001f0708097589 */ /* 0x00052800000e0000 */
.L_x_954:
[----:B------:R-:W-:Y:S01]  /*0660*/  ISETP.NE.AND P0, PT, R10, RZ, PT ;  /* 0x000000ff0a00720c */ /* 0x000fe20003f05270 */
[----:B------:R-:W-:-:S12]  /*0670*/  BSSY B0, `(.L_x_692) ;  /* 0x0000005000007945 */ /* 0x000fd80003800000 */
[----:B------:R-:W-:Y:S05]  /*0680*/  @!P0 BRA `(.L_x_693) ;  /* 0x0000003000008947 */ /* 0x000fea0003800000 */
[----:B------:R-:W-:Y:S01]  /*0690*/  IADD3 R3, R7, -0x1, RZ ;  /* 0xffffffff07037810 */ /* 0x000fe20007ffe0ff */
[----:B------:R-:W-:Y:S05]  /*06a0*/  BRA.DIV ~URZ, `(.L_x_694) ;  /* 0x000245b27f007947 */ /* 0x000fea000b800000 */
[----:B------:R1:W2:Y:S02]  /*06b0*/  SHFL.IDX PT, R6, R4, R3, 0x1f ;  /* 0x00001f0304067589 */ /* 0x0002a400000e0000 */
.L_x_693:
[----:B------:R-:W-:Y:S05]  /*06c0*/  BSYNC B0 ;  /* 0x0000000000007941 */ /* 0x000fea0003800000 */
.L_x_692:
        /* <DEDUP_REMOVED lines=69> */
.L_x_696:
        /* <DEDUP_REMOVED lines=46> */
[----:B------:R-:W-:-:S03]  /*0e00*/  IMAD.MOV.U32 R2, RZ, RZ, R0 ;  /* 0x000000ffff027224 */ /* 0x000fc600078e0000 */
[----:B------:R-:W-:Y:S01]  /*0e10*/  IABS R0, R8 ;  /* 0x0000000800007213 */ /* 0x000fe20000000000 */
[----:B------:R-:W-:Y:S02]  /*0e20*/  IMAD R7, R2, R5, RZ ;  /* 0x0000000502077224 */ /* 0x000fe400078e02ff */
[----:B------:R-:W-:Y:S02]  /*0e30*/  IMAD.MOV.U32 R2, RZ, RZ, RZ ;  /* 0x000000ffff027224 */ /* 0x000fe400078e00ff */
        /* <DEDUP_REMOVED lines=20> */
.L_x_697:
[----:B------:R-:W-:Y:S05]  /*0f80*/  BSYNC B0 ;  /* 0x0000000000007941 */ /* 0x000fea0003800000 */
.L_x_695:
[----:B------:R-:W-:-:S04]  /*0f90*/  LOP3.LUT R0, RZ, R0, RZ, 0x33, !PT ;  /* 0x00000000ff007212 */ /* 0x000fc800078e33ff */
[----:B------:R-:W-:-:S05]  /*0fa0*/  IADD3 R0, R0, R12, RZ ;  /* 0x0000000c00007210 */ /* 0x000fca0007ffe0ff */
[----:B------:R2:W-:Y:S01]  /*0fb0*/  STL [R1+0x2c], R0 ;  /* 0x00002c0001007387 */ /* 0x0005e20000100800 */
[----:B------:R-:W-:Y:S05]  /*0fc0*/  BRA `(.L_x_698) ;  /* 0x0000006000007947 */ /* 0x000fea0003800000 */
.L_x_686:
[----:B------:R-:W-:Y:S01]  /*0fd0*/  MOV R0, UR4 ;  /* 0x0000000400007c02 */ /* 0x000fe20008000f00 */
[----:B------:R-:W-:Y:S04]  /*0fe0*/  STL [R1+0x2c], RZ ;  /* 0x00002cff01007387 */ /* 0x000fe80000100800 */
[----:B------:R-:W-:Y:S04]  /*0ff0*/  STL [R1+0x30], RZ ;  /* 0x000030ff01007387 */ /* 0x000fe80000100800 */
[----:B------:R1:W-:Y:S02]  /*1000*/  STL [R1+0x28], R0 ;  /* 0x0000280001007387 */ /* 0x0003e40000100800 */
[----:B-1----:R-:W-:-:S05]  /*1010*/  MOV R0, c[0x0][0x53c] ;  /* 0x00014f0000007a02 */ /* 0x002fca0000000f00 */
[----:B------:R1:W-:Y:S02]  /*1020*/  STL [R1+0x34], R0 ;  /* 0x0000340001007387 */ /* 0x0003e40000100800 */
.L_x_698:
        /* <DEDUP_REMOVED lines=8> */
.L_x_684:
[----:B-12---:R-:W2:Y:S02]  /*10b0*/  LDL R0, [R1+0x34] ;  /* 0x0000340001007983 */ /* 0x006ea40000100800 */
[----:B--2---:R-:W-:-:S13]  /*10c0*/  ISETP.GE.AND P0, PT, R0, c[0x0][0x53c], PT ;  /* 0x00014f0000007a0c */ /* 0x004fda0003f06270 */
[----:B------:R-:W-:Y:S05]  /*10d0*/  @P0 EXIT ;  /* 0x000000000000094d */ /* 0x000fea0003800000 */
[----:B------:R-:W1:Y:S02]  /*10e0*/  S2R R24, SR_TID.X ;  /* 0x0000000000187919 */ /* 0x000e640000002100 */
[----:B-1-3--:R-:W-:Y:S02]  /*10f0*/  SHF.R.S32.HI R7, RZ, 0x1f, R24 ;  /* 0x0000001fff077819 */ /* 0x00afe40000011418 */
[-C--:B------:R-:W-:Y:S02]  /*1100*/  LEA.HI R15, R24, R24.reuse, RZ, 0x1 ;  /* 0x00000018180f7211 */ /* 0x080fe400078f08ff */
[CC--:B------:R-:W-:Y:S02]  /*1110*/  LEA.HI R16, R7.reuse, R24.reuse, RZ, 0x3 ;  /* 0x0000001807107211 */ /* 0x0c0fe400078f18ff */
[----:B------:R-:W-:Y:S02]  /*1120*/  LEA.HI R10, R7, R24, RZ, 0x2 ;  /* 0x00000018070a7211 */ /* 0x000fe400078f10ff */
[----:B------:R-:W-:-:S02]  /*1130*/  LOP3.LUT R0, R16, 0xfffffff8, RZ, 0xc0, !PT ;  /* 0xfffffff810007812 */ /* 0x000fc400078ec0ff */
[CC--:B------:R-:W-:Y:S02]  /*1140*/  LEA.HI R12, R7.reuse, R24.reuse, RZ, 0x5 ;  /* 0x00000018070c7211 */ /* 0x0c0fe400078f28ff */
[----:B------:R-:W-:Y:S01]  /*1150*/  SHF.R.S32.HI R2, RZ, 0x3, R16 ;  /* 0x00000003ff027819 */ /* 0x000fe20000011410 */
[----:B------:R-:W-:Y:S01]  /*1160*/  IMAD.IADD R3, R24, 0x1, -R0 ;  /* 0x0000000118037824 */ /* 0x000fe200078e0a00 */
[----:B------:R-:W-:Y:S02]  /*1170*/  LEA.HI R7, R7, R24, RZ, 0x4 ;  /* 0x0000001807077211 */ /* 0x000fe400078f20ff */
[----:B------:R-:W-:Y:S01]  /*1180*/  SHF.R.S32.HI R14, RZ, 0x1, R15 ;  /* 0x00000001ff0e7819 */ /* 0x000fe2000001140f */
[----:B------:R-:W-:Y:S01]  /*1190*/  IMAD.SHL.U32 R0, R2, 0x40, RZ ;  /* 0x0000004002007824 */ /* 0x000fe200078e00ff */
[----:B------:R-:W-:Y:S02]  /*11a0*/  LOP3.LUT R4, R10, 0xfffffffc, RZ, 0xc0, !PT ;  /* 0xfffffffc0a047812 */ /* 0x000fe400078ec0ff */
[----:B------:R-:W-:-:S02]  /*11b0*/  SHF.R.S32.HI R8, RZ, 0x4, R7 ;  /* 0x00000004ff087819 */ /* 0x000fc40000011407 */
[----:B------:R-:W-:Y:S01]  /*11c0*/  LEA.HI R5, R15, R14, RZ, 0x1 ;  /* 0x0000000e0f057211 */ /* 0x000fe200078f08ff */
[----:B------:R-:W-:Y:S01]  /*11d0*/  IMAD.IADD R25, R24, 0x1, -R4 ;  /* 0x0000000118197824 */ /* 0x000fe200078e0a04 */
[----:B------:R-:W-:Y:S02]  /*11e0*/  LEA.HI R6, R7, R8, RZ, 0x1 ;  /* 0x0000000807067211 */ /* 0x000fe400078f08ff */
[----:B------:R-:W-:Y:S01]  /*11f0*/  LOP3.LUT R2, R5, 0x7fffffe, RZ, 0xc0, !PT ;  /* 0x07fffffe05027812 */ /* 0x000fe200078ec0ff */
[----:B------:R-:W-:Y:S01]  /*1200*/  IMAD.SHL.U32 R30, R25, 0x8, RZ ;  /* 0x00000008191e7824 */ /* 0x000fe200078e00ff */
[----:B------:R-:W-:Y:S02]  /*1210*/  LOP3.LUT R0, R0, 0xc0, RZ, 0xc0, !PT ;  /* 0x000000c000007812 */ /* 0x000fe400078ec0ff */
[----:B------:R-:W-:Y:S01]  /*1220*/  LOP3.LUT R6, R6, 0xfffffffe, RZ, 0xc0, !PT ;  /* 0xfffffffe06067812 */ /* 0x000fe200078ec0ff */
[----:B------:R-:W-:Y:S01]  /*1230*/  IMAD.IADD R2, R14, 0x1, -R2 ;  /* 0x000000010e027824 */ /* 0x000fe200078e0a02 */
[----:B------:R-:W-:-:S02]  /*1240*/  LEA.HI R11, R3, R3, RZ, 0x1 ;  /* 0x00000003030b7211 */ /* 0x000fc400078f08ff */
[----:B------:R-:W-:Y:S01]  /*1250*/  SHF.R.U32.HI R5, RZ, 0x3, R0 ;  /* 0x00000003ff057819 */ /* 0x000fe20000011600 */
[----:B------:R-:W-:Y:S01]  /*1260*/  IMAD.IADD R17, R8, 0x1, -R6 ;  /* 0x0000000108117824 */ /* 0x000fe200078e0a06 */
[----:B------:R-:W-:Y:S01]  /*1270*/  LOP3.LUT R0, R0, 0x18, R30, 0xf8, !PT ;  /* 0x0000001800007812 */ /* 0x000fe200078ef81e */
[----:B------:R-:W-:Y:S01]  /*1280*/  IMAD R20, R8, 0x8, R2 ;  /* 0x0000000808147824 */ /* 0x000fe200078e0202 */
[----:B------:R-:W-:Y:S02]  /*1290*/  LOP3.LUT R4, R11, 0x3fffffe, RZ, 0xc0, !PT ;  /* 0x03fffffe0b047812 */ /* 0x000fe400078ec0ff */
[----:B------:R-:W-:Y:S01]  /*12a0*/  LOP3.LUT R8, R0, R5, RZ, 0x3c, !PT ;  /* 0x0000000500087212 */ /* 0x000fe200078e3cff */
[----:B------:R-:W-:Y:S01]  /*12b0*/  IMAD.SHL.U32 R20, R20, 0x20, RZ ;  /* 0x0000002014147824 */ /* 0x000fe200078e00ff */
[----:B------:R-:W-:Y:S01]  /*12c0*/  SHF.R.S32.HI R23, RZ, 0x2, R10 ;  /* 0x00000002ff177819 */ /* 0x000fe2000001140a */
[----:B------:R-:W-:Y:S01]  /*12d0*/  IMAD.IADD R19, R3, 0x1, -R4 ;  /* 0x0000000103137824 */ /* 0x000fe200078e0a04 */
[----:B------:R-:W-:-:S02]  /*12e0*/  SHF.R.S32.HI R9, RZ, 0x5, R12 ;  /* 0x00000005ff097819 */ /* 0x000fc4000001140c */
[----:B------:R-:W-:Y:S02]  /*12f0*/  SHF.R.S32.HI R0, RZ, 0x1f, R12 ;  /* 0x0000001fff007819 */ /* 0x000fe4000001140c */
[----:B------:R-:W-:Y:S02]  /*1300*/  LOP3.LUT R2, R7, 0xfffffff0, RZ, 0xc0, !PT ;  /* 0xfffffff007027812 */ /* 0x000fe400078ec0ff */
[----:B------:R-:W-:Y:S02]  /*1310*/  LEA.HI R5, R10, R23, RZ, 0x1 ;  /* 0x000000170a057211 */ /* 0x000fe400078f08ff */
[----:B------:R-:W-:Y:S01]  /*1320*/  LEA.HI R4, R0, R9, RZ, 0x2 ;  /* 0x0000000900047211 */ /* 0x000fe200078f10ff */
[----:B------:R-:W-:Y:S01]  /*1330*/  IMAD.IADD R0, R24, 0x1, -R2 ;  /* 0x0000000118007824 */ /* 0x000fe200078e0a02 */
[----:B------:R-:W-:Y:S02]  /*1340*/  LOP3.LUT R2, R5, 0x7fffffe, RZ, 0xc0, !PT ;  /* 0x07fffffe05027812 */ /* 0x000fe400078ec0ff */
[----:B------:R-:W-:-:S02]  /*1350*/  LOP3.LUT R3, R12, 0xffffffe0, RZ, 0xc0, !PT ;  /* 0xffffffe00c037812 */ /* 0x000fc400078ec0ff */
[-C--:B------:R-:W-:Y:S01]  /*1360*/  LEA.HI R7, R0, R0.reuse, RZ, 0x1 ;  /* 0x0000000000077211 */ /* 0x080fe200078f08ff */
[----:B------:R-:W-:Y:S01]  /*1370*/  IMAD.IADD R2, R23, 0x1, -R2 ;  /* 0x0000000117027824 */ /* 0x000fe200078e0a02 */
[----:B------:R-:W-:Y:S01]  /*1380*/  SHF.R.S32.HI R13, RZ, 0x1f, R0 ;  /* 0x0000001fff0d7819 */ /* 0x000fe20000011400 */
[----:B------:R-:W-:Y:S01]  /*1390*/  IMAD.IADD R28, R24, 0x1, -R3 ;  /* 0x00000001181c7824 */ /* 0x000fe200078e0a03 */
[----:B------:R-:W-:Y:S01]  /*13a0*/  LOP3.LUT R6, R7, 0x7fffffe, RZ, 0xc0, !PT ;  /* 0x07fffffe07067812 */ /* 0x000fe200078ec0ff */
[----:B------:R-:W-:Y:S01]  /*13b0*/  IMAD R2, R9, 0x8, R2 ;  /* 0x0000000809027824 */ /* 0x000fe200078e0202 */
[----:B------:R-:W-:Y:S02]  /*13c0*/  LEA.HI R13, R13, R0, RZ, 0x3 ;  /* 0x000000000d0d7211 */ /* 0x000fe400078f18ff */
[----:B------:R-:W-:Y:S01]  /*13d0*/  LOP3.LUT R3, R4, 0xffffffc, RZ, 0xc0, !PT ;  /* 0x0ffffffc04037812 */ /* 0x000fe200078ec0ff */
[----:B------:R-:W-:Y:S01]  /*13e0*/  IMAD.IADD R12, R0, 0x1, -R6 ;  /* 0x00000001000c7824 */ /* 0x000fe200078e0a06 */
[----:B------:R-:W-:Y:S01]  /*13f0*/  LEA.HI R4, R25, R25, RZ, 0x1 ;  /* 0x0000001919047211 */ /* 0x000fe200078f08ff */
[----:B------:R-:W-:Y:S01]  /*1400*/  IMAD.U32 R0, R2, 0x20, R8 ;  /* 0x0000002002007824 */ /* 0x000fe200078e0008 */
[----:B------:R-:W-:-:S02]  /*1410*/  SHF.R.S32.HI R5, RZ, 0x1f, R28 ;  /* 0x0000001fff057819 */ /* 0x000fc4000001141c */
[----:B------:R-:W-:Y:S02]  /*1420*/  LOP3.LUT R2, R4, 0x1ffffffe, RZ, 0xc0, !PT ;  /* 0x1ffffffe04027812 */ /* 0x000fe400078ec0ff */
[----:B------:R1:W-:Y:S01]  /*1430*/  STL [R1+0x1c], R0 ;  /* 0x00001c0001007387 */ /* 0x0003e20000100800 */
[----:B------:R-:W-:Y:S01]  /*1440*/  LEA.HI R18, R5, R28, RZ, 0x2 ;  /* 0x0000001c05127211 */ /* 0x000fe200078f10ff */
[----:B------:R-:W-:Y:S01]  /*1450*/  IMAD.IADD R5, R9, 0x1, -R3 ;  /* 0x0000000109057824 */ /* 0x000fe200078e0a03 */
[----:B------:R-:W-:Y:S01]  /*1460*/  IADD3 R22, R14, 0x40, RZ ;  /* 0x000000400e167810 */ /* 0x000fe20007ffe0ff */
[----:B------:R-:W-:Y:S01]  /*1470*/  IMAD.IADD R2, R25, 0x1, -R2 ;  /* 0x0000000119027824 */ /* 0x000fe200078e0a02 */
[----:B------:R-:W-:Y:S02]  /*1480*/  SHF.R.S32.HI R3, RZ, 0x2, R18 ;  /* 0x00000002ff037819 */ /* 0x000fe40000011412 */
[----:B------:R-:W-:Y:S02]  /*1490*/  SHF.R.S32.HI R10, RZ, 0x1f, R10 ;  /* 0x0000001fff0a7819 */ /* 0x000fe4000001140a */
[----:B------:R-:W-:Y:S01]  /*14a0*/  LEA.HI R14, R22, R22, RZ, 0x1 ;  /* 0x00000016160e7211 */ /* 0x000fe200078f08ff */
[----:B------:R-:W-:Y:S01]  /*14b0*/  IMAD R26, R5, 0x10, R3 ;  /* 0x00000010051a7824 */ /* 0x000fe200078e0203 */
[----:B------:R-:W-:-:S02]  /*14c0*/  LEA.HI R3, R10, R23, RZ, 0x3 ;  /* 0x000000170a037211 */ /* 0x000fc400078f18ff */
[----:B------:R-:W-:Y:S02]  /*14d0*/  SHF.R.S32.HI R5, RZ, 0x1, R7 ;  /* 0x00000001ff057819 */ /* 0x000fe40000011407 */
[----:B------:R-:W-:Y:S01]  /*14e0*/  LOP3.LUT R3, R3, 0xfffffff8, RZ, 0xc0, !PT ;  /* 0xfffffff803037812 */ /* 0x000fe200078ec0ff */
[----:B------:R-:W-:Y:S01]  /*14f0*/  STL [R1+0xa8], R26 ;  /* 0x0000a81a01007387 */ /* 0x000fe20000100800 */
[----:B------:R-:W-:Y:S02]  /*1500*/  LOP3.LUT R6, R14, 0x7fffffe, RZ, 0xc0, !PT ;  /* 0x07fffffe0e067812 */ /* 0x000fe400078ec0ff */
[----:B------:R-:W-:Y:S01]  /*1510*/  SHF.R.S32.HI R31, RZ, 0x1f, R30 ;  /* 0x0000001fff1f7819 */ /* 0x000fe2000001141e */
[----:B------:R-:W-:Y:S02]  /*1520*/  IMAD.IADD R8, R23, 0x1, -R3 ;  /* 0x0000000117087824 */ /* 0x000fe400078e0a03 */
[----:B------:R-:W-:Y:S02]  /*1530*/  IMAD.IADD R6, R22, 0x1, -R6 ;  /* 0x0000000116067824 */ /* 0x000fe400078e0a06 */
[----:B-1----:R-:W-:Y:S01]  /*1540*/  IMAD.SHL.U32 R0, R4, 0x20, RZ ;  /* 0x0000002004007824 */ /* 0x002fe200078e00ff */
[----:B------:R-:W-:-:S04]  /*1550*/  SHF.R.S32.HI R4, RZ, 0x1f, R22 ;  /* 0x0000001fff047819 */ /* 0x000fc80000011416 */
[----:B------:R-:W-:-:S05]  /*1560*/  LOP3.LUT R0, R0, 0xffffffc0, RZ, 0xc0, !PT ;  /* 0xffffffc000007812 */ /* 0x000fca00078ec0ff */
[----:B------:R-:W-:Y:S01]  /*1570*/  IMAD R21, R2, 0x8, R0 ;  /* 0x0000000802157824 */ /* 0x000fe200078e0200 */
[----:B------:R-:W-:Y:S02]  /*1580*/  LEA.HI R0, R4, R22, RZ, 0x3 ;  /* 0x0000001604007211 */ /* 0x000fe400078f18ff */
[----:B------:R-:W-:Y:S02]  /*1590*/  SHF.R.S32.HI R2, RZ, 0x1, R11 ;  /* 0x00000001ff027819 */ /* 0x000fe4000001140b */
[----:B------:R-:W-:Y:S01]  /*15a0*/  SHF.R.S32.HI R4, RZ, 0x1f, R7 ;  /* 0x0000001fff047819 */ /* 0x000fe20000011407 */
[----:B------:R-:W-:Y:S01]  /*15b0*/  IMAD.SHL.U32 R0, R0, 0x20, RZ ;  /* 0x0000002000007824 */ /* 0x000fe200078e00ff */
[----:B------:R-:W-:Y:S02]  /*15c0*/  LOP3.LUT P3, RZ, R2, 0x2, RZ, 0xc0, !PT ;  /* 0x0000000202ff7812 */ /* 0x000fe4000786c0ff */
[----:B------:R-:W-:Y:S02]  /*15d0*/  LEA.HI R4, R4, R5, RZ, 0x2 ;  /* 0x0000000504047211 */ /* 0x000fe400078f10ff */
[----:B------:R-:W-:Y:S01]  /*15e0*/  LOP3.LUT R3, R0, 0xffffff00, RZ, 0xc0, !PT ;  /* 0xffffff0000037812 */ /* 0x000fe200078ec0ff */
[----:B------:R-:W-:Y:S01]  /*15f0*/  IMAD.SHL.U32 R0, R2, 0x40, RZ ;  /* 0x0000004002007824 */ /* 0x000fe200078e00ff */
[----:B------:R-:W-:-:S02]  /*1600*/  LOP3.LUT R2, R4, 0xfffffffc, RZ, 0xc0, !PT ;  /* 0xfffffffc04027812 */ /* 0x000fc400078ec0ff */
[----:B------:R-:W-:Y:S01]  /*1610*/  LEA.HI R7, R8, R8, RZ, 0x1 ;  /* 0x0000000808077211 */ /* 0x000fe200078f08ff */
[----:B------:R-:W-:Y:S01]  /*1620*/  IMAD R22, R6, 0x20, R3 ;  /* 0x0000002006167824 */ /* 0x000fe200078e0203 */
[----:B------:R-:W-:Y:S01]  /*1630*/  LOP3.LUT R0, R0, 0xc0, RZ, 0xc0, !PT ;  /* 0x000000c000007812 */ /* 0x000fe200078ec0ff */
[----:B------:R-:W-:Y:S01]  /*1640*/  IMAD.IADD R11, R5, 0x1, -R2 ;  /* 0x00000001050b7824 */ /* 0x000fe200078e0a02 */
[----:B------:R-:W-:Y:S01]  /*1650*/  LOP3.LUT R4, R7, 0x3fffffe, RZ, 0xc0, !PT ;  /* 0x03fffffe07047812 */ /* 0x000fe200078ec0ff */
[----:B------:R-:W-:Y:S01]  /*1660*/  IMAD.SHL.U32 R2, R13, 0x20, RZ ;  /* 0x000000200d027824 */ /* 0x000fe200078e00ff */
[----:B------:R-:W-:Y:S01]  /*1670*/  LOP3.LUT R6, R0, 0x8, R16, 0xf8, !PT ;  /* 0x0000000800067812 */ /* 0x000fe200078ef810 */
[----:B------:R-:W-:Y:S01]  /*1680*/  STL [R1+0x88], R22 ;  /* 0x0000881601007387 */ /* 0x000fe20000100800 */
[----:B------:R-:W-:Y:S01]  /*1690*/  SHF.R.U32.HI R3, RZ, 0x3, R0 ;  /* 0x00000003ff037819 */ /* 0x000fe20000011600 */
[----:B------:R-:W-:Y:S01]  /*16a0*/  IMAD.SHL.U32 R0, R9, 0x200, RZ ;  /* 0x0000020009007824 */ /* 0x000fe200078e00ff */
[----:B------:R-:W-:Y:S01]  /*16b0*/  LOP3.LUT R2, R2, 0xffffff00, RZ, 0xc0, !PT ;  /* 0xffffff0002027812 */ /* 0x000fe200078ec0ff */
[----:B------:R-:W-:Y:S01]  /*16c0*/  IMAD.IADD R5, R8, 0x1, -R4 ;  /* 0x0000000108057824 */ /* 0x000fe200078e0a04 */
[----:B------:R-:W-:Y:S01]  /*16d0*/  LOP3.LUT R6, R6, R3, RZ, 0x3c, !PT ;  /* 0x0000000306067212 */ /* 0x000fe200078e3cff */
[----:B------:R-:W-:Y:S01]  /*16e0*/  STL [R1+0x70], R20 ;  /* 0x0000701401007387 */ /* 0x000fe20000100800 */
[----:B------:R-:W-:Y:S01]  /*16f0*/  LOP3.LUT R3, R15, 0xfffffffe, RZ, 0xc0, !PT ;  /* 0xfffffffe0f037812 */ /* 0x000fe200078ec0ff */
[----:B------:R-:W-:Y:S01]  /*1700*/  IMAD.IADD R4, R2, 0x1, R0 ;  /* 0x0000000102047824 */ /* 0x000fe200078e0200 */
[----:B------:R-:W-:Y:S01]  /*1710*/  SHF.R.S32.HI R7, RZ, 0x1, R7 ;  /* 0x00000001ff077819 */ /* 0x000fe20000011407 */
[----:B------:R-:W-:Y:S01]  /*1720*/  IMAD R16, R12, 0x20, R2 ;  /* 0x000000200c107824 */ /* 0x000fe200078e0202 */
[----:B------:R-:W-:Y:S01]  /*1730*/  LOP3.LUT P4, RZ, R11, 0x2, RZ, 0xc0, !PT ;  /* 0x000000020bff7812 */ /* 0x000fe2000788c0ff */
[----:B------:R-:W-:Y:S01]  /*1740*/  IMAD.IADD R29, R24, 0x1, -R3 ;  /* 0x00000001181d7824 */ /* 0x000fe200078e0a03 */
[----:B------:R-:W-:Y:S01]  /*1750*/  LOP3.LUT R2, R7, 0x1, RZ, 0xc0, !PT ;  /* 0x0000000107027812 */ /* 0x000fe200078ec0ff */
[----:B------:R-:W-:Y:S01]  /*1760*/  IMAD R15, R12, 0x20, R4 ;  /* 0x000000200c0f7824 */ /* 0x000fe200078e0204 */
[----:B------:R-:W-:Y:S01]  /*1770*/  LEA.HI R3, R10, R23, RZ, 0x2 ;  /* 0x000000170a037211 */ /* 0x000fe200078f10ff */
[----:B------:R-:W-:Y:S01]  /*1780*/  IMAD.SHL.U32 R154, R29, 0x4, RZ ;  /* 0x000000041d9a7824 */ /* 0x000fe200078e00ff */
[----:B------:R-:W-:Y:S01]  /*1790*/  ISETP.NE.U32.AND P1, PT, R2, 0x1, PT ;  /* 0x000000010200780c */ /* 0x000fe20003f25070 */
[----:B------:R-:W-:Y:S01]  /*17a0*/  IMAD R0, R25, 0x2, R0 ;  /* 0x0000000219007824 */ /* 0x000fe200078e0200 */
[----:B------:R-:W-:Y:S01]  /*17b0*/  LOP3.LUT R2, R3, 0xfffffffc, RZ, 0xc0, !PT ;  /* 0xfffffffc03027812 */ /* 0x000fe200078ec0ff */
[----:B------:R-:W-:Y:S01]  /*17c0*/  IMAD.SHL.U32 R110, R29, 0x8, RZ ;  /* 0x000000081d6e7824 */ /* 0x000fe200078e00ff */
[C---:B------:R-:W-:Y:S01]  /*17d0*/  IADD3 R164, R154.reuse, 0x10, RZ ;  /* 0x000000109aa47810 */ /* 0x040fe20007ffe0ff */
[----:B------:R-:W-:Y:S01]  /*17e0*/  IMAD R9, R5, 0x20, R0 ;  /* 0x0000002005097824 */ /* 0x000fe200078e0200 */
[----:B------:R-:W-:Y:S01]  /*17f0*/  SHF.R.S32.HI R3, RZ, 0x1, R14 ;  /* 0x00000001ff037819 */ /* 0x000fe2000001140e */
[----:B------:R-:W-:Y:S01]  /*1800*/  IMAD.IADD R2, R23, 0x1, -R2 ;  /* 0x0000000117027824 */ /* 0x000fe200078e0a02 */
[C---:B------:R-:W-:Y:S01]  /*1810*/  IADD3 R153, R154.reuse, 0x20, RZ ;  /* 0x000000209a997810 */ /* 0x040fe20007ffe0ff */
[----:B------:R-:W-:Y:S01]  /*1820*/  IMAD.IADD R152, R154, 0x1, R164 ;  /* 0x000000019a987824 */ /* 0x000fe200078e02a4 */
[----:B------:R-:W-:Y:S01]  /*1830*/  LOP3.LUT P0, RZ, R7, 0x2, RZ, 0xc0, !PT ;  /* 0x0000000207ff7812 */ /* 0x000fe2000780c0ff */
[----:B------:R-:W-:Y:S01]  /*1840*/  IMAD.SHL.U32 R4, R3, 0x40, RZ ;  /* 0x0000004003047824 */ /* 0x000fe200078e00ff */
[C---:B------:R-:W-:Y:S01]  /*1850*/  LOP3.LUT P2, RZ, R2.reuse, 0x2, RZ, 0xc0, !PT ;  /* 0x0000000202ff7812 */ /* 0x040fe2000784c0ff */
[----:B------:R-:W-:Y:S01]  /*1860*/  IMAD.SHL.U32 R3, R2, 0x40, RZ ;  /* 0x0000004002037824 */ /* 0x000fe200078e00ff */
[----:B------:R-:W-:Y:S01]  /*1870*/  SHF.R.S32.HI R2, RZ, 0x1f, R152 ;  /* 0x0000001fff027819 */ /* 0x000fe20000011498 */
[----:B------:R-:W-:Y:S01]  /*1880*/  IMAD R0, R17, 0x8, R19 ;  /* 0x0000000811007824 */ /* 0x000fe200078e0213 */
[----:B------:R-:W-:Y:S01]  /*1890*/  LOP3.LUT R27, R4, 0xc0, RZ, 0xc0, !PT ;  /* 0x000000c0041b7812 */ /* 0x000fe200078ec0ff */
[----:B------:R-:W-:Y:S01]  /*18a0*/  IMAD.SHL.U32 R4, R7, 0x40, RZ ;  /* 0x0000004007047824 */ /* 0x000fe200078e00ff */
[-C--:B------:R-:W-:Y:S01]  /*18b0*/  LEA.HI R8, R2, R152.reuse, RZ, 0x3 ;  /* 0x0000009802087211 */ /* 0x080fe200078f18ff */
[----:B------:R-:W-:Y:S01]  /*18c0*/  IMAD.U32 R0, R0, 0x20, R6 ;  /* 0x0000002000007824 */ /* 0x000fe200078e0006 */
[----:B------:R-:W-:Y:S01]  /*18d0*/  LEA.HI R2, R2, R152, RZ, 0x5 ;  /* 0x0000009802027211 */ /* 0x000fe200078f28ff */
[----:B------:R-:W-:Y:S01]  /*18e0*/  IMAD.IADD R109, R154, 0x1, R153 ;  /* 0x000000019a6d7824 */ /* 0x000fe200078e0299 */
[----:B------:R-:W-:Y:S01]  /*18f0*/  LOP3.LUT R25, R3, 0xc0, RZ, 0xc0, !PT ;  /* 0x000000c003197812 */ /* 0x000fe200078ec0ff */
[----:B------:R-:W-:Y:S01]  /*1900*/  IMAD.SHL.U32 R7, R17, 0x8, RZ ;  /* 0x0000000811077824 */ /* 0x000fe200078e00ff */
[----:B------:R-:W-:Y:S01]  /*1910*/  SHF.R.U32.HI R24, RZ, 0x3, R27 ;  /* 0x00000003ff187819 */ /* 0x000fe2000001161b */
[----:B------:R-:W-:Y:S01]  /*1920*/  IMAD.SHL.U32 R2, R2, 0x80, RZ ;  /* 0x0000008002027824 */ /* 0x000fe200078e00ff */
[----:B------:R-:W-:Y:S01]  /*1930*/  SHF.R.U32.HI R23, RZ, 0x3, R25 ;  /* 0x00000003ff177819 */ /* 0x000fe20000011619 */
[----:B------:R-:W-:Y:S01]  /*1940*/  STL [R1+0x80], R27 ;  /* 0x0000801b01007387 */ /* 0x000fe20000100800 */
[----:B------:R-:W-:-:S02]  /*1950*/  LOP3.LUT R3, R25, 0x18, R8, 0xf8, !PT ;  /* 0x0000001819037812 */ /* 0x000fc400078ef808 */
[----:B------:R-:W-:Y:S01]  /*1960*/  LOP3.LUT R5, R27, 0x18, R8, 0xf8, !PT ;  /* 0x000000181b057812 */ /* 0x000fe200078ef808 */
[----:B------:R-:W-:Y:S01]  /*1970*/  STL [R1+0x68], R25 ;  /* 0x0000681901007387 */ /* 0x000fe20000100800 */
[----:B------:R-:W-:Y:S02]  /*1980*/  LOP3.LUT R6, R4, 0xc0, RZ, 0xc0, !PT ;  /* 0x000000c004067812 */ /* 0x000fe400078ec0ff */
[----:B------:R-:W-:Y:S01]  /*1990*/  LOP3.LUT R4, R3, R23, RZ, 0x3c, !PT ;  /* 0x0000001703047212 */ /* 0x000fe200078e3cff */
[----:B------:R-:W-:Y:S01]  /*19a0*/  STL [R1+0x84], R24 ;  /* 0x0000841801007387 */ /* 0x000fe20000100800 */
[----:B------:R-:W-:Y:S02]  /*19b0*/  LOP3.LUT R2, R2, 0xfffff000, RZ, 0xc0, !PT ;  /* 0xfffff00002027812 */ /* 0x000fe400078ec0ff */
[----:B------:R-:W-:Y:S01]  /*19c0*/  LOP3.LUT R3, R5, R24, RZ, 0x3c, !PT ;  /* 0x0000001805037212 */ /* 0x000fe200078e3cff */
[----:B------:R-:W-:Y:S01]  /*19d0*/  STL [R1+0x6c], R23 ;  /* 0x00006c1701007387 */ /* 0x000fe20000100800 */
[----:B------:R-:W-:-:S02]  /*19e0*/  LEA.HI R5, R6, R6, RZ, 0x1d ;  /* 0x0000000606057211 */ /* 0x000fc400078fe8ff */
[----:B------:R-:W-:Y:S02]  /*19f0*/  IADD3 R13, R4, R2, R20 ;  /* 0x00000002040d7210 */ /* 0x000fe40007ffe014 */
[----:B------:R-:W-:Y:S01]  /*1a00*/  IADD3 R12, R3, R22, R2 ;  /* 0x00000016030c7210 */ /* 0x000fe20007ffe002 */
[----:B------:R-:W-:Y:S01]  /*1a10*/  IMAD.IADD R10, R5, 0x1, R9 ;  /* 0x00000001050a7824 */ /* 0x000fe200078e0209 */
[----:B------:R-:W-:Y:S01]  /*1a20*/  SHF.R.S32.HI R2, RZ, 0x1f, R109 ;  /* 0x0000001fff027819 */ /* 0x000fe2000001146d */
[----:B------:R-:W-:Y:S01]  /*1a30*/  IMAD.SHL.U32 R3, R11, 0x40, RZ ;  /* 0x000000400b037824 */ /* 0x000fe200078e00ff */
[----:B------:R-:W-:Y:S01]  /*1a40*/  LEA R165, R0, 0x3c80, 0x1 ;  /* 0x00003c8000a57811 */ /* 0x000fe200078e08ff */
[----:B------:R-:W-:Y:S01]  /*1a50*/  IMAD.SHL.U32 R19, R10, 0x2, RZ ;  /* 0x000000020a137824 */ /* 0x000fe200078e00ff */
[CC--:B------:R-:W-:Y:S01]  /*1a60*/  LEA.HI R5, R2.reuse, R109.reuse, RZ, 0x5 ;  /* 0x0000006d02057211 */ /* 0x0c0fe200078f28ff */
[----:B------:R-:W-:Y:S01]  /*1a70*/  IMAD.MOV.U32 R11, RZ, RZ, 0x20 ;  /* 0x00000020ff0b7424 */ /* 0x000fe200078e00ff */
[----:B------:R-:W-:-:S02]  /*1a80*/  LEA.HI R4, R2, R109, RZ, 0x3 ;  /* 0x0000006d02047211 */ /* 0x000fc400078f18ff */
[----:B------:R-:W-:Y:S01]  /*1a90*/  LOP3.LUT R2, R3, 0xc0, RZ, 0xc0, !PT ;  /* 0x000000c003027812 */ /* 0x000fe200078ec0ff */
[----:B------:R-:W-:Y:S01]  /*1aa0*/  IMAD.SHL.U32 R3, R5, 0x80, RZ ;  /* 0x0000008005037824 */ /* 0x000fe200078e00ff */
[----:B------:R-:W-:Y:S01]  /*1ab0*/  LOP3.LUT R6, R25, 0x18, R4, 0xf8, !PT ;  /* 0x0000001819067812 */ /* 0x000fe200078ef804 */
[----:B------:R-:W-:Y:S01]  /*1ac0*/  STL [R1+0x4c], R19 ;  /* 0x00004c1301007387 */ /* 0x000fe20000100800 */
[----:B------:R-:W-:Y:S02]  /*1ad0*/  LOP3.LUT R7, R2, 0x8, R7, 0xf8, !PT ;  /* 0x0000000802077812 */ /* 0x000fe400078ef807 */
[----:B------:R-:W-:Y:S02]  /*1ae0*/  SHF.R.U32.HI R5, RZ, 0x3, R2 ;  /* 0x00000003ff057819 */ /* 0x000fe40000011602 */
[----:B------:R-:W-:Y:S02]  /*1af0*/  LOP3.LUT R2, R3, 0xfffff000, RZ, 0xc0, !PT ;  /* 0xfffff00003027812 */ /* 0x000fe400078ec0ff */
[----:B------:R-:W-:-:S02]  /*1b00*/  LOP3.LUT R6, R6, R23, RZ, 0x3c, !PT ;  /* 0x0000001706067212 */ /* 0x000fc400078e3cff */
[----:B------:R-:W-:Y:S02]  /*1b10*/  LOP3.LUT R9, R27, 0x18, R4, 0xf8, !PT ;  /* 0x000000181b097812 */ /* 0x000fe400078ef804 */
[----:B------:R-:W-:Y:S02]  /*1b20*/  LOP3.LUT R3, R7, R5, RZ, 0x3c, !PT ;  /* 0x0000000507037212 */ /* 0x000fe400078e3cff */
[----:B------:R-:W-:Y:S02]  /*1b30*/  IADD3 R10, R6, R2, R20 ;  /* 0x00000002060a7210 */ /* 0x000fe40007ffe014 */
[----:B------:R-:W-:Y:S02]  /*1b40*/  LOP3.LUT R5, R9, R24, RZ, 0x3c, !PT ;  /* 0x0000001809057212 */ /* 0x000fe400078e3cff */
[C---:B------:R-:W-:Y:S02]  /*1b50*/  IADD3 R6, R19.reuse, 0x80, RZ ;  /* 0x0000008013067810 */ /* 0x040fe40007ffe0ff */
[----:B------:R-:W-:-:S02]  /*1b60*/  IADD3 R14, R19, 0x70, RZ ;  /* 0x00000070130e7810 */ /* 0x000fc40007ffe0ff */
[----:B------:R-:W-:Y:S01]  /*1b70*/  IADD3 R9, R5, R22, R2 ;  /* 0x0000001605097210 */ /* 0x000fe20007ffe002 */
[C---:B------:R-:W-:Y:S01]  /*1b80*/  IMAD.IADD R2, R3.reuse, 0x1, R15 ;  /* 0x0000000103027824 */ /* 0x040fe200078e020f */
[----:B------:R-:W-:Y:S01]  /*1b90*/  @P1 IADD3 R14, R6, 0x10, RZ ;  /* 0x00000010060e1810 */ /* 0x000fe20007ffe0ff */
[----:B------:R-:W-:Y:S01]  /*1ba0*/  IMAD.IADD R3, R3, 0x1, R16 ;  /* 0x0000000103037824 */ /* 0x000fe200078e0210 */
[----:B------:R-:W-:Y:S01]  /*1bb0*/  IADD3 R7, R30, 0x20, RZ ;  /* 0x000000201e077810 */ /* 0x000fe20007ffe0ff */
[----:B------:R-:W-:Y:S01]  /*1bc0*/  IMAD.IADD R16, R26, 0x1, R21 ;  /* 0x000000011a107824 */ /* 0x000fe200078e0215 */
[----:B------:R-:W-:Y:S01]  /*1bd0*/  LOP3.LUT R5, R18, 0x7ffffffc, RZ, 0xc0, !PT ;  /* 0x7ffffffc12057812 */ /* 0x000fe200078ec0ff */
[----:B------:R-:W-:Y:S01]  /*1be0*/  STL [R1+0x50], R14 ;  /* 0x0000500e01007387 */ /* 0x000fe20000100800 */
[----:B------:R-:W-:Y:S02]  /*1bf0*/  IADD3 R6, R30, 0x40, RZ ;  /* 0x000000401e067810 */ /* 0x000fe40007ffe0ff */
[----:B------:R-:W-:Y:S01]  /*1c00*/  SHF.R.S32.HI R15, RZ, 0x1f, R7 ;  /* 0x0000001fff0f7819 */ /* 0x000fe20000011407 */
[----:B------:R-:W-:Y:S01]  /*1c10*/  IMAD.IADD R5, R28, 0x1, -R5 ;  /* 0x000000011c057824 */ /* 0x000fe200078e0a05 */
[----:B------:R1:W-:Y:S01]  /*1c20*/  STL [R1+0x24], R7 ;  /* 0x0000240701007387 */ /* 0x0003e20000100800 */
[----:B------:R-:W-:-:S02]  /*1c30*/  LEA R0, R13, 0x6080, 0x1 ;  /* 0x000060800d007811 */ /* 0x000fc400078e08ff */
[----:B------:R-:W-:Y:S01]  /*1c40*/  LEA R9, R9, 0x6080, 0x1 ;  /* 0x0000608009097811 */ /* 0x000fe200078e08ff */
[----:B------:R-:W-:Y:S01]  /*1c50*/  STL.64 [R1+0x38], R30 ;  /* 0x0000381e01007387 */ /* 0x000fe20000100a00 */
[----:B------:R-:W-:Y:S02]  /*1c60*/  IADD3 R194, R165, 0x20, RZ ;  /* 0x00000020a5c27810 */ /* 0x000fe40007ffe0ff */
[----:B------:R-:W-:Y:S01]  /*1c70*/  LEA R192, R2, 0x6080, 0x1 ;  /* 0x0000608002c07811 */ /* 0x000fe200078e08ff */
[----:B------:R2:W-:Y:S01]  /*1c80*/  STL [R1+0x40], R6 ;  /* 0x0000400601007387 */ /* 0x0005e20000100800 */
[----:B------:R-:W-:Y:S02]  /*1c90*/  LEA R166, R3, 0x1880, 0x1 ;  /* 0x0000188003a67811 */ /* 0x000fe400078e08ff */
[----:B------:R-:W-:Y:S01]  /*1ca0*/  @P3 IADD3 R194, R165, -0x20, RZ ;  /* 0xffffffe0a5c23810 */ /* 0x000fe20007ffe0ff */
[----:B------:R3:W-:Y:S03]  /*1cb0*/  STL [R1+0x64], R15 ;  /* 0x0000640f01007387 */ /* 0x0007e60000100800 */
[----:B------:R-:W-:-:S02]  /*1cc0*/  IADD3 R202, R194, 0x400, RZ ;  /* 0x00000400c2ca7810 */ /* 0x000fc40007ffe0ff */
[C---:B------:R-:W-:Y:S02]  /*1cd0*/  IADD3 R201, R194.reuse, 0x800, RZ ;  /* 0x00000800c2c97810 */ /* 0x040fe40007ffe0ff */
[C---:B------:R-:W-:Y:S02]  /*1ce0*/  IADD3 R200, R194.reuse, 0xc00, RZ ;  /* 0x00000c00c2c87810 */ /* 0x040fe40007ffe0ff */
[C---:B------:R-:W-:Y:S02]  /*1cf0*/  IADD3 R199, R194.reuse, 0x1000, RZ ;  /* 0x00001000c2c77810 */ /* 0x040fe40007ffe0ff */
[C---:B------:R-:W-:Y:S02]  /*1d00*/  IADD3 R198, R194.reuse, 0x1400, RZ ;  /* 0x00001400c2c67810 */ /* 0x040fe40007ffe0ff */
[----:B-1----:R-:W-:Y:S02]  /*1d10*/  SHF.R.S32.HI R7, RZ, 0x1f, R6 ;  /* 0x0000001fff077819 */ /* 0x002fe40000011406 */
[----:B------:R-:W-:-:S02]  /*1d20*/  IADD3 R197, R194, 0x1800, RZ ;  /* 0x00001800c2c57810 */ /* 0x000fc40007ffe0ff */
[C---:B------:R-:W-:Y:S01]  /*1d30*/  IADD3 R196, R194.reuse, 0x1c00, RZ ;  /* 0x00001c00c2c47810 */ /* 0x040fe20007ffe0ff */
[----:B------:R1:W-:Y:S01]  /*1d40*/  STL [R1+0x60], R7 ;  /* 0x0000600701007387 */ /* 0x0003e20000100800 */
[----:B------:R-:W-:Y:S02]  /*1d50*/  IADD3 R195, R194, 0x2000, RZ ;  /* 0x00002000c2c37810 */ /* 0x000fe40007ffe0ff */
[----:B--2---:R-:W-:Y:S01]  /*1d60*/  LOP3.LUT R6, R27, 0x18, R110, 0xf8, !PT ;  /* 0x000000181b067812 */ /* 0x004fe200078ef86e */
[----:B------:R-:W-:Y:S01]  /*1d70*/  STL [R1+0x44], R16 ;  /* 0x0000441001007387 */ /* 0x000fe20000100800 */
[----:B---3--:R-:W-:Y:S01]  /*1d80*/  IMAD.SHL.U32 R15, R5, 0x2, RZ ;  /* 0x00000002050f7824 */ /* 0x008fe200078e00ff */
[----:B------:R-:W-:Y:S02]  /*1d90*/  SHF.R.S32.HI R5, RZ, 0x3, R8 ;  /* 0x00000003ff057819 */ /* 0x000fe40000011408 */
[C-C-:B------:R-:W-:Y:S02]  /*1da0*/  LOP3.LUT R8, R25.reuse, 0x18, R110.reuse, 0xf8, !PT ;  /* 0x0000001819087812 */ /* 0x140fe400078ef86e */
[----:B------:R2:W-:Y:S04]  /*1db0*/  STL [R1], R15 ;  /* 0x0000000f01007387 */ /* 0x0005e80000100800 */
[----:B------:R3:W-:Y:S01]  /*1dc0*/  STL [R1+0x78], R5 ;  /* 0x0000780501007387 */ /* 0x0007e20000100800 */
[----:B-1----:R-:W-:-:S02]  /*1dd0*/  LOP3.LUT R7, R25, 0x8, R110, 0xf8, !PT ;  /* 0x0000000819077812 */ /* 0x002fc400078ef86e */
[----:B--2---:R-:W-:Y:S02]  /*1de0*/  IADD3 R15, R15, 0x58, RZ ;  /* 0x000000580f0f7810 */ /* 0x004fe40007ffe0ff */
[----:B---3--:R-:W-:Y:S02]  /*1df0*/  LOP3.LUT R5, R6, R24, RZ, 0x3c, !PT ;  /* 0x0000001806057212 */ /* 0x008fe400078e3cff */
[----:B------:R-:W-:Y:S02]  /*1e00*/  SHF.R.S32.HI R6, RZ, 0x3, R4 ;  /* 0x00000003ff067819 */ /* 0x000fe40000011404 */
[-C--:B------:R-:W-:Y:S01]  /*1e10*/  LOP3.LUT R4, R7, R23.reuse, RZ, 0x3c, !PT ;  /* 0x0000001707047212 */ /* 0x080fe200078e3cff */
[----:B------:R-:W-:Y:S01]  /*1e20*/  IMAD.IADD R5, R22, 0x1, R5 ;  /* 0x0000000116057824 */ /* 0x000fe200078e0205 */
[----:B------:R-:W-:Y:S01]  /*1e30*/  LOP3.LUT R7, R8, R23, RZ, 0x3c, !PT ;  /* 0x0000001708077212 */ /* 0x000fe200078e3cff */
[----:B------:R1:W-:Y:S01]  /*1e40*/  STL [R1+0x74], R6 ;  /* 0x0000740601007387 */ /* 0x0003e20000100800 */
[----:B------:R-:W-:-:S03]  /*1e50*/  SEL R8, R11, 0xffffffe0, !P0 ;  /* 0xffffffe00b087807 */ /* 0x000fc60004000000 */
[----:B------:R-:W-:Y:S01]  /*1e60*/  STL [R1+0x54], R15 ;  /* 0x0000540f01007387 */ /* 0x000fe20000100800 */
[C---:B------:R-:W-:Y:S02]  /*1e70*/  IMAD.IADD R7, R20.reuse, 0x1, R7 ;  /* 0x0000000114077824 */ /* 0x040fe400078e0207 */
[----:B-1----:R-:W-:Y:S01]  /*1e80*/  IMAD.IADD R6, R20, 0x1, R4 ;  /* 0x0000000114067824 */ /* 0x002fe200078e0204 */
[----:B------:R-:W-:Y:S02]  /*1e90*/  SEL R4, R11, 0xffffffe0, !P4 ;  /* 0xffffffe00b047807 */ /* 0x000fe40006000000 */
[----:B------:R-:W-:Y:S02]  /*1ea0*/  LEA R11, R5, 0x6080, 0x1 ;  /* 0x00006080050b7811 */ /* 0x000fe400078e08ff */
[----:B------:R-:W-:Y:S01]  /*1eb0*/  SHF.R.S32.HI R5, RZ, 0x1f, R15 ;  /* 0x0000001fff057819 */ /* 0x000fe2000001140f */
[----:B------:R-:W-:Y:S02]  /*1ec0*/  IMAD.IADD R193, R192, 0x1, R4 ;  /* 0x00000001c0c17824 */ /* 0x000fe400078e0204 */
[----:B------:R-:W-:Y:S01]  /*1ed0*/  STL [R1+0xa0], R11 ;  /* 0x0000a00b01007387 */ /* 0x000fe20000100800 */
[----:B------:R-:W-:-:S03]  /*1ee0*/  IMAD.IADD R167, R4, 0x1, R166 ;  /* 0x0000000104a77824 */ /* 0x000fc600078e02a6 */
[----:B------:R1:W-:Y:S04]  /*1ef0*/  STL [R1+0x7c], R5 ;  /* 0x00007c0501007387 */ /* 0x0003e80000100800 */
[----:B------:R2:W-:Y:S01]  /*1f00*/  STL [R1+0x9c], R0 ;  /* 0x00009c0001007387 */ /* 0x0005e20000100800 */
[----:B-1----:R-:W-:Y:S02]  /*1f10*/  LEA R5, R6, 0x1880, 0x1 ;  /* 0x0000188006057811 */ /* 0x002fe400078e08ff */
[----:B------:R-:W-:Y:S02]  /*1f20*/  LEA R6, R12, 0x6080, 0x1 ;  /* 0x000060800c067811 */ /* 0x000fe400078e08ff */
[----:B--2---:R-:W-:-:S03]  /*1f30*/  LEA R0, R10, 0x6080, 0x1 ;  /* 0x000060800a007811 */ /* 0x004fc600078e08ff */
[----:B------:R1:W-:Y:S04]  /*1f40*/  STL [R1+0x98], R6 ;  /* 0x0000980601007387 */ /* 0x0003e80000100800 */
[----:B------:R-:W-:Y:S04]  /*1f50*/  STL [R1+0x10], R5 ;  /* 0x0000100501007387 */ /* 0x000fe80000100800 */
[----:B------:R2:W-:Y:S04]  /*1f60*/  STL [R1+0x94], R0 ;  /* 0x0000940001007387 */ /* 0x0005e80000100800 */
[----:B------:R-:W-:Y:S01]  /*1f70*/  STL [R1+0x90], R9 ;  /* 0x0000900901007387 */ /* 0x000fe20000100800 */
[----:B-1----:R-:W-:-:S05]  /*1f80*/  LEA R6, R7, 0x6080, 0x1 ;  /* 0x0000608007067811 */ /* 0x002fca00078e08ff */
[----:B------:R-:W-:Y:S01]  /*1f90*/  STL [R1+0x8c], R6 ;  /* 0x00008c0601007387 */ /* 0x000fe20000100800 */
[C---:B--2---:R-:W-:Y:S02]  /*1fa0*/  IADD3 R0, R5.reuse, 0x20, RZ ;  /* 0x0000002005007810 */ /* 0x044fe40007ffe0ff */
[----:B------:R-:W-:-:S05]  /*1fb0*/  @P2 IADD3 R0, R5, -0x20, RZ ;  /* 0xffffffe005002810 */ /* 0x000fca0007ffe0ff */
[----:B------:R1:W-:Y:S02]  /*1fc0*/  STL [R1+0x14], R0 ;  /* 0x0000140001007387 */ /* 0x0003e40000100800 */
[----:B-1----:R-:W-:-:S05]  /*1fd0*/  IMAD.IADD R0, R19, 0x1, R8 ;  /* 0x0000000113007824 */ /* 0x002fca00078e0208 */
[----:B------:R1:W-:Y:S02]  /*1fe0*/  STL [R1+0x5c], R0 ;  /* 0x00005c0001007387 */ /* 0x0003e40000100800 */
[----:B-1----:R-:W-:-:S05]  /*1ff0*/  IMAD.IADD R0, R8, 0x1, R14 ;  /* 0x0000000108007824 */ /* 0x002fca00078e020e */
[----:B------:R1:W-:Y:S02]  /*2000*/  STL [R1+0x58], R0 ;  /* 0x0000580001007387 */ /* 0x0003e40000100800 */
.L_x_950:
[----:B------:R-:W2:Y:S04]  /*2010*/  LDL R17, [R1+0x34] ;  /* 0x0000340001117983 */ /* 0x000ea80000100800 */
[----:B------:R-:W3:Y:S01]  /*2020*/  LDL R18, [R1+0x30] ;  /* 0x0000300001127983 */ /* 0x000ee20000100800 */
[----:B------:R-:W-:Y:S02]  /*2030*/  ISETP.NE.U32.AND P0, PT, RZ, c[0x0][0x370], PT ;  /* 0x0000dc00ff007a0c */ /* 0x000fe40003f05070 */
[----:B------:R-:W-:Y:S02]  /*2040*/  ISETP.NE.U32.AND P1, PT, RZ, c[0x0][0x360], PT ;  /* 0x0000d800ff007a0c */ /* 0x000fe40003f25070 */
[----:B------:R-:W-:Y:S02]  /*2050*/  ISETP.NE.AND.EX P2, PT, RZ, c[0x0][0x374], PT, P0 ;  /* 0x0000dd00ff007a0c */ /* 0x000fe40003f45300 */
[----:B------:R-:W-:-:S02]  /*2060*/  ISETP.NE.AND.EX P0, PT, RZ, c[0x0][0x364], PT, P1 ;  /* 0x0000d900ff007a0c */ /* 0x000fc40003f05310 */
[----:B------:R-:W-:Y:S02]  /*2070*/  ISETP.NE.U32.AND P3, PT, RZ, c[0x0][0x350], PT ;  /* 0x0000d400ff007a0c */ /* 0x000fe40003f65070 */
[----:B------:R-:W-:Y:S02]  /*2080*/  ISETP.NE.U32.AND P1, PT, RZ, c[0x0][0x348], PT ;  /* 0x0000d200ff007a0c */ /* 0x000fe40003f25070 */
[----:B------:R-:W-:Y:S02]  /*2090*/  ISETP.NE.U32.AND P4, PT, RZ, c[0x0][0x358], PT ;  /* 0x0000d600ff007a0c */ /* 0x000fe40003f85070 */
[----:B------:R-:W-:Y:S02]  /*20a0*/  ISETP.NE.AND.EX P5, PT, RZ, c[0x0][0x354], PT, P3 ;  /* 0x0000d500ff007a0c */ /* 0x000fe40003fa5330 */
[----:B------:R-:W-:Y:S02]  /*20b0*/  ISETP.NE.AND.EX P1, PT, RZ, c[0x0][0x34c], PT, P1 ;  /* 0x0000d300ff007a0c */ /* 0x000fe40003f25310 */
[----:B------:R-:W-:Y:S01]  /*20c0*/  ISETP.NE.AND.EX P3, PT, RZ, c[0x0][0x35c], PT, P4 ;  /* 0x0000d700ff007a0c */ /* 0x000fe20003f65340 */
[----:B------:R-:W-:Y:S01]  /*20d0*/  IMAD.MOV.U32 R16, RZ, RZ, 0x4 ;  /* 0x00000004ff107424 */ /* 0x000fe200078e00ff */
[----:B------:R-:W-:Y:S01]  /*20e0*/  CS2R R146, SRZ ;  /* 0x0000000000927805 */ /* 0x000fe2000001ff00 */
[----:B------:R-:W-:-:S02]  /*20f0*/  IMAD.MOV.U32 R137, RZ, RZ, RZ ;  /* 0x000000ffff897224 */ /* 0x000fc400078e00ff */
[----:B------:R-:W-:Y:S02]  /*2100*/  IMAD.MOV.U32 R14, RZ, RZ, RZ ;  /* 0x000000ffff0e7224 */ /* 0x000fe400078e00ff */
[----:B--2---:R-:W-:-:S04]  /*2110*/  @P2 IMAD.WIDE R10, R17, R16, c[0x0][0x370] ;  /* 0x0000dc00110a2625 */ /* 0x004fc800078e0210 */
[CC--:B------:R-:W-:Y:S01]  /*2120*/  @P0 IMAD.WIDE R8, R17.reuse, R16.reuse, c[0x0][0x360] ;  /* 0x0000d80011080625 */ /* 0x0c0fe200078e0210 */
[----:B------:R2:W5:Y:S03]  /*2130*/  @P2 LDG.E R147, [R10.64] ;  /* 0x000000060a932981 */ /* 0x000566000c1e1900 */
[CC--:B------:R-:W-:Y:S01]  /*2140*/  IMAD.WIDE R6, R17.reuse, R16.reuse, c[0x0][0x348] ;  /* 0x0000d20011067625 */ /* 0x0c0fe200078e0210 */
        /* <DEDUP_REMOVED lines=9> */
[----:B------:R-:W-:Y:S01]  /*21e0*/  P2R R15, PR, RZ, 0x20 ;  /* 0x00000020ff0f7803 */ /* 0x000fe20000000000 */
[----:B------:R-:W-:Y:S05]  /*21f0*/  @P0 BRA `(.L_x_699) ;  /* 0x0000005000000947 */ /* 0x000fea0003800000 */
[----:B-----5:R-:W-:Y:S01]  /*2200*/  MOV R251, c[0x0][0x168] ;  /* 0x00005a0000fb7a02 */ /* 0x020fe20000000f00 */
[----:B------:R-:W-:Y:S05]  /*2210*/  @!P1 BRA `(.L_x_699) ;  /* 0x0000003000009947 */ /* 0x000fea0003800000 */
[----:B--2---:R-:W2:Y:S04]  /*2220*/  LDG.E R8, [R6.64] ;  /* 0x0000000606087981 */ /* 0x004ea8000c1e1900 */
[----:B-1----:R-:W2:Y:S02]  /*2230*/  LDG.E R0, [R6.64+0x4] ;  /* 0x0000040606007981 */ /* 0x002ea4000c1e1900 */
[----:B--2---:R-:W-:-:S02]  /*2240*/  IADD3 R251, -R8, R0, RZ ;  /* 0x0000000008fb7210 */ /* 0x004fc40007ffe1ff */
.L_x_699:
[----:B------:R-:W-:-:S04]  /*2250*/  ISETP.NE.U32.AND P0, PT, RZ, c[0x0][0x368], PT ;  /* 0x0000da00ff007a0c */ /* 0x000fc80003f05070 */
[----:B------:R-:W-:-:S13]  /*2260*/  ISETP.NE.AND.EX P0, PT, RZ, c[0x0][0x36c], PT, P0 ;  /* 0x0000db00ff007a0c */ /* 0x000fda0003f05300 */
[----:B------:R-:W-:Y:S05]  /*2270*/  @!P0 BRA `(.L_x_700) ;  /* 0x0000003000008947 */ /* 0x000fea0003800000 */
[----:B--2---:R-:W-:-:S05]  /*2280*/  IMAD.WIDE R4, R17, R16, c[0x0][0x368] ;  /* 0x0000da0011047625 */ /* 0x004fca00078e0210 */
[----:B------:R2:W5:Y:S01]  /*2290*/  LDG.E R13, [R4.64] ;  /* 0x00000006040d7981 */ /* 0x000562000c1e1900 */
[----:B------:R-:W-:Y:S05]  /*22a0*/  BRA `(.L_x_701) ;  /* 0x0000005000007947 */ /* 0x000fea0003800000 */
.L_x_700:
[----:B------:R-:W-:Y:S01]  /*22b0*/  MOV R13, c[0x0][0x1d0] ;  /* 0x00007400000d7a02 */ /* 0x000fe20000000f00 */
[----:B------:R-:W-:Y:S05]  /*22c0*/  @!P5 BRA `(.L_x_701) ;  /* 0x000000300000d947 */ /* 0x000fea0003800000 */
[----:B--2---:R-:W2:Y:S04]  /*22d0*/  LDG.E R6, [R4.64] ;  /* 0x0000000604067981 */ /* 0x004ea8000c1e1900 */
[----:B-1----:R-:W2:Y:S02]  /*22e0*/  LDG.E R0, [R4.64+0x4] ;  /* 0x0000040604007981 */ /* 0x002ea4000c1e1900 */
[----:B--2---:R-:W-:Y:S02]  /*22f0*/  IADD3 R13, -R6, R0, RZ ;  /* 0x00000000060d7210 */ /* 0x004fe40007ffe1ff */
.L_x_701:
[----:B--2---:R-:W2:Y:S04]  /*2300*/  LDL.LU R6, [R1+0x2c] ;  /* 0x00002c0001067983 */ /* 0x004ea80000300800 */
[----:B------:R3:W4:Y:S04]  /*2310*/  @P3 LDG.E R5, [R2.64] ;  /* 0x0000000602053981 */ /* 0x000728000c1e1900 */
[----:B------:R3:W4:Y:S01]  /*2320*/  @P3 LDG.E R4, [R2.64+0x4] ;  /* 0x0000040602043981 */ /* 0x000722000c1e1900 */
[----:B------:R-:W-:Y:S01]  /*2330*/  ISETP.NE.U32.AND P0, PT, RZ, c[0x0][0x378], PT ;  /* 0x0000de00ff007a0c */ /* 0x000fe20003f05070 */
[----:B-----5:R-:W-:-:S03]  /*2340*/  IMAD.MOV.U32 R136, RZ, RZ, R13 ;  /* 0x000000ffff887224 */ /* 0x020fc600078e000d */
[----:B------:R-:W-:Y:S01]  /*2350*/  ISETP.NE.AND.EX P0, PT, RZ, c[0x0][0x37c], PT, P0 ;  /* 0x0000df00ff007a0c */ /* 0x000fe20003f05300 */
[----:B------:R-:W-:Y:S02]  /*2360*/  IMAD.MOV.U32 R7, RZ, RZ, c[0x0][0x2c4] ;  /* 0x0000b100ff077624 */ /* 0x000fe400078e00ff */
[----:B-1----:R-:W-:-:S03]  /*2370*/  IMAD.MOV.U32 R0, RZ, RZ, c[0x0][0x228] ;  /* 0x00008a00ff007624 */ /* 0x002fc600078e00ff */
[----:B------:R-:W-:Y:S01]  /*2380*/  ISETP.NE.AND P2, PT, R7, 0x1, PT ;  /* 0x000000010700780c */ /* 0x000fe20003f45270 */
[----:B------:R-:W-:-:S06]  /*2390*/  IMAD.IADD R12, R13, 0x1, -R147 ;  /* 0x000000010d0c7824 */ /* 0x000fcc00078e0a93 */
[----:B---3--:R-:W-:-:S05]  /*23a0*/  @P0 IMAD.WIDE R2, R17, R16, c[0x0][0x378] ;  /* 0x0000de0011020625 */ /* 0x008fca00078e0210 */
[----:B------:R1:W5:Y:S01]  /*23b0*/  @P0 LDG.E R136, [R2.64] ;  /* 0x0000000602880981 */ /* 0x000362000c1e1900 */
[----:B------:R-:W-:-:S04]  /*23c0*/  LOP3.LUT R203, R203, 0xfffff7ff, RZ, 0xc0, !PT ;  /* 0xfffff7ffcbcb7812 */ /* 0x000fc800078ec0ff */
[----:B------:R-:W-:-:S04]  /*23d0*/  @P2 LOP3.LUT R203, R203, 0x800, RZ, 0xfc, !PT ;  /* 0x00000800cbcb2812 */ /* 0x000fc800078efcff */
[----:B------:R-:W-:Y:S01]  /*23e0*/  LOP3.LUT R203, R203, 0xfffffbff, RZ, 0xc0, !PT ;  /* 0xfffffbffcbcb7812 */ /* 0x000fe200078ec0ff */
[----:B--2---:R-:W-:-:S05]  /*23f0*/  IMAD.SHL.U32 R6, R6, 0x80, RZ ;  /* 0x0000008006067824 */ /* 0x004fca00078e00ff */
[----:B------:R2:W-:Y:S01]  /*2400*/  STL [R1+0x20], R6 ;  /* 0x0000200601007387 */ /* 0x0005e20000100800 */
[----:B-1----:R-:W-:Y:S01]  /*2410*/  IADD3 R2, R6, 0x7f, RZ ;  /* 0x0000007f06027810 */ /* 0x002fe20007ffe0ff */
[----:B----4-:R-:W-:Y:S02]  /*2420*/  @P3 IMAD.IADD R0, R4, 0x1, -R5 ;  /* 0x0000000104003824 */ /* 0x010fe400078e0a05 */
[----:B------:R-:W-:Y:S02]  /*2430*/  IMAD.MOV.U32 R5, RZ, RZ, c[0x0][0x32c] ;  /* 0x0000cb00ff057624 */ /* 0x000fe400078e00ff */
[----:B------:R-:W-:Y:S02]  /*2440*/  IMAD.IADD R252, R12, 0x1, R0 ;  /* 0x000000010cfc7824 */ /* 0x000fe400078e0200 */
[----:B------:R-:W-:Y:S01]  /*2450*/  @P2 IMAD.HI.U32 R4, R2, c[0x0][0x2c8], RZ ;  /* 0x0000b20002042a27 */ /* 0x000fe200078e00ff */
[----:B------:R-:W-:Y:S02]  /*2460*/  ISETP.GE.AND P1, PT, R5, 0x1, PT ;  /* 0x000000010500780c */ /* 0x000fe40003f26270 */
[----:B------:R-:W-:-:S02]  /*2470*/  IADD3 R3, R252, 0x2f, RZ ;  /* 0x0000002ffc037810 */ /* 0x000fc40007ffe0ff */
[----:B------:R-:W-:Y:S02]  /*2480*/  @P2 SHF.R.U32.HI R2, RZ, c[0x0][0x2cc], R4 ;  /* 0x0000b300ff022a19 */ /* 0x000fe40000011604 */
[----:B------:R-:W-:Y:S01]  /*2490*/  IADD3 R151, R252, 0x1, -R251 ;  /* 0x00000001fc977810 */ /* 0x000fe20007ffe8fb */
[----:B------:R-:W-:-:S04]  /*24a0*/  IMAD.HI R3, R3, 0x2aaaaaab, RZ ;  /* 0x2aaaaaab03037827 */ /* 0x000fc800078e02ff */
[----:B------:R-:W-:Y:S01]  /*24b0*/  IMAD.IADD R2, R151, 0x1, R2 ;  /* 0x0000000197027824 */ /* 0x000fe200078e0202 */
[----:B------:R-:W-:Y:S02]  /*24c0*/  SHF.R.U32.HI R4, RZ, 0x1f, R3 ;  /* 0x0000001fff047819 */ /* 0x000fe40000011603 */
[----:B------:R-:W-:Y:S02]  /*24d0*/  @P1 LOP3.LUT R203, R203, 0x400, RZ, 0xfc, !PT ;  /* 0x00000400cbcb1812 */ /* 0x000fe400078efcff */
[----:B------:R-:W-:Y:S02]  /*24e0*/  LEA.HI.SX32 R156, R3, R4, 0x1d ;  /* 0x00000004039c7211 */ /* 0x000fe400078feaff */
[----:B------:R-:W-:Y:S01]  /*24f0*/  IADD3 R4, R2, c[0x0][0x328], RZ ;  /* 0x0000ca0002047a10 */ /* 0x000fe20007ffe0ff */
[----:B------:R-:W-:Y:S05]  /*2500*/  @!P1 BRA `(.L_x_702) ;  /* 0x0000010000009947 */ /* 0x000fea0003800000 */
[C---:B--2---:R-:W-:Y:S01]  /*2510*/  ISETP.GT.AND P0, PT, R2.reuse, RZ, PT ;  /* 0x000000ff0200720c */ /* 0x044fe20003f04270 */
        /* <DEDUP_REMOVED lines=9> */
.L_x_704:
[----:B------:R-:W-:-:S13]  /*25b0*/  ISETP.NE.AND P0, PT, R5, 0x1, PT ;  /* 0x000000010500780c */ /* 0x000fda0003f05270 */
[----:B------:R-:W-:-:S05]  /*25c0*/  @P0 IMAD.HI.U32 R2, R3, c[0x0][0x330], RZ ;  /* 0x0000cc0003020a27 */ /* 0x000fca00078e00ff */
[----:B------:R-:W-:Y:S02]  /*25d0*/  @P0 SHF.R.U32.HI R3, RZ, c[0x0][0x334], R2 ;  /* 0x0000cd00ff030a19 */ /* 0x000fe40000011602 */
.L_x_705:
[----:B------:R-:W-:Y:S05]  /*25e0*/  BSYNC B0 ;  /* 0x0000000000007941 */ /* 0x000fea0003800000 */
.L_x_703:
[----:B------:R-:W-:-:S05]  /*25f0*/  IMAD R3, R3, R5, c[0x0][0x32c] ;  /* 0x0000cb0003037624 */ /* 0x000fca00078e0205 */
[----:B------:R-:W-:-:S04]  /*2600*/  IMNMX R4, R4, R3, PT ;  /* 0x0000000304047217 */ /* 0x000fc80003800200 */
.L_x_702:
[----:B--2---:R-:W-:Y:S01]  /*2610*/  IADD3 R4, R4, 0x2f, RZ ;  /* 0x0000002f04047810 */ /* 0x004fe20007ffe0ff */
[----:B------:R-:W-:-:S04]  /*2620*/  @P2 IMAD.HI.U32 R3, R6, c[0x0][0x2c8], RZ ;  /* 0x0000b20006032a27 */ /* 0x000fc800078e00ff */
[----:B------:R-:W-:-:S04]  /*2630*/  IMAD.HI R4, R4, 0x2aaaaaab, RZ ;  /* 0x2aaaaaab04047827 */ /* 0x000fc800078e02ff */
[----:B------:R-:W-:Y:S01]  /*2640*/  IMAD.MOV.U32 R2, RZ, RZ, R6 ;  /* 0x000000ffff027224 */ /* 0x000fe200078e0006 */
[----:B------:R-:W-:Y:S01]  /*2650*/  @P2 SHF.R.U32.HI R2, RZ, c[0x0][0x2cc], R3 ;  /* 0x0000b300ff022a19 */ /* 0x000fe20000011603 */
[----:B------:R-:W-:Y:S01]  /*2660*/  IMAD.IADD R236, R252, 0x1, -R251 ;  /* 0x00000001fcec7824 */ /* 0x000fe200078e0afb */
[----:B------:R-:W-:-:S03]  /*2670*/  SHF.R.U32.HI R3, RZ, 0x1f, R4 ;  /* 0x0000001fff037819 */ /* 0x000fc60000011604 */
[----:B------:R-:W-:Y:S01]  /*2680*/  IMAD.IADD R2, R236, 0x1, R2 ;  /* 0x00000001ec027824 */ /* 0x000fe200078e0202 */
[----:B------:R-:W-:-:S04]  /*2690*/  LEA.HI.SX32 R7, R4, R3, 0x1d ;  /* 0x0000000304077211 */ /* 0x000fc800078feaff */
[----:B------:R-:W-:Y:S02]  /*26a0*/  IADD3 R3, R2, -c[0x0][0x324], RZ ;  /* 0x8000c90002037a10 */ /* 0x000fe40007ffe0ff */
        /* <DEDUP_REMOVED lines=11> */
.L_x_708:
[----:B------:R-:W-:-:S13]  /*2760*/  ISETP.NE.AND P0, PT, R5, 0x1, PT ;  /* 0x000000010500780c */ /* 0x000fda0003f05270 */
[----:B------:R-:W-:-:S05]  /*2770*/  @P0 IMAD.HI.U32 R4, R2, c[0x0][0x330], RZ ;  /* 0x0000cc0002040a27 */ /* 0x000fca00078e00ff */
[----:B------:R-:W-:Y:S02]  /*2780*/  @P0 SHF.R.U32.HI R2, RZ, c[0x0][0x334], R4 ;  /* 0x0000cd00ff020a19 */ /* 0x000fe40000011604 */
.L_x_709:
[----:B------:R-:W-:Y:S05]  /*2790*/  BSYNC B0 ;  /* 0x0000000000007941 */ /* 0x000fea0003800000 */
.L_x_707:
[----:B------:R-:W-:-:S05]  /*27a0*/  IMAD R2, R2, c[0x0][0x32c], RZ ;  /* 0x0000cb0002027a24 */ /* 0x000fca00078e02ff */
[----:B------:R-:W-:-:S04]  /*27b0*/  IMNMX R3, R3, R2, !PT ;  /* 0x0000000203037217 */ /* 0x000fc80007800200 */
.L_x_706:
[C---:B------:R-:W-:Y:S01]  /*27c0*/  LOP3.LUT R4, R18.reuse, 0xff000000, RZ, 0xc0, !PT ;  /* 0xff00000012047812 */ /* 0x040fe200078ec0ff */
[----:B------:R-:W-:Y:S01]  /*27d0*/  IMAD.HI R3, R3, 0x2aaaaaab, RZ ;  /* 0x2aaaaaab03037827 */ /* 0x000fe200078e02ff */
[----:B------:R-:W-:Y:S01]  /*27e0*/  LOP3.LUT R5, R18, 0xff0000, RZ, 0xc0, !PT ;  /* 0x00ff000012057812 */ /* 0x000fe200078ec0ff */
[----:B------:R-:W-:Y:S01]  /*27f0*/  BSSY B0, `(.L_x_710) ;  /* 0x000002c000007945 */ /* 0x000fe20003800000 */
[----:B------:R-:W-:Y:S02]  /*2800*/  SHF.R.U32.HI R4, RZ, 0x8, R4 ;  /* 0x00000008ff047819 */ /* 0x000fe40000011604 */
[----:B------:R-:W-:Y:S02]  /*2810*/  SHF.R.U32.HI R2, RZ, 0x1f, R3 ;  /* 0x0000001fff027819 */ /* 0x000fe40000011603 */
[----:B------:R-:W-:Y:S02]  /*2820*/  LEA.HI R5, R5, R4, RZ, 0x10 ;  /* 0x0000000405057211 */ /* 0x000fe400078f80ff */
[----:B------:R-:W-:Y:S01]  /*2830*/  LEA.HI.SX32 R3, R3, R2, 0x1d ;  /* 0x0000000203037211 */ /* 0x000fe200078feaff */
[----:B------:R-:W-:Y:S01]  /*2840*/  IMAD.MOV.U32 R2, RZ, RZ, RZ ;  /* 0x000000ffff027224 */ /* 0x000fe200078e00ff */
[----:B------:R-:W-:-:S02]  /*2850*/  SHF.R.U32.HI R8, RZ, 0x10, R5 ;  /* 0x00000010ff087819 */ /* 0x000fc40000011605 */
[----:B------:R-:W-:Y:S02]  /*2860*/  LOP3.LUT R18, R5, 0xff, RZ, 0xc0, !PT ;  /* 0x000000ff05127812 */ /* 0x000fe400078ec0ff */
[----:B------:R-:W-:Y:S01]  /*2870*/  IMNMX R6, RZ, R3, !PT ;  /* 0x00000003ff067217 */ /* 0x000fe20007800200 */
[----:B------:R1:W-:Y:S01]  /*2880*/  STL [R1+0x2c], R8 ;  /* 0x00002c0801007387 */ /* 0x0003e20000100800 */
[C---:B------:R-:W-:Y:S02]  /*2890*/  ISETP.NE.AND P1, PT, R8.reuse, RZ, PT ;  /* 0x000000ff0800720c */ /* 0x040fe40003f25270 */
[----:B------:R-:W-:Y:S01]  /*28a0*/  ISETP.GT.AND P0, PT, R7, R6, PT ;  /* 0x000000060700720c */ /* 0x000fe20003f04270 */
[----:B------:R1:W-:Y:S01]  /*28b0*/  STL [R1+0x30], R18 ;  /* 0x0000301201007387 */ /* 0x0003e20000100800 */
[----:B------:R-:W-:-:S11]  /*28c0*/  SEL R135, R8, c[0x0][0x338], P1 ;  /* 0x0000ce0008877a07 */ /* 0x000fd60000800000 */
[----:B------:R-:W-:Y:S05]  /*28d0*/  @!P0 BRA `(.L_x_711) ;  /* 0x000001d000008947 */ /* 0x000fea0003800000 */
[----:B------:R-:W-:Y:S02]  /*28e0*/  IABS R3, R135 ;  /* 0x0000008700037213 */ /* 0x000fe40000000000 */
[----:B------:R-:W-:Y:S02]  /*28f0*/  IADD3 R4, R135, -0x1, R7 ;  /* 0xffffffff87047810 */ /* 0x000fe40007ffe007 */
[----:B------:R-:W2:Y:S03]  /*2900*/  I2F.RP R2, R3 ;  /* 0x0000000300027306 */ /* 0x000ea60000209400 */
[----:B-1----:R-:W-:Y:S02]  /*2910*/  IMAD.IADD R8, R4, 0x1, -R6 ;  /* 0x0000000104087824 */ /* 0x002fe400078e0a06 */
[----:B------:R-:W-:-:S03]  /*2920*/  IMAD.MOV.U32 R4, RZ, RZ, RZ ;  /* 0x000000ffff047224 */ /* 0x000fc600078e00ff */
[----:B------:R-:W-:Y:S01]  /*2930*/  IABS R11, R8 ;  /* 0x00000008000b7213 */ /* 0x000fe20000000000 */
[----:B--2---:R-:W1:Y:S02]  /*2940*/  MUFU.RCP R2, R2 ;  /* 0x0000000200027308 */ /* 0x004e640000001000 */
        /* <DEDUP_REMOVED lines=22> */
.L_x_711:
[----:B------:R-:W-:Y:S05]  /*2ab0*/  BSYNC B0 ;  /* 0x0000000000007941 */ /* 0x000fea0003800000 */
.L_x_710:
[----:B------:R-:W-:Y:S01]  /*2ac0*/  IMAD R3, R18, R2, R6 ;  /* 0x0000000212037224 */ /* 0x000fe200078e0206 */
[----:B------:R-:W-:Y:S02]  /*2ad0*/  SHF.R.S32.HI R111, RZ, 0x1f, R110 ;  /* 0x0000001fff6f7819 */ /* 0x000fe4000001146e */
[C---:B------:R-:W-:Y:S01]  /*2ae0*/  IADD3 R32, R154.reuse, 0x8, RZ ;  /* 0x000000089a207810 */ /* 0x040fe20007ffe0ff */
[C---:B------:R-:W-:Y:S01]  /*2af0*/  IMAD.IADD R2, R3.reuse, 0x1, R2 ;  /* 0x0000000103027824 */ /* 0x040fe200078e0202 */
[C---:B------:R-:W-:Y:S01]  /*2b00*/  IADD3 R31, R154.reuse, 0x18, RZ ;  /* 0x000000189a1f7810 */ /* 0x040fe20007ffe0ff */
[----:B------:R-:W-:Y:S01]  /*2b10*/  IMAD R3, R3, 0x30, -R12 ;  /* 0x0000003003037824 */ /* 0x000fe200078e0a0c */
[----:B------:R-:W-:Y:S02]  /*2b20*/  IADD3 R30, R154, 0x28, RZ ;  /* 0x000000289a1e7810 */ /* 0x000fe40007ffe0ff */
[----:B------:R-:W-:-:S02]  /*2b30*/  IMNMX R2, R7, R2, PT ;  /* 0x0000000207027217 */ /* 0x000fc40003800200 */
[----:B------:R-:W-:-:S03]  /*2b40*/  IMNMX R3, RZ, R3, !PT ;  /* 0x00000003ff037217 */ /* 0x000fc60007800200 */
[----:B------:R-:W-:Y:S02]  /*2b50*/  IMAD R2, R2, 0x30, -R12 ;  /* 0x0000003002027824 */ /* 0x000fe400078e0a0c */
[----:B------:R-:W-:-:S03]  /*2b60*/  IMAD.WIDE.U32 R4, R3, -0x55555555, RZ ;  /* 0xaaaaaaab03047825 */ /* 0x000fc600078e00ff */
        /* <DEDUP_REMOVED lines=10> */
[----:B-1----:R-:W2:Y:S04]  /*2c10*/  LDL.64 R18, [R1+0x38] ;  /* 0x0000380001127983 */ /* 0x002ea80000100a00 */
[----:B------:R-:W1:Y:S04]  /*2c20*/  S2R R8, SR_TID.X ;  /* 0x0000000000087919 */ /* 0x000e680000002100 */
[----:B------:R-:W3:Y:S04]  /*2c30*/  LDL R21, [R1+0x24] ;  /* 0x0000240001157983 */ /* 0x000ee80000100800 */
[----:B------:R-:W4:Y:S01]  /*2c40*/  LDL R20, [R1+0x40] ;  /* 0x0000400001147983 */ /* 0x000f220000100800 */
[----:B-1----:R-:W-:-:S04]  /*2c50*/  SHF.R.S32.HI R23, RZ, 0x1f, R8 ;  /* 0x0000001fff177819 */ /* 0x002fc80000011408 */
[----:B------:R-:W-:Y:S02]  /*2c60*/  LEA.HI R23, R23, R8, RZ, 0x2 ;  /* 0x0000000817177211 */ /* 0x000fe400078f10ff */
[----:B------:R-:W3:Y:S02]  /*2c70*/  LDL R8, [R1+0x1c] ;  /* 0x00001c0001087983 */ /* 0x000ee40000100800 */
[----:B------:R-:W-:Y:S02]  /*2c80*/  SHF.R.S32.HI R23, RZ, 0x2, R23 ;  /* 0x00000002ff177819 */ /* 0x000fe40000011417 */
[----:B------:R-:W-:Y:S02]  /*2c90*/  SHF.R.S32.HI R3, RZ, 0x1f, R14 ;  /* 0x0000001fff037819 */ /* 0x000fe4000001140e */
[----:B------:R-:W-:-:S04]  /*2ca0*/  IADD3 R127, P0, R23, R14, RZ ;  /* 0x0000000e177f7210 */ /* 0x000fc80007f1e0ff */
[----:B------:R-:W-:-:S05]  /*2cb0*/  LEA.HI.X.SX32 R130, R23, R3, 0x1, P0 ;  /* 0x0000000317827211 */ /* 0x000fca00000f0eff */
[----:B------:R-:W-:Y:S01]  /*2cc0*/  IMAD R3, R130, c[0x0][0x238], RZ ;  /* 0x00008e0082037a24 */ /* 0x000fe200078e02ff */
[----:B------:R-:W-:Y:S02]  /*2cd0*/  IADD3 R33, R2, -0x1, RZ ;  /* 0xffffffff02217810 */ /* 0x000fe40007ffe0ff */
[----:B------:R-:W-:Y:S01]  /*2ce0*/  SHF.R.S32.HI R9, RZ, 0x1f, R17 ;  /* 0x0000001fff097819 */ /* 0x000fe20000011411 */
[----:B------:R-:W-:-:S03]  /*2cf0*/  IMAD R3, R127, c[0x0][0x23c], R3 ;  /* 0x00008f007f037a24 */ /* 0x000fc600078e0203 */
[----:B------:R-:W-:Y:S01]  /*2d00*/  SEL R10, R9, RZ, !P3 ;  /* 0x000000ff090a7207 */ /* 0x000fe20005800000 */
[----:B------:R-:W-:Y:S01]  /*2d10*/  IMAD.MOV.U32 R138, RZ, RZ, 0x30 ;  /* 0x00000030ff8a7424 */ /* 0x000fe200078e00ff */
[----:B------:R-:W-:-:S03]  /*2d20*/  SEL R11, R17, RZ, !P3 ;  /* 0x000000ff110b7207 */ /* 0x000fc60005800000 */
[C---:B------:R-:W-:Y:S02]  /*2d30*/  IMAD R158, R138.reuse, c[0x0][0x23c], RZ ;  /* 0x00008f008a9e7a24 */ /* 0x040fe400078e02ff */
[----:B------:R-:W-:-:S05]  /*2d40*/  IMAD.WIDE.U32 R144, R138, c[0x0][0x238], RZ ;  /* 0x00008e008a907a25 */ /* 0x000fca00078e00ff */
[----:B------:R-:W-:Y:S02]  /*2d50*/  IADD3 R158, R145, R158, RZ ;  /* 0x0000009e919e7210 */ /* 0x000fe40007ffe0ff */
[----:B------:R-:W-:-:S04]  /*2d60*/  MOV R157, c[0x0][0x238] ;  /* 0x00008e00009d7a02 */ /* 0x000fc80000000f00 */
[----:B------:R-:W-:Y:S01]  /*2d70*/  SHF.L.U32 R159, R157, 0x5, RZ ;  /* 0x000000059d9f7819 */ /* 0x000fe200000006ff */
[----:B--2---:R-:W-:-:S04]  /*2d80*/  IMAD.WIDE.U32 R4, R127, c[0x0][0x238], R18 ;  /* 0x00008e007f047a25 */ /* 0x004fc800078e0012 */
[----:B------:R-:W-:Y:S02]  /*2d90*/  IMAD.IADD R3, R5, 0x1, R3 ;  /* 0x0000000105037824 */ /* 0x000fe400078e0203 */
[----:B------:R-:W-:Y:S02]  /*2da0*/  IMAD R5, R33, -0x30, R0 ;  /* 0xffffffd021057824 */ /* 0x000fe400078e0200 */
[----:B------:R-:W-:Y:S02]  /*2db0*/  IMAD.MOV.U32 R2, RZ, RZ, R4 ;  /* 0x000000ffff027224 */ /* 0x000fe400078e0004 */
[----:B------:R-:W-:Y:S01]  /*2dc0*/  IMAD R4, R10, c[0x0][0x248], RZ ;  /* 0x000092000a047a24 */ /* 0x000fe200078e02ff */
[----:B------:R-:W-:Y:S01]  /*2dd0*/  IMNMX R6, R5, 0x30, PT ;  /* 0x0000003005067817 */ /* 0x000fe20003800200 */
[----:B------:R-:W-:-:S04]  /*2de0*/  IMAD.WIDE.U32 R2, R22, c[0x0][0x240], R2 ;  /* 0x0000900016027a25 */ /* 0x000fc800078e0002 */
[----:B------:R-:W-:Y:S02]  /*2df0*/  IMAD R5, R11, c[0x0][0x24c], R4 ;  /* 0x000093000b057a24 */ /* 0x000fe400078e0204 */
[----:B------:R-:W-:Y:S02]  /*2e00*/  IMAD.IADD R4, R6, 0x1, -R23 ;  /* 0x0000000106047824 */ /* 0x000fe400078e0a17 */
[----:B------:R-:W-:-:S03]  /*2e10*/  IMAD R3, R22, c[0x0][0x244], R3 ;  /* 0x0000910016037a24 */ /* 0x000fc600078e0203 */
[C---:B------:R-:W-:Y:S01]  /*2e20*/  ISETP.GE.AND P1, PT, R4.reuse, 0x1, PT ;  /* 0x000000010400780c */ /* 0x040fe20003f26270 */
[----:B------:R-:W-:Y:S01]  /*2e30*/  IMAD.WIDE.U32 R100, R11, c[0x0][0x248], R2 ;  /* 0x000092000b647a25 */ /* 0x000fe200078e0002 */
[----:B------:R-:W-:Y:S02]  /*2e40*/  ISETP.GT.AND P0, PT, R4, 0x20, PT ;  /* 0x000000200400780c */ /* 0x000fe40003f04270 */
[----:B------:R-:W-:Y:S01]  /*2e50*/  SHF.R.S32.HI R3, RZ, 0x1f, R33 ;  /* 0x0000001fff037819 */ /* 0x000fe20000011421 */
[----:B------:R-:W-:Y:S02]  /*2e60*/  IMAD R2, R158, R33, RZ ;  /* 0x000000219e027224 */ /* 0x000fe400078e02ff */
[----:B------:R-:W-:Y:S02]  /*2e70*/  IMAD.IADD R91, R101, 0x1, R5 ;  /* 0x00000001655b7824 */ /* 0x000fe400078e0205 */
[----:B------:R-:W-:Y:S02]  /*2e80*/  IMAD.MOV.U32 R90, RZ, RZ, R100 ;  /* 0x000000ffff5a7224 */ /* 0x000fe400078e0064 */
[----:B------:R-:W-:-:S02]  /*2e90*/  IMAD R4, R3, R144, R2 ;  /* 0x0000009003047224 */ /* 0x000fc400078e0202 */
[----:B------:R-:W-:Y:S02]  /*2ea0*/  IMAD.MOV.U32 R5, RZ, RZ, 0x5 ;  /* 0x00000005ff057424 */ /* 0x000fe400078e00ff */
[----:B------:R-:W-:-:S03]  /*2eb0*/  IMAD.WIDE.U32 R2, R33, R144, R90 ;  /* 0x0000009021027225 */ /* 0x000fc600078e005a */
[----:B------:R-:W-:Y:S01]  /*2ec0*/  SHF.L.U64.HI R157, R157, R5, c[0x0][0x23c] ;  /* 0x00008f009d9d7619 */ /* 0x000fe20000010205 */
[----:B------:R-:W-:Y:S01]  /*2ed0*/  IMAD.IADD R3, R3, 0x1, R4 ;  /* 0x0000000103037824 */ /* 0x000fe200078e0204 */
[----:B------:R-:W-:Y:S02]  /*2ee0*/  @P1 LEA R4, P3, R2, c[0x0][0x220], 0x1 ;  /* 0x0000880002041a11 */ /* 0x000fe400078608ff */
[----:B------:R-:W-:Y:S02]  /*2ef0*/  @P0 IADD3 R6, P2, R159, R2, RZ ;  /* 0x000000029f060210 */ /* 0x000fe40007f5e0ff */
[----:B------:R-:W-:Y:S02]  /*2f00*/  ISETP.GE.AND P6, PT, R18, c[0x0][0x1d4], PT ;  /* 0x0000750012007a0c */ /* 0x000fe40003fc6270 */
[----:B------:R-:W-:Y:S01]  /*2f10*/  @P1 LEA.HI.X R5, R2, c[0x0][0x224], R3, 0x1, P3 ;  /* 0x0000890002051a11 */ /* 0x000fe200018f0c03 */
[----:B------:R-:W-:Y:S01]  /*2f20*/  @P0 IMAD.X R3, R3, 0x1, R157, P2 ;  /* 0x0000000103030824 */ /* 0x000fe200010e069d */
[----:B---3--:R-:W-:-:S02]  /*2f30*/  ISETP.GE.AND P5, PT, R21, c[0x0][0x1d4], PT ;  /* 0x0000750015007a0c */ /* 0x008fc40003fa6270 */
[----:B----4-:R-:W-:Y:S02]  /*2f40*/  ISETP.GE.AND P4, PT, R20, c[0x0][0x1d4], PT ;  /* 0x0000750014007a0c */ /* 0x010fe40003f86270 */
[----:B------:R-:W-:-:S04]  /*2f50*/  @P0 LEA R2, P2, R6, c[0x0][0x220], 0x1 ;  /* 0x0000880006020a11 */ /* 0x000fc800078408ff */
[----:B------:R-:W-:Y:S02]  /*2f60*/  @P0 LEA.HI.X R3, R6, c[0x0][0x224], R3, 0x1, P2 ;  /* 0x0000890006030a11 */ /* 0x000fe400010f0c03 */
[----:B------:R-:W-:-:S05]  /*2f70*/  @P1 SHF.L.U32 R6, R8, 0x1, RZ ;  /* 0x0000000108061819 */ /* 0x000fca00000006ff */
[----:B------:R-:W-:Y:S01]  /*2f80*/  @!PT LDS RZ, [RZ] ;  /* 0x00000000fffff984 */ /* 0x000fe20000000800 */
[----:B------:R-:W-:Y:S01]  /*2f90*/  @!PT LDS RZ, [RZ] ;  /* 0x00000000fffff984 */ /* 0x000fe20000000800 */
[----:B------:R-:W-:Y:S01]  /*2fa0*/  @!PT LDS RZ, [RZ] ;  /* 0x00000000fffff984 */ /* 0x000fe20000000800 */
[----:B------:R1:W-:Y:S04]  /*2fb0*/  @P1 LDGSTS.E.BYPASS.LTC128B.128 [R6+0x3c80], [R4.64], !P6 ;  /* 0x03c8000004061fae */ /* 0x0003e8000f101d46 */
[----:B------:R1:W-:Y:S04]  /*2fc0*/  @P1 LDGSTS.E.BYPASS.LTC128B.128 [R6+0x4880], [R4.64+0x40], !P5 ;  /* 0x0488004004061fae */ /* 0x0003e8000e901d46 */
[----:B------:R1:W-:Y:S02]  /*2fd0*/  @P1 LDGSTS.E.BYPASS.LTC128B.128 [R6+0x5480], [R4.64+0x80], !P4 ;  /* 0x0548008004061fae */ /* 0x0003e4000e101d46 */
[----:B-1----:R-:W-:-:S05]  /*2fe0*/  @P0 IMAD.SHL.U32 R4, R8, 0x2, RZ ;  /* 0x0000000208040824 */ /* 0x002fca00078e00ff */
[----:B------:R1:W-:Y:S04]  /*2ff0*/  @P0 LDGSTS.E.BYPASS.LTC128B.128 [R4+0x4480], [R2.64], !P6 ;  /* 0x0448000002040fae */ /* 0x0003e8000f101d46 */
[----:B------:R1:W-:Y:S04]  /*3000*/  @P0 LDGSTS.E.BYPASS.LTC128B.128 [R4+0x5080], [R2.64+0x40], !P5 ;  /* 0x0508004002040fae */ /* 0x0003e8000e901d46 */
[----:B------:R1:W-:Y:S01]  /*3010*/  @P0 LDGSTS.E.BYPASS.LTC128B.128 [R4+0x5c80], [R2.64+0x80], !P4 ;  /* 0x05c8008002040fae */ /* 0x0003e2000e101d46 */
[----:B------:R-:W-:Y:S01]  /*3020*/  ISETP.NE.U32.AND P0, PT, RZ, c[0x0][0x340], PT ;  /* 0x0000d000ff007a0c */ /* 0x000fe20003f05070 */
[----:B------:R-:W-:-:S02]  /*3030*/  IMAD.IADD R6, R13, 0x1, R146 ;  /* 0x000000010d067824 */ /* 0x000fc400078e0292 */
[----:B------:R-:W2:Y:S01]  /*3040*/  S2R R20, SR_TID.X ;  /* 0x0000000000147919 */ /* 0x000ea20000002100 */
[----:B------:R-:W-:Y:S02]  /*3050*/  ISETP.NE.AND.EX P0, PT, RZ, c[0x0][0x344], PT, P0 ;  /* 0x0000d100ff007a0c */ /* 0x000fe40003f05300 */
[----:B------:R-:W-:Y:S01]  /*3060*/  ISETP.NE.AND P3, PT, R15, RZ, PT ;  /* 0x000000ff0f00720c */ /* 0x000fe20003f65270 */
[----:B------:R-:W-:Y:S01]  /*3070*/  IMAD.MOV.U32 R162, RZ, RZ, c[0x0][0x27c] ;  /* 0x00009f00ffa27624 */ /* 0x000fe200078e00ff */
[----:B------:R-:W0:Y:S09]  /*3080*/  LDGDEPBAR ;  /* 0x00000000000079af */ /* 0x000e320000000000 */
[----:B-1----:R-:W-:-:S05]  /*3090*/  @P0 IMAD.WIDE R2, R17, R16, c[0x0][0x340] ;  /* 0x0000d00011020625 */ /* 0x002fca00078e0210 */
[----:B------:R1:W3:Y:S01]  /*30a0*/  @P0 LDG.E R7, [R2.64] ;  /* 0x0000000602070981 */ /* 0x0002e2000c1e1900 */
[----:B------:R-:W-:-:S05]  /*30b0*/  SHF.R.S32.HI R8, RZ, 0x1f, R6 ;  /* 0x0000001fff087819 */ /* 0x000fca0000011406 */
[----:B------:R-:W-:-:S04]  /*30c0*/  IMAD R4, R8, c[0x0][0x1e0], RZ ;  /* 0x0000780008047a24 */ /* 0x000fc800078e02ff */
[----:B------:R-:W-:Y:S01]  /*30d0*/  IMAD R4, R6, c[0x0][0x1e4], R4 ;  /* 0x0000790006047a24 */ /* 0x000fe200078e0204 */
[----:B--2---:R-:W-:Y:S01]  /*30e0*/  LEA.HI R20, R20, R20, RZ, 0x1 ;  /* 0x0000001414147211 */ /* 0x004fe200078f08ff */
[----:B-1----:R-:W-:-:S05]  /*30f0*/  IMAD.WIDE.U32 R2, R6, c[0x0][0x1e0], RZ ;  /* 0x0000780006027a25 */ /* 0x002fca00078e00ff */
[----:B------:R-:W-:-:S05]  /*3100*/  IADD3 R3, R3, R4, RZ ;  /* 0x0000000403037210 */ /* 0x000fca0007ffe0ff */
[----:B------:R-:W-:Y:S01]  /*3110*/  IMAD.WIDE.U32 R2, R22, c[0x0][0x1e8], R2 ;  /* 0x00007a0016027a25 */ /* 0x000fe200078e0002 */
[----:B------:R-:W-:-:S03]  /*3120*/  SHF.R.S32.HI R20, RZ, 0x1, R20 ;  /* 0x00000001ff147819 */ /* 0x000fc60000011414 */
[----:B------:R-:W-:Y:S02]  /*3130*/  IMAD R5, R22, c[0x0][0x1ec], R3 ;  /* 0x00007b0016057a24 */ /* 0x000fe400078e0203 */
[----:B------:R-:W-:Y:S01]  /*3140*/  IMAD.MOV.U32 R4, RZ, RZ, R2 ;  /* 0x000000ffff047224 */ /* 0x000fe200078e0002 */
[----:B------:R-:W-:Y:S01]  /*3150*/  SHF.R.S32.HI R12, RZ, 0x1f, R20 ;  /* 0x0000001fff0c7819 */ /* 0x000fe20000011414 */
[----:B------:R-:W-:Y:S01]  /*3160*/  IMAD.WIDE.U32 R160, R20, c[0x0][0x1e0], RZ ;  /* 0x0000780014a07a25 */ /* 0x000fe200078e00ff */
[----:B------:R-:W-:Y:S01]  /*3170*/  WARPSYNC 0xffffffff ;  /* 0xffffffff00007948 */ /* 0x000fe20003800000 */
[----:B------:R-:W-:Y:S02]  /*3180*/  ISETP.GE.AND P2, PT, R110, c[0x0][0x27c], PT ;  /* 0x00009f006e007a0c */ /* 0x000fe40003f46270 */
[----:B------:R-:W-:Y:S02]  /*3190*/  SHF.R.S32.HI R155, RZ, 0x1f, R154 ;  /* 0x0000001fff9b7819 */ /* 0x000fe4000001149a */
[----:B-----5:R-:W-:-:S02]  /*31a0*/  SHF.R.S32.HI R26, RZ, 0x1f, R136 ;  /* 0x0000001fff1a7819 */ /* 0x020fc40000011488 */
[----:B---3--:R-:W-:Y:S01]  /*31b0*/  @P0 SHF.R.S32.HI R3, RZ, 0x1f, R7 ;  /* 0x0000001fff030819 */ /* 0x008fe20000011407 */
[----:B------:R-:W-:Y:S02]  /*31c0*/  @!P0 IMAD.MOV.U32 R3, RZ, RZ, R9 ;  /* 0x000000ffff038224 */ /* 0x000fe400078e0009 */
[----:B------:R-:W-:Y:S01]  /*31d0*/  @P0 IMAD.MOV.U32 R2, RZ, RZ, R7 ;  /* 0x000000ffff020224 */ /* 0x000fe200078e0007 */
[----:B------:R-:W-:Y:S02]  /*31e0*/  @!P0 MOV R2, R17 ;  /* 0x0000001100028202 */ /* 0x000fe40000000f00 */
[----:B------:R-:W-:Y:S02]  /*31f0*/  SEL R21, R3, RZ, !P3 ;  /* 0x000000ff03157207 */ /* 0x000fe40005800000 */
[----:B------:R-:W-:Y:S01]  /*3200*/  SEL R15, R2, RZ, !P3 ;  /* 0x000000ff020f7207 */ /* 0x000fe20005800000 */
[----:B------:R-:W-:Y:S02]  /*3210*/  IMAD R2, R12, c[0x0][0x1e0], RZ ;  /* 0x000078000c027a24 */ /* 0x000fe400078e02ff */
[----:B------:R-:W-:-:S02]  /*3220*/  IMAD R7, R21, c[0x0][0x1f0], RZ ;  /* 0x00007c0015077a24 */ /* 0x000fc400078e02ff */
[----:B------:R-:W-:Y:S02]  /*3230*/  IMAD R3, R20, c[0x0][0x1e4], R2 ;  /* 0x0000790014037a24 */ /* 0x000fe400078e0202 */
[----:B------:R-:W-:-:S04]  /*3240*/  IMAD.WIDE.U32 R80, R15, c[0x0][0x1f0], R4 ;  /* 0x00007c000f507a25 */ /* 0x000fc800078e0004 */
[----:B------:R-:W-:Y:S01]  /*3250*/  IMAD R2, R15, c[0x0][0x1f4], R7 ;  /* 0x00007d000f027a24 */ /* 0x000fe200078e0207 */
[----:B------:R-:W-:Y:S01]  /*3260*/  SHF.L.U32 R5, R162, 0x1, RZ ;  /* 0x00000001a2057819 */ /* 0x000fe200000006ff */
[----:B------:R-:W-:-:S03]  /*3270*/  IMAD.IADD R129, R161, 0x1, R3 ;  /* 0x00000001a1817824 */ /* 0x000fc600078e0203 */
[----:B------:R-:W-:Y:S02]  /*3280*/  IADD3 R79, R81, R2, RZ ;  /* 0x00000002514f7210 */ /* 0x000fe40007ffe0ff */
[----:B------:R-:W2:Y:S01]  /*3290*/  LDL R35, [R1+0x68] ;  /* 0x0000680001237983 */ /* 0x000ea20000100800 */
[----:B------:R-:W-:Y:S01]  /*32a0*/  IADD3 R134, P1, P0, R80, R160, R110 ;  /* 0x000000a050867210 */ /* 0x000fe2000783e06e */
[----:B------:R-:W-:Y:S01]  /*32b0*/  IMAD.WIDE.U32 R2, R22, c[0x0][0x260], R18 ;  /* 0x0000980016027a25 */ /* 0x000fe200078e0012 */
[----:B------:R-:W-:Y:S01]  /*32c0*/  IADD3 R19, -R5, c[0x0][0x1d4], RZ ;  /* 0x0000750005137a10 */ /* 0x000fe20007ffe1ff */
[----:B------:R-:W3:Y:S01]  /*32d0*/  LDL R29, [R1+0x6c] ;  /* 0x00006c00011d7983 */ /* 0x000ee20000100800 */
[----:B------:R-:W-:Y:S01]  /*32e0*/  IADD3.X R133, R79, R129, R111, P1, P0 ;  /* 0x000000814f857210 */ /* 0x000fe20000fe046f */
[----:B------:R-:W-:Y:S01]  /*32f0*/  IMAD R4, R10, c[0x0][0x268], RZ ;  /* 0x00009a000a047a24 */ /* 0x000fe200078e02ff */
[----:B------:R-:W-:Y:S01]  /*3300*/  IADD3 R132, P0, R20, R6, RZ ;  /* 0x0000000614847210 */ /* 0x000fe20007f1e0ff */
[----:B------:R-:W4:Y:S01]  /*3310*/  LDL R34, [R1+0x70] ;  /* 0x0000700001227983 */ /* 0x000f220000100800 */
[----:B------:R-:W-:Y:S01]  /*3320*/  ISETP.GE.AND P1, PT, R152, c[0x0][0x27c], PT ;  /* 0x00009f0098007a0c */ /* 0x000fe20003f26270 */
[----:B------:R-:W-:Y:S01]  /*3330*/  IMAD R3, R22, c[0x0][0x264], R3 ;  /* 0x0000990016037a24 */ /* 0x000fe200078e0203 */
[-C--:B------:R-:W-:Y:S01]  /*3340*/  SEL R18, R5, R19.reuse, !P2 ;  /* 0x0000001305127207 */ /* 0x080fe20005000000 */
[----:B------:R-:W-:Y:S01]  /*3350*/  IMAD.X R131, R8, 0x1, R12, P0 ;  /* 0x0000000108837824 */ /* 0x000fe200000e060c */
[----:B------:R-:W-:Y:S01]  /*3360*/  ISETP.GE.AND P0, PT, R109, c[0x0][0x27c], PT ;  /* 0x00009f006d007a0c */ /* 0x000fe20003f06270 */
[C---:B------:R-:W-:Y:S01]  /*3370*/  IMAD R8, R12.reuse, c[0x0][0x280], RZ ;  /* 0x0000a0000c087a24 */ /* 0x040fe200078e02ff */
[-C--:B------:R-:W-:Y:S01]  /*3380*/  SEL R17, R5, R19.reuse, !P1 ;  /* 0x0000001305117207 */ /* 0x080fe20004800000 */
[----:B------:R-:W-:Y:S01]  /*3390*/  IMAD R28, R11, c[0x0][0x26c], R4 ;  /* 0x00009b000b1c7a24 */ /* 0x000fe200078e0204 */
[----:B------:R-:W-:Y:S01]  /*33a0*/  SEL R19, R5, R19, !P0 ;  /* 0x0000001305137207 */ /* 0x000fe20004000000 */
[----:B------:R-:W-:Y:S01]  /*33b0*/  IMAD R9, R12, c[0x0][0x290], RZ ;  /* 0x0000a4000c097a24 */ /* 0x000fe200078e02ff */
[----:B------:R-:W-:Y:S01]  /*33c0*/  SEL R16, RZ, c[0x0][0x27c], !P2 ;  /* 0x00009f00ff107a07 */ /* 0x000fe20005000000 */
[----:B------:R-:W-:Y:S01]  /*33d0*/  IMAD.WIDE.U32 R4, R20, c[0x0][0x280], R154 ;  /* 0x0000a00014047a25 */ /* 0x000fe200078e009a */
[----:B------:R-:W-:Y:S01]  /*33e0*/  SEL R25, RZ, c[0x0][0x27c], !P1 ;  /* 0x00009f00ff197a07 */ /* 0x000fe20004800000 */
[----:B------:R-:W-:Y:S01]  /*33f0*/  ULDC.U8 UR4, c[0x0][0x298] ;  /* 0x0000a60000047ab9 */ /* 0x000fe20000000000 */
[----:B------:R-:W-:Y:S01]  /*3400*/  ISETP.GE.AND P1, PT, R162, 0x1, PT ;  /* 0x00000001a200780c */ /* 0x000fe20003f26270 */
[----:B------:R-:W-:-:S02]  /*3410*/  IMAD R8, R20, c[0x0][0x284], R8 ;  /* 0x0000a10014087a24 */ /* 0x000fc400078e0208 */
[----:B------:R-:W-:-:S04]  /*3420*/  IMAD.WIDE.U32 R12, R20, c[0x0][0x280], R110 ;  /* 0x0000a000140c7a25 */ /* 0x000fc800078e006e */
[----:B------:R-:W-:-:S04]  /*3430*/  IMAD.WIDE.U32 R84, R11, c[0x0][0x268], R2 ;  /* 0x00009a000b547a25 */ /* 0x000fc800078e0002 */
[----:B------:R-:W-:Y:S02]  /*3440*/  IMAD R14, R20, c[0x0][0x294], R9 ;  /* 0x0000a500140e7a24 */ /* 0x000fe400078e0209 */
[----:B------:R-:W-:-:S04]  /*3450*/  IMAD.WIDE.U32 R2, R22, c[0x0][0x210], R110 ;  /* 0x0000840016027a25 */ /* 0x000fc800078e006e */
[----:B------:R-:W-:Y:S02]  /*3460*/  IMAD.IADD R9, R5, 0x1, R8 ;  /* 0x0000000105097824 */ /* 0x000fe400078e0208 */
[----:B------:R-:W-:Y:S02]  /*3470*/  IMAD.IADD R5, R8, 0x1, R13 ;  /* 0x0000000108057824 */ /* 0x000fe400078e020d */
[----:B------:R-:W-:Y:S02]  /*3480*/  IMAD.IADD R13, R110, 0x1, R16 ;  /* 0x000000016e0d7824 */ /* 0x000fe400078e0210 */
[----:B------:R-:W-:Y:S02]  /*3490*/  IMAD R11, R22, c[0x0][0x214], R3 ;  /* 0x00008500160b7a24 */ /* 0x000fe400078e0203 */
[----:B------:R-:W-:Y:S02]  /*34a0*/  IMAD.MOV.U32 R10, RZ, RZ, R2 ;  /* 0x000000ffff0a7224 */ /* 0x000fe400078e0002 */
[----:B------:R-:W-:-:S04]  /*34b0*/  IMAD.WIDE.U32 R6, R20, c[0x0][0x290], R154 ;  /* 0x0000a40014067a25 */ /* 0x000fc800078e009a */
[----:B------:R-:W-:-:S04]  /*34c0*/  IMAD.WIDE.U32 R2, R20, c[0x0][0x290], R110 ;  /* 0x0000a40014027a25 */ /* 0x000fc800078e006e */
[----:B------:R-:W-:Y:S02]  /*34d0*/  IMAD.MOV.U32 R8, RZ, RZ, R4 ;  /* 0x000000ffff087224 */ /* 0x000fe400078e0004 */
[----:B------:R-:W-:Y:S01]  /*34e0*/  IMAD.MOV.U32 R4, RZ, RZ, R12 ;  /* 0x000000ffff047224 */ /* 0x000fe200078e000c */
[----:B------:R-:W-:Y:S01]  /*34f0*/  SHF.R.S32.HI R12, RZ, 0x1f, R13 ;  /* 0x0000001fff0c7819 */ /* 0x000fe2000001140d */
[----:B------:R-:W-:Y:S02]  /*3500*/  IMAD.IADD R7, R7, 0x1, R14 ;  /* 0x0000000107077824 */ /* 0x000fe400078e020e */
[----:B------:R-:W-:Y:S01]  /*3510*/  IMAD.IADD R3, R14, 0x1, R3 ;  /* 0x000000010e037824 */ /* 0x000fe200078e0203 */
[----:B------:R-:W-:Y:S02]  /*3520*/  SHF.R.S32.HI R14, RZ, 0x1f, R17 ;  /* 0x0000001fff0e7819 */ /* 0x000fe40000011411 */
[CC--:B------:R-:W-:Y:S02]  /*3530*/  LEA.HI R16, R12.reuse, R13.reuse, RZ, 0x3 ;  /* 0x0000000d0c107211 */ /* 0x0c0fe400078f18ff */
[----:B------:R-:W-:Y:S01]  /*3540*/  LEA.HI R22, R12, R13, RZ, 0x5 ;  /* 0x0000000d0c167211 */ /* 0x000fe200078f28ff */
[----:B------:R-:W-:Y:S01]  /*3550*/  IMAD.IADD R12, R152, 0x1, R25 ;  /* 0x00000001980c7824 */ /* 0x000fe200078e0219 */
[----:B------:R-:W-:-:S02]  /*3560*/  SHF.R.S32.HI R13, RZ, 0x1f, R19 ;  /* 0x0000001fff0d7819 */ /* 0x000fc40000011413 */
[----:B------:R-:W-:Y:S01]  /*3570*/  LEA.HI R23, R14, R17, RZ, 0x4 ;  /* 0x000000110e177211 */ /* 0x000fe200078f20ff */
[----:B------:R-:W-:Y:S01]  /*3580*/  IMAD R14, R21, c[0x0][0x218], RZ ;  /* 0x00008600150e7a24 */ /* 0x000fe200078e02ff */
[----:B------:R-:W-:Y:S02]  /*3590*/  LEA.HI R21, R13, R19, RZ, 0x4 ;  /* 0x000000130d157211 */ /* 0x000fe400078f20ff */
[----:B------:R-:W-:Y:S01]  /*35a0*/  SHF.R.S32.HI R13, RZ, 0x1f, R12 ;  /* 0x0000001fff0d7819 */ /* 0x000fe2000001140c */
[C---:B------:R-:W-:Y:S01]  /*35b0*/  IMAD.WIDE.U32 R102, R15.reuse, c[0x0][0x218], R10 ;  /* 0x000086000f667a25 */ /* 0x040fe200078e000a */
[----:B------:R-:W-:Y:S02]  /*35c0*/  SHF.R.S32.HI R20, RZ, 0x1f, R18 ;  /* 0x0000001fff147819 */ /* 0x000fe40000011412 */
[----:B------:R-:W-:Y:S01]  /*35d0*/  SEL R17, RZ, c[0x0][0x27c], !P0 ;  /* 0x00009f00ff117a07 */ /* 0x000fe20004000000 */
[----:B------:R-:W-:Y:S01]  /*35e0*/  IMAD R27, R15, c[0x0][0x21c], R14 ;  /* 0x000087000f1b7a24 */ /* 0x000fe200078e020e */
[----:B------:R-:W-:-:S02]  /*35f0*/  LEA.HI R11, R13, R12, RZ, 0x5 ;  /* 0x0000000c0d0b7211 */ /* 0x000fc400078f28ff */
[----:B------:R-:W-:Y:S01]  /*3600*/  LEA.HI R15, R13, R12, RZ, 0x3 ;  /* 0x0000000c0d0f7211 */ /* 0x000fe200078f18ff */
[----:B------:R-:W-:Y:S01]  /*3610*/  IMAD.IADD R14, R109, 0x1, R17 ;  /* 0x000000016d0e7824 */ /* 0x000fe200078e0211 */
[----:B------:R-:W-:Y:S02]  /*3620*/  LEA.HI R24, R20, R18, RZ, 0x4 ;  /* 0x0000001214187211 */ /* 0x000fe400078f20ff */
[----:B------:R-:W-:Y:S02]  /*3630*/  SHF.R.S32.HI R11, RZ, 0x5, R11 ;  /* 0x00000005ff0b7819 */ /* 0x000fe4000001140b */
[----:B------:R-:W-:Y:S02]  /*3640*/  SHF.R.S32.HI R17, RZ, 0x5, R22 ;  /* 0x00000005ff117819 */ /* 0x000fe40000011416 */
[----:B------:R-:W-:-:S04]  /*3650*/  SHF.R.S32.HI R10, RZ, 0x1f, R14 ;  /* 0x0000001fff0a7819 */ /* 0x000fc8000001140e */
[----:B------:R-:W-:Y:S01]  /*3660*/  LEA.HI R13, R10, R14, RZ, 0x3 ;  /* 0x0000000e0a0d7211 */ /* 0x000fe200078f18ff */
[C---:B------:R-:W-:Y:S01]  /*3670*/  IMAD R148, R138.reuse, c[0x0][0x1e4], RZ ;  /* 0x000079008a947a24 */ /* 0x040fe200078e02ff */
[----:B------:R-:W-:Y:S01]  /*3680*/  ISETP.NE.AND P0, PT, RZ, UR4, PT ;  /* 0x00000004ff007c0c */ /* 0x000fe2000bf05270 */
[----:B------:R-:W-:Y:S01]  /*3690*/  IMAD R149, R138, c[0x0][0x284], RZ ;  /* 0x0000a1008a957a24 */ /* 0x000fe200078e02ff */
[----:B------:R-:W-:Y:S01]  /*36a0*/  LOP3.LUT R105, R16, 0xfffffff8, RZ, 0xc0, !PT ;  /* 0xfffffff810697812 */ /* 0x000fe200078ec0ff */
[C---:B------:R-:W-:Y:S01]  /*36b0*/  IMAD R150, R138.reuse, c[0x0][0x294], RZ ;  /* 0x0000a5008a967a24 */ /* 0x040fe200078e02ff */
[----:B------:R-:W-:Y:S01]  /*36c0*/  LOP3.LUT R104, R15, 0xfffffff8, RZ, 0xc0, !PT ;  /* 0xfffffff80f687812 */ /* 0x000fe200078ec0ff */
[----:B------:R-:W-:Y:S01]  /*36d0*/  IMAD.WIDE.U32 R142, R138, c[0x0][0x1e0], RZ ;  /* 0x000078008a8e7a25 */ /* 0x000fe200078e00ff */
[----:B------:R-:W-:-:S03]  /*36e0*/  LOP3.LUT R89, R13, 0xfffffff8, RZ, 0xc0, !PT ;  /* 0xfffffff80d597812 */ /* 0x000fc600078ec0ff */
[----:B------:R-:W-:-:S04]  /*36f0*/  IMAD.WIDE.U32 R140, R138, c[0x0][0x280], RZ ;  /* 0x0000a0008a8c7a25 */ /* 0x000fc800078e00ff */
[----:B------:R-:W-:-:S04]  /*3700*/  IMAD.WIDE.U32 R92, R136, c[0x0][0x290], R2 ;  /* 0x0000a400885c7a25 */ /* 0x000fc800078e0002 */
[----:B------:R-:W-:-:S04]  /*3710*/  IMAD.WIDE.U32 R138, R138, c[0x0][0x290], RZ ;  /* 0x0000a4008a8a7a25 */ /* 0x000fc800078e00ff */
[----:B------:R-:W-:-:S04]  /*3720*/  IMAD.WIDE.U32 R98, R136, c[0x0][0x280], R8 ;  /* 0x0000a00088627a25 */ /* 0x000fc800078e0008 */
[----:B------:R-:W-:-:S04]  /*3730*/  IMAD.WIDE.U32 R96, R136, c[0x0][0x290], R6 ;  /* 0x0000a40088607a25 */ /* 0x000fc800078e0006 */
[----:B------:R-:W-:Y:S01]  /*3740*/  IMAD.WIDE.U32 R94, R136, c[0x0][0x280], R4 ;  /* 0x0000a000885e7a25 */ /* 0x000fe200078e0004 */
[----:B------:R-:W-:Y:S02]  /*3750*/  P2R R126, PR, RZ, 0x1 ;  /* 0x00000001ff7e7803 */ /* 0x000fe40000000000 */
[----:B------:R-:W-:Y:S01]  /*3760*/  IADD3 R148, R143, R148, RZ ;  /* 0x000000948f947210 */ /* 0x000fe20007ffe0ff */
[----:B------:R-:W-:Y:S01]  /*3770*/  IMAD.IADD R149, R141, 0x1, R149 ;  /* 0x000000018d957824 */ /* 0x000fe200078e0295 */
[----:B------:R-:W-:Y:S01]  /*3780*/  SHF.R.S32.HI R119, RZ, 0x1f, R105 ;  /* 0x0000001fff777819 */ /* 0x000fe20000011469 */
[----:B------:R-:W-:Y:S01]  /*3790*/  IMAD.IADD R150, R139, 0x1, R150 ;  /* 0x000000018b967824 */ /* 0x000fe200078e0296 */
[----:B------:R-:W-:Y:S01]  /*37a0*/  SHF.R.S32.HI R118, RZ, 0x1f, R104 ;  /* 0x0000001fff767819 */ /* 0x000fe20000011468 */
[----:B------:R-:W-:Y:S01]  /*37b0*/  IMAD.IADD R88, R85, 0x1, R28 ;  /* 0x0000000155587824 */ /* 0x000fe200078e021c */
[----:B------:R-:W-:Y:S01]  /*37c0*/  SHF.R.S32.HI R117, RZ, 0x1f, R89 ;  /* 0x0000001fff757819 */ /* 0x000fe20000011459 */
[----:B------:R-:W-:Y:S01]  /*37d0*/  IMAD.IADD R125, R103, 0x1, R27 ;  /* 0x00000001677d7824 */ /* 0x000fe200078e021b */
[----:B--2---:R-:W-:-:S02]  /*37e0*/  LOP3.LUT R18, R35, 0x18, R16, 0xf8, !PT ;  /* 0x0000001823127812 */ /* 0x004fc400078ef810 */
[----:B------:R-:W-:Y:S02]  /*37f0*/  LOP3.LUT R12, R35, 0x18, R15, 0xf8, !PT ;  /* 0x00000018230c7812 */ /* 0x000fe400078ef80f */
[-C--:B---3--:R-:W-:Y:S01]  /*3800*/  LOP3.LUT R19, R18, R29.reuse, RZ, 0x3c, !PT ;  /* 0x0000001d12137212 */ /* 0x088fe200078e3cff */
[--C-:B----4-:R-:W-:Y:S01]  /*3810*/  IMAD R18, R11, 0x600, R34.reuse ;  /* 0x000006000b127824 */ /* 0x110fe200078e0222 */
[----:B------:R-:W-:Y:S01]  /*3820*/  LOP3.LUT R11, R12, R29, RZ, 0x3c, !PT ;  /* 0x0000001d0c0b7212 */ /* 0x000fe200078e3cff */
[----:B------:R-:W-:Y:S01]  /*3830*/  IMAD R20, R17, 0x600, R34 ;  /* 0x0000060011147824 */ /* 0x000fe200078e0222 */
[----:B------:R-:W-:Y:S02]  /*3840*/  LEA.HI R17, R10, R14, RZ, 0x5 ;  /* 0x0000000e0a117211 */ /* 0x000fe400078f28ff */
[----:B------:R-:W-:Y:S01]  /*3850*/  SHF.R.S32.HI R10, RZ, 0x4, R24 ;  /* 0x00000004ff0a7819 */ /* 0x000fe20000011418 */
[----:B------:R-:W-:Y:S01]  /*3860*/  IMAD.IADD R24, R18, 0x1, R11 ;  /* 0x0000000112187824 */ /* 0x000fe200078e020b */
[----:B------:R-:W-:-:S02]  /*3870*/  SHF.R.S32.HI R11, RZ, 0x4, R23 ;  /* 0x00000004ff0b7819 */ /* 0x000fc40000011417 */
[----:B------:R-:W-:Y:S02]  /*3880*/  SHF.R.S32.HI R14, RZ, 0x4, R21 ;  /* 0x00000004ff0e7819 */ /* 0x000fe40000011415 */
[----:B------:R-:W-:Y:S02]  /*3890*/  SHF.R.S32.HI R17, RZ, 0x5, R17 ;  /* 0x00000005ff117819 */ /* 0x000fe40000011411 */
[----:B------:R-:W-:Y:S02]  /*38a0*/  LEA.HI.SX32 R12, R16, R10, 0x1d ;  /* 0x0000000a100c7211 */ /* 0x000fe400078feaff */
[----:B------:R-:W-:Y:S02]  /*38b0*/  LEA.HI.SX32 R11, R15, R11, 0x1d ;  /* 0x0000000b0f0b7211 */ /* 0x000fe400078feaff */
[----:B------:R-:W-:Y:S01]  /*38c0*/  LEA.HI.SX32 R10, R13, R14, 0x1d ;  /* 0x0000000e0d0a7211 */ /* 0x000fe200078feaff */
[----:B------:R-:W-:Y:S01]  /*38d0*/  IMAD R22, R17, 0x600, R34 ;  /* 0x0000060011167824 */ /* 0x000fe200078e0222 */
[----:B------:R-:W-:-:S02]  /*38e0*/  SHF.R.S32.HI R17, RZ, 0x1f, R11 ;  /* 0x0000001fff117819 */ /* 0x000fc4000001140b */
[----:B------:R-:W-:Y:S01]  /*38f0*/  SHF.R.S32.HI R18, RZ, 0x1f, R10 ;  /* 0x0000001fff127819 */ /* 0x000fe2000001140a */
[----:B------:R-:W-:Y:S01]  /*3900*/  IMAD.SHL.U32 R83, R11, 0x8, RZ ;  /* 0x000000080b537824 */ /* 0x000fe200078e00ff */
[----:B------:R-:W-:Y:S01]  /*3910*/  LEA.HI R17, R17, R11, RZ, 0x2 ;  /* 0x0000000b11117211 */ /* 0x000fe200078f10ff */
[----:B------:R-:W-:Y:S01]  /*3920*/  IMAD.SHL.U32 R86, R12, 0x8, RZ ;  /* 0x000000080c567824 */ /* 0x000fe200078e00ff */
[----:B------:R-:W-:Y:S01]  /*3930*/  IADD3 R25, R20, R19, RZ ;  /* 0x0000001314197210 */ /* 0x000fe20007ffe0ff */
[----:B------:R-:W-:Y:S01]  /*3940*/  IMAD.SHL.U32 R87, R10, 0x8, RZ ;  /* 0x000000080a577824 */ /* 0x000fe200078e00ff */
[----:B------:R-:W-:Y:S02]  /*3950*/  SHF.R.S32.HI R14, RZ, 0x1f, R12 ;  /* 0x0000001fff0e7819 */ /* 0x000fe4000001140c */
[----:B------:R-:W-:Y:S02]  /*3960*/  LEA.HI R11, R18, R10, RZ, 0x2 ;  /* 0x0000000a120b7211 */ /* 0x000fe400078f10ff */
[----:B------:R-:W-:-:S02]  /*3970*/  LOP3.LUT R20, R35, 0x18, R13, 0xf8, !PT ;  /* 0x0000001823147812 */ /* 0x000fc400078ef80d */
[----:B------:R-:W-:Y:S02]  /*3980*/  LEA.HI R19, R14, R12, RZ, 0x2 ;  /* 0x0000000c0e137211 */ /* 0x000fe400078f10ff */
[----:B------:R-:W-:Y:S02]  /*3990*/  SHF.R.S32.HI R10, RZ, 0x2, R11 ;  /* 0x00000002ff0a7819 */ /* 0x000fe4000001140b */
[----:B------:R-:W-:Y:S02]  /*39a0*/  LOP3.LUT R21, R20, R29, RZ, 0x3c, !PT ;  /* 0x0000001d14157212 */ /* 0x000fe400078e3cff */
[C---:B------:R-:W-:Y:S02]  /*39b0*/  LOP3.LUT R14, R35.reuse, 0x18, R86, 0xf8, !PT ;  /* 0x00000018230e7812 */ /* 0x040fe400078ef856 */
[----:B------:R-:W-:Y:S02]  /*39c0*/  LOP3.LUT R12, R35, 0x18, R83, 0xf8, !PT ;  /* 0x00000018230c7812 */ /* 0x000fe400078ef853 */
[----:B------:R-:W-:-:S02]  /*39d0*/  SHF.R.S32.HI R17, RZ, 0x2, R17 ;  /* 0x00000002ff117819 */ /* 0x000fc40000011411 */
[----:B------:R-:W-:Y:S01]  /*39e0*/  LOP3.LUT R20, R35, 0x18, R87, 0xf8, !PT ;  /* 0x0000001823147812 */ /* 0x000fe200078ef857 */
[--C-:B------:R-:W-:Y:S01]  /*39f0*/  IMAD R11, R10, 0x600, R34.reuse ;  /* 0x000006000a0b7824 */ /* 0x100fe200078e0222 */
[----:B------:R-:W-:Y:S02]  /*3a00*/  SHF.R.S32.HI R18, RZ, 0x2, R19 ;  /* 0x00000002ff127819 */ /* 0x000fe40000011413 */
[-C--:B------:R-:W-:Y:S01]  /*3a10*/  LOP3.LUT R19, R14, R29.reuse, RZ, 0x3c, !PT ;  /* 0x0000001d0e137212 */ /* 0x080fe200078e3cff */
[----:B------:R-:W-:Y:S01]  /*3a20*/  IMAD R14, R17, 0x600, R34 ;  /* 0x00000600110e7824 */ /* 0x000fe200078e0222 */
[-C--:B------:R-:W-:Y:S02]  /*3a30*/  LOP3.LUT R12, R12, R29.reuse, RZ, 0x3c, !PT ;  /* 0x0000001d0c0c7212 */ /* 0x080fe400078e3cff */
[----:B------:R-:W-:-:S03]  /*3a40*/  LOP3.LUT R10, R20, R29, RZ, 0x3c, !PT ;  /* 0x0000001d140a7212 */ /* 0x000fc600078e3cff */
[----:B------:R-:W-:Y:S02]  /*3a50*/  IMAD.IADD R14, R14, 0x1, R12 ;  /* 0x000000010e0e7824 */ /* 0x000fe400078e020c */
[----:B------:R-:W-:Y:S02]  /*3a60*/  IMAD.IADD R12, R11, 0x1, R10 ;  /* 0x000000010b0c7824 */ /* 0x000fe400078e020a */
[----:B------:R-:W-:Y:S02]  /*3a70*/  IMAD R10, R26, c[0x0][0x290], RZ ;  /* 0x0000a4001a0a7a24 */ /* 0x000fe400078e02ff */
[----:B------:R-:W-:Y:S02]  /*3a80*/  IMAD R18, R18, 0x600, R34 ;  /* 0x0000060012127824 */ /* 0x000fe400078e0222 */
[----:B------:R-:W-:Y:S02]  /*3a90*/  IMAD R11, R26, c[0x0][0x280], RZ ;  /* 0x0000a0001a0b7a24 */ /* 0x000fe400078e02ff */
[----:B------:R-:W-:-:S02]  /*3aa0*/  IMAD R10, R136, c[0x0][0x294], R10 ;  /* 0x0000a500880a7a24 */ /* 0x000fc400078e020a */
[----:B------:R-:W-:Y:S02]  /*3ab0*/  IMAD.IADD R17, R22, 0x1, R21 ;  /* 0x0000000116117824 */ /* 0x000fe400078e0215 */
[----:B------:R-:W-:Y:S02]  /*3ac0*/  IMAD.IADD R18, R18, 0x1, R19 ;  /* 0x0000000112127824 */ /* 0x000fe400078e0213 */
[----:B------:R-:W-:Y:S01]  /*3ad0*/  IMAD R11, R136, c[0x0][0x284], R11 ;  /* 0x0000a100880b7a24 */ /* 0x000fe200078e020b */
[----:B------:R-:W-:Y:S01]  /*3ae0*/  IADD3 R113, R10, R93, RZ ;  /* 0x0000005d0a717210 */ /* 0x000fe20007ffe0ff */
[----:B------:R-:W-:Y:S01]  /*3af0*/  IMAD.IADD R123, R97, 0x1, R10 ;  /* 0x00000001617b7824 */ /* 0x000fe200078e020a */
[----:B------:R-:W-:Y:S01]  /*3b00*/  SHF.R.S32.HI R116, RZ, 0x1f, R86 ;  /* 0x0000001fff747819 */ /* 0x000fe20000011456 */
[----:B------:R-:W-:Y:S01]  /*3b10*/  IMAD.IADD R124, R99, 0x1, R11 ;  /* 0x00000001637c7824 */ /* 0x000fe200078e020b */
[----:B------:R-:W-:Y:S01]  /*3b20*/  SHF.R.S32.HI R115, RZ, 0x1f, R83 ;  /* 0x0000001fff737819 */ /* 0x000fe20000011453 */
[----:B------:R-:W-:Y:S01]  /*3b30*/  IMAD.IADD R122, R11, 0x1, R95 ;  /* 0x000000010b7a7824 */ /* 0x000fe200078e025f */
[----:B------:R-:W-:Y:S01]  /*3b40*/  SHF.R.S32.HI R114, RZ, 0x1f, R87 ;  /* 0x0000001fff727819 */ /* 0x000fe20000011457 */
[----:B------:R-:W-:-:S02]  /*3b50*/  IMAD.SHL.U32 R121, R25, 0x2, RZ ;  /* 0x0000000219797824 */ /* 0x000fc400078e00ff */
[----:B------:R-:W-:Y:S02]  /*3b60*/  IMAD.SHL.U32 R120, R24, 0x2, RZ ;  /* 0x0000000218787824 */ /* 0x000fe400078e00ff */
[----:B------:R-:W-:Y:S02]  /*3b70*/  IMAD.SHL.U32 R112, R17, 0x2, RZ ;  /* 0x0000000211707824 */ /* 0x000fe400078e00ff */
[----:B------:R-:W-:Y:S02]  /*3b80*/  IMAD.SHL.U32 R108, R18, 0x2, RZ ;  /* 0x00000002126c7824 */ /* 0x000fe400078e00ff */
[----:B------:R-:W-:Y:S02]  /*3b90*/  IMAD.SHL.U32 R107, R14, 0x2, RZ ;  /* 0x000000020e6b7824 */ /* 0x000fe400078e00ff */
[----:B------:R-:W-:Y:S01]  /*3ba0*/  IMAD.SHL.U32 R106, R12, 0x2, RZ ;  /* 0x000000020c6a7824 */ /* 0x000fe200078e00ff */
[----:B------:R-:W-:Y:S06]  /*3bb0*/  BAR.SYNC.DEFER_BLOCKING 0x0 ;  /* 0x0000000000007b1d */ /* 0x000fec0000010000 */
.L_x_739:
[----:B-1----:R-:W1:Y:S01]  /*3bc0*/  S2R R168, SR_TID.X ;  /* 0x0000000000a87919 */ /* 0x002e620000002100 */
[----:B------:R-:W-:Y:S01]  /*3bd0*/  SHF.R.S32.HI R82, RZ, 0x1f, R33 ;  /* 0x0000001fff527819 */ /* 0x000fe20000011421 */
[----:B------:R-:W-:Y:S04]  /*3be0*/  DEPBAR.LE SB0, 0x0 ;  /* 0x000080000000791a */ /* 0x000fe80000000000 */
[----:B------:R-:W-:Y:S01]  /*3bf0*/  ISETP.GE.AND P1, PT, R162, 0x1, PT ;  /* 0x00000001a200780c */ /* 0x000fe20003f26270 */
[-C--:B------:R-:W-:Y:S01]  /*3c00*/  IMAD R2, R148, R33.reuse, RZ ;  /* 0x0000002194027224 */ /* 0x080fe200078e02ff */
[----:B------:R-:W-:Y:S01]  /*3c10*/  WARPSYNC 0xffffffff ;  /* 0xffffffff00007948 */ /* 0x000fe20003800000 */
[----:B------:R-:W-:Y:S01]  /*3c20*/  BAR.SYNC.DEFER_BLOCKING 0x0 ;  /* 0x0000000000007b1d */ /* 0x000fe20000010000 */
[----:B------:R-:W-:Y:S04]  /*3c30*/  IMAD.WIDE.U32 R10, R142, R33, RZ ;  /* 0x000000218e0a7225 */ /* 0x000fe800078e00ff */
[----:B------:R-:W-:Y:S04]  /*3c40*/  IMAD R2, R82, R142, R2 ;  /* 0x0000008e52027224 */ /* 0x000fe800078e0202 */
[----:B------:R-:W-:Y:S01]  /*3c50*/  IMAD.IADD R16, R11, 0x1, R2 ;  /* 0x000000010b107824 */ /* 0x000fe200078e0202 */
[----:B------:R-:W-:Y:S02]  /*3c60*/  IADD3 R2, P0, R134, R10, RZ ;  /* 0x0000000a86027210 */ /* 0x000fe40007f1e0ff */
[----:B-1----:R-:W-:Y:S03]  /*3c70*/  LEA.HI R163, R168, R168, RZ, 0x1 ;  /* 0x000000a8a8a37211 */ /* 0x002fe600078f08ff */
[----:B------:R-:W-:Y:S01]  /*3c80*/  IMAD.X R3, R16, 0x1, R133, P0 ;  /* 0x0000000110037824 */ /* 0x000fe200000e0685 */
[C---:B------:R-:W-:Y:S02]  /*3c90*/  LEA R54, P0, R2.reuse, c[0x0][0x1c8], 0x1 ;  /* 0x0000720002367a11 */ /* 0x040fe400078008ff */
[----:B------:R-:W-:Y:S02]  /*3ca0*/  SHF.R.S32.HI R163, RZ, 0x1, R163 ;  /* 0x00000001ffa37819 */ /* 0x000fe400000114a3 */
        /* <DEDUP_REMOVED lines=74> */
.L_x_717:
[----:B------:R-:W-:Y:S05]  /*4150*/  BSYNC B0 ;  /* 0x0000000000007941 */ /* 0x000fea0003800000 */
.L_x_716:
        /* <DEDUP_REMOVED lines=35> */
[----:B------:R-:W2:Y:S01]  /*4390*/  LDL R10, [R1+0x10] ;  /* 0x00001000010a7983 */ /* 0x000ea20000100800 */
[----:B------:R-:W-:Y:S02]  /*43a0*/  MOV R4, R2 ;  /* 0x0000000200047202 */ /* 0x000fe40000000f00 */
[----:B------:R-:W-:Y:S02]  /*43b0*/  MOV R13, R34 ;  /* 0x00000022000d7202 */ /* 0x000fe40000000f00 */
[----:B------:R-:W-:Y:S02]  /*43c0*/  MOV R19, R3 ;  /* 0x0000000300137202 */ /* 0x000fe40000000f00 */
[----:B------:R-:W-:Y:S05]  /*43d0*/  MOV R37, R35 ;  /* 0x0000002300257202 */ /* 0x000fea0000000f00 */
[----:B------:R-:W-:Y:S01]  /*43e0*/  @!P0 SHF.R.U64 R5, R2, 0x10, R3 ;  /* 0x0000001002058819 */ /* 0x000fe20000001203 */
[----:B------:R-:W-:Y:S01]  /*43f0*/  @!P0 HADD2.F32 R12, -RZ, R4.H0_H0 ;  /* 0x20000004ff0c8230 */ /* 0x000fe20000004100 */
[----:B------:R-:W-:Y:S01]  /*4400*/  @!P0 SHF.R.U64 R36, R34, 0x10, R35 ;  /* 0x0000001022248819 */ /* 0x000fe20000001223 */
[----:B------:R-:W-:Y:S01]  /*4410*/  @!P0 HADD2.F32 R34, -RZ, R13.H0_H0 ;  /* 0x2000000dff228230 */ /* 0x000fe20000004100 */
[----:B------:R-:W-:Y:S01]  /*4420*/  @!P0 SHF.R.U32.HI R18, RZ, 0x10, R3 ;  /* 0x00000010ff128819 */ /* 0x000fe20000011603 */
[----:B------:R-:W-:Y:S01]  /*4430*/  @!P0 HADD2.F32 R13, -RZ, R5.H0_H0 ;  /* 0x20000005ff0d8230 */ /* 0x000fe20000004100 */
[----:B------:R-:W-:Y:S01]  /*4440*/  @!P0 SHF.R.U32.HI R48, RZ, 0x10, R35 ;  /* 0x00000010ff308819 */ /* 0x000fe20000011623 */
[----:B------:R-:W-:Y:S02]  /*4450*/  @!P0 HADD2.F32 R36, -RZ, R36.H0_H0 ;  /* 0x20000024ff248230 */ /* 0x000fe40000004100 */
[----:B------:R-:W-:Y:S01]  /*4460*/  @!P0 HADD2.F32 R18, -RZ, R18.H0_H0 ;  /* 0x20000012ff128230 */ /* 0x000fe20000004100 */
[----:B--2---:R-:W1:Y:S02]  /*4470*/  LDS.128 R8, [R10+0x2400] ;  /* 0x002400000a087984 */ /* 0x004e640000000c00 */
        /* <DEDUP_REMOVED lines=8> */
[----:B------:R-:W-:Y:S02]  /*4500*/  @!P0 FMUL.FTZ R2, R3, R12 ;  /* 0x0000000c03028220 */ /* 0x000fe40000410000 */
[-C--:B------:R-:W-:Y:S02]  /*4510*/  @!P0 FMUL.FTZ R12, R35, R13.reuse ;  /* 0x0000000d230c8220 */ /* 0x080fe40000410000 */
[----:B------:R-:W-:Y:S02]  /*4520*/  @!P0 FFMA.FTZ R56, R3, R34, -R56 ;  /* 0x0000002203388223 */ /* 0x000fe40000010838 */
        /* <DEDUP_REMOVED lines=14> */
[-C--:B------:R-:W-:Y:S01]  /*4610*/  @!P0 FFMA.FTZ R57, R5, R29.reuse, -R57 ;  /* 0x0000001d05398223 */ /* 0x080fe20000010839 */
[----:B------:R-:W-:Y:S01]  /*4620*/  @!P0 HADD2.F32 R37, -RZ, R48.H0_H0 ;  /* 0x20000030ff258230 */ /* 0x000fe20000004100 */
[-C--:B------:R-:W-:Y:S02]  /*4630*/  @!P0 FMUL.FTZ R5, R12, R18.reuse ;  /* 0x000000120c058220 */ /* 0x080fe40000410000 */
        /* <DEDUP_REMOVED lines=12> */
.L_x_720:
[----:B------:R-:W-:Y:S05]  /*4700*/  BSYNC B0 ;  /* 0x0000000000007941 */ /* 0x000fea0003800000 */
.L_x_719:
[----:B------:R-:W-:Y:S01]  /*4710*/  ISETP.GE.AND P0, PT, R152, c[0x0][0x1d4], PT ;  /* 0x0000750098007a0c */ /* 0x000fe20003f06270 */
[----:B------:R-:W-:Y:S01]  /*4720*/  @!UPT UIADD3 URZ, URZ, URZ, URZ ;  /* 0x0000003f3f3ff290 */ /* 0x000fe2000fffe03f */
[----:B------:R-:W-:Y:S11]  /*4730*/  BSSY B0, `(.L_x_721) ;  /* 0x0000037000007945 */ /* 0x000ff60003800000 */
[----:B------:R-:W-:-:S05]  /*4740*/  @P0 BRA `(.L_x_722) ;  /* 0x0000035000000947 */ /* 0x000fca0003800000 */
[----:B------:R-:W-:Y:S01]  /*4750*/  ISETP.GE.AND P0, PT, R32, c[0x0][0x27c], PT ;  /* 0x00009f0020007a0c */ /* 0x000fe20003f06270 */
[----:B------:R-:W2:Y:S11]  /*4760*/  LDL R2, [R1+0x14] ;  /* 0x0000140001027983 */ /* 0x000eb60000100800 */
[----:B------:R-:W-:Y:S01]  /*4770*/  @!UPT UIADD3 URZ, URZ, URZ, URZ ;  /* 0x0000003f3f3ff290 */ /* 0x000fe2000fffe03f */
[----:B------:R-:W-:Y:S01]  /*4780*/  @!P0 HADD2.F32 R12, -RZ, R49.H0_H0 ;  /* 0x20000031ff0c8230 */ /* 0x000fe20000004100 */
[----:B------:R-:W-:Y:S02]  /*4790*/  @!P0 SHF.R.U64 R5, R6, 0x10, R7 ;  /* 0x0000001006058819 */ /* 0x000fe40000001207 */
[----:B------:R-:W-:Y:S02]  /*47a0*/  @!P0 SHF.R.U64 R18, R38, 0x10, R39 ;  /* 0x0000001026128819 */ /* 0x000fe40000001227 */
[----:B------:R-:W-:Y:S01]  /*47b0*/  @!P0 SHF.R.U32.HI R7, RZ, 0x10, R7 ;  /* 0x00000010ff078819 */ /* 0x000fe20000011607 */
[----:B------:R-:W-:Y:S01]  /*47c0*/  @!P0 HADD2.F32 R5, -RZ, R5.H0_H0 ;  /* 0x20000005ff058230 */ /* 0x000fe20000004100 */
[----:B------:R-:W-:Y:S01]  /*47d0*/  @!P0 SHF.R.U32.HI R34, RZ, 0x10, R39 ;  /* 0x00000010ff228819 */ /* 0x000fe20000011627 */
[----:B------:R-:W-:Y:S04]  /*47e0*/  @!P0 HADD2.F32 R18, -RZ, R18.H0_H0 ;  /* 0x20000012ff128230 */ /* 0x000fe80000004100 */
[----:B------:R-:W-:Y:S01]  /*47f0*/  @!P0 HADD2.F32 R34, -RZ, R34.H0_H0 ;  /* 0x20000022ff228230 */ /* 0x000fe20000004100 */
[----:B-12---:R1:W2:Y:S02]  /*4800*/  LDS.128 R8, [R2+0x2400] ;  /* 0x0024000002087984 */ /* 0x0062a40000000c00 */
[----:B-1----:R-:W-:Y:S01]  /*4810*/  @!P0 HADD2.F32 R2, -RZ, R24.H0_H0 ;  /* 0x20000018ff028230 */ /* 0x002fe20000004100 */
[----:B--2---:R-:W-:Y:S02]  /*4820*/  @!P0 MOV R3, R8 ;  /* 0x0000000800038202 */ /* 0x004fe40000000f00 */
        /* <DEDUP_REMOVED lines=39> */
.L_x_722:
[----:B------:R-:W-:Y:S05]  /*4aa0*/  BSYNC B0 ;  /* 0x0000000000007941 */ /* 0x000fea0003800000 */
.L_x_721:
[----:B------:R-:W-:Y:S01]  /*4ab0*/  ISETP.GE.AND P0, PT, R109, c[0x0][0x1d4], PT ;  /* 0x000075006d007a0c */ /* 0x000fe20003f06270 */
[----:B------:R-:W-:Y:S01]  /*4ac0*/  @!UPT UIADD3 URZ, URZ, URZ, URZ ;  /* 0x0000003f3f3ff290 */ /* 0x000fe2000fffe03f */
[----:B------:R-:W-:Y:S11]  /*4ad0*/  BSSY B0, `(.L_x_723) ;  /* 0x0000037000007945 */ /* 0x000ff60003800000 */
[----:B------:R-:W-:-:S05]  /*4ae0*/  @P0 BRA `(.L_x_724) ;  /* 0x0000035000000947 */ /* 0x000fca0003800000 */
[----:B------:R-:W-:Y:S01]  /*4af0*/  ISETP.GE.AND P0, PT, R164, c[0x0][0x27c], PT ;  /* 0x00009f00a4007a0c */ /* 0x000fe20003f06270 */
[----:B------:R-:W2:Y:S11]  /*4b00*/  LDL R2, [R1+0x10] ;  /* 0x0000100001027983 */ /* 0x000eb60000100800 */
[----:B------:R-:W-:Y:S01]  /*4b10*/  @!UPT UIADD3 URZ, URZ, URZ, URZ ;  /* 0x0000003f3f3ff290 */ /* 0x000fe2000fffe03f */
[--C-:B------:R-:W-:Y:S01]  /*4b20*/  @!P0 HADD2.F32 R12, -RZ, R50.reuse.H0_H0 ;  /* 0x20000032ff0c8230 */ /* 0x100fe20000004100 */
[----:B------:R-:W-:Y:S01]  /*4b30*/  @!P0 SHF.R.U64 R5, R14, 0x10, R15 ;  /* 0x000000100e058819 */ /* 0x000fe2000000120f */
[----:B------:R-:W-:Y:S01]  /*4b40*/  @!P0 HADD2.F32 R18, -RZ, R50.H1_H1 ;  /* 0x30000032ff128230 */ /* 0x000fe20000004100 */
        /* <DEDUP_REMOVED lines=38> */
[----:B------:R-:W-:Y:S01]  /*4db0*/  @!P0 FFMA.FTZ R25, R6, R24, -R25 ;  /* 0x0000001806198223 */ /* 0x000fe20000010819 */
        /* <DEDUP_REMOVED lines=8> */
.L_x_724:
[----:B------:R-:W-:Y:S05]  /*4e40*/  BSYNC B0 ;  /* 0x0000000000007941 */ /* 0x000fea0003800000 */
.L_x_723:
[----:B------:R-:W-:Y:S01]  /*4e50*/  IADD3 R2, R110, 0x30, RZ ;  /* 0x000000306e027810 */ /* 0x000fe20007ffe0ff */
[----:B------:R-:W-:Y:S03]  /*4e60*/  BSSY B0, `(.L_x_725) ;  /* 0x0000039000007945 */ /* 0x000fe60003800000 */
[----:B------:R-:W-:Y:S11]  /*4e70*/  ISETP.GE.AND P0, PT, R2, c[0x0][0x1d4], PT ;  /* 0x0000750002007a0c */ /* 0x000ff60003f06270 */
[----:B------:R-:W-:Y:S02]  /*4e80*/  @!UPT UIADD3 URZ, URZ, URZ, URZ ;  /* 0x0000003f3f3ff290 */ /* 0x000fe4000fffe03f */
[----:B------:R-:W-:-:S05]  /*4e90*/  @P0 BRA `(.L_x_726) ;  /* 0x0000035000000947 */ /* 0x000fca0003800000 */
[----:B------:R-:W-:Y:S01]  /*4ea0*/  ISETP.GE.AND P0, PT, R31, c[0x0][0x27c], PT ;  /* 0x00009f001f007a0c */ /* 0x000fe20003f06270 */
[----:B------:R-:W2:Y:S11]  /*4eb0*/  LDL R3, [R1+0x14] ;  /* 0x0000140001037983 */ /* 0x000eb60000100800 */
        /* <DEDUP_REMOVED lines=11> */
[----:B-12---:R-:W1:Y:S02]  /*4f70*/  LDS.128 R8, [R3+0x3000] ;  /* 0x0030000003087984 */ /* 0x006e640000000c00 */
        /* <DEDUP_REMOVED lines=39> */
.L_x_726:
[----:B------:R-:W-:Y:S05]  /*51f0*/  BSYNC B0 ;  /* 0x0000000000007941 */ /* 0x000fea0003800000 */
.L_x_725:
        /* <DEDUP_REMOVED lines=58> */
.L_x_728:
[----:B------:R-:W-:Y:S05]  /*55a0*/  BSYNC B0 ;  /* 0x0000000000007941 */ /* 0x000fea0003800000 */
.L_x_727:
[----:B------:R-:W-:Y:S04]  /*55b0*/  IADD3 R2, R110, 0x50, RZ ;  /* 0x000000506e027810 */ /* 0x000fe80007ffe0ff */
        /* <DEDUP_REMOVED lines=57> */
.L_x_715:
        /* <DEDUP_REMOVED lines=47> */
.L_x_730:
[----:B------:R-:W-:Y:S05]  /*5c40*/  BSYNC B0 ;  /* 0x0000000000007941 */ /* 0x000fea0003800000 */
.L_x_729:
        /* <DEDUP_REMOVED lines=32> */
[----:B------:R-:W-:Y:S01]  /*5e50*/  LDS.128 R52, [R108+0x3c80] ;  /* 0x003c80006c347984 */ /* 0x000fe20000000c00 */
[CC--:B------:R-:W-:Y:S01]  /*5e60*/  IADD3 R2, P1, P0, R80.reuse, R71.reuse, R105 ;  /* 0x0000004750027210 */ /* 0x0c0fe2000783e069 */
[----:B------:R-:W-:Y:S01]  /*5e70*/  IMAD.MOV.U32 R24, RZ, RZ, R7 ;  /* 0x000000ffff187224 */ /* 0x000fe200078e0007 */
[----:B------:R-:W-:Y:S01]  /*5e80*/  MOV R44, R38 ;  /* 0x00000026002c7202 */ /* 0x000fe20000000f00 */
[----:B------:R-:W-:Y:S01]  /*5e90*/  IMAD.MOV.U32 R47, RZ, RZ, R39 ;  /* 0x000000ffff2f7224 */ /* 0x000fe200078e0027 */
[C---:B------:R-:W-:Y:S02]  /*5ea0*/  IADD3.X R8, R79.reuse, R70, R119, P1, P0 ;  /* 0x000000464f087210 */ /* 0x040fe40000fe0477 */
[----:B------:R-:W-:Y:S01]  /*5eb0*/  MOV R10, R6 ;  /* 0x00000006000a7202 */ /* 0x000fe20000000f00 */
[----:B------:R-:W1:Y:S04]  /*5ec0*/  LDS.128 R16, [R121+0x3c80] ;  /* 0x003c800079107984 */ /* 0x000e680000000c00 */
        /* <DEDUP_REMOVED lines=10> */
[----:B------:R-:W-:Y:S01]  /*5f70*/  @!P0 SHF.R.U64 R45, R38, 0x10, R39 ;  /* 0x00000010262d8819 */ /* 0x000fe20000001227 */
[----:B------:R-:W-:Y:S01]  /*5f80*/  @!P0 HADD2.F32 R2, -RZ, R2.H0_H0 ;  /* 0x20000002ff028230 */ /* 0x000fe20000004100 */
[--C-:B------:R-:W-:Y:S01]  /*5f90*/  @!P0 SHF.R.U64 R11, R6, 0x10, R7.reuse ;  /* 0x00000010060b8819 */ /* 0x100fe20000001207 */
[----:B------:R-:W-:Y:S01]  /*5fa0*/  @!P0 HADD2.F32 R10, -RZ, R10.H0_H0 ;  /* 0x2000000aff0a8230 */ /* 0x000fe20000004100 */
[----:B------:R-:W-:Y:S01]  /*5fb0*/  @!P0 SHF.R.U32.HI R25, RZ, 0x10, R7 ;  /* 0x00000010ff198819 */ /* 0x000fe20000011607 */
[----:B-1----:R-:W-:Y:S01]  /*5fc0*/  @!P0 IMAD.MOV.U32 R7, RZ, RZ, R16 ;  /* 0x000000ffff078224 */ /* 0x002fe200078e0010 */
[----:B------:R-:W-:Y:S02]  /*5fd0*/  @!P0 MOV R38, R53 ;  /* 0x0000003500268202 */ /* 0x000fe40000000f00 */
[----:B------:R-:W-:Y:S02]  /*5fe0*/  @!P0 MOV R40, R52 ;  /* 0x0000003400288202 */ /* 0x000fe40000000f00 */
[----:B------:R-:W-:Y:S02]  /*5ff0*/  @!P0 MOV R6, R17 ;  /* 0x0000001100068202 */ /* 0x000fe40000000f00 */
[--C-:B------:R-:W-:Y:S01]  /*6000*/  @!P0 SHF.R.U32.HI R9, RZ, 0x10, R5.reuse ;  /* 0x00000010ff098819 */ /* 0x100fe20000011605 */
[----:B------:R-:W-:Y:S01]  /*6010*/  @!P0 HADD2.F32 R34, -RZ, R40.H0_H0 ;  /* 0x20000028ff228230 */ /* 0x000fe20000004100 */
[----:B------:R-:W-:Y:S01]  /*6020*/  @!P0 SHF.R.U64 R8, R4, 0x10, R5 ;  /* 0x0000001004088819 */ /* 0x000fe20000001205 */
[----:B------:R-:W-:Y:S01]  /*6030*/  @!P0 HADD2.F32 R4, -RZ, R3.H0_H0 ;  /* 0x20000003ff048230 */ /* 0x000fe20000004100 */
[----:B------:R-:W-:Y:S01]  /*6040*/  MOV R5, R36 ;  /* 0x0000002400057202 */ /* 0x000fe20000000f00 */
[----:B------:R-:W-:Y:S01]  /*6050*/  @!P0 HADD2.F32 R3, -RZ, R7.H0_H0 ;  /* 0x20000007ff038230 */ /* 0x000fe20000004100 */
[-C--:B------:R-:W-:Y:S01]  /*6060*/  @!P0 FMUL.FTZ R46, R34, R2.reuse ;  /* 0x00000002222e8220 */ /* 0x080fe20000410000 */
[--C-:B------:R-:W-:Y:S01]  /*6070*/  @!P0 SHF.R.U64 R43, R36, 0x10, R37.reuse ;  /* 0x00000010242b8819 */ /* 0x100fe20000001225 */
[----:B------:R-:W-:Y:S01]  /*6080*/  @!P0 HADD2.F32 R36, -RZ, R38.H0_H0 ;  /* 0x20000026ff248230 */ /* 0x000fe20000004100 */
[----:B------:R-:W-:Y:S01]  /*6090*/  @!P0 SHF.R.U32.HI R42, RZ, 0x10, R37 ;  /* 0x00000010ff2a8819 */ /* 0x000fe20000011625 */
[C---:B------:R-:W-:Y:S01]  /*60a0*/  @!P0 FMUL.FTZ R2, R3.reuse, R2 ;  /* 0x0000000203028220 */ /* 0x040fe20000410000 */
[----:B------:R-:W-:Y:S01]  /*60b0*/  @!P0 HADD2.F32 R35, -RZ, R5.H0_H0 ;  /* 0x20000005ff238230 */ /* 0x000fe20000004100 */
[----:B------:R-:W-:Y:S01]  /*60c0*/  @!P0 SHF.R.U32.HI R60, RZ, 0x10, R39 ;  /* 0x00000010ff3c8819 */ /* 0x000fe20000011627 */
[-C--:B------:R-:W-:Y:S01]  /*60d0*/  @!P0 FMUL.FTZ R39, R36, R4.reuse ;  /* 0x0000000424278220 */ /* 0x080fe20000410000 */
[----:B------:R-:W-:Y:S02]  /*60e0*/  @!P0 HADD2.F32 R5, -RZ, R6.H0_H0 ;  /* 0x20000006ff058230 */ /* 0x000fe40000004100 */
[-C--:B------:R-:W-:Y:S01]  /*60f0*/  @!P0 FFMA.FTZ R77, R3, R35.reuse, -R46 ;  /* 0x00000023034d8223 */ /* 0x080fe2000001082e */
[----:B------:R-:W-:Y:S01]  /*6100*/  @!P0 HADD2.F32 R37, -RZ, R41.H0_H0 ;  /* 0x20000029ff258230 */ /* 0x000fe20000004100 */
[----:B------:R-:W-:Y:S01]  /*6110*/  @!P0 FFMA.FTZ R2, R34, R35, R2 ;  /* 0x0000002322028223 */ /* 0x000fe20000010002 */
[----:B------:R-:W-:Y:S01]  /*6120*/  @!P0 MOV R46, R55 ;  /* 0x00000037002e8202 */ /* 0x000fe20000000f00 */
[C---:B------:R-:W-:Y:S01]  /*6130*/  @!P0 FMUL.FTZ R4, R5.reuse, R4 ;  /* 0x0000000405048220 */ /* 0x040fe20000410000 */
[----:B------:R-:W-:Y:S01]  /*6140*/  @!P0 HADD2.F32 R34, -RZ, R40.H1_H1 ;  /* 0x30000028ff228230 */ /* 0x000fe20000004100 */
[----:B------:R-:W-:Y:S01]  /*6150*/  @!P0 FFMA.FTZ R76, R5, R37, -R39 ;  /* 0x00000025054c8223 */ /* 0x000fe20000010827 */
[----:B------:R-:W-:Y:S02]  /*6160*/  @!P0 HADD2.F32 R5, -RZ, R9.H0_H0 ;  /* 0x20000009ff058230 */ /* 0x000fe40000004100 */
[----:B------:R-:W-:Y:S02]  /*6170*/  @!P0 HADD2.F32 R38, -RZ, R38.H1_H1 ;  /* 0x30000026ff268230 */ /* 0x000fe40000004100 */
[----:B------:R-:W-:Y:S02]  /*6180*/  @!P0 HADD2.F32 R8, -RZ, R8.H0_H0 ;  /* 0x20000008ff088230 */ /* 0x000fe40000004100 */
[----:B------:R-:W-:Y:S01]  /*6190*/  @!P0 HADD2.F32 R39, -RZ, R42.H0_H0 ;  /* 0x2000002aff278230 */ /* 0x000fe20000004100 */
[----:B------:R-:W-:Y:S01]  /*61a0*/  @!P0 FMUL.FTZ R9, R38, R5 ;  /* 0x0000000526098220 */ /* 0x000fe20000410000 */
[----:B------:R-:W-:Y:S02]  /*61b0*/  @!P0 HADD2.F32 R3, -RZ, R6.H1_H1 ;  /* 0x30000006ff038230 */ /* 0x000fe40000004100 */
[----:B------:R-:W-:Y:S02]  /*61c0*/  @!P0 HADD2.F32 R35, -RZ, R43.H0_H0 ;  /* 0x2000002bff238230 */ /* 0x000fe40000004100 */
[----:B------:R-:W-:Y:S01]  /*61d0*/  @!P0 HADD2.F32 R6, -RZ, R7.H1_H1 ;  /* 0x30000007ff068230 */ /* 0x000fe20000004100 */
[-C--:B------:R-:W-:Y:S01]  /*61e0*/  @!P0 FMUL.FTZ R7, R34, R8.reuse ;  /* 0x0000000822078220 */ /* 0x080fe20000410000 */
[----:B------:R-:W-:Y:S01]  /*61f0*/  @!P0 HADD2.F32 R43, -RZ, R45.H0_H0 ;  /* 0x2000002dff2b8230 */ /* 0x000fe20000004100 */
[C---:B------:R-:W-:Y:S01]  /*6200*/  @!P0 FFMA.FTZ R75, R3.reuse, R39, -R9 ;  /* 0x00000027034b8223 */ /* 0x040fe20000010809 */
[----:B------:R-:W-:Y:S01]  /*6210*/  @!P0 HADD2.F32 R41, -RZ, R44.H0_H0 ;  /* 0x2000002cff298230 */ /* 0x000fe20000004100 */
[----:B------:R-:W-:Y:S01]  /*6220*/  @!P0 IMAD.MOV.U32 R9, RZ, RZ, R54 ;  /* 0x000000ffff098224 */ /* 0x000fe200078e0036 */
[----:B------:R-:W-:Y:S01]  /*6230*/  @!P0 HADD2.F32 R45, -RZ, R47.H0_H0 ;  /* 0x2000002fff2d8230 */ /* 0x000fe20000004100 */
[----:B------:R-:W-:Y:S02]  /*6240*/  @!P0 FMUL.FTZ R5, R3, R5 ;  /* 0x0000000503058220 */ /* 0x000fe40000410000 */
[C---:B------:R-:W-:Y:S01]  /*6250*/  @!P0 FMUL.FTZ R3, R6.reuse, R8 ;  /* 0x0000000806038220 */ /* 0x040fe20000410000 */
[----:B------:R-:W-:Y:S01]  /*6260*/  @!P0 HADD2.F32 R42, -RZ, R9.H1_H1 ;  /* 0x30000009ff2a8230 */ /* 0x000fe20000004100 */
[-C--:B------:R-:W-:Y:S01]  /*6270*/  @!P0 FFMA.FTZ R74, R6, R35.reuse, -R7 ;  /* 0x00000023064a8223 */ /* 0x080fe20000010807 */
        /* <DEDUP_REMOVED lines=11> */
[----:B------:R-:W-:Y:S01]  /*6330*/  @!P0 FMUL.FTZ R7, R8, R7 ;  /* 0x0000000708078220 */ /* 0x000fe20000410000 */
[----:B------:R-:W-:Y:S01]  /*6340*/  @!P0 F2FP.PACK_AB R34, R74, R77 ;  /* 0x0000004d4a22823e */ /* 0x000fe200000000ff */
[----:B------:R-:W-:Y:S01]  /*6350*/  @!P0 FFMA.FTZ R73, R8, R43, -R11 ;  /* 0x0000002b08498223 */ /* 0x000fe2000001080b */
[----:B------:R-:W-:Y:S01]  /*6360*/  @!P0 MOV R17, R35 ;  /* 0x0000002300118202 */ /* 0x000fe20000000f00 */
[----:B------:R-:W-:Y:S01]  /*6370*/  @!P0 IMAD.MOV.U32 R8, RZ, RZ, R19 ;  /* 0x000000ffff088224 */ /* 0x000fe200078e0013 */
[----:B------:R-:W-:Y:S01]  /*6380*/  @!P0 MOV R16, R34 ;  /* 0x0000002200108202 */ /* 0x000fe20000000f00 */
[CC--:B------:R-:W-:Y:S01]  /*6390*/  @!P0 FFMA.FTZ R72, R9.reuse, R41.reuse, -R44 ;  /* 0x0000002909488223 */ /* 0x0c0fe2000001082c */
[----:B------:R-:W-:Y:S01]  /*63a0*/  @!P0 HADD2.F32 R11, -RZ, R24.H0_H0 ;  /* 0x20000018ff0b8230 */ /* 0x000fe20000004100 */
[----:B------:R-:W-:Y:S01]  /*63b0*/  @!P0 FMUL.FTZ R6, R9, R10 ;  /* 0x0000000a09068220 */ /* 0x000fe20000410000 */
[----:B------:R-:W-:Y:S01]  /*63c0*/  @!P0 HADD2.F32 R24, -RZ, R25.H0_H0 ;  /* 0x20000019ff188230 */ /* 0x000fe20000004100 */
[----:B------:R-:W-:Y:S01]  /*63d0*/  @!P0 F2FP.PACK_AB R4, R5, R4 ;  /* 0x000000040504823e */ /* 0x000fe200000000ff */
[--C-:B------:R-:W-:Y:S01]  /*63e0*/  @!P0 HADD2.F32 R44, -RZ, R46.reuse.H0_H0 ;  /* 0x2000002eff2c8230 */ /* 0x100fe20000004100 */
[----:B------:R-:W-:Y:S01]  /*63f0*/  @!P0 FFMA.FTZ R6, R40, R41, R6 ;  /* 0x0000002928068223 */ /* 0x000fe20000010006 */
[----:B------:R-:W-:Y:S01]  /*6400*/  @!P0 HADD2.F32 R25, -RZ, R46.H1_H1 ;  /* 0x3000002eff198230 */ /* 0x000fe20000004100 */
[----:B------:R-:W-:Y:S01]  /*6410*/  @!P0 FFMA.FTZ R7, R42, R43, R7 ;  /* 0x0000002b2a078223 */ /* 0x000fe20000010007 */
[--C-:B------:R-:W-:Y:S01]  /*6420*/  @!P0 HADD2.F32 R10, -RZ, R8.reuse.H1_H1 ;  /* 0x30000008ff0a8230 */ /* 0x100fe20000004100 */
[----:B------:R-:W-:Y:S01]  /*6430*/  @!P0 FMUL.FTZ R65, R44, R11 ;  /* 0x0000000b2c418220 */ /* 0x000fe20000410000 */
[----:B------:R-:W-:Y:S01]  /*6440*/  @!P0 HADD2.F32 R9, -RZ, R8.H0_H0 ;  /* 0x20000008ff098230 */ /* 0x000fe20000004100 */
[----:B------:R-:W-:Y:S01]  /*6450*/  @!P0 FMUL.FTZ R47, R25, R24 ;  /* 0x00000018192f8220 */ /* 0x000fe20000410000 */
[----:B------:R-:W-:Y:S01]  /*6460*/  @!P0 HADD2.F32 R46, -RZ, R60.H0_H0 ;  /* 0x2000003cff2e8230 */ /* 0x000fe20000004100 */
[----:B------:R-:W-:Y:S02]  /*6470*/  @!P0 IMAD.MOV.U32 R53, RZ, RZ, R4 ;  /* 0x000000ffff358224 */ /* 0x000fe400078e0004 */
[C---:B------:R-:W-:Y:S02]  /*6480*/  @!P0 FFMA.FTZ R65, R9.reuse, R45, -R65 ;  /* 0x0000002d09418223 */ /* 0x040fe40000010841 */
[C---:B------:R-:W-:Y:S02]  /*6490*/  @!P0 FFMA.FTZ R47, R10.reuse, R46, -R47 ;  /* 0x0000002e0a2f8223 */ /* 0x040fe4000001082f */
[----:B------:R-:W-:Y:S02]  /*64a0*/  @!P0 FMUL.FTZ R8, R9, R11 ;  /* 0x0000000b09088220 */ /* 0x000fe40000410000 */
[----:B------:R-:W-:Y:S01]  /*64b0*/  @!P0 FMUL.FTZ R9, R10, R24 ;  /* 0x000000180a098220 */ /* 0x000fe20000410000 */
[----:B------:R-:W-:Y:S01]  /*64c0*/  @!P0 F2FP.PACK_AB R24, R73, R72 ;  /* 0x000000484918823e */ /* 0x000fe200000000ff */
[----:B------:R-:W-:Y:S01]  /*64d0*/  @!P0 FFMA.FTZ R8, R44, R45, R8 ;  /* 0x0000002d2c088223 */ /* 0x000fe20000010008 */
[----:B------:R-:W-:Y:S01]  /*64e0*/  @!P0 F2FP.PACK_AB R11, R47, R65 ;  /* 0x000000412f0b823e */ /* 0x000fe200000000ff */
[----:B------:R-:W-:Y:S01]  /*64f0*/  @!P0 FFMA.FTZ R9, R25, R46, R9 ;  /* 0x0000002e19098223 */ /* 0x000fe20000010009 */
[----:B------:R-:W-:Y:S01]  /*6500*/  @!P0 F2FP.PACK_AB R10, R3, R2 ;  /* 0x00000002030a823e */ /* 0x000fe200000000ff */
[----:B------:R-:W-:Y:S01]  /*6510*/  @!P0 IMAD.MOV.U32 R18, RZ, RZ, R24 ;  /* 0x000000ffff128224 */ /* 0x000fe200078e0018 */
[----:B------:R-:W-:Y:S02]  /*6520*/  @!P0 MOV R19, R11 ;  /* 0x0000000b00138202 */ /* 0x000fe40000000f00 */
[----:B------:R-:W-:Y:S02]  /*6530*/  @!P0 F2FP.PACK_AB R3, R7, R6 ;  /* 0x000000060703823e */ /* 0x000fe400000000ff */
[----:B------:R-:W-:Y:S01]  /*6540*/  @!P0 F2FP.PACK_AB R2, R9, R8 ;  /* 0x000000080902823e */ /* 0x000fe200000000ff */
[----:B------:R1:W-:Y:S01]  /*6550*/  STG.E.128 [R68.64], R16 ;  /* 0x0000001044007986 */ /* 0x0003e2000c101d06 */
[----:B------:R-:W-:Y:S02]  /*6560*/  @!P0 MOV R52, R10 ;  /* 0x0000000a00348202 */ /* 0x000fe40000000f00 */
[----:B------:R-:W-:Y:S02]  /*6570*/  @!P0 MOV R54, R3 ;  /* 0x0000000300368202 */ /* 0x000fe40000000f00 */
[----:B------:R-:W-:Y:S05]  /*6580*/  @!P0 MOV R55, R2 ;  /* 0x0000000200378202 */ /* 0x000fea0000000f00 */
[----:B------:R1:W-:Y:S02]  /*6590*/  @!P2 STG.E.128 [R66.64], R52 ;  /* 0x000000344200a986 */ /* 0x0003e4000c101d06 */
.L_x_732:
[----:B------:R-:W-:Y:S05]  /*65a0*/  BSYNC B0 ;  /* 0x0000000000007941 */ /* 0x000fea0003800000 */
.L_x_731:
[----:B------:R-:W-:Y:S01]  /*65b0*/  ISETP.GE.AND P0, PT, R152, c[0x0][0x1d4], PT ;  /* 0x0000750098007a0c */ /* 0x000fe20003f06270 */
[----:B------:R-:W-:Y:S01]  /*65c0*/  @!UPT UIADD3 URZ, URZ, URZ, URZ ;  /* 0x0000003f3f3ff290 */ /* 0x000fe2000fffe03f */
[----:B------:R-:W-:Y:S11]  /*65d0*/  BSSY B0, `(.L_x_733) ;  /* 0x0000071000007945 */ /* 0x000ff60003800000 */
[----:B------:R-:W-:-:S05]  /*65e0*/  @P0 BRA `(.L_x_734) ;  /* 0x000006f000000947 */ /* 0x000fca0003800000 */
[----:B------:R-:W2:Y:S01]  /*65f0*/  LDS.128 R44, [R107+0x3c80] ;  /* 0x003c80006b2c7984 */ /* 0x000ea20000000c00 */
[----:B------:R-:W-:Y:S02]  /*6600*/  ISETP.GE.AND P2, PT, R83, c[0x0][0x1d4], PT ;  /* 0x0000750053007a0c */ /* 0x000fe40003f46270 */
[CC--:B------:R-:W-:Y:S04]  /*6610*/  IADD3 R2, P1, P0, R80.reuse, R71.reuse, R104 ;  /* 0x0000004750027210 */ /* 0x0c0fe8000783e068 */
[CC--:B------:R-:W-:Y:S01]  /*6620*/  IADD3.X R4, R79.reuse, R70.reuse, R118, P1, P0 ;  /* 0x000000464f047210 */ /* 0x0c0fe20000fe0476 */
        /* <DEDUP_REMOVED lines=12> */
[----:B------:R-:W-:Y:S01]  /*66f0*/  @!P0 HADD2.F32 R8, -RZ, R61.H0_H0 ;  /* 0x2000003dff088230 */ /* 0x000fe20000004100 */
        /* <DEDUP_REMOVED lines=28> */
[----:B------:R-:W-:Y:S01]  /*68c0*/  @!P0 F2FP.PACK_AB R13, R54, R55 ;  /* 0x00000037360d823e */ /* 0x000fe200000000ff */
[----:B------:R-:W-:Y:S01]  /*68d0*/  @!P0 HADD2.F32 R7, -RZ, R5.H0_H0 ;  /* 0x20000005ff078230 */ /* 0x000fe20000004100 */
[----:B------:R-:W-:Y:S01]  /*68e0*/  @!P0 SHF.R.U64 R36, R50, 0x10, R51 ;  /* 0x0000001032248819 */ /* 0x000fe20000001233 */
[----:B------:R-:W-:Y:S01]  /*68f0*/  @!P0 HADD2.F32 R25, -RZ, R9.H1_H1 ;  /* 0x30000009ff198230 */ /* 0x000fe20000004100 */
[-C--:B------:R-:W-:Y:S01]  /*6900*/  @!P0 FMUL.FTZ R12, R15, R4.reuse ;  /* 0x000000040f0c8220 */ /* 0x080fe20000410000 */
[----:B------:R-:W-:Y:S01]  /*6910*/  @!P0 HADD2.F32 R8, -RZ, R6.H0_H0 ;  /* 0x20000006ff088230 */ /* 0x000fe20000004100 */
[C---:B------:R-:W-:Y:S01]  /*6920*/  @!P0 FMUL.FTZ R4, R7.reuse, R4 ;  /* 0x0000000407048220 */ /* 0x040fe20000410000 */
[----:B------:R-:W-:Y:S01]  /*6930*/  @!P0 MOV R16, R13 ;  /* 0x0000000d00108202 */ /* 0x000fe20000000f00 */
[----:B------:R-:W-:Y:S01]  /*6940*/  @!P0 FFMA.FTZ R51, R7, R24, -R12 ;  /* 0x0000001807338223 */ /* 0x000fe2000001080c */
[----:B------:R-:W-:Y:S01]  /*6950*/  @!P0 MOV R7, R19 ;  /* 0x0000001300078202 */ /* 0x000fe20000000f00 */
[----:B------:R-:W-:Y:S01]  /*6960*/  @!P0 IMAD.MOV.U32 R12, RZ, RZ, R47 ;  /* 0x000000ffff0c8224 */ /* 0x000fe200078e002f */
[----:B------:R-:W-:Y:S01]  /*6970*/  @!P0 HADD2.F32 R26, -RZ, R34.H0_H0 ;  /* 0x20000022ff1a8230 */ /* 0x000fe20000004100 */
[----:B------:R-:W-:Y:S01]  /*6980*/  @!P0 FMUL.FTZ R9, R25, R8 ;  /* 0x0000000819098220 */ /* 0x000fe20000410000 */
[----:B------:R-:W-:Y:S01]  /*6990*/  @!P0 HADD2.F32 R6, -RZ, R5.H1_H1 ;  /* 0x30000005ff068230 */ /* 0x000fe20000004100 */
[----:B------:R-:W-:Y:S01]  /*69a0*/  @!P0 FFMA.FTZ R4, R15, R24, R4 ;  /* 0x000000180f048223 */ /* 0x000fe20000010004 */
[----:B------:R-:W-:Y:S02]  /*69b0*/  @!P0 HADD2.F32 R37, -RZ, R12.H0_H0 ;  /* 0x2000000cff258230 */ /* 0x000fe40000004100 */
[----:B------:R-:W-:Y:S01]  /*69c0*/  @!P0 HADD2.F32 R10, -RZ, R10.H0_H0 ;  /* 0x2000000aff0a8230 */ /* 0x000fe20000004100 */
[C---:B------:R-:W-:Y:S01]  /*69d0*/  @!P0 FMUL.FTZ R5, R6.reuse, R8 ;  /* 0x0000000806058220 */ /* 0x040fe20000410000 */
[----:B------:R-:W-:Y:S01]  /*69e0*/  @!P0 HADD2.F32 R39, -RZ, R12.H1_H1 ;  /* 0x3000000cff278230 */ /* 0x000fe20000004100 */
[-C--:B------:R-:W-:Y:S01]  /*69f0*/  @!P0 FFMA.FTZ R50, R6, R26.reuse, -R9 ;  /* 0x0000001a06328223 */ /* 0x080fe20000010809 */
[----:B------:R-:W-:Y:S01]  /*6a00*/  @!P0 HADD2.F32 R9, -RZ, R7.H0_H0 ;  /* 0x20000007ff098230 */ /* 0x000fe20000004100 */
[----:B------:R-:W-:Y:S01]  /*6a10*/  @!P0 FFMA.FTZ R5, R25, R26, R5 ;  /* 0x0000001a19058223 */ /* 0x000fe20000010005 */
[----:B------:R-:W-:Y:S02]  /*6a20*/  @!P0 HADD2.F32 R6, -RZ, R27.H0_H0 ;  /* 0x2000001bff068230 */ /* 0x000fe40000004100 */
[----:B------:R-:W-:Y:S01]  /*6a30*/  @!P0 HADD2.F32 R7, -RZ, R7.H1_H1 ;  /* 0x30000007ff078230 */ /* 0x000fe20000004100 */
[----:B------:R-:W-:Y:S01]  /*6a40*/  @!P0 F2FP.PACK_AB R14, R50, R51 ;  /* 0x00000033320e823e */ /* 0x000fe200000000ff */
[--C-:B------:R-:W-:Y:S01]  /*6a50*/  @!P0 HADD2.F32 R38, -RZ, R62.reuse.H0_H0 ;  /* 0x2000003eff268230 */ /* 0x100fe20000004100 */
[----:B------:R-:W-:Y:S01]  /*6a60*/  @!P0 FMUL.FTZ R12, R37, R6 ;  /* 0x00000006250c8220 */ /* 0x000fe20000410000 */
[----:B------:R-:W-:Y:S01]  /*6a70*/  @!P0 F2FP.PACK_AB R4, R5, R4 ;  /* 0x000000040504823e */ /* 0x000fe200000000ff */
[----:B------:R-:W-:Y:S01]  /*6a80*/  @!P0 FMUL.FTZ R8, R9, R6 ;  /* 0x0000000609088220 */ /* 0x000fe20000410000 */
[----:B------:R-:W-:Y:S01]  /*6a90*/  @!P0 MOV R17, R14 ;  /* 0x0000000e00118202 */ /* 0x000fe20000000f00 */
[----:B------:R-:W-:Y:S01]  /*6aa0*/  @!P0 FMUL.FTZ R6, R39, R10 ;  /* 0x0000000a27068220 */ /* 0x000fe20000410000 */
[----:B------:R-:W-:Y:S01]  /*6ab0*/  @!P0 HADD2.F32 R34, -RZ, R62.H1_H1 ;  /* 0x3000003eff228230 */ /* 0x000fe20000004100 */
[----:B------:R-:W-:Y:S01]  /*6ac0*/  @!P0 FFMA.FTZ R49, R9, R38, -R12 ;  /* 0x0000002609318223 */ /* 0x000fe2000001080c */
[----:B------:R-:W-:Y:S01]  /*6ad0*/  @!P0 HADD2.F32 R12, -RZ, R11.H0_H0 ;  /* 0x2000000bff0c8230 */ /* 0x000fe20000004100 */
[C---:B------:R-:W-:Y:S01]  /*6ae0*/  @!P0 FMUL.FTZ R9, R7.reuse, R10 ;  /* 0x0000000a07098220 */ /* 0x040fe20000410000 */
[----:B------:R-:W-:Y:S01]  /*6af0*/  @!P0 HADD2.F32 R36, -RZ, R36.H0_H0 ;  /* 0x20000024ff248230 */ /* 0x000fe20000004100 */
[----:B------:R-:W-:Y:S01]  /*6b00*/  @!P0 FFMA.FTZ R48, R7, R40, -R6 ;  /* 0x0000002807308223 */ /* 0x000fe20000010806 */
[----:B------:R-:W-:Y:S01]  /*6b10*/  @!P0 HADD2.F32 R6, -RZ, R27.H1_H1 ;  /* 0x3000001bff068230 */ /* 0x000fe20000004100 */
[----:B------:R-:W-:Y:S01]  /*6b20*/  @!P0 IMAD.MOV.U32 R7, RZ, RZ, R18 ;  /* 0x000000ffff078224 */ /* 0x000fe200078e0012 */
[--C-:B------:R-:W-:Y:S01]  /*6b30*/  @!P0 HADD2.F32 R27, -RZ, R35.reuse.H0_H0 ;  /* 0x20000023ff1b8230 */ /* 0x100fe20000004100 */
[----:B------:R-:W-:Y:S01]  /*6b40*/  @!P0 IMAD.MOV.U32 R45, RZ, RZ, R4 ;  /* 0x000000ffff2d8224 */ /* 0x000fe200078e0004 */
[----:B------:R-:W-:Y:S02]  /*6b50*/  @!P0 HADD2.F32 R35, -RZ, R35.H1_H1 ;  /* 0x30000023ff238230 */ /* 0x000fe40000004100 */
[--C-:B------:R-:W-:Y:S02]  /*6b60*/  @!P0 HADD2.F32 R11, -RZ, R7.reuse.H0_H0 ;  /* 0x20000007ff0b8230 */ /* 0x100fe40000004100 */
[----:B------:R-:W-:Y:S01]  /*6b70*/  @!P0 HADD2.F32 R10, -RZ, R7.H1_H1 ;  /* 0x30000007ff0a8230 */ /* 0x000fe20000004100 */
[----:B------:R-:W-:Y:S02]  /*6b80*/  @!P0 FMUL.FTZ R7, R27, R6 ;  /* 0x000000061b078220 */ /* 0x000fe40000410000 */
[----:B------:R-:W-:Y:S02]  /*6b90*/  @!P0 FMUL.FTZ R41, R35, R12 ;  /* 0x0000000c23298220 */ /* 0x000fe40000410000 */
[C---:B------:R-:W-:Y:S02]  /*6ba0*/  @!P0 FMUL.FTZ R6, R11.reuse, R6 ;  /* 0x000000060b068220 */ /* 0x040fe40000410000 */
[----:B------:R-:W-:Y:S02]  /*6bb0*/  @!P0 FFMA.FTZ R11, R11, R34, -R7 ;  /* 0x000000220b0b8223 */ /* 0x000fe40000010807 */
[C---:B------:R-:W-:Y:S02]  /*6bc0*/  @!P0 FFMA.FTZ R41, R10.reuse, R36, -R41 ;  /* 0x000000240a298223 */ /* 0x040fe40000010829 */
[----:B------:R-:W-:Y:S01]  /*6bd0*/  @!P0 FMUL.FTZ R7, R10, R12 ;  /* 0x0000000c0a078220 */ /* 0x000fe20000410000 */
[----:B------:R-:W-:Y:S01]  /*6be0*/  @!P0 F2FP.PACK_AB R12, R48, R49 ;  /* 0x00000031300c823e */ /* 0x000fe200000000ff */
[----:B------:R-:W-:Y:S01]  /*6bf0*/  @!P0 FFMA.FTZ R6, R27, R34, R6 ;  /* 0x000000221b068223 */ /* 0x000fe20000010006 */
[----:B------:R-:W-:Y:S01]  /*6c00*/  @!P0 F2FP.PACK_AB R11, R41, R11 ;  /* 0x0000000b290b823e */ /* 0x000fe200000000ff */
[----:B------:R-:W-:Y:S01]  /*6c10*/  @!P0 FFMA.FTZ R7, R35, R36, R7 ;  /* 0x0000002423078223 */ /* 0x000fe20000010007 */
[----:B------:R-:W-:Y:S01]  /*6c20*/  @!P0 MOV R19, R12 ;  /* 0x0000000c00138202 */ /* 0x000fe20000000f00 */
[----:B------:R-:W-:Y:S01]  /*6c30*/  @!P0 FFMA.FTZ R8, R37, R38, R8 ;  /* 0x0000002625088223 */ /* 0x000fe20000010008 */
[----:B------:R-:W-:Y:S01]  /*6c40*/  @!P0 F2FP.PACK_AB R10, R3, R2 ;  /* 0x00000002030a823e */ /* 0x000fe200000000ff */
[----:B------:R-:W-:Y:S01]  /*6c50*/  @!P0 FFMA.FTZ R9, R39, R40, R9 ;  /* 0x0000002827098223 */ /* 0x000fe20000010009 */
[----:B------:R-:W-:Y:S01]  /*6c60*/  @!P0 F2FP.PACK_AB R3, R7, R6 ;  /* 0x000000060703823e */ /* 0x000fe200000000ff */
[----:B------:R-:W-:Y:S01]  /*6c70*/  @!P0 IMAD.MOV.U32 R18, RZ, RZ, R11 ;  /* 0x000000ffff128224 */ /* 0x000fe200078e000b */
[----:B------:R-:W-:Y:S02]  /*6c80*/  @!P0 MOV R44, R10 ;  /* 0x0000000a002c8202 */ /* 0x000fe40000000f00 */
[----:B------:R-:W-:Y:S02]  /*6c90*/  @!P0 F2FP.PACK_AB R2, R9, R8 ;  /* 0x000000080902823e */ /* 0x000fe400000000ff */
[----:B------:R1:W-:Y:S01]  /*6ca0*/  STG.E.128 [R52.64], R16 ;  /* 0x0000001034007986 */ /* 0x0003e2000c101d06 */
[----:B------:R-:W-:Y:S02]  /*6cb0*/  @!P0 MOV R46, R3 ;  /* 0x00000003002e8202 */ /* 0x000fe40000000f00 */
[----:B------:R-:W-:Y:S05]  /*6cc0*/  @!P0 MOV R47, R2 ;  /* 0x00000002002f8202 */ /* 0x000fea0000000f00 */
[----:B------:R1:W-:Y:S02]  /*6cd0*/  @!P2 STG.E.128 [R42.64], R44 ;  /* 0x0000002c2a00a986 */ /* 0x0003e4000c101d06 */
.L_x_734:
[----:B------:R-:W-:Y:S05]  /*6ce0*/  BSYNC B0 ;  /* 0x0000000000007941 */ /* 0x000fea0003800000 */
.L_x_733:
[----:B------:R-:W-:Y:S11]  /*6cf0*/  ISETP.GE.AND P0, PT, R109, c[0x0][0x1d4], PT ;  /* 0x000075006d007a0c */ /* 0x000ff60003f06270 */
[----:B------:R-:W-:Y:S02]  /*6d00*/  @!UPT UIADD3 URZ, URZ, URZ, URZ ;  /* 0x0000003f3f3ff290 */ /* 0x000fe4000fffe03f */
[----:B------:R-:W-:-:S05]  /*6d10*/  @P0 BRA `(.L_x_718) ;  /* 0x0000091000000947 */ /* 0x000fca0003800000 */
[----:B------:R-:W-:Y:S01]  /*6d20*/  LDS.128 R36, [R106+0x3c80] ;  /* 0x003c80006a247984 */ /* 0x000fe20000000c00 */
[----:B------:R-:W-:Y:S04]  /*6d30*/  IADD3 R2, P1, P0, R80, R71, R89 ;  /* 0x0000004750027210 */ /* 0x000fe8000783e059 */
[----:B------:R-:W-:Y:S02]  /*6d40*/  IADD3.X R3, R79, R70, R117, P1, P0 ;  /* 0x000000464f037210 */ /* 0x000fe40000fe0475 */
[C---:B-1----:R-:W-:Y:S01]  /*6d50*/  LEA R44, P0, R2.reuse, c[0x0][0x1c8], 0x1 ;  /* 0x00007200022c7a11 */ /* 0x042fe200078008ff */
[----:B------:R-:W1:Y:S03]  /*6d60*/  LDS.128 R12, [R112+0x3c80] ;  /* 0x003c8000700c7984 */ /* 0x000e660000000c00 */
[----:B------:R-:W-:Y:S02]  /*6d70*/  LEA.HI.X R45, R2, c[0x0][0x1cc], R3, 0x1, P0 ;  /* 0x00007300022d7a11 */ /* 0x000fe400000f0c03 */
[----:B------:R-:W-:Y:S11]  /*6d80*/  ISETP.GE.AND P0, PT, R109, c[0x0][0x27c], PT ;  /* 0x00009f006d007a0c */ /* 0x000ff60003f06270 */
[----:B------:R-:W-:Y:S02]  /*6d90*/  @!UPT UIADD3 URZ, URZ, URZ, URZ ;  /* 0x0000003f3f3ff290 */ /* 0x000fe4000fffe03f */
[--C-:B------:R-:W-:Y:S01]  /*6da0*/  @!P0 SHF.R.U64 R11, R22, 0x10, R23.reuse ;  /* 0x00000010160b8819 */ /* 0x100fe20000001217 */
[--C-:B------:R-:W-:Y:S01]  /*6db0*/  @!P0 HADD2.F32 R2, -RZ, R28.reuse.H0_H0 ;  /* 0x2000001cff028230 */ /* 0x100fe20000004100 */
[----:B------:R-:W-:Y:S01]  /*6dc0*/  @!P0 SHF.R.U32.HI R10, RZ, 0x10, R23 ;  /* 0x00000010ff0a8819 */ /* 0x000fe20000011617 */
[----:B------:R-:W-:Y:S01]  /*6dd0*/  @!P0 HADD2.F32 R3, -RZ, R28.H1_H1 ;  /* 0x3000001cff038230 */ /* 0x000fe20000004100 */
[--C-:B------:R-:W-:Y:S01]  /*6de0*/  @!P0 SHF.R.U32.HI R8, RZ, 0x10, R21.reuse ;  /* 0x00000010ff088819 */ /* 0x100fe20000011615 */
[--C-:B------:R-:W-:Y:S01]  /*6df0*/  @!P0 HADD2.F32 R17, -RZ, R63.reuse.H0_H0 ;  /* 0x2000003fff118230 */ /* 0x100fe20000004100 */
[----:B------:R-:W-:Y:S01]  /*6e00*/  @!P0 SHF.R.U64 R9, R20, 0x10, R21 ;  /* 0x0000001014098819 */ /* 0x000fe20000001215 */
[----:B------:R-:W-:Y:S01]  /*6e10*/  @!P0 HADD2.F32 R20, -RZ, R63.H1_H1 ;  /* 0x3000003fff148230 */ /* 0x000fe20000004100 */
[--C-:B------:R-:W-:Y:S01]  /*6e20*/  @!P0 SHF.R.U64 R25, R56, 0x10, R57.reuse ;  /* 0x0000001038198819 */ /* 0x100fe20000001239 */
[----:B------:R-:W-:Y:S01]  /*6e30*/  @!P0 HADD2.F32 R10, -RZ, R10.H0_H0 ;  /* 0x2000000aff0a8230 */ /* 0x000fe20000004100 */
[----:B------:R-:W-:Y:S01]  /*6e40*/  @!P0 SHF.R.U32.HI R24, RZ, 0x10, R57 ;  /* 0x00000010ff188819 */ /* 0x000fe20000011639 */
[----:B------:R-:W-:Y:S01]  /*6e50*/  @!P0 HADD2.F32 R9, -RZ, R9.H0_H0 ;  /* 0x20000009ff098230 */ /* 0x000fe20000004100 */
[--C-:B------:R-:W-:Y:S01]  /*6e60*/  @!P0 SHF.R.U32.HI R26, RZ, 0x10, R59.reuse ;  /* 0x00000010ff1a8819 */ /* 0x100fe2000001163b */
[----:B------:R-:W-:Y:S01]  /*6e70*/  @!P0 HADD2.F32 R28, -RZ, R64.H0_H0 ;  /* 0x20000040ff1c8230 */ /* 0x000fe20000004100 */
[----:B------:R-:W-:Y:S03]  /*6e80*/  @!P0 SHF.R.U64 R40, R58, 0x10, R59 ;  /* 0x000000103a288819 */ /* 0x000fe6000000123b */
[----:B------:R-:W-:Y:S02]  /*6e90*/  @!P0 HADD2.F32 R35, -RZ, R26.H0_H0 ;  /* 0x2000001aff238230 */ /* 0x000fe40000004100 */
[----:B------:R-:W-:Y:S01]  /*6ea0*/  @!P0 HADD2.F32 R26, -RZ, R40.H0_H0 ;  /* 0x20000028ff1a8230 */ /* 0x000fe20000004100 */
[----:B-1----:R-:W-:Y:S02]  /*6eb0*/  @!P0 MOV R7, R12 ;  /* 0x0000000c00078202 */ /* 0x002fe40000000f00 */
[----:B------:R-:W-:Y:S02]  /*6ec0*/  @!P0 MOV R23, R36 ;  /* 0x0000002400178202 */ /* 0x000fe40000000f00 */
[----:B------:R-:W-:Y:S01]  /*6ed0*/  @!P0 MOV R18, R37 ;  /* 0x0000002500128202 */ /* 0x000fe20000000f00 */
[----:B------:R-:W-:Y:S01]  /*6ee0*/  @!P0 HADD2.F32 R4, -RZ, R7.H0_H0 ;  /* 0x20000007ff048230 */ /* 0x000fe20000004100 */
[----:B------:R-:W-:Y:S01]  /*6ef0*/  @!P0 MOV R6, R13 ;  /* 0x0000000d00068202 */ /* 0x000fe20000000f00 */
[--C-:B------:R-:W-:Y:S02]  /*6f00*/  @!P0 HADD2.F32 R16, -RZ, R23.reuse.H0_H0 ;  /* 0x20000017ff108230 */ /* 0x100fe40000004100 */
[----:B------:R-:W-:Y:S02]  /*6f10*/  @!P0 HADD2.F32 R19, -RZ, R18.H0_H0 ;  /* 0x20000012ff138230 */ /* 0x000fe40000004100 */
[----:B------:R-:W-:Y:S01]  /*6f20*/  @!P0 HADD2.F32 R5, -RZ, R6.H0_H0 ;  /* 0x20000006ff058230 */ /* 0x000fe20000004100 */
[-C--:B------:R-:W-:Y:S02]  /*6f30*/  @!P0 FMUL.FTZ R22, R16, R2.reuse ;  /* 0x0000000210168220 */ /* 0x080fe40000410000 */
[C---:B------:R-:W-:Y:S02]  /*6f40*/  @!P0 FMUL.FTZ R2, R4.reuse, R2 ;  /* 0x0000000204028220 */ /* 0x040fe40000410000 */
[----:B------:R-:W-:Y:S02]  /*6f50*/  @!P0 FMUL.FTZ R21, R19, R3 ;  /* 0x0000000313158220 */ /* 0x000fe40000410000 */
[-C--:B------:R-:W-:Y:S01]  /*6f60*/  @!P0 FFMA.FTZ R48, R4, R17.reuse, -R22 ;  /* 0x0000001104308223 */ /* 0x080fe20000010816 */
[----:B------:R-:W-:Y:S01]  /*6f70*/  @!P0 HADD2.F32 R22, -RZ, R24.H0_H0 ;  /* 0x20000018ff168230 */ /* 0x000fe20000004100 */
[----:B------:R-:W-:Y:S01]  /*6f80*/  @!P0 FFMA.FTZ R2, R16, R17, R2 ;  /* 0x0000001110028223 */ /* 0x000fe20000010002 */
[----:B------:R-:W-:Y:S01]  /*6f90*/  @!P0 HADD2.F32 R17, -RZ, R23.H1_H1 ;  /* 0x30000017ff118230 */ /* 0x000fe20000004100 */
[C---:B------:R-:W-:Y:S01]  /*6fa0*/  @!P0 FMUL.FTZ R4, R5.reuse, R3 ;  /* 0x0000000305048220 */ /* 0x040fe20000410000 */
[----:B------:R-:W-:Y:S01]  /*6fb0*/  @!P0 HADD2.F32 R3, -RZ, R6.H1_H1 ;  /* 0x30000006ff038230 */ /* 0x000fe20000004100 */
[----:B------:R-:W-:Y:S01]  /*6fc0*/  @!P0 FFMA.FTZ R47, R5, R20, -R21 ;  /* 0x00000014052f8223 */ /* 0x000fe20000010815 */
[----:B------:R-:W-:Y:S02]  /*6fd0*/  @!P0 HADD2.F32 R21, -RZ, R18.H1_H1 ;  /* 0x30000012ff158230 */ /* 0x000fe40000004100 */
[----:B------:R-:W-:Y:S02]  /*6fe0*/  @!P0 HADD2.F32 R5, -RZ, R8.H0_H0 ;  /* 0x20000008ff058230 */ /* 0x000fe40000004100 */
[----:B------:R-:W-:Y:S01]  /*6ff0*/  @!P0 HADD2.F32 R18, -RZ, R25.H0_H0 ;  /* 0x20000019ff128230 */ /* 0x000fe20000004100 */
[----:B------:R-:W-:Y:S01]  /*7000*/  @!P0 MOV R25, R38 ;  /* 0x0000002600198202 */ /* 0x000fe20000000f00 */
[----:B------:R-:W-:Y:S01]  /*7010*/  @!P0 HADD2.F32 R6, -RZ, R7.H1_H1 ;  /* 0x30000007ff068230 */ /* 0x000fe20000004100 */
[----:B------:R-:W-:Y:S01]  /*7020*/  @!P0 FMUL.FTZ R8, R21, R5 ;  /* 0x0000000515088220 */ /* 0x000fe20000410000 */
[----:B------:R-:W-:Y:S01]  /*7030*/  @!P0 HADD2.F32 R24, -RZ, R64.H1_H1 ;  /* 0x30000040ff188230 */ /* 0x000fe20000004100 */
[----:B------:R-:W-:Y:S01]  /*7040*/  @!P0 FMUL.FTZ R7, R17, R9 ;  /* 0x0000000911078220 */ /* 0x000fe20000410000 */
[--C-:B------:R-:W-:Y:S01]  /*7050*/  @!P0 HADD2.F32 R23, -RZ, R25.reuse.H0_H0 ;  /* 0x20000019ff178230 */ /* 0x100fe20000004100 */
[C---:B------:R-:W-:Y:S01]  /*7060*/  @!P0 FFMA.FTZ R46, R3.reuse, R22, -R8 ;  /* 0x00000016032e8223 */ /* 0x040fe20000010808 */
[----:B------:R-:W-:Y:S01]  /*7070*/  @!P0 HADD2.F32 R25, -RZ, R25.H1_H1 ;  /* 0x30000019ff198230 */ /* 0x000fe20000004100 */
[----:B------:R-:W-:Y:S02]  /*7080*/  @!P0 IMAD.MOV.U32 R8, RZ, RZ, R39 ;  /* 0x000000ffff088224 */ /* 0x000fe400078e0027 */
[CC--:B------:R-:W-:Y:S01]  /*7090*/  @!P0 FFMA.FTZ R43, R6.reuse, R18.reuse, -R7 ;  /* 0x00000012062b8223 */ /* 0x0c0fe20000010807 */
[----:B------:R-:W-:Y:S01]  /*70a0*/  @!P0 MOV R7, R15 ;  /* 0x0000000f00078202 */ /* 0x000fe20000000f00 */
[----:B------:R-:W-:Y:S01]  /*70b0*/  @!P0 FMUL.FTZ R5, R3, R5 ;  /* 0x0000000503058220 */ /* 0x000fe20000410000 */
[--C-:B------:R-:W-:Y:S01]  /*70c0*/  @!P0 HADD2.F32 R27, -RZ, R8.reuse.H0_H0 ;  /* 0x20000008ff1b8230 */ /* 0x100fe20000004100 */
[----:B------:R-:W-:Y:S01]  /*70d0*/  @!P0 FMUL.FTZ R3, R6, R9 ;  /* 0x0000000906038220 */ /* 0x000fe20000410000 */
[----:B------:R-:W-:Y:S02]  /*70e0*/  @!P0 HADD2.F32 R6, -RZ, R29.H0_H0 ;  /* 0x2000001dff068230 */ /* 0x000fe40000004100 */
[--C-:B------:R-:W-:Y:S01]  /*70f0*/  @!P0 HADD2.F32 R9, -RZ, R7.reuse.H0_H0 ;  /* 0x20000007ff098230 */ /* 0x100fe20000004100 */
[----:B------:R-:W-:Y:S01]  /*7100*/  @!P0 FFMA.FTZ R3, R17, R18, R3 ;  /* 0x0000001211038223 */ /* 0x000fe20000010003 */
[----:B------:R-:W-:Y:S01]  /*7110*/  @!P0 HADD2.F32 R34, -RZ, R8.H1_H1 ;  /* 0x30000008ff228230 */ /* 0x000fe20000004100 */
[-C--:B------:R-:W-:Y:S01]  /*7120*/  @!P0 FMUL.FTZ R16, R27, R6.reuse ;  /* 0x000000061b108220 */ /* 0x080fe20000410000 */
[----:B------:R-:W-:Y:S01]  /*7130*/  @!P0 HADD2.F32 R7, -RZ, R7.H1_H1 ;  /* 0x30000007ff078230 */ /* 0x000fe20000004100 */
[----:B------:R-:W-:Y:S01]  /*7140*/  @!P0 FMUL.FTZ R8, R9, R6 ;  /* 0x0000000609088220 */ /* 0x000fe20000410000 */
[----:B------:R-:W-:Y:S01]  /*7150*/  @!P0 F2FP.PACK_AB R17, R43, R48 ;  /* 0x000000302b11823e */ /* 0x000fe200000000ff */
[----:B------:R-:W-:Y:S01]  /*7160*/  @!P0 FMUL.FTZ R6, R34, R10 ;  /* 0x0000000a22068220 */ /* 0x000fe20000410000 */
[----:B------:R-:W-:Y:S01]  /*7170*/  @!P0 F2FP.PACK_AB R18, R46, R47 ;  /* 0x0000002f2e12823e */ /* 0x000fe200000000ff */
[----:B------:R-:W-:Y:S01]  /*7180*/  @!P0 FFMA.FTZ R42, R9, R28, -R16 ;  /* 0x0000001c092a8223 */ /* 0x000fe20000010810 */
[----:B------:R-:W-:Y:S01]  /*7190*/  @!P0 HADD2.F32 R16, -RZ, R11.H0_H0 ;  /* 0x2000000bff108230 */ /* 0x000fe20000004100 */
[C---:B------:R-:W-:Y:S01]  /*71a0*/  @!P0 FMUL.FTZ R9, R7.reuse, R10 ;  /* 0x0000000a07098220 */ /* 0x040fe20000410000 */
[----:B------:R-:W-:Y:S01]  /*71b0*/  @!P0 MOV R13, R18 ;  /* 0x00000012000d8202 */ /* 0x000fe20000000f00 */
[----:B------:R-:W-:Y:S01]  /*71c0*/  @!P0 FFMA.FTZ R41, R7, R35, -R6 ;  /* 0x0000002307298223 */ /* 0x000fe20000010806 */
[----:B------:R-:W-:Y:S01]  /*71d0*/  @!P0 MOV R7, R14 ;  /* 0x0000000e00078202 */ /* 0x000fe20000000f00 */
[----:B------:R-:W-:Y:S01]  /*71e0*/  @!P0 FFMA.FTZ R4, R19, R20, R4 ;  /* 0x0000001413048223 */ /* 0x000fe20000010004 */
[----:B------:R-:W-:Y:S01]  /*71f0*/  @!P0 HADD2.F32 R6, -RZ, R29.H1_H1 ;  /* 0x3000001dff068230 */ /* 0x000fe20000004100 */
[----:B------:R-:W-:Y:S02]  /*7200*/  @!P0 FMUL.FTZ R29, R25, R16 ;  /* 0x00000010191d8220 */ /* 0x000fe40000410000 */
[--C-:B------:R-:W-:Y:S01]  /*7210*/  @!P0 HADD2.F32 R11, -RZ, R7.reuse.H0_H0 ;  /* 0x20000007ff0b8230 */ /* 0x100fe20000004100 */
[----:B------:R-:W-:Y:S01]  /*7220*/  @!P0 FFMA.FTZ R5, R21, R22, R5 ;  /* 0x0000001615058223 */ /* 0x000fe20000010005 */
[----:B------:R-:W-:Y:S01]  /*7230*/  @!P0 HADD2.F32 R10, -RZ, R7.H1_H1 ;  /* 0x30000007ff0a8230 */ /* 0x000fe20000004100 */
[-C--:B------:R-:W-:Y:S02]  /*7240*/  @!P0 FMUL.FTZ R7, R23, R6.reuse ;  /* 0x0000000617078220 */ /* 0x080fe40000410000 */
[----:B------:R-:W-:Y:S01]  /*7250*/  @!P0 FMUL.FTZ R6, R11, R6 ;  /* 0x000000060b068220 */ /* 0x000fe20000410000 */
[----:B------:R-:W-:Y:S01]  /*7260*/  @!P0 F2FP.PACK_AB R4, R5, R4 ;  /* 0x000000040504823e */ /* 0x000fe200000000ff */
[----:B------:R-:W-:Y:S02]  /*7270*/  @!P0 FFMA.FTZ R11, R11, R24, -R7 ;  /* 0x000000180b0b8223 */ /* 0x000fe40000010807 */
[C---:B------:R-:W-:Y:S01]  /*7280*/  @!P0 FFMA.FTZ R29, R10.reuse, R26, -R29 ;  /* 0x0000001a0a1d8223 */ /* 0x040fe2000001081d */
[----:B------:R-:W-:Y:S01]  /*7290*/  @!P0 MOV R37, R4 ;  /* 0x0000000400258202 */ /* 0x000fe20000000f00 */
[----:B------:R-:W-:Y:S01]  /*72a0*/  @!P0 FMUL.FTZ R7, R10, R16 ;  /* 0x000000100a078220 */ /* 0x000fe20000410000 */
[----:B------:R-:W-:Y:S01]  /*72b0*/  @!P0 F2FP.PACK_AB R16, R41, R42 ;  /* 0x0000002a2910823e */ /* 0x000fe200000000ff */
[----:B------:R-:W-:Y:S01]  /*72c0*/  @!P0 FFMA.FTZ R6, R23, R24, R6 ;  /* 0x0000001817068223 */ /* 0x000fe20000010006 */
[----:B------:R-:W-:Y:S01]  /*72d0*/  @!P0 F2FP.PACK_AB R11, R29, R11 ;  /* 0x0000000b1d0b823e */ /* 0x000fe200000000ff */
[----:B------:R-:W-:Y:S01]  /*72e0*/  @!P0 FFMA.FTZ R7, R25, R26, R7 ;  /* 0x0000001a19078223 */ /* 0x000fe20000010007 */
[----:B------:R-:W-:Y:S01]  /*72f0*/  @!P0 MOV R15, R16 ;  /* 0x00000010000f8202 */ /* 0x000fe20000000f00 */
[----:B------:R-:W-:Y:S01]  /*7300*/  @!P0 FFMA.FTZ R8, R27, R28, R8 ;  /* 0x0000001c1b088223 */ /* 0x000fe20000010008 */
[----:B------:R-:W-:Y:S01]  /*7310*/  @!P0 MOV R14, R11 ;  /* 0x0000000b000e8202 */ /* 0x000fe20000000f00 */
[----:B------:R-:W-:Y:S01]  /*7320*/  @!P0 IMAD.MOV.U32 R12, RZ, RZ, R17 ;  /* 0x000000ffff0c8224 */ /* 0x000fe200078e0011 */
[----:B------:R-:W-:Y:S01]  /*7330*/  @!P0 F2FP.PACK_AB R10, R3, R2 ;  /* 0x00000002030a823e */ /* 0x000fe200000000ff */
[----:B------:R-:W-:Y:S01]  /*7340*/  @!P0 FFMA.FTZ R9, R34, R35, R9 ;  /* 0x0000002322098223 */ /* 0x000fe20000010009 */
[----:B------:R-:W-:Y:S02]  /*7350*/  @!P0 F2FP.PACK_AB R3, R7, R6 ;  /* 0x000000060703823e */ /* 0x000fe400000000ff */
[----:B------:R1:W-:Y:S01]  /*7360*/  STG.E.128 [R44.64], R12 ;  /* 0x0000000c2c007986 */ /* 0x0003e2000c101d06 */
[----:B------:R-:W-:Y:S01]  /*7370*/  @!P0 IMAD.MOV.U32 R36, RZ, RZ, R10 ;  /* 0x000000ffff248224 */ /* 0x000fe200078e000a */
[----:B------:R-:W-:Y:S02]  /*7380*/  @!P0 F2FP.PACK_AB R2, R9, R8 ;  /* 0x000000080902823e */ /* 0x000fe400000000ff */
[----:B------:R-:W-:Y:S02]  /*7390*/  @!P0 MOV R38, R3 ;  /* 0x0000000300268202 */ /* 0x000fe40000000f00 */
[----:B------:R-:W-:Y:S02]  /*73a0*/  @!P0 MOV R39, R2 ;  /* 0x0000000200278202 */ /* 0x000fe40000000f00 */
[----:B------:R-:W-:Y:S11]  /*73b0*/  ISETP.GE.AND P0, PT, R87, c[0x0][0x1d4], PT ;  /* 0x0000750057007a0c */ /* 0x000ff60003f06270 */
[----:B------:R-:W-:Y:S02]  /*73c0*/  @!UPT UIADD3 URZ, URZ, URZ, URZ ;  /* 0x0000003f3f3ff290 */ /* 0x000fe4000fffe03f */
[----:B------:R-:W-:-:S05]  /*73d0*/  @P0 BRA `(.L_x_718) ;  /* 0x0000025000000947 */ /* 0x000fca0003800000 */
[----:B------:R-:W-:Y:S04]  /*73e0*/  IADD3 R3, P1, P0, R80, R71, R87 ;  /* 0x0000004750037210 */ /* 0x000fe8000783e057 */
[----:B------:R-:W-:Y:S02]  /*73f0*/  IADD3.X R4, R79, R70, R114, P1, P0 ;  /* 0x000000464f047210 */ /* 0x000fe40000fe0472 */
[C---:B------:R-:W-:Y:S04]  /*7400*/  LEA R2, P0, R3.reuse, c[0x0][0x1c8], 0x1 ;  /* 0x0000720003027a11 */ /* 0x040fe800078008ff */
[----:B------:R-:W-:Y:S05]  /*7410*/  LEA.HI.X R3, R3, c[0x0][0x1cc], R4, 0x1, P0 ;  /* 0x0000730003037a11 */ /* 0x000fea00000f0c04 */
[----:B------:R2:W-:Y:S01]  /*7420*/  STG.E.128 [R2.64], R36 ;  /* 0x0000002402007986 */ /* 0x0005e2000c101d06 */
[----:B------:R-:W-:-:S05]  /*7430*/  BRA `(.L_x_718) ;  /* 0x000001f000007947 */ /* 0x000fca0003800000 */
.L_x_714:
[----:B------:R-:W-:Y:S05]  /*7440*/  IMAD R2, R33, -0x30, R0 ;  /* 0xffffffd021027824 */ /* 0x000fea00078e0200 */
[----:B------:R-:W-:Y:S04]  /*7450*/  IMNMX R78, R2, 0x30, PT ;  /* 0x00000030024e7817 */ /* 0x000fe80003800200 */
[----:B------:R-:W-:Y:S11]  /*7460*/  ISETP.GE.AND P0, PT, R163, R78, PT ;  /* 0x0000004ea300720c */ /* 0x000ff60003f06270 */
[----:B------:R-:W-:Y:S02]  /*7470*/  @!UPT UIADD3 URZ, URZ, URZ, URZ ;  /* 0x0000003f3f3ff290 */ /* 0x000fe4000fffe03f */
[----:B------:R-:W-:-:S05]  /*7480*/  @P0 BRA `(.L_x_718) ;  /* 0x000001a000000947 */ /* 0x000fca0003800000 */
[----:B------:R-:W2:Y:S01]  /*7490*/  LDL R12, [R1+0x10] ;  /* 0x00001000010c7983 */ /* 0x000ea20000100800 */
[C---:B------:R-:W-:Y:S02]  /*74a0*/  ISETP.GE.AND P0, PT, R110.reuse, c[0x0][0x1d4], PT ;  /* 0x000075006e007a0c */ /* 0x040fe40003f06270 */
[----:B------:R-:W-:Y:S01]  /*74b0*/  IADD3 R2, R110, 0x30, RZ ;  /* 0x000000306e027810 */ /* 0x000fe20007ffe0ff */
[----:B------:R-:W3:Y:S10]  /*74c0*/  LDL R3, [R1+0x14] ;  /* 0x0000140001037983 */ /* 0x000ef40000100800 */
[----:B--2---:R-:W1:Y:S04]  /*74d0*/  @!P0 LDS.128 R4, [R12+0x2400] ;  /* 0x002400000c048984 */ /* 0x004e680000000c00 */
[----:B-1----:R-:W-:Y:S01]  /*74e0*/  @!P0 STG.E.128 [R54.64], R4 ;  /* 0x0000000436008986 */ /* 0x002fe2000c101d06 */
[----:B------:R-:W-:Y:S11]  /*74f0*/  ISETP.GE.AND P0, PT, R152, c[0x0][0x1d4], PT ;  /* 0x0000750098007a0c */ /* 0x000ff60003f06270 */
[----:B------:R-:W-:Y:S02]  /*7500*/  @!UPT UIADD3 URZ, URZ, URZ, URZ ;  /* 0x0000003f3f3ff290 */ /* 0x000fe4000fffe03f */
[----:B---3--:R-:W1:Y:S04]  /*7510*/  @!P0 LDS.128 R8, [R3+0x2400] ;  /* 0x0024000003088984 */ /* 0x008e680000000c00 */
[----:B-1----:R-:W-:Y:S01]  /*7520*/  @!P0 STG.E.128 [R54.64+0x20], R8 ;  /* 0x0000200836008986 */ /* 0x002fe2000c101d06 */
[----:B------:R-:W-:Y:S11]  /*7530*/  ISETP.GE.AND P0, PT, R109, c[0x0][0x1d4], PT ;  /* 0x000075006d007a0c */ /* 0x000ff60003f06270 */
[----:B------:R-:W-:Y:S02]  /*7540*/  @!UPT UIADD3 URZ, URZ, URZ, URZ ;  /* 0x0000003f3f3ff290 */ /* 0x000fe4000fffe03f */
[----:B------:R-:W1:Y:S04]  /*7550*/  @!P0 LDS.128 R4, [R12+0x3000] ;  /* 0x003000000c048984 */ /* 0x000e680000000c00 */
[----:B-1----:R-:W-:Y:S01]  /*7560*/  @!P0 STG.E.128 [R54.64+0x40], R4 ;  /* 0x0000400436008986 */ /* 0x002fe2000c101d06 */
[----:B------:R-:W-:Y:S02]  /*7570*/  ISETP.GE.AND P0, PT, R2, c[0x0][0x1d4], PT ;  /* 0x0000750002007a0c */ /* 0x000fe40003f06270 */
[----:B------:R-:W-:Y:S11]  /*7580*/  IADD3 R2, R110, 0x40, RZ ;  /* 0x000000406e027810 */ /* 0x000ff60007ffe0ff */
[----:B------:R-:W1:Y:S04]  /*7590*/  @!P0 LDS.128 R4, [R3+0x3000] ;  /* 0x0030000003048984 */ /* 0x000e680000000c00 */
[----:B-1----:R-:W-:Y:S01]  /*75a0*/  @!P0 STG.E.128 [R54.64+0x60], R4 ;  /* 0x0000600436008986 */ /* 0x002fe2000c101d06 */
[----:B------:R-:W-:Y:S02]  /*75b0*/  ISETP.GE.AND P0, PT, R2, c[0x0][0x1d4], PT ;  /* 0x0000750002007a0c */ /* 0x000fe40003f06270 */
[----:B------:R-:W-:Y:S11]  /*75c0*/  IADD3 R2, R110, 0x50, RZ ;  /* 0x000000506e027810 */ /* 0x000ff60007ffe0ff */
[----:B------:R-:W1:Y:S04]  /*75d0*/  @!P0 LDS.128 R4, [R12+0x3c00] ;  /* 0x003c00000c048984 */ /* 0x000e680000000c00 */
[----:B-1----:R-:W-:Y:S01]  /*75e0*/  @!P0 STG.E.128 [R54.64+0x80], R4 ;  /* 0x0000800436008986 */ /* 0x002fe2000c101d06 */
[----:B------:R-:W-:Y:S11]  /*75f0*/  ISETP.GE.AND P0, PT, R2, c[0x0][0x1d4], PT ;  /* 0x0000750002007a0c */ /* 0x000ff60003f06270 */
[----:B------:R-:W-:Y:S02]  /*7600*/  @!UPT UIADD3 URZ, URZ, URZ, URZ ;  /* 0x0000003f3f3ff290 */ /* 0x000fe4000fffe03f */
[----:B------:R-:W1:Y:S04]  /*7610*/  @!P0 LDS.128 R4, [R3+0x3c00] ;  /* 0x003c000003048984 */ /* 0x000e680000000c00 */
[----:B-1----:R1:W-:Y:S02]  /*7620*/  @!P0 STG.E.128 [R54.64+0xa0], R4 ;  /* 0x0000a00436008986 */ /* 0x0023e4000c101d06 */
.L_x_718:
[----:B------:R-:W-:Y:S05]  /*7630*/  BSYNC B1 ;  /* 0x0000000000017941 */ /* 0x000fea0003800000 */
.L_x_713:
[----:B-1----:R-:W-:Y:S01]  /*7640*/  IMAD.WIDE.U32 R10, R33, 0x30, RZ ;  /* 0x00000030210a7825 */ /* 0x002fe200078e00ff */
[----:B-----5:R-:W3:Y:S01]  /*7650*/  LDL R16, [R1+0x1c] ;  /* 0x00001c0001107983 */ /* 0x020ee20000100800 */
[----:B------:R-:W-:Y:S01]  /*7660*/  SHF.R.S32.HI R17, RZ, 0x1f, R168 ;  /* 0x0000001fff117819 */ /* 0x000fe200000114a8 */
[----:B------:R-:W-:Y:S01]  /*7670*/  BSSY B0, `(.L_x_735) ;  /* 0x0000054000007945 */ /* 0x000fe20003800000 */
[----:B--2---:R-:W-:Y:S01]  /*7680*/  IMAD R2, R82, 0x30, RZ ;  /* 0x0000003052027824 */ /* 0x004fe200078e02ff */
[----:B------:R-:W-:Y:S02]  /*7690*/  IADD3 R4, P0, R127, R10, RZ ;  /* 0x0000000a7f047210 */ /* 0x000fe40007f1e0ff */
[----:B------:R-:W-:Y:S01]  /*76a0*/  LEA.HI R17, R17, R168, RZ, 0x2 ;  /* 0x000000a811117211 */ /* 0x000fe200078f10ff */
[----:B------:R-:W-:Y:S03]  /*76b0*/  IMAD.IADD R9, R11, 0x1, R2 ;  /* 0x000000010b097824 */ /* 0x000fe600078e0202 */
[----:B------:R-:W-:Y:S01]  /*76c0*/  SHF.R.S32.HI R17, RZ, 0x2, R17 ;  /* 0x00000002ff117819 */ /* 0x000fe20000011411 */
[----:B------:R-:W-:Y:S03]  /*76d0*/  IMAD.X R2, R9, 0x1, R130, P0 ;  /* 0x0000000109027824 */ /* 0x000fe600000e0682 */
[----:B------:R-:W-:Y:S04]  /*76e0*/  IADD3 R3, -R17, R78, RZ ;  /* 0x0000004e11037210 */ /* 0x000fe80007ffe1ff */
[C---:B------:R-:W-:Y:S11]  /*76f0*/  ISETP.GE.AND P0, PT, R3.reuse, 0x21, PT ;  /* 0x000000210300780c */ /* 0x040ff60003f06270 */
[----:B------:R-:W-:Y:S02]  /*7700*/  @!UPT UIADD3 URZ, URZ, URZ, URZ ;  /* 0x0000003f3f3ff290 */ /* 0x000fe4000fffe03f */
[----:B------:R-:W-:Y:S01]  /*7710*/  @P0 IADD3 R8, P1, R4, 0x20, RZ ;  /* 0x0000002004080810 */ /* 0x000fe20007f3e0ff */
[----:B------:R-:W-:Y:S04]  /*7720*/  @P0 IMAD.MOV.U32 R7, RZ, RZ, R88 ;  /* 0x000000ffff070224 */ /* 0x000fe800078e0058 */
[----:B------:R-:W-:Y:S01]  /*7730*/  @P0 IMAD.X R6, RZ, RZ, R2, P1 ;  /* 0x000000ffff060224 */ /* 0x000fe200008e0602 */
[----:B------:R-:W-:Y:S11]  /*7740*/  ISETP.GE.AND P1, PT, R3, 0x1, PT ;  /* 0x000000010300780c */ /* 0x000ff60003f26270 */
[----:B------:R-:W-:Y:S02]  /*7750*/  @!UPT UIADD3 URZ, URZ, URZ, URZ ;  /* 0x0000003f3f3ff290 */ /* 0x000fe4000fffe03f */
[----:B------:R-:W-:Y:S01]  /*7760*/  @P1 MOV R3, R88 ;  /* 0x0000005800031202 */ /* 0x000fe20000000f00 */
[----:B------:R-:W-:Y:S02]  /*7770*/  @P1 IMAD R5, R2, c[0x0][0x258], RZ ;  /* 0x0000960002051a24 */ /* 0x000fe400078e02ff */
[----:B------:R-:W-:Y:S04]  /*7780*/  @P1 IMAD.MOV.U32 R2, RZ, RZ, R84 ;  /* 0x000000ffff021224 */ /* 0x000fe800078e0054 */
[C---:B------:R-:W-:Y:S04]  /*7790*/  @P1 IMAD.WIDE.U32 R2, R4.reuse, c[0x0][0x258], R2 ;  /* 0x0000960004021a25 */ /* 0x040fe800078e0002 */
[----:B------:R-:W-:Y:S04]  /*77a0*/  @P1 IMAD R4, R4, c[0x0][0x25c], R5 ;  /* 0x0000970004041a24 */ /* 0x000fe800078e0205 */
[----:B------:R-:W-:Y:S01]  /*77b0*/  @P1 IMAD.IADD R3, R3, 0x1, R4 ;  /* 0x0000000103031824 */ /* 0x000fe200078e0204 */
[C---:B------:R-:W-:Y:S04]  /*77c0*/  @P1 LEA R4, P2, R2.reuse, c[0x0][0x250], 0x1 ;  /* 0x0000940002041a11 */ /* 0x040fe800078408ff */
[----:B------:R-:W-:Y:S01]  /*77d0*/  @P1 LEA.HI.X R5, R2, c[0x0][0x254], R3, 0x1, P2 ;  /* 0x0000950002051a11 */ /* 0x000fe200010f0c03 */
[----:B------:R-:W-:Y:S01]  /*77e0*/  @P0 IMAD R2, R6, c[0x0][0x258], RZ ;  /* 0x0000960006020a24 */ /* 0x000fe200078e02ff */
[----:B------:R-:W-:Y:S03]  /*77f0*/  @P0 MOV R6, R84 ;  /* 0x0000005400060202 */ /* 0x000fe60000000f00 */
[C---:B------:R-:W-:Y:S02]  /*7800*/  @P0 IMAD R2, R8.reuse, c[0x0][0x25c], R2 ;  /* 0x0000970008020a24 */ /* 0x040fe400078e0202 */
[----:B------:R-:W-:Y:S05]  /*7810*/  @P0 IMAD.WIDE.U32 R6, R8, c[0x0][0x258], R6 ;  /* 0x0000960008060a25 */ /* 0x000fea00078e0006 */
[----:B------:R-:W-:Y:S02]  /*7820*/  @P0 IADD3 R3, R7, R2, RZ ;  /* 0x0000000207030210 */ /* 0x000fe40007ffe0ff */
[C---:B------:R-:W-:Y:S04]  /*7830*/  @P0 LEA R2, P2, R6.reuse, c[0x0][0x250], 0x1 ;  /* 0x0000940006020a11 */ /* 0x040fe800078408ff */
[----:B------:R-:W-:Y:S01]  /*7840*/  @P0 LEA.HI.X R3, R6, c[0x0][0x254], R3, 0x1, P2 ;  /* 0x0000950006030a11 */ /* 0x000fe200010f0c03 */
[C---:B---3--:R-:W-:Y:S05]  /*7850*/  @P1 IMAD.SHL.U32 R6, R16.reuse, 0x2, RZ ;  /* 0x0000000210061824 */ /* 0x048fea00078e00ff */
[----:B------:R-:W-:Y:S01]  /*7860*/  @!PT LDS RZ, [RZ] ;  /* 0x00000000fffff984 */ /* 0x000fe20000000800 */
[----:B------:R-:W-:Y:S01]  /*7870*/  @!PT LDS RZ, [RZ] ;  /* 0x00000000fffff984 */ /* 0x000fe20000000800 */
[----:B------:R-:W-:Y:S01]  /*7880*/  @!PT LDS RZ, [RZ] ;  /* 0x00000000fffff984 */ /* 0x000fe20000000800 */
[----:B------:R1:W-:Y:S04]  /*7890*/  @P1 LDGSTS.E.BYPASS.LTC128B.128 [R6+0x1880], [R4.64], !P6 ;  /* 0x0188000004061fae */ /* 0x0003e8000f101d46 */
[----:B------:R1:W-:Y:S04]  /*78a0*/  @P1 LDGSTS.E.BYPASS.LTC128B.128 [R6+0x2480], [R4.64+0x40], !P5 ;  /* 0x0248004004061fae */ /* 0x0003e8000e901d46 */
[----:B------:R1:W-:Y:S02]  /*78b0*/  @P1 LDGSTS.E.BYPASS.LTC128B.128 [R6+0x3080], [R4.64+0x80], !P4 ;  /* 0x0308008004061fae */ /* 0x0003e4000e101d46 */
[----:B-1----:R-:W-:Y:S05]  /*78c0*/  @P0 SHF.L.U32 R4, R16, 0x1, RZ ;  /* 0x0000000110040819 */ /* 0x002fea00000006ff */
        /* <DEDUP_REMOVED lines=8> */
[----:B-1----:R-:W2:Y:S01]  /*7950*/  LDL R19, [R1+0x10] ;  /* 0x0000100001137983 */ /* 0x002ea20000100800 */
[----:B------:R-:W-:Y:S01]  /*7960*/  IADD3 R2, P0, R132, R10, RZ ;  /* 0x0000000a84027210 */ /* 0x000fe20007f1e0ff */
[----:B------:R-:W-:Y:S02]  /*7970*/  IMAD.MOV.U32 R4, RZ, RZ, R102 ;  /* 0x000000ffff047224 */ /* 0x000fe400078e0066 */
[----:B------:R-:W3:Y:S01]  /*7980*/  LDL R18, [R1+0x14] ;  /* 0x0000140001127983 */ /* 0x000ee20000100800 */
[----:B------:R-:W-:Y:S02]  /*7990*/  IMAD.MOV.U32 R5, RZ, RZ, R125 ;  /* 0x000000ffff057224 */ /* 0x000fe400078e007d */
[----:B------:R-:W-:Y:S02]  /*79a0*/  IMAD.X R3, R9, 0x1, R131, P0 ;  /* 0x0000000109037824 */ /* 0x000fe400000e0683 */
[C---:B------:R-:W-:Y:S04]  /*79b0*/  IMAD.WIDE.U32 R4, R2.reuse, c[0x0][0x208], R4 ;  /* 0x0000820002047a25 */ /* 0x040fe800078e0004 */
[----:B------:R-:W-:Y:S04]  /*79c0*/  IMAD R3, R3, c[0x0][0x208], RZ ;  /* 0x0000820003037a24 */ /* 0x000fe800078e02ff */
[----:B------:R-:W-:Y:S04]  /*79d0*/  IMAD R2, R2, c[0x0][0x20c], R3 ;  /* 0x0000830002027a24 */ /* 0x000fe800078e0203 */
[----:B------:R-:W-:Y:S01]  /*79e0*/  IMAD.IADD R3, R5, 0x1, R2 ;  /* 0x0000000105037824 */ /* 0x000fe200078e0202 */
[C---:B------:R-:W-:Y:S04]  /*79f0*/  LEA R2, P0, R4.reuse, c[0x0][0x1f8], 0x1 ;  /* 0x00007e0004027a11 */ /* 0x040fe800078008ff */
[----:B------:R-:W-:Y:S02]  /*7a00*/  LEA.HI.X R3, R4, c[0x0][0x1fc], R3, 0x1, P0 ;  /* 0x00007f0004037a11 */ /* 0x000fe400000f0c03 */
[----:B------:R-:W-:Y:S11]  /*7a10*/  ISETP.GE.AND P0, PT, R110, c[0x0][0x1d4], PT ;  /* 0x000075006e007a0c */ /* 0x000ff60003f06270 */
[----:B------:R-:W-:Y:S02]  /*7a20*/  @!UPT UIADD3 URZ, URZ, URZ, URZ ;  /* 0x0000003f3f3ff290 */ /* 0x000fe4000fffe03f */
[----:B--2---:R-:W1:Y:S04]  /*7a30*/  @!P0 LDS.128 R12, [R19] ;  /* 0x00000000130c8984 */ /* 0x004e680000000c00 */
[----:B-1----:R-:W-:Y:S01]  /*7a40*/  @!P0 STG.E.128 [R2.64], R12 ;  /* 0x0000000c02008986 */ /* 0x002fe2000c101d06 */
[----:B------:R-:W-:Y:S11]  /*7a50*/  ISETP.GE.AND P0, PT, R152, c[0x0][0x1d4], PT ;  /* 0x0000750098007a0c */ /* 0x000ff60003f06270 */
[----:B------:R-:W-:Y:S02]  /*7a60*/  @!UPT UIADD3 URZ, URZ, URZ, URZ ;  /* 0x0000003f3f3ff290 */ /* 0x000fe4000fffe03f */
[----:B---3--:R-:W1:Y:S04]  /*7a70*/  @!P0 LDS.128 R4, [R18] ;  /* 0x0000000012048984 */ /* 0x008e680000000c00 */
[----:B-1----:R-:W-:Y:S01]  /*7a80*/  @!P0 STG.E.128 [R2.64+0x20], R4 ;  /* 0x0000200402008986 */ /* 0x002fe2000c101d06 */
[----:B------:R-:W-:Y:S11]  /*7a90*/  ISETP.GE.AND P0, PT, R109, c[0x0][0x1d4], PT ;  /* 0x000075006d007a0c */ /* 0x000ff60003f06270 */
[----:B------:R-:W-:Y:S02]  /*7aa0*/  @!UPT UIADD3 URZ, URZ, URZ, URZ ;  /* 0x0000003f3f3ff290 */ /* 0x000fe4000fffe03f */
[----:B------:R-:W1:Y:S04]  /*7ab0*/  @!P0 LDS.128 R4, [R19+0xc00] ;  /* 0x000c000013048984 */ /* 0x000e680000000c00 */
[----:B-1----:R1:W-:Y:S02]  /*7ac0*/  @!P0 STG.E.128 [R2.64+0x40], R4 ;  /* 0x0000400402008986 */ /* 0x0023e4000c101d06 */
[----:B-1----:R-:W-:Y:S04]  /*7ad0*/  IADD3 R4, R110, 0x30, RZ ;  /* 0x000000306e047810 */ /* 0x002fe80007ffe0ff */
        /* <DEDUP_REMOVED lines=8> */
[----:B-1----:R-:W-:Y:S04]  /*7b60*/  IADD3 R4, R110, 0x50, RZ ;  /* 0x000000506e047810 */ /* 0x002fe80007ffe0ff */
[----:B------:R-:W-:Y:S11]  /*7b70*/  ISETP.GE.AND P0, PT, R4, c[0x0][0x1d4], PT ;  /* 0x0000750004007a0c */ /* 0x000ff60003f06270 */
[----:B------:R-:W-:Y:S02]  /*7b80*/  @!UPT UIADD3 URZ, URZ, URZ, URZ ;  /* 0x0000003f3f3ff290 */ /* 0x000fe4000fffe03f */
[----:B------:R-:W1:Y:S04]  /*7b90*/  @!P0 LDS.128 R4, [R18+0x1800] ;  /* 0x0018000012048984 */ /* 0x000e680000000c00 */
[----:B-1----:R1:W-:Y:S02]  /*7ba0*/  @!P0 STG.E.128 [R2.64+0xa0], R4 ;  /* 0x0000a00402008986 */ /* 0x0023e4000c101d06 */
.L_x_736:
[----:B-1----:R-:W-:Y:S05]  /*7bb0*/  BSYNC B0 ;  /* 0x0000000000007941 */ /* 0x002fea0003800000 */
.L_x_735:
[----:B------:R-:W-:Y:S01]  /*7bc0*/  ISETP.GT.AND P3, PT, R33, R128, PT ;  /* 0x000000802100720c */ /* 0x000fe20003f64270 */
[----:B------:R-:W-:Y:S01]  /*7bd0*/  @!UPT UIADD3 URZ, URZ, URZ, URZ ;  /* 0x0000003f3f3ff290 */ /* 0x000fe2000fffe03f */
[----:B------:R-:W-:Y:S11]  /*7be0*/  BSSY B0, `(.L_x_737) ;  /* 0x0000020000007945 */ /* 0x000ff60003800000 */
[----:B------:R-:W-:-:S05]  /*7bf0*/  @!P3 BRA `(.L_x_738) ;  /* 0x000001e00000b947 */ /* 0x000fca0003800000 */
[----:B------:R-:W-:Y:S01]  /*7c00*/  IADD3 R4, R33, -0x1, RZ ;  /* 0xffffffff21047810 */ /* 0x000fe20007ffe0ff */
[----:B------:R-:W-:Y:S02]  /*7c10*/  IMAD.MOV.U32 R2, RZ, RZ, R100 ;  /* 0x000000ffff027224 */ /* 0x000fe400078e0064 */
[----:B------:R-:W-:Y:S01]  /*7c20*/  IMAD.MOV.U32 R3, RZ, RZ, R91 ;  /* 0x000000ffff037224 */ /* 0x000fe200078e005b */
[----:B------:R-:W-:Y:S01]  /*7c30*/  SHF.R.S32.HI R6, RZ, 0x1f, R4 ;  /* 0x0000001fff067819 */ /* 0x000fe20000011404 */
[----:B------:R-:W-:Y:S02]  /*7c40*/  IMAD R5, R158, R4, RZ ;  /* 0x000000049e057224 */ /* 0x000fe400078e02ff */
[-C--:B------:R-:W-:Y:S04]  /*7c50*/  IMAD.WIDE.U32 R2, R4, R144.reuse, R2 ;  /* 0x0000009004027225 */ /* 0x080fe800078e0002 */
[----:B------:R-:W-:Y:S01]  /*7c60*/  IMAD R4, R6, R144, R5 ;  /* 0x0000009006047224 */ /* 0x000fe200078e0205 */
[----:B------:R-:W-:Y:S03]  /*7c70*/  IADD3 R6, -R17, 0x30, RZ ;  /* 0x0000003011067810 */ /* 0x000fe60007ffe1ff */
[----:B------:R-:W-:Y:S01]  /*7c80*/  IMAD.IADD R3, R3, 0x1, R4 ;  /* 0x0000000103037824 */ /* 0x000fe200078e0204 */
[----:B------:R-:W-:Y:S11]  /*7c90*/  ISETP.GE.AND P1, PT, R6, 0x1, PT ;  /* 0x000000010600780c */ /* 0x000ff60003f26270 */
[----:B------:R-:W-:Y:S02]  /*7ca0*/  @!UPT UIADD3 URZ, URZ, URZ, URZ ;  /* 0x0000003f3f3ff290 */ /* 0x000fe4000fffe03f */
        /* <DEDUP_REMOVED lines=19> */
.L_x_738:
[----:B------:R-:W-:Y:S05]  /*7de0*/  BSYNC B0 ;  /* 0x0000000000007941 */ /* 0x000fea0003800000 */
.L_x_737:
[----:B------:R-:W0:Y:S01]  /*7df0*/  LDGDEPBAR ;  /* 0x00000000000079af */ /* 0x000e220000000000 */
[----:B------:R-:W-:Y:S01]  /*7e00*/  IADD3 R33, R33, -0x1, RZ ;  /* 0xffffffff21217810 */ /* 0x000fe20007ffe0ff */
[----:B------:R-:W-:-:S05]  /*7e10*/  @P3 BRA `(.L_x_739) ;  /* 0xffffbda000003947 */ /* 0x000fca000383ffff */
[----:B------:R-:W-:Y:S01]  /*7e20*/  WARPSYNC 0xffffffff ;  /* 0xffffffff00007948 */ /* 0x000fe20003800000 */
[----:B------:R-:W-:Y:S06]  /*7e30*/  BAR.SYNC.DEFER_BLOCKING 0x0 ;  /* 0x0000000000007b1d */ /* 0x000fec0000010000 */
.L_x_712:
[----:B------:R-:W2:Y:S01]  /*7e40*/  LDL R24, [R1+0x20] ;  /* 0x0000200001187983 */ /* 0x000ea20000100800 */
[----:B------:R-:W-:-:S05]  /*7e50*/  IMAD.MOV.U32 R0, RZ, RZ, c[0x0][0x2c4] ;  /* 0x0000b100ff007624 */ /* 0x000fca00078e00ff */
[----:B------:R-:W-:Y:S01]  /*7e60*/  ISETP.NE.AND P3, PT, R0, 0x1, PT ;  /* 0x000000010000780c */ /* 0x000fe20003f65270 */
[----:B-1----:R-:W-:-:S05]  /*7e70*/  IMAD.MOV.U32 R3, RZ, RZ, c[0x0][0x32c] ;  /* 0x0000cb00ff037624 */ /* 0x002fca00078e00ff */
[----:B------:R-:W-:Y:S01]  /*7e80*/  ISETP.GE.AND P1, PT, R3, 0x1, PT ;  /* 0x000000010300780c */ /* 0x000fe20003f26270 */
[----:B------:R-:W-:Y:S01]  /*7e90*/  IMAD.IADD R11, R146, 0x1, R147 ;  /* 0x00000001920b7824 */ /* 0x000fe200078e0293 */
[----:B--2---:R-:W-:-:S05]  /*7ea0*/  IADD3 R0, R24, 0x7f, RZ ;  /* 0x0000007f18007810 */ /* 0x004fca0007ffe0ff */
[----:B------:R-:W-:-:S05]  /*7eb0*/  @P3 IMAD.HI.U32 R2, R0, c[0x0][0x2c8], RZ ;  /* 0x0000b20000023a27 */ /* 0x000fca00078e00ff */
[----:B------:R-:W-:-:S05]  /*7ec0*/  @P3 SHF.R.U32.HI R0, RZ, c[0x0][0x2cc], R2 ;  /* 0x0000b300ff003a19 */ /* 0x000fca0000011602 */
[----:B------:R-:W-:-:S05]  /*7ed0*/  IMAD.IADD R0, R151, 0x1, R0 ;  /* 0x0000000197007824 */ /* 0x000fca00078e0200 */
[----:B------:R-:W-:Y:S01]  /*7ee0*/  IADD3 R3, R0, c[0x0][0x328], RZ ;  /* 0x0000ca0000037a10 */ /* 0x000fe20007ffe0ff */
[----:B------:R-:W-:Y:S05]  /*7ef0*/  @!P1 BRA `(.L_x_740) ;  /* 0x0000011000009947 */ /* 0x000fea0003800000 */
[C---:B------:R-:W-:Y:S01]  /*7f00*/  ISETP.GT.AND P0, PT, R0.reuse, RZ, PT ;  /* 0x000000ff0000720c */ /* 0x040fe20003f04270 */
[----:B------:R-:W-:Y:S01]  /*7f10*/  BSSY B0, `(.L_x_741) ;  /* 0x000000d000007945 */ /* 0x000fe20003800000 */
[----:B------:R-:W-:Y:S01]  /*7f20*/  IADD3 R2, R0, -0x1, RZ ;  /* 0xffffffff00027810 */ /* 0x000fe20007ffe0ff */
        /* <DEDUP_REMOVED lines=8> */
.L_x_742:
[----:B------:R-:W-:-:S13]  /*7fb0*/  ISETP.NE.AND P0, PT, R4, 0x1, PT ;  /* 0x000000010400780c */ /* 0x000fda0003f05270 */
[----:B------:R-:W-:-:S05]  /*7fc0*/  @P0 IMAD.HI.U32 R0, R2, c[0x0][0x330], RZ ;  /* 0x0000cc0002000a27 */ /* 0x000fca00078e00ff */
[----:B------:R-:W-:Y:S02]  /*7fd0*/  @P0 SHF.R.U32.HI R2, RZ, c[0x0][0x334], R0 ;  /* 0x0000cd00ff020a19 */ /* 0x000fe40000011600 */
.L_x_743:
[----:B------:R-:W-:Y:S05]  /*7fe0*/  BSYNC B0 ;  /* 0x0000000000007941 */ /* 0x000fea0003800000 */
.L_x_741:
[----:B------:R-:W-:-:S05]  /*7ff0*/  IMAD R2, R2, R4, c[0x0][0x32c] ;  /* 0x0000cb0002027624 */ /* 0x000fca00078e0204 */
[----:B------:R-:W-:-:S04]  /*8000*/  IMNMX R3, R3, R2, PT ;  /* 0x0000000203037217 */ /* 0x000fc80003800200 */
.L_x_740:
[----:B------:R-:W-:Y:S01]  /*8010*/  IADD3 R3, R3, 0x2f, RZ ;  /* 0x0000002f03037810 */ /* 0x000fe20007ffe0ff */
[----:B------:R-:W-:-:S04]  /*8020*/  @P3 IMAD.HI.U32 R2, R24, c[0x0][0x2c8], RZ ;  /* 0x0000b20018023a27 */ /* 0x000fc800078e00ff */
[----:B------:R-:W-:-:S04]  /*8030*/  IMAD.HI R3, R3, 0x2aaaaaab, RZ ;  /* 0x2aaaaaab03037827 */ /* 0x000fc800078e02ff */
[----:B------:R-:W-:Y:S01]  /*8040*/  IMAD.MOV.U32 R0, RZ, RZ, R24 ;  /* 0x000000ffff007224 */ /* 0x000fe200078e0018 */
[----:B------:R-:W-:Y:S02]  /*8050*/  @P3 SHF.R.U32.HI R0, RZ, c[0x0][0x2cc], R2 ;  /* 0x0000b300ff003a19 */ /* 0x000fe40000011602 */
        /* <DEDUP_REMOVED lines=16> */
.L_x_746:
[----:B------:R-:W-:-:S04]  /*8160*/  MOV R3, c[0x0][0x32c] ;  /* 0x0000cb0000037a02 */ /* 0x000fc80000000f00 */
[----:B------:R-:W-:-:S13]  /*8170*/  ISETP.NE.AND P0, PT, R3, 0x1, PT ;  /* 0x000000010300780c */ /* 0x000fda0003f05270 */
[----:B------:R-:W-:-:S05]  /*8180*/  @P0 IMAD.HI.U32 R3, R0, c[0x0][0x330], RZ ;  /* 0x0000cc0000030a27 */ /* 0x000fca00078e00ff */
[----:B------:R-:W-:Y:S02]  /*8190*/  @P0 SHF.R.U32.HI R0, RZ, c[0x0][0x334], R3 ;  /* 0x0000cd00ff000a19 */ /* 0x000fe40000011603 */
.L_x_747:
[----:B------:R-:W-:Y:S05]  /*81a0*/  BSYNC B0 ;  /* 0x0000000000007941 */ /* 0x000fea0003800000 */
.L_x_745:
[----:B------:R-:W-:-:S05]  /*81b0*/  IMAD R0, R0, c[0x0][0x32c], RZ ;  /* 0x0000cb0000007a24 */ /* 0x000fca00078e02ff */
[----:B------:R-:W-:-:S05]  /*81c0*/  IMNMX R2, R2, R0, !PT ;  /* 0x0000000002027217 */ /* 0x000fca0007800200 */
.L_x_744:
[----:B------:R-:W-:Y:S01]  /*81d0*/  IMAD.HI R2, R2, 0x2aaaaaab, RZ ;  /* 0x2aaaaaab02027827 */ /* 0x000fe200078e02ff */
[----:B------:R-:W-:Y:S04]  /*81e0*/  BSSY B0, `(.L_x_748) ;  /* 0x0000024000007945 */ /* 0x000fe80003800000 */
[----:B------:R-:W-:-:S04]  /*81f0*/  SHF.R.U32.HI R0, RZ, 0x1f, R2 ;  /* 0x0000001fff007819 */ /* 0x000fc80000011602 */
[----:B------:R-:W-:Y:S01]  /*8200*/  LEA.HI.SX32 R2, R2, R0, 0x1d ;  /* 0x0000000002027211 */ /* 0x000fe200078feaff */
[----:B------:R-:W-:-:S03]  /*8210*/  IMAD.MOV.U32 R0, RZ, RZ, RZ ;  /* 0x000000ffff007224 */ /* 0x000fc600078e00ff */
[----:B------:R-:W-:-:S04]  /*8220*/  IMNMX R6, RZ, R2, !PT ;  /* 0x00000002ff067217 */ /* 0x000fc80007800200 */
[----:B------:R-:W-:-:S13]  /*8230*/  ISETP.GT.AND P0, PT, R7, R6, PT ;  /* 0x000000060700720c */ /* 0x000fda0003f04270 */
[----:B------:R-:W-:Y:S05]  /*8240*/  @!P0 BRA `(.L_x_749) ;  /* 0x000001d000008947 */ /* 0x000fea0003800000 */
[----:B------:R-:W-:Y:S02]  /*8250*/  IABS R2, R135 ;  /* 0x0000008700027213 */ /* 0x000fe40000000000 */
[----:B------:R-:W-:Y:S02]  /*8260*/  IADD3 R3, R135, -0x1, R7 ;  /* 0xffffffff87037810 */ /* 0x000fe40007ffe007 */
[----:B------:R-:W1:Y:S03]  /*8270*/  I2F.RP R0, R2 ;  /* 0x0000000200007306 */ /* 0x000e660000209400 */
[----:B------:R-:W-:-:S05]  /*8280*/  IMAD.IADD R8, R3, 0x1, -R6 ;  /* 0x0000000103087824 */ /* 0x000fca00078e0a06 */
[----:B------:R-:W-:Y:S01]  /*8290*/  IABS R10, R8 ;  /* 0x00000008000a7213 */ /* 0x000fe20000000000 */
[----:B-1----:R-:W1:Y:S02]  /*82a0*/  MUFU.RCP R0, R0 ;  /* 0x0000000000007308 */ /* 0x002e640000001000 */
[----:B-1----:R-:W-:-:S06]  /*82b0*/  IADD3 R0, R0, 0xffffffe, RZ ;  /* 0x0ffffffe00007810 */ /* 0x002fcc0007ffe0ff */
[----:B------:R-:W1:Y:S02]  /*82c0*/  F2I.FTZ.U32.TRUNC.NTZ R5, R0 ;  /* 0x0000000000057305 */ /* 0x000e64000021f000 */
        /* <DEDUP_REMOVED lines=21> */
.L_x_749:
[----:B------:R-:W-:Y:S05]  /*8420*/  BSYNC B0 ;  /* 0x0000000000007941 */ /* 0x000fea0003800000 */
.L_x_748:
[----:B------:R-:W2:Y:S01]  /*8430*/  LDL R2, [R1+0x30] ;  /* 0x0000300001027983 */ /* 0x000ea20000100800 */
        /* <DEDUP_REMOVED lines=50> */
[----:B--2---:R-:W-:-:S04]  /*8760*/  IMAD R3, R2, R0, R6 ;  /* 0x0000000002037224 */ /* 0x004fc800078e0206 */
[--C-:B------:R-:W-:Y:S01]  /*8770*/  IMAD.IADD R2, R3, 0x1, R0.reuse ;  /* 0x0000000103027824 */ /* 0x100fe200078e0200 */
[----:B------:R1:W-:Y:S01]  /*8780*/  STL [R1+0x18], R3 ;  /* 0x0000180301007387 */ /* 0x0003e20000100800 */
[----:B------:R-:W-:-:S03]  /*8790*/  PRMT R0, RZ, 0x7610, R0 ;  /* 0x00007610ff007816 */ /* 0x000fc60000000000 */
[----:B------:R-:W-:-:S04]  /*87a0*/  IMNMX R235, R7, R2, PT ;  /* 0x0000000207eb7217 */ /* 0x000fc80003800200 */
[----:B------:R-:W-:-:S13]  /*87b0*/  ISETP.GT.AND P0, PT, R235, R3, PT ;  /* 0x00000003eb00720c */ /* 0x000fda0003f04270 */
[----:B------:R-:W-:Y:S05]  /*87c0*/  @!P0 BRA `(.L_x_750) ;  /* 0x000177d000008947 */ /* 0x000fea0003800000 */
[----:B------:R-:W2:Y:S04]  /*87d0*/  LDL R28, [R1+0x34] ;  /* 0x00003400011c7983 */ /* 0x000ea80000100800 */
[----:B------:R-:W3:Y:S01]  /*87e0*/  LDL R25, [R1+0x48] ;  /* 0x0000480001197983 */ /* 0x000ee20000100800 */
[----:B------:R-:W-:-:S03]  /*87f0*/  ISETP.NE.U32.AND P0, PT, RZ, c[0x0][0x340], PT ;  /* 0x0000d000ff007a0c */ /* 0x000fc60003f05070 */
[----:B------:R-:W4:Y:S01]  /*8800*/  LDL.64 R26, [R1+0x38] ;  /* 0x00003800011a7983 */ /* 0x000f220000100a00 */
[----:B------:R-:W-:-:S03]  /*8810*/  ISETP.NE.AND.EX P0, PT, RZ, c[0x0][0x344], PT, P0 ;  /* 0x0000d100ff007a0c */ /* 0x000fc60003f05300 */
[----:B------:R-:W3:Y:S04]  /*8820*/  LDL R20, [R1+0x24] ;  /* 0x0000240001147983 */ /* 0x000ee80000100800 */
[----:B------:R-:W3:Y:S06]  /*8830*/  LDL R18, [R1+0x40] ;  /* 0x0000400001127983 */ /* 0x000eec0000100800 */
[----:B------:R-:W-:Y:S01]  /*8840*/  @P0 IMAD.MOV.U32 R2, RZ, RZ, 0x4 ;  /* 0x00000004ff020424 */ /* 0x000fe200078e00ff */
[----:B------:R-:W1:Y:S01]  /*8850*/  S2R R5, SR_TID.X ;  /* 0x0000000000057919 */ /* 0x000e620000002100 */
[----:B------:R-:W-:-:S05]  /*8860*/  SHF.R.S32.HI R0, RZ, 0x1f, R137 ;  /* 0x0000001fff007819 */ /* 0x000fca0000011489 */
[----:B------:R-:W-:Y:S01]  /*8870*/  IMAD R0, R0, c[0x0][0x178], RZ ;  /* 0x00005e0000007a24 */ /* 0x000fe200078e02ff */
[----:B------:R-:W-:-:S03]  /*8880*/  ISETP.NE.U32.AND P2, PT, RZ, c[0x0][0x348], PT ;  /* 0x0000d200ff007a0c */ /* 0x000fc60003f45070 */
[----:B------:R-:W-:Y:S01]  /*8890*/  IMAD R0, R137, c[0x0][0x17c], R0 ;  /* 0x00005f0089007a24 */ /* 0x000fe200078e0200 */
[----:B-1----:R-:W-:Y:S01]  /*88a0*/  SHF.R.S32.HI R4, RZ, 0x1f, R5 ;  /* 0x0000001fff047819 */ /* 0x002fe20000011405 */
[----:B--2---:R-:W-:-:S05]  /*88b0*/  @P0 IMAD.WIDE R2, R28, R2, c[0x0][0x340] ;  /* 0x0000d0001c020625 */ /* 0x004fca00078e0202 */
[----:B------:R1:W2:Y:S01]  /*88c0*/  @P0 LDG.E R16, [R2.64] ;  /* 0x0000000602100981 */ /* 0x0002a2000c1e1900 */
[-C--:B------:R-:W-:Y:S02]  /*88d0*/  LEA.HI R4, R4, R5.reuse, RZ, 0x2 ;  /* 0x0000000504047211 */ /* 0x080fe400078f10ff */
[----:B------:R-:W-:Y:S02]  /*88e0*/  SHF.R.S32.HI R19, RZ, 0x1f, R5 ;  /* 0x0000001fff137819 */ /* 0x000fe40000011405 */
[----:B------:R-:W-:Y:S02]  /*88f0*/  LOP3.LUT R4, R4, 0xfffffffc, RZ, 0xc0, !PT ;  /* 0xfffffffc04047812 */ /* 0x000fe400078ec0ff */
[----:B------:R-:W-:-:S03]  /*8900*/  LEA.HI R19, R19, R5, RZ, 0x2 ;  /* 0x0000000513137211 */ /* 0x000fc600078f10ff */
[----:B------:R-:W-:Y:S01]  /*8910*/  IMAD.IADD R4, R5, 0x1, -R4 ;  /* 0x0000000105047824 */ /* 0x000fe200078e0a04 */
[----:B------:R-:W-:Y:S02]  /*8920*/  SHF.R.S32.HI R19, RZ, 0x2, R19 ;  /* 0x00000002ff137819 */ /* 0x000fe40000011413 */
[----:B------:R-:W-:Y:S02]  /*8930*/  SHF.R.S32.HI R14, RZ, 0x1f, R28 ;  /* 0x0000001fff0e7819 */ /* 0x000fe4000001141c */
[----:B------:R-:W-:Y:S01]  /*8940*/  ISETP.NE.AND.EX P2, PT, RZ, c[0x0][0x34c], PT, P2 ;  /* 0x0000d300ff007a0c */ /* 0x000fe20003f45320 */
[----:B-1----:R-:W-:-:S04]  /*8950*/  IMAD.WIDE.U32 R2, R137, c[0x0][0x178], RZ ;  /* 0x00005e0089027a25 */ /* 0x002fc800078e00ff */
[----:B------:R-:W-:Y:S01]  /*8960*/  IMAD.IADD R3, R3, 0x1, R0 ;  /* 0x0000000103037824 */ /* 0x000fe200078e0200 */
[----:B------:R-:W-:Y:S02]  /*8970*/  LEA R0, R4, R19, 0x5 ;  /* 0x0000001304007211 */ /* 0x000fe400078e28ff */
[----:B------:R-:W-:Y:S01]  /*8980*/  SEL R6, R14, RZ, !P2 ;  /* 0x000000ff0e067207 */ /* 0x000fe20005000000 */
[----:B---3--:R-:W-:-:S04]  /*8990*/  IMAD.WIDE.U32 R4, R25, c[0x0][0x1b8], R2 ;  /* 0x00006e0019047a25 */ /* 0x008fc800078e0002 */
[----:B------:R-:W-:Y:S01]  /*89a0*/  IMAD.IADD R10, R24, 0x1, R0 ;  /* 0x00000001180a7824 */ /* 0x000fe200078e0200 */
[----:B------:R-:W-:Y:S01]  /*89b0*/  SHF.R.S32.HI R8, RZ, 0x1f, R11 ;  /* 0x0000001fff087819 */ /* 0x000fe2000001140b */
[----:B------:R-:W-:Y:S01]  /*89c0*/  IMAD R6, R6, c[0x0][0x1c0], RZ ;  /* 0x0000700006067a24 */ /* 0x000fe200078e02ff */
[----:B------:R-:W-:Y:S01]  /*89d0*/  IADD3 R2, P1, R19, R11, RZ ;  /* 0x0000000b13027210 */ /* 0x000fe20007f3e0ff */
[----:B------:R-:W-:Y:S01]  /*89e0*/  @P3 IMAD.HI.U32 R7, R10, c[0x0][0x2c8], RZ ;  /* 0x0000b2000a073a27 */ /* 0x000fe200078e00ff */
[----:B------:R-:W-:-:S03]  /*89f0*/  SEL R3, R28, RZ, !P2 ;  /* 0x000000ff1c037207 */ /* 0x000fc60005000000 */
[----:B------:R-:W-:Y:S01]  /*8a00*/  IMAD R5, R25, c[0x0][0x1bc], R5 ;  /* 0x00006f0019057a24 */ /* 0x000fe200078e0205 */
[----:B------:R-:W-:Y:S01]  /*8a10*/  LEA.HI.X.SX32 R11, R19, R8, 0x1, P1 ;  /* 0x00000008130b7211 */ /* 0x000fe200008f0eff */
[----:B------:R-:W-:Y:S01]  /*8a20*/  IMAD.MOV.U32 R0, RZ, RZ, R10 ;  /* 0x000000ffff007224 */ /* 0x000fe200078e000a */
[----:B------:R-:W-:Y:S01]  /*8a30*/  @P3 SHF.R.U32.HI R0, RZ, c[0x0][0x2cc], R7 ;  /* 0x0000b300ff003a19 */ /* 0x000fe20000011607 */
[C---:B------:R-:W-:Y:S02]  /*8a40*/  IMAD R13, R3.reuse, c[0x0][0x1c4], R6 ;  /* 0x00007100030d7a24 */ /* 0x040fe400078e0206 */
[----:B------:R-:W-:Y:S01]  /*8a50*/  IMAD.WIDE.U32 R6, R3, c[0x0][0x1c0], R4 ;  /* 0x0000700003067a25 */ /* 0x000fe200078e0004 */
[----:B----4-:R-:W-:Y:S02]  /*8a60*/  MOV R4, R26 ;  /* 0x0000001a00047202 */ /* 0x010fe40000000f00 */
[----:B------:R-:W-:Y:S01]  /*8a70*/  ISETP.GE.AND P3, PT, R20, c[0x0][0x1d4], PT ;  /* 0x0000750014007a0c */ /* 0x000fe20003f66270 */
[----:B------:R-:W-:-:S02]  /*8a80*/  IMAD.MOV.U32 R5, RZ, RZ, R27 ;  /* 0x000000ffff057224 */ /* 0x000fc400078e001b */
[C---:B------:R-:W-:Y:S02]  /*8a90*/  IMAD R3, R11.reuse, c[0x0][0x1e0], RZ ;  /* 0x000078000b037a24 */ /* 0x040fe400078e02ff */
[----:B------:R-:W-:Y:S01]  /*8aa0*/  IMAD R15, R11, c[0x0][0x208], RZ ;  /* 0x000082000b0f7a24 */ /* 0x000fe200078e02ff */
[----:B------:R-:W-:Y:S01]  /*8ab0*/  SHF.R.S32.HI R12, RZ, 0x1f, R0 ;  /* 0x0000001fff0c7819 */ /* 0x000fe20000011400 */
[----:B------:R-:W-:-:S04]  /*8ac0*/  IMAD.WIDE.U32 R8, R2, c[0x0][0x1e0], R4 ;  /* 0x0000780002087a25 */ /* 0x000fc800078e0004 */
[----:B------:R-:W-:-:S04]  /*8ad0*/  IMAD.WIDE.U32 R4, R2, c[0x0][0x208], R4 ;  /* 0x0000820002047a25 */ /* 0x000fc800078e0004 */
[----:B------:R-:W-:Y:S02]  /*8ae0*/  IMAD.MOV R11, RZ, RZ, -R0 ;  /* 0x000000ffff0b7224 */ /* 0x000fe400078e0a00 */
[C---:B------:R-:W-:Y:S02]  /*8af0*/  IMAD R17, R2.reuse, c[0x0][0x1e4], R3 ;  /* 0x0000790002117a24 */ /* 0x040fe400078e0203 */
[----:B------:R-:W-:Y:S01]  /*8b00*/  IMAD R15, R2, c[0x0][0x20c], R15 ;  /* 0x00008300020f7a24 */ /* 0x000fe200078e020f */
[----:B------:R-:W-:Y:S01]  /*8b10*/  IADD3 R3, R7, R13, RZ ;  /* 0x0000000d07037210 */ /* 0x000fe20007ffe0ff */
[----:B------:R-:W-:Y:S01]  /*8b20*/  IMAD.MOV.U32 R2, RZ, RZ, R6 ;  /* 0x000000ffff027224 */ /* 0x000fe200078e0006 */
[----:B------:R-:W-:Y:S01]  /*8b30*/  SEL R6, RZ, 0xffffffff, P3 ;  /* 0xffffffffff067807 */ /* 0x000fe20001800000 */
[----:B------:R-:W-:Y:S01]  /*8b40*/  IMAD R7, R12, c[0x0][0x1b0], RZ ;  /* 0x00006c000c077a24 */ /* 0x000fe200078e02ff */
[----:B------:R-:W-:Y:S01]  /*8b50*/  ISETP.GE.AND P2, PT, R26, c[0x0][0x1d4], PT ;  /* 0x000075001a007a0c */ /* 0x000fe20003f46270 */
[----:B------:R-:W-:Y:S01]  /*8b60*/  IMAD R10, R11, c[0x0][0x2c4], R10 ;  /* 0x0000b1000b0a7a24 */ /* 0x000fe200078e020a */
[----:B------:R-:W-:Y:S01]  /*8b70*/  LOP3.LUT R203, R203, 0xffffff7f, RZ, 0xc0, !PT ;  /* 0xffffff7fcbcb7812 */ /* 0x000fe200078ec0ff */
[----:B------:R-:W-:-:S02]  /*8b80*/  IMAD R12, R0, c[0x0][0x1b4], R7 ;  /* 0x00006d00000c7a24 */ /* 0x000fc400078e0207 */
[----:B------:R-:W-:Y:S01]  /*8b90*/  IMAD.WIDE.U32 R2, R0, c[0x0][0x1b0], R2 ;  /* 0x00006c0000027a25 */ /* 0x000fe200078e0002 */
[----:B------:R-:W-:-:S03]  /*8ba0*/  SEL R0, RZ, 0x1, P2 ;  /* 0x00000001ff007807 */ /* 0x000fc60001000000 */
[----:B------:R-:W-:Y:S01]  /*8bb0*/  IMAD.SHL.U32 R6, R6, 0x2, RZ ;  /* 0x0000000206067824 */ /* 0x000fe200078e00ff */
[----:B------:R-:W-:Y:S02]  /*8bc0*/  @P3 LOP3.LUT R203, R203, 0x80, RZ, 0xfc, !PT ;  /* 0x00000080cbcb3812 */ /* 0x000fe400078efcff */
[----:B------:R-:W-:Y:S01]  /*8bd0*/  SHF.R.S32.HI R11, RZ, 0x1f, R10 ;  /* 0x0000001fff0b7819 */ /* 0x000fe2000001140a */
[----:B------:R-:W-:Y:S01]  /*8be0*/  IMAD.IADD R7, R5, 0x1, R15 ;  /* 0x0000000105077824 */ /* 0x000fe200078e020f */
[----:B------:R-:W-:Y:S01]  /*8bf0*/  LOP3.LUT R13, R6, 0x2, R0, 0xe2, !PT ;  /* 0x00000002060d7812 */ /* 0x000fe200078ee200 */
[----:B------:R-:W-:Y:S01]  /*8c00*/  IMAD.IADD R5, R3, 0x1, R12 ;  /* 0x0000000103057824 */ /* 0x000fe200078e020c */
[----:B------:R-:W-:Y:S01]  /*8c10*/  LOP3.LUT R203, R203, 0xfffffeff, RZ, 0xc0, !PT ;  /* 0xfffffeffcbcb7812 */ /* 0x000fe200078ec0ff */
[----:B------:R-:W-:Y:S01]  /*8c20*/  IMAD R0, R11, c[0x0][0x1a8], RZ ;  /* 0x00006a000b007a24 */ /* 0x000fe200078e02ff */
[----:B------:R-:W-:Y:S01]  /*8c30*/  MOV R6, R4 ;  /* 0x0000000400067202 */ /* 0x000fe20000000f00 */
[----:B------:R-:W-:Y:S01]  /*8c40*/  IMAD.MOV.U32 R4, RZ, RZ, R2 ;  /* 0x000000ffff047224 */ /* 0x000fe200078e0002 */
[----:B------:R-:W-:-:S02]  /*8c50*/  ISETP.NE.U32.AND P1, PT, RZ, c[0x0][0x350], PT ;  /* 0x0000d400ff007a0c */ /* 0x000fc40003f25070 */
[----:B------:R-:W-:Y:S01]  /*8c60*/  IADD3 R9, R9, R17, RZ ;  /* 0x0000001109097210 */ /* 0x000fe20007ffe0ff */
[C---:B------:R-:W-:Y:S01]  /*8c70*/  IMAD R12, R10.reuse, c[0x0][0x1ac], R0 ;  /* 0x00006b000a0c7a24 */ /* 0x040fe200078e0200 */
[----:B------:R-:W-:Y:S01]  /*8c80*/  @P2 LOP3.LUT R203, R203, 0x100, RZ, 0xfc, !PT ;  /* 0x00000100cbcb2812 */ /* 0x000fe200078efcff */
[----:B------:R-:W-:Y:S01]  /*8c90*/  IMAD.WIDE.U32 R10, R10, c[0x0][0x1a8], R4 ;  /* 0x00006a000a0a7a25 */ /* 0x000fe200078e0004 */
[----:B------:R-:W-:-:S03]  /*8ca0*/  ISETP.GE.AND P2, PT, R18, c[0x0][0x1d4], PT ;  /* 0x0000750012007a0c */ /* 0x000fc60003f46270 */
[----:B------:R-:W-:-:S04]  /*8cb0*/  IMAD.WIDE.U32 R4, R25, c[0x0][0x1e8], R8 ;  /* 0x00007a0019047a25 */ /* 0x000fc800078e0008 */
[----:B------:R-:W-:-:S04]  /*8cc0*/  IMAD.WIDE.U32 R6, R25, c[0x0][0x210], R6 ;  /* 0x0000840019067a25 */ /* 0x000fc800078e0006 */
[----:B------:R-:W-:Y:S01]  /*8cd0*/  IMAD R5, R25, c[0x0][0x1ec], R5 ;  /* 0x00007b0019057a24 */ /* 0x000fe200078e0205 */
[----:B------:R-:W-:Y:S01]  /*8ce0*/  LOP3.LUT R203, R203, 0xffffffbf, RZ, 0xc0, !PT ;  /* 0xffffffbfcbcb7812 */ /* 0x000fe200078ec0ff */
[----:B------:R-:W-:Y:S01]  /*8cf0*/  IMAD.IADD R9, R19, 0x1, R24 ;  /* 0x0000000113097824 */ /* 0x000fe200078e0218 */
[----:B------:R-:W-:Y:S02]  /*8d00*/  ISETP.GE.AND P4, PT, R26, c[0x0][0x198], PT ;  /* 0x000066001a007a0c */ /* 0x000fe40003f86270 */
[----:B------:R-:W-:Y:S02]  /*8d10*/  @P2 LOP3.LUT R203, R203, 0x40, RZ, 0xfc, !PT ;  /* 0x00000040cbcb2812 */ /* 0x000fe400078efcff */
[----:B------:R-:W-:Y:S02]  /*8d20*/  ISETP.GE.AND P3, PT, R20, c[0x0][0x198], PT ;  /* 0x0000660014007a0c */ /* 0x000fe40003f66270 */
[----:B------:R-:W-:Y:S02]  /*8d30*/  IADD3 R132, R235, -0x1, RZ ;  /* 0xffffffffeb847810 */ /* 0x000fe40007ffe0ff */
[--C-:B--2---:R-:W-:Y:S01]  /*8d40*/  @P0 SHF.R.S32.HI R3, RZ, 0x1f, R16.reuse ;  /* 0x0000001fff030819 */ /* 0x104fe20000011410 */
[----:B------:R-:W-:Y:S01]  /*8d50*/  @P0 IMAD.MOV.U32 R2, RZ, RZ, R16 ;  /* 0x000000ffff020224 */ /* 0x000fe200078e0010 */
[----:B------:R-:W-:Y:S01]  /*8d60*/  @!P0 MOV R2, R28 ;  /* 0x0000001c00028202 */ /* 0x000fe20000000f00 */
[----:B------:R-:W-:Y:S01]  /*8d70*/  @!P0 IMAD.MOV.U32 R3, RZ, RZ, R14 ;  /* 0x000000ffff038224 */ /* 0x000fe200078e000e */
[----:B------:R-:W-:-:S04]  /*8d80*/  ISETP.NE.AND.EX P0, PT, RZ, c[0x0][0x354], PT, P1 ;  /* 0x0000d500ff007a0c */ /* 0x000fc80003f05310 */
[----:B------:R-:W-:Y:S02]  /*8d90*/  SEL R8, R2, RZ, !P0 ;  /* 0x000000ff02087207 */ /* 0x000fe40004000000 */
[----:B------:R-:W-:Y:S02]  /*8da0*/  SEL R2, RZ, 0x4, P2 ;  /* 0x00000004ff027807 */ /* 0x000fe40001000000 */
[----:B------:R-:W-:Y:S02]  /*8db0*/  SEL R0, R3, RZ, !P0 ;  /* 0x000000ff03007207 */ /* 0x000fe40004000000 */
[----:B------:R-:W-:Y:S01]  /*8dc0*/  LOP3.LUT R103, R13, R2, RZ, 0xfc, !PT ;  /* 0x000000020d677212 */ /* 0x000fe200078efcff */
[----:B------:R-:W-:Y:S01]  /*8dd0*/  IMAD R3, R25, c[0x0][0x214], R7 ;  /* 0x0000850019037a24 */ /* 0x000fe200078e0207 */
[----:B------:R-:W-:Y:S01]  /*8de0*/  MOV R2, R6 ;  /* 0x0000000600027202 */ /* 0x000fe20000000f00 */
[----:B------:R-:W-:Y:S02]  /*8df0*/  IMAD R6, R0, c[0x0][0x1f0], RZ ;  /* 0x00007c0000067a24 */ /* 0x000fe400078e02ff */
[----:B------:R-:W-:-:S04]  /*8e00*/  IMAD.WIDE.U32 R14, R8, c[0x0][0x1f0], R4 ;  /* 0x00007c00080e7a25 */ /* 0x000fc800078e0004 */
[----:B------:R-:W-:-:S04]  /*8e10*/  IMAD.WIDE.U32 R246, R8, c[0x0][0x218], R2 ;  /* 0x0000860008f67a25 */ /* 0x000fc800078e0002 */
[----:B------:R-:W-:-:S04]  /*8e20*/  IMAD R2, R8, c[0x0][0x1f4], R6 ;  /* 0x00007d0008027a24 */ /* 0x000fc800078e0206 */
[----:B------:R-:W-:Y:S01]  /*8e30*/  IMAD.IADD R2, R15, 0x1, R2 ;  /* 0x000000010f027824 */ /* 0x000fe200078e0202 */
[----:B------:R1:W-:Y:S04]  /*8e40*/  STL.64 [R1+0x8], R14 ;  /* 0x0000080e01007387 */ /* 0x0003e80000100a00 */
[----:B------:R1:W-:Y:S01]  /*8e50*/  STL [R1+0x4], R2 ;  /* 0x0000040201007387 */ /* 0x0003e20000100800 */
[----:B------:R-:W-:Y:S02]  /*8e60*/  IMAD R0, R0, c[0x0][0x218], RZ ;  /* 0x0000860000007a24 */ /* 0x000fe400078e02ff */
[----:B------:R-:W-:Y:S01]  /*8e70*/  IMAD.IADD R7, R11, 0x1, R12 ;  /* 0x000000010b077824 */ /* 0x000fe200078e020c */
[----:B------:R-:W-:Y:S01]  /*8e80*/  LEA R11, P0, R10, c[0x0][0x160], 0x1 ;  /* 0x000058000a0b7a11 */ /* 0x000fe200078008ff */
[----:B------:R-:W-:Y:S01]  /*8e90*/  IMAD R0, R8, c[0x0][0x21c], R0 ;  /* 0x0000870008007a24 */ /* 0x000fe200078e0200 */
[----:B------:R-:W-:-:S02]  /*8ea0*/  ISETP.GE.AND P2, PT, R18, c[0x0][0x198], PT ;  /* 0x0000660012007a0c */ /* 0x000fc40003f46270 */
[----:B------:R-:W-:Y:S02]  /*8eb0*/  LEA.HI.X R10, R10, c[0x0][0x164], R7, 0x1, P0 ;  /* 0x000059000a0a7a11 */ /* 0x000fe400000f0c07 */
[----:B------:R-:W-:Y:S01]  /*8ec0*/  IADD3 R248, R247, R0, RZ ;  /* 0x00000000f7f87210 */ /* 0x000fe20007ffe0ff */
[----:B------:R-:W-:Y:S06]  /*8ed0*/  BRA.DIV ~URZ, `(.L_x_751) ;  /* 0x0001bde27f007947 */ /* 0x000fec000b800000 */
[----:B------:R2:W3:Y:S02]  /*8ee0*/  SHFL.IDX PT, R8, R10, RZ, 0x1c1f ;  /* 0x001c1fff0a087589 */ /* 0x0004e400000e0000 */
.L_x_955:
[----:B------:R-:W-:Y:S05]  /*8ef0*/  BRA.DIV ~URZ, `(.L_x_752) ;  /* 0x0001be327f007947 */ /* 0x000fea000b800000 */
[----:B------:R4:W1:Y:S02]  /*8f00*/  SHFL.IDX PT, R0, R11, RZ, 0x1c1f ;  /* 0x001c1fff0b007589 */ /* 0x00086400000e0000 */
.L_x_956:
[----:B------:R-:W-:Y:S01]  /*8f10*/  IMAD R26, R251, c[0x0][0x2c4], RZ ;  /* 0x0000b100fb1a7a24 */ /* 0x000fe200078e02ff */
[----:B------:R-:W-:Y:S04]  /*8f20*/  BSSY B0, `(.L_x_753) ;  /* 0x0000016000007945 */ /* 0x000fe80003800000 */
[----:B------:R-:W-:-:S13]  /*8f30*/  ISETP.GE.AND P0, PT, R9, R26, PT ;  /* 0x0000001a0900720c */ /* 0x000fda0003f06270 */
[----:B------:R-:W-:Y:S05]  /*8f40*/  @P0 BRA `(.L_x_754) ;  /* 0x0000013000000947 */ /* 0x000fea0003800000 */
[----:B--2---:R-:W2:Y:S04]  /*8f50*/  LDL.64 R4, [R1+0x38] ;  /* 0x0000380001047983 */ /* 0x004ea80000100a00 */
[----:B-1--4-:R-:W4:Y:S04]  /*8f60*/  LDL R2, [R1+0x24] ;  /* 0x0000240001027983 */ /* 0x012f280000100800 */
[----:B---3--:R-:W3:Y:S04]  /*8f70*/  LDL R3, [R1+0x64] ;  /* 0x0000640001037983 */ /* 0x008ee80000100800 */
[----:B------:R-:W3:Y:S04]  /*8f80*/  LDL R13, [R1+0x40] ;  /* 0x00004000010d7983 */ /* 0x000ee80000100800 */
[----:B------:R-:W3:Y:S04]  /*8f90*/  LDL R12, [R1+0x1c] ;  /* 0x00001c00010c7983 */ /* 0x000ee80000100800 */
[----:B------:R-:W3:Y:S01]  /*8fa0*/  LDL R14, [R1+0x60] ;  /* 0x00006000010e7983 */ /* 0x000ee20000100800 */
[----:B--2---:R-:W-:-:S04]  /*8fb0*/  LEA R6, P0, R4, R0, 0x1 ;  /* 0x0000000004067211 */ /* 0x004fc800078008ff */
[----:B------:R-:W-:Y:S02]  /*8fc0*/  LEA.HI.X R7, R4, R8, R5, 0x1, P0 ;  /* 0x0000000804077211 */ /* 0x000fe400000f0c05 */
[----:B----4-:R-:W-:-:S04]  /*8fd0*/  LEA R4, P0, R2, R0, 0x1 ;  /* 0x0000000002047211 */ /* 0x010fc800078008ff */
[----:B---3--:R-:W-:Y:S02]  /*8fe0*/  LEA.HI.X R5, R2, R8, R3, 0x1, P0 ;  /* 0x0000000802057211 */ /* 0x008fe400000f0c03 */
[----:B------:R-:W-:Y:S01]  /*8ff0*/  LEA R2, P0, R13, R0, 0x1 ;  /* 0x000000000d027211 */ /* 0x000fe200078008ff */
        /* <DEDUP_REMOVED lines=8> */
.L_x_754:
[----:B------:R-:W-:Y:S05]  /*9080*/  BSYNC B0 ;  /* 0x0000000000007941 */ /* 0x000fea0003800000 */
.L_x_753:
[----:B------:R-:W-:Y:S05]  /*9090*/  BRA.DIV ~URZ, `(.L_x_755) ;  /* 0x0001bcf27f007947 */ /* 0x000fea000b800000 */
[----:B---3--:R3:W2:Y:S04]  /*90a0*/  SHFL.IDX PT, R8, R10, 0x1, 0x1c1f ;  /* 0x003c1f000a087f89 */ /* 0x0086a800000e0000 */
[----:B-1----:R3:W1:Y:S02]  /*90b0*/  SHFL.IDX PT, R0, R11, 0x1, 0x1c1f ;  /* 0x003c1f000b007f89 */ /* 0x00266400000e0000 */
.L_x_957:
[----:B------:R-:W-:Y:S01]  /*90c0*/  IADD3 R2, R9, 0x20, RZ ;  /* 0x0000002009027810 */ /* 0x000fe20007ffe0ff */
[----:B------:R-:W-:Y:S03]  /*90d0*/  BSSY B0, `(.L_x_756) ;  /* 0x0000016000007945 */ /* 0x000fe60003800000 */
[----:B------:R-:W-:-:S13]  /*90e0*/  ISETP.GE.AND P0, PT, R2, R26, PT ;  /* 0x0000001a0200720c */ /* 0x000fda0003f06270 */
[----:B------:R-:W-:Y:S05]  /*90f0*/  @P0 BRA `(.L_x_757) ;  /* 0x0000013000000947 */ /* 0x000fea0003800000 */
[----:B---3--:R-:W3:Y:S04]  /*9100*/  LDL.64 R4, [R1+0x38] ;  /* 0x0000380001047983 */ /* 0x008ee80000100a00 */
[----:B----4-:R-:W4:Y:S04]  /*9110*/  LDL R3, [R1+0x24] ;  /* 0x0000240001037983 */ /* 0x010f280000100800 */
[----:B--2---:R-:W2:Y:S04]  /*9120*/  LDL R15, [R1+0x64] ;  /* 0x00006400010f7983 */ /* 0x004ea80000100800 */
[----:B------:R-:W2:Y:S04]  /*9130*/  LDL R13, [R1+0x40] ;  /* 0x00004000010d7983 */ /* 0x000ea80000100800 */
[----:B------:R-:W2:Y:S04]  /*9140*/  LDL R12, [R1+0x1c] ;  /* 0x00001c00010c7983 */ /* 0x000ea80000100800 */
[----:B------:R-:W2:Y:S01]  /*9150*/  LDL R14, [R1+0x60] ;  /* 0x00006000010e7983 */ /* 0x000ea20000100800 */
[----:B-1-3--:R-:W-:-:S04]  /*9160*/  LEA R6, P0, R4, R0, 0x1 ;  /* 0x0000000004067211 */ /* 0x00afc800078008ff */
[----:B------:R-:W-:Y:S02]  /*9170*/  LEA.HI.X R7, R4, R8, R5, 0x1, P0 ;  /* 0x0000000804077211 */ /* 0x000fe400000f0c05 */
[----:B----4-:R-:W-:-:S04]  /*9180*/  LEA R4, P0, R3, R0, 0x1 ;  /* 0x0000000003047211 */ /* 0x010fc800078008ff */
[----:B--2---:R-:W-:Y:S02]  /*9190*/  LEA.HI.X R5, R3, R8, R15, 0x1, P0 ;  /* 0x0000000803057211 */ /* 0x004fe400000f0c0f */
        /* <DEDUP_REMOVED lines=9> */
.L_x_757:
[----:B------:R-:W-:Y:S05]  /*9230*/  BSYNC B0 ;  /* 0x0000000000007941 */ /* 0x000fea0003800000 */
.L_x_756:
[----:B------:R-:W-:Y:S05]  /*9240*/  BRA.DIV ~URZ, `(.L_x_758) ;  /* 0x0001bc027f007947 */ /* 0x000fea000b800000 */
[----:B--2---:R2:W3:Y:S02]  /*9250*/  SHFL.IDX PT, R8, R10, 0x2, 0x1c1f ;  /* 0x005c1f000a087f89 */ /* 0x0044e400000e0000 */
.L_x_958:
[----:B------:R-:W-:Y:S05]  /*9260*/  BRA.DIV ~URZ, `(.L_x_759) ;  /* 0x0001bc527f007947 */ /* 0x000fea000b800000 */
[----:B-1----:R1:W2:Y:S02]  /*9270*/  SHFL.IDX PT, R0, R11, 0x2, 0x1c1f ;  /* 0x005c1f000b007f89 */ /* 0x0022a400000e0000 */
.L_x_959:
[----:B------:R-:W-:Y:S01]  /*9280*/  IADD3 R2, R9, 0x40, RZ ;  /* 0x0000004009027810 */ /* 0x000fe20007ffe0ff */
[----:B------:R-:W-:Y:S03]  /*9290*/  BSSY B0, `(.L_x_760) ;  /* 0x0000016000007945 */ /* 0x000fe60003800000 */
[----:B------:R-:W-:-:S13]  /*92a0*/  ISETP.GE.AND P0, PT, R2, R26, PT ;  /* 0x0000001a0200720c */ /* 0x000fda0003f06270 */
[----:B------:R-:W-:Y:S05]  /*92b0*/  @P0 BRA `(.L_x_761) ;  /* 0x0000013000000947 */ /* 0x000fea0003800000 */
[----:B----4-:R-:W4:Y:S04]  /*92c0*/  LDL.64 R4, [R1+0x38] ;  /* 0x0000380001047983 */ /* 0x010f280000100a00 */
[----:B---3--:R-:W3:Y:S04]  /*92d0*/  LDL R3, [R1+0x24] ;  /* 0x0000240001037983 */ /* 0x008ee80000100800 */
[----:B--2---:R-:W2:Y:S04]  /*92e0*/  LDL R15, [R1+0x64] ;  /* 0x00006400010f7983 */ /* 0x004ea80000100800 */
[----:B------:R-:W2:Y:S04]  /*92f0*/  LDL R13, [R1+0x40] ;  /* 0x00004000010d7983 */ /* 0x000ea80000100800 */
[----:B------:R-:W2:Y:S04]  /*9300*/  LDL R12, [R1+0x1c] ;  /* 0x00001c00010c7983 */ /* 0x000ea80000100800 */
[----:B------:R-:W2:Y:S01]  /*9310*/  LDL R14, [R1+0x60] ;  /* 0x00006000010e7983 */ /* 0x000ea20000100800 */
[----:B----4-:R-:W-:-:S04]  /*9320*/  LEA R6, P0, R4, R0, 0x1 ;  /* 0x0000000004067211 */ /* 0x010fc800078008ff */
[----:B------:R-:W-:Y:S02]  /*9330*/  LEA.HI.X R7, R4, R8, R5, 0x1, P0 ;  /* 0x0000000804077211 */ /* 0x000fe400000f0c05 */
[----:B---3--:R-:W-:-:S04]  /*9340*/  LEA R4, P0, R3, R0, 0x1 ;  /* 0x0000000003047211 */ /* 0x008fc800078008ff */
        /* <DEDUP_REMOVED lines=10> */
.L_x_761:
[----:B------:R-:W-:Y:S05]  /*93f0*/  BSYNC B0 ;  /* 0x0000000000007941 */ /* 0x000fea0003800000 */
.L_x_760:
[----:B------:R-:W-:Y:S05]  /*9400*/  BRA.DIV ~URZ, `(.L_x_762) ;  /* 0x0001bb127f007947 */ /* 0x000fea000b800000 */
[----:B---3--:R3:W1:Y:S04]  /*9410*/  SHFL.IDX PT, R8, R10, 0x3, 0x1c1f ;  /* 0x007c1f000a087f89 */ /* 0x00866800000e0000 */
[----:B--2---:R3:W2:Y:S02]  /*9420*/  SHFL.IDX PT, R0, R11, 0x3, 0x1c1f ;  /* 0x007c1f000b007f89 */ /* 0x0046a400000e0000 */
.L_x_960:
[----:B---3--:R-:W3:Y:S04]  /*9430*/  LDL.64 R12, [R1+0x38] ;  /* 0x00003800010c7983 */ /* 0x008ee80000100a00 */
[----:B----4-:R-:W4:Y:S04]  /*9440*/  LDL R4, [R1+0x24] ;  /* 0x0000240001047983 */ /* 0x010f280000100800 */
[----:B--2---:R-:W2:Y:S04]  /*9450*/  LDL R5, [R1+0x64] ;  /* 0x0000640001057983 */ /* 0x004ea80000100800 */
[----:B------:R-:W2:Y:S04]  /*9460*/  LDL R10, [R1+0x40] ;  /* 0x00004000010a7983 */ /* 0x000ea80000100800 */
[----:B------:R-:W2:Y:S04]  /*9470*/  LDL R105, [R1+0x1c] ;  /* 0x00001c0001697983 */ /* 0x000ea80000100800 */
[----:B-1----:R-:W2:Y:S04]  /*9480*/  LDL R11, [R1+0x60] ;  /* 0x00006000010b7983 */ /* 0x002ea80000100800 */
[----:B------:R-:W2:Y:S04]  /*9490*/  LDL.64 R138, [R1+0x8] ;  /* 0x00000800018a7983 */ /* 0x000ea80000100a00 */
[----:B------:R-:W2:Y:S04]  /*94a0*/  LDL R137, [R1+0x4] ;  /* 0x0000040001897983 */ /* 0x000ea80000100800 */
[----:B------:R1:W5:Y:S01]  /*94b0*/  LDL R239, [R1+0x20] ;  /* 0x0000200001ef7983 */ /* 0x0003620000100800 */
[----:B------:R-:W-:-:S03]  /*94c0*/  IADD3 R2, R9, 0x60, RZ ;  /* 0x0000006009027810 */ /* 0x000fc60007ffe0ff */
[----:B------:R-:W1:Y:S01]  /*94d0*/  S2R R107, SR_TID.X ;  /* 0x00000000006b7919 */ /* 0x000e620000002100 */
[----:B------:R-:W-:Y:S01]  /*94e0*/  ISETP.GE.AND P0, PT, R2, R26, PT ;  /* 0x0000001a0200720c */ /* 0x000fe20003f06270 */
[----:B------:R-:W-:-:S04]  /*94f0*/  IMAD.MOV.U32 R108, RZ, RZ, 0x30 ;  /* 0x00000030ff6c7424 */ /* 0x000fc800078e00ff */
[----:B------:R-:W-:-:S04]  /*9500*/  IMAD R108, R235, -0x30, R108 ;  /* 0xffffffd0eb6c7824 */ /* 0x000fc800078e026c */
[----:B------:R-:W-:Y:S01]  /*9510*/  IMAD.IADD R133, R252, 0x1, R108 ;  /* 0x00000001fc857824 */ /* 0x000fe200078e026c */
[----:B------:R-:W-:Y:S02]  /*9520*/  SHF.R.S32.HI R104, RZ, 0x1f, R132 ;  /* 0x0000001fff687819 */ /* 0x000fe40000011484 */
[----:B-1----:R-:W-:-:S04]  /*9530*/  SHF.R.S32.HI R140, RZ, 0x1f, R107 ;  /* 0x0000001fff8c7819 */ /* 0x002fc8000001146b */
[----:B------:R-:W-:-:S04]  /*9540*/  LEA.HI R140, R140, R107, RZ, 0x2 ;  /* 0x0000006b8c8c7211 */ /* 0x000fc800078f10ff */
[----:B------:R-:W-:Y:S02]  /*9550*/  SHF.R.S32.HI R140, RZ, 0x2, R140 ;  /* 0x00000002ff8c7819 */ /* 0x000fe4000001148c */
[C---:B------:R-:W-:Y:S02]  /*9560*/  LOP3.LUT P5, RZ, R203.reuse, 0x100, RZ, 0xc0, !PT ;  /* 0x00000100cbff7812 */ /* 0x040fe400078ac0ff */
[----:B------:R-:W-:Y:S01]  /*9570*/  LOP3.LUT P6, RZ, R203, 0x40, RZ, 0xc0, !PT ;  /* 0x00000040cbff7812 */ /* 0x000fe200078cc0ff */
[----:B------:R-:W-:Y:S01]  /*9580*/  IMAD.MOV.U32 R240, RZ, RZ, c[0x0][0x2c4] ;  /* 0x0000b100fff07624 */ /* 0x000fe200078e00ff */
[----:B---3--:R-:W-:-:S04]  /*9590*/  @!P0 LEA R6, P1, R12, R0, 0x1 ;  /* 0x000000000c068211 */ /* 0x008fc800078208ff */
[----:B------:R-:W-:Y:S02]  /*95a0*/  @!P0 LEA.HI.X R7, R12, R8, R13, 0x1, P1 ;  /* 0x000000080c078211 */ /* 0x000fe400008f0c0d */
[----:B----4-:R-:W-:-:S04]  /*95b0*/  @!P0 LEA R2, P1, R4, R0, 0x1 ;  /* 0x0000000004028211 */ /* 0x010fc800078208ff */
[----:B--2---:R-:W-:Y:S02]  /*95c0*/  @!P0 LEA.HI.X R3, R4, R8, R5, 0x1, P1 ;  /* 0x0000000804038211 */ /* 0x004fe400008f0c05 */
[----:B------:R-:W-:Y:S01]  /*95d0*/  @!P0 LEA R4, P1, R10, R0, 0x1 ;  /* 0x000000000a048211 */ /* 0x000fe200078208ff */
[----:B------:R-:W-:-:S05]  /*95e0*/  @!P0 IMAD.SHL.U32 R0, R105, 0x2, RZ ;  /* 0x0000000269008824 */ /* 0x000fca00078e00ff */
[----:B------:R-:W-:Y:S01]  /*95f0*/  @!PT LDS RZ, [RZ] ;  /* 0x00000000fffff984 */ /* 0x000fe20000000800 */
[----:B------:R-:W-:Y:S01]  /*9600*/  @!PT LDS RZ, [RZ] ;  /* 0x00000000fffff984 */ /* 0x000fe20000000800 */
[----:B------:R-:W-:Y:S01]  /*9610*/  @!PT LDS RZ, [RZ] ;  /* 0x00000000fffff984 */ /* 0x000fe20000000800 */
[----:B------:R1:W-:Y:S01]  /*9620*/  @!P0 LDGSTS.E.BYPASS.LTC128B.128 [R0+0x7880], [R6.64], !P4 ;  /* 0x0788000006008fae */ /* 0x0003e2000e101d46 */
[----:B------:R-:W-:-:S03]  /*9630*/  @!P0 LEA.HI.X R5, R10, R8, R11, 0x1, P1 ;  /* 0x000000080a058211 */ /* 0x000fc600008f0c0b */
[----:B------:R2:W-:Y:S04]  /*9640*/  @!P0 LDGSTS.E.BYPASS.LTC128B.128 [R0+0x9880], [R2.64], !P3 ;  /* 0x0988000002008fae */ /* 0x0005e8000d901d46 */
[----:B------:R3:W-:Y:S01]  /*9650*/  @!P0 LDGSTS.E.BYPASS.LTC128B.128 [R0+0xb880], [R4.64], !P2 ;  /* 0x0b88000004008fae */ /* 0x0007e2000d101d46 */
[----:B------:R-:W-:Y:S02]  /*9660*/  IMAD.MOV.U32 R134, RZ, RZ, R138 ;  /* 0x000000ffff867224 */ /* 0x000fe400078e008a */
[----:B------:R-:W-:Y:S01]  /*9670*/  IMAD.MOV.U32 R135, RZ, RZ, R137 ;  /* 0x000000ffff877224 */ /* 0x000fe200078e0089 */
[----:B------:R-:W0:Y:S01]  /*9680*/  LDGDEPBAR ;  /* 0x00000000000079af */ /* 0x000e220000000000 */
[----:B-1----:R-:W-:Y:S01]  /*9690*/  IMNMX R6, R133, 0x30, PT ;  /* 0x0000003085067817 */ /* 0x002fe20003800200 */
[----:B------:R-:W-:-:S04]  /*96a0*/  IMAD R7, R104, c[0x0][0x1e0], RZ ;  /* 0x0000780068077a24 */ /* 0x000fc800078e02ff */
[----:B------:R-:W-:Y:S02]  /*96b0*/  IMAD.IADD R6, R6, 0x1, -R140 ;  /* 0x0000000106067824 */ /* 0x000fe400078e0a8c */
[----:B--2---:R-:W-:-:S03]  /*96c0*/  IMAD.WIDE.U32 R2, R132, c[0x0][0x1e0], RZ ;  /* 0x0000780084027a25 */ /* 0x004fc600078e00ff */
[----:B------:R-:W-:Y:S01]  /*96d0*/  ISETP.GE.AND P0, PT, R6, 0x21, PT ;  /* 0x000000210600780c */ /* 0x000fe20003f06270 */
[----:B------:R-:W-:-:S04]  /*96e0*/  IMAD R7, R132, c[0x0][0x1e4], R7 ;  /* 0x0000790084077a24 */ /* 0x000fc800078e0207 */
[----:B---3--:R-:W-:Y:S02]  /*96f0*/  IMAD.IADD R0, R3, 0x1, R7 ;  /* 0x0000000103007824 */ /* 0x008fe400078e0207 */
[----:B------:R-:W-:Y:S02]  /*9700*/  IMAD.MOV.U32 R7, RZ, RZ, 0x20 ;  /* 0x00000020ff077424 */ /* 0x000fe400078e00ff */
[----:B------:R-:W-:-:S04]  /*9710*/  IMAD.WIDE.U32 R2, R2, 0x30, R134 ;  /* 0x0000003002027825 */ /* 0x000fc800078e0086 */
[----:B------:R-:W-:Y:S02]  /*9720*/  IMAD R0, R0, 0x30, RZ ;  /* 0x0000003000007824 */ /* 0x000fe400078e02ff */
[----:B------:R-:W-:-:S04]  /*9730*/  IMAD.WIDE.U32 R4, R7, c[0x0][0x1e0], RZ ;  /* 0x0000780007047a25 */ /* 0x000fc800078e00ff */
[----:B------:R-:W-:Y:S02]  /*9740*/  IMAD R7, R7, c[0x0][0x1e4], RZ ;  /* 0x0000790007077a24 */ /* 0x000fe400078e02ff */
[----:B------:R-:W-:Y:S01]  /*9750*/  IMAD.IADD R0, R3, 0x1, R0 ;  /* 0x0000000103007824 */ /* 0x000fe200078e0200 */
[----:B------:R-:W-:Y:S01]  /*9760*/  @P0 IADD3 R3, P1, R2, R4, RZ ;  /* 0x0000000402030210 */ /* 0x000fe20007f3e0ff */
[----:B------:R-:W-:Y:S03]  /*9770*/  WARPSYNC 0xffffffff ;  /* 0xffffffff00007948 */ /* 0x000fe60003800000 */
[----:B------:R-:W-:Y:S01]  /*9780*/  @P0 IADD3.X R7, R0, R5, R7, P1, !PT ;  /* 0x0000000500070210 */ /* 0x000fe20000ffe407 */
[----:B------:R-:W-:Y:S01]  /*9790*/  BAR.SYNC.DEFER_BLOCKING 0x0 ;  /* 0x0000000000007b1d */ /* 0x000fe20000010000 */
[----:B------:R-:W-:Y:S02]  /*97a0*/  ISETP.GE.AND P1, PT, R6, 0x1, PT ;  /* 0x000000010600780c */ /* 0x000fe40003f26270 */
[----:B------:R-:W-:-:S11]  /*97b0*/  LOP3.LUT P4, RZ, R203, 0x80, RZ, 0xc0, !PT ;  /* 0x00000080cbff7812 */ /* 0x000fd6000788c0ff */
[----:B------:R-:W-:Y:S01]  /*97c0*/  @P1 LEA R4, P2, R2, c[0x0][0x1c8], 0x1 ;  /* 0x0000720002041a11 */ /* 0x000fe200078408ff */
[----:B------:R-:W-:-:S03]  /*97d0*/  @P1 IMAD.SHL.U32 R6, R105, 0x2, RZ ;  /* 0x0000000269061824 */ /* 0x000fc600078e00ff */
[----:B------:R-:W-:Y:S02]  /*97e0*/  @P1 LEA.HI.X R5, R2, c[0x0][0x1cc], R0, 0x1, P2 ;  /* 0x0000730002051a11 */ /* 0x000fe400010f0c00 */
[----:B------:R-:W-:Y:S01]  /*97f0*/  @P0 LEA R2, P2, R3, c[0x0][0x1c8], 0x1 ;  /* 0x0000720003020a11 */ /* 0x000fe200078408ff */
[----:B------:R-:W-:-:S03]  /*9800*/  @P0 IMAD.SHL.U32 R0, R105, 0x2, RZ ;  /* 0x0000000269000824 */ /* 0x000fc600078e00ff */
[----:B------:R-:W-:Y:S01]  /*9810*/  @P0 LEA.HI.X R3, R3, c[0x0][0x1cc], R7, 0x1, P2 ;  /* 0x0000730003030a11 */ /* 0x000fe200010f0c07 */
        /* <DEDUP_REMOVED lines=8> */
[----:B------:R1:W-:Y:S01]  /*98a0*/  @P0 LDGSTS.E.BYPASS.LTC128B.128 [R0+0x5c80], [R2.64+0x80], !P6 ;  /* 0x05c8008002000fae */ /* 0x0003e2000f101d46 */
[----:B------:R-:W-:-:S03]  /*98b0*/  ISETP.LT.AND P0, PT, RZ, c[0x0][0x27c], PT ;  /* 0x00009f00ff007a0c */ /* 0x000fc60003f01270 */
[----:B------:R-:W0:Y:S01]  /*98c0*/  LDGDEPBAR ;  /* 0x00000000000079af */ /* 0x000e220000000000 */
[----:B------:R-:W-:-:S09]  /*98d0*/  ISETP.NE.AND P5, PT, R240, 0x1, PT ;  /* 0x00000001f000780c */ /* 0x000fd20003fa5270 */
[----:B------:R-:W-:Y:S05]  /*98e0*/  @P0 BRA `(.L_x_763) ;  /* 0x0000002000000947 */ /* 0x000fea0003800000 */
[----:B------:R-:W-:-:S04]  /*98f0*/  DEPBAR.LE SB0, 0x1 ;  /* 0x000080400000791a */ /* 0x000fc80000000000 */
[----:B------:R-:W-:Y:S05]  /*9900*/  BRA `(.L_x_764) ;  /* 0x000069e000007947 */ /* 0x000fea0003800000 */
.L_x_763:
[----:B------:R-:W2:Y:S01]  /*9910*/  S2R R90, SR_TID.X ;  /* 0x00000000005a7919 */ /* 0x000ea20000002100 */
[----:B------:R-:W-:Y:S01]  /*9920*/  ULDC.U8 UR4, c[0x0][0x298] ;  /* 0x0000a60000047ab9 */ /* 0x000fe20000000000 */
[----:B-1---5:R-:W-:Y:S01]  /*9930*/  SHF.R.S32.HI R0, RZ, 0x1f, R136 ;  /* 0x0000001fff007819 */ /* 0x022fe20000011488 */
[----:B------:R-:W-:Y:S01]  /*9940*/  IMAD.WIDE.U32 R4, R136, c[0x0][0x280], RZ ;  /* 0x0000a00088047a25 */ /* 0x000fe200078e00ff */
[----:B------:R-:W-:Y:S01]  /*9950*/  ISETP.NE.AND P0, PT, RZ, UR4, PT ;  /* 0x00000004ff007c0c */ /* 0x000fe2000bf05270 */
[----:B------:R-:W-:Y:S01]  /*9960*/  BSSY B2, `(.L_x_764) ;  /* 0x0000698000027945 */ /* 0x000fe20003800000 */
[----:B------:R-:W-:Y:S01]  /*9970*/  LEA.HI R106, R107, R107, RZ, 0x1 ;  /* 0x0000006b6b6a7211 */ /* 0x000fe200078f08ff */
[C---:B------:R-:W-:Y:S02]  /*9980*/  IMAD R2, R0.reuse, c[0x0][0x280], RZ ;  /* 0x0000a00000027a24 */ /* 0x040fe400078e02ff */
[----:B------:R-:W-:Y:S01]  /*9990*/  IMAD R0, R0, c[0x0][0x290], RZ ;  /* 0x0000a40000007a24 */ /* 0x000fe200078e02ff */
[----:B------:R-:W-:Y:S01]  /*99a0*/  LOP3.LUT R106, R106, 0xfffffffe, RZ, 0xc0, !PT ;  /* 0xfffffffe6a6a7812 */ /* 0x000fe200078ec0ff */
[----:B------:R-:W-:-:S02]  /*99b0*/  IMAD R7, R136, c[0x0][0x284], R2 ;  /* 0x0000a10088077a24 */ /* 0x000fc400078e0202 */
[----:B------:R-:W-:Y:S01]  /*99c0*/  IMAD R6, R136, c[0x0][0x294], R0 ;  /* 0x0000a50088067a24 */ /* 0x000fe200078e0200 */
[----:B------:R-:W-:Y:S01]  /*99d0*/  IADD3 R106, -R106, R107, RZ ;  /* 0x0000006b6a6a7210 */ /* 0x000fe20007ffe1ff */
[----:B------:R-:W-:Y:S01]  /*99e0*/  IMAD.WIDE.U32 R2, R136, c[0x0][0x290], RZ ;  /* 0x0000a40088027a25 */ /* 0x000fe200078e00ff */
[----:B------:R-:W-:-:S03]  /*99f0*/  IADD3 R7, R7, R5, RZ ;  /* 0x0000000507077210 */ /* 0x000fc60007ffe0ff */
[----:B------:R-:W-:Y:S01]  /*9a00*/  IMAD.IADD R6, R6, 0x1, R3 ;  /* 0x0000000106067824 */ /* 0x000fe200078e0203 */
[----:B--2---:R-:W-:-:S04]  /*9a10*/  LEA.HI R112, R90, R90, RZ, 0x1 ;  /* 0x0000005a5a707211 */ /* 0x004fc800078f08ff */
[----:B------:R-:W-:-:S04]  /*9a20*/  SHF.R.S32.HI R112, RZ, 0x1, R112 ;  /* 0x00000001ff707819 */ /* 0x000fc80000011470 */
[----:B------:R-:W-:-:S05]  /*9a30*/  IADD3 R20, R112, R239, RZ ;  /* 0x000000ef70147210 */ /* 0x000fca0007ffe0ff */
[----:B------:R-:W-:Y:S01]  /*9a40*/  IMAD R0, R106, 0x40, R20 ;  /* 0x000000406a007824 */ /* 0x000fe200078e0214 */
[----:B------:R-:W-:Y:S05]  /*9a50*/  @!P0 BRA `(.L_x_765) ;  /* 0x0000346000008947 */ /* 0x000fea0003800000 */
[----:B------:R-:W-:Y:S01]  /*9a60*/  @P5 IMAD.HI.U32 R3, R0, c[0x0][0x2c8], RZ ;  /* 0x0000b20000035a27 */ /* 0x000fe200078e00ff */
[----:B------:R-:W-:Y:S01]  /*9a70*/  BSSY B0, `(.L_x_766) ;  /* 0x0000068000007945 */ /* 0x000fe20003800000 */
[----:B------:R-:W-:Y:S01]  /*9a80*/  SHF.R.S32.HI R48, RZ, 0x1f, R31 ;  /* 0x0000001fff307819 */ /* 0x000fe2000001141f */
[----:B------:R-:W-:Y:S01]  /*9a90*/  CS2R R70, SRZ ;  /* 0x0000000000467805 */ /* 0x000fe2000001ff00 */
[----:B------:R-:W-:Y:S01]  /*9aa0*/  IMAD.MOV.U32 R5, RZ, RZ, R7 ;  /* 0x000000ffff057224 */ /* 0x000fe200078e0007 */
[----:B------:R-:W-:Y:S01]  /*9ab0*/  @P5 SHF.R.U32.HI R0, RZ, c[0x0][0x2cc], R3 ;  /* 0x0000b300ff005a19 */ /* 0x000fe20000011603 */
[----:B------:R-:W-:Y:S01]  /*9ac0*/  IMAD.MOV.U32 R7, RZ, RZ, R6 ;  /* 0x000000ffff077224 */ /* 0x000fe200078e0006 */
[----:B------:R-:W-:Y:S01]  /*9ad0*/  SHF.R.S32.HI R21, RZ, 0x1f, R32 ;  /* 0x0000001fff157819 */ /* 0x000fe20000011420 */
[----:B------:R-:W-:Y:S01]  /*9ae0*/  IMAD.MOV.U32 R6, RZ, RZ, R2 ;  /* 0x000000ffff067224 */ /* 0x000fe200078e0002 */
[----:B------:R-:W-:Y:S01]  /*9af0*/  SHF.R.S32.HI R3, RZ, 0x1f, R0 ;  /* 0x0000001fff037819 */ /* 0x000fe20000011400 */
[----:B------:R-:W-:Y:S01]  /*9b00*/  IMAD.WIDE.U32 R4, R0, c[0x0][0x280], R4 ;  /* 0x0000a00000047a25 */ /* 0x000fe200078e0004 */
[----:B------:R-:W-:Y:S01]  /*9b10*/  SHF.R.S32.HI R49, RZ, 0x1f, R153 ;  /* 0x0000001fff317819 */ /* 0x000fe20000011499 */
[----:B------:R-:W-:Y:S01]  /*9b20*/  CS2R R44, SRZ ;  /* 0x00000000002c7805 */ /* 0x000fe2000001ff00 */
[----:B------:R-:W-:Y:S01]  /*9b30*/  SHF.R.S32.HI R54, RZ, 0x1f, R30 ;  /* 0x0000001fff367819 */ /* 0x000fe2000001141e */
[C---:B------:R-:W-:Y:S01]  /*9b40*/  IMAD R8, R3.reuse, c[0x0][0x280], RZ ;  /* 0x0000a00003087a24 */ /* 0x040fe200078e02ff */
[----:B------:R-:W-:Y:S01]  /*9b50*/  LEA R27, P0, R4, c[0x0][0x270], 0x1 ;  /* 0x00009c00041b7a11 */ /* 0x000fe200078008ff */
[----:B------:R-:W-:Y:S01]  /*9b60*/  IMAD R9, R3, c[0x0][0x290], RZ ;  /* 0x0000a40003097a24 */ /* 0x000fe200078e02ff */
[----:B------:R-:W-:Y:S01]  /*9b70*/  SHF.R.S32.HI R33, RZ, 0x1f, R164 ;  /* 0x0000001fff217819 */ /* 0x000fe200000114a4 */
[C---:B------:R-:W-:Y:S01]  /*9b80*/  IMAD R8, R0.reuse, c[0x0][0x284], R8 ;  /* 0x0000a10000087a24 */ /* 0x040fe200078e0208 */
[----:B------:R-:W-:Y:S01]  /*9b90*/  CS2R R36, SRZ ;  /* 0x0000000000247805 */ /* 0x000fe2000001ff00 */
[----:B------:R-:W-:Y:S01]  /*9ba0*/  IMAD.WIDE.U32 R2, R0, c[0x0][0x290], R6 ;  /* 0x0000a40000027a25 */ /* 0x000fe200078e0006 */
[----:B------:R-:W-:Y:S01]  /*9bb0*/  CS2R R28, SRZ ;  /* 0x00000000001c7805 */ /* 0x000fe2000001ff00 */
[----:B------:R-:W-:Y:S01]  /*9bc0*/  CS2R R22, SRZ ;  /* 0x0000000000167805 */ /* 0x000fe2000001ff00 */
[----:B------:R-:W-:Y:S01]  /*9bd0*/  CS2R R16, SRZ ;  /* 0x0000000000107805 */ /* 0x000fe2000001ff00 */
[----:B------:R-:W-:Y:S01]  /*9be0*/  IMAD.IADD R5, R5, 0x1, R8 ;  /* 0x0000000105057824 */ /* 0x000fe200078e0208 */
[----:B------:R-:W-:Y:S01]  /*9bf0*/  LEA R40, P1, R2, c[0x0][0x288], 0x1 ;  /* 0x0000a20002287a11 */ /* 0x000fe200078208ff */
[----:B------:R-:W-:Y:S01]  /*9c00*/  IMAD R0, R0, c[0x0][0x294], R9 ;  /* 0x0000a50000007a24 */ /* 0x000fe200078e0209 */
[----:B------:R-:W-:Y:S01]  /*9c10*/  CS2R R46, SRZ ;  /* 0x00000000002e7805 */ /* 0x000fe2000001ff00 */
[----:B------:R-:W-:Y:S01]  /*9c20*/  CS2R R8, SRZ ;  /* 0x0000000000087805 */ /* 0x000fe2000001ff00 */
[----:B------:R-:W-:Y:S01]  /*9c30*/  LEA.HI.X R15, R4, c[0x0][0x274], R5, 0x1, P0 ;  /* 0x00009d00040f7a11 */ /* 0x000fe200000f0c05 */
[----:B------:R-:W-:Y:S01]  /*9c40*/  IMAD.IADD R0, R3, 0x1, R0 ;  /* 0x0000000103007824 */ /* 0x000fe200078e0200 */
[----:B------:R-:W-:Y:S01]  /*9c50*/  ISETP.GE.AND P0, PT, R20, R26, PT ;  /* 0x0000001a1400720c */ /* 0x000fe20003f06270 */
[----:B------:R1:W2:Y:S01]  /*9c60*/  SHFL.IDX PT, R4, R27, RZ, 0x1e1f ;  /* 0x001e1fff1b047589 */ /* 0x0002a200000e0000 */
[----:B------:R-:W-:Y:S01]  /*9c70*/  CS2R R38, SRZ ;  /* 0x0000000000267805 */ /* 0x000fe2000001ff00 */
[----:B------:R-:W-:Y:S01]  /*9c80*/  CS2R R34, SRZ ;  /* 0x0000000000227805 */ /* 0x000fe2000001ff00 */
[----:B------:R-:W-:Y:S01]  /*9c90*/  LEA.HI.X R14, R2, c[0x0][0x28c], R0, 0x1, P1 ;  /* 0x0000a300020e7a11 */ /* 0x000fe200008f0c00 */
[----:B------:R1:W3:Y:S01]  /*9ca0*/  SHFL.IDX PT, R5, R15, RZ, 0x1e1f ;  /* 0x001e1fff0f057589 */ /* 0x0002e200000e0000 */
[----:B------:R-:W-:Y:S01]  /*9cb0*/  CS2R R24, SRZ ;  /* 0x0000000000187805 */ /* 0x000fe2000001ff00 */
[----:B------:R-:W-:Y:S01]  /*9cc0*/  CS2R R18, SRZ ;  /* 0x0000000000127805 */ /* 0x000fe2000001ff00 */
[----:B------:R-:W-:Y:S01]  /*9cd0*/  CS2R R6, SRZ ;  /* 0x0000000000067805 */ /* 0x000fe2000001ff00 */
[----:B------:R1:W4:Y:S04]  /*9ce0*/  SHFL.IDX PT, R2, R40, RZ, 0x1e1f ;  /* 0x001e1fff28027589 */ /* 0x00032800000e0000 */
[----:B------:R1:W1:Y:S01]  /*9cf0*/  SHFL.IDX PT, R3, R14, RZ, 0x1e1f ;  /* 0x001e1fff0e037589 */ /* 0x00026200000e0000 */
[----:B------:R-:W-:Y:S05]  /*9d00*/  @P0 BRA `(.L_x_767) ;  /* 0x000003e000000947 */ /* 0x000fea0003800000 */
[----:B------:R-:W-:Y:S01]  /*9d10*/  ISETP.GE.AND P0, PT, R32, c[0x0][0x27c], PT ;  /* 0x00009f0020007a0c */ /* 0x000fe20003f06270 */
[----:B------:R-:W-:Y:S01]  /*9d20*/  CS2R R16, SRZ ;  /* 0x0000000000107805 */ /* 0x000fe2000001ff00 */
[----:B------:R-:W-:-:S11]  /*9d30*/  CS2R R18, SRZ ;  /* 0x0000000000127805 */ /* 0x000fd6000001ff00 */
[C---:B------:R-:W-:Y:S01]  /*9d40*/  @!P0 IMAD.SHL.U32 R0, R32.reuse, 0x2, RZ ;  /* 0x0000000220008824 */ /* 0x040fe200078e00ff */
[----:B------:R-:W-:-:S04]  /*9d50*/  @!P0 SHF.L.U64.HI R7, R32, 0x1, R21 ;  /* 0x0000000120078819 */ /* 0x000fc80000010215 */
[----:B--2---:R-:W-:-:S05]  /*9d60*/  @!P0 IADD3 R8, P1, R4, R0, RZ ;  /* 0x0000000004088210 */ /* 0x004fca0007f3e0ff */
[----:B---3--:R-:W-:Y:S01]  /*9d70*/  @!P0 IMAD.X R9, R5, 0x1, R7, P1 ;  /* 0x0000000105098824 */ /* 0x008fe200008e0607 */
[----:B----4-:R-:W-:-:S04]  /*9d80*/  @!P0 IADD3 R6, P1, R2, R0, RZ ;  /* 0x0000000002068210 */ /* 0x010fc80007f3e0ff */
[----:B------:R2:W5:Y:S01]  /*9d90*/  @!P0 LD.E.64 R16, [R8.64] ;  /* 0x0000000608108980 */ /* 0x000562000c101b00 */
[----:B-1----:R-:W-:Y:S01]  /*9da0*/  @!P0 IMAD.X R7, R3, 0x1, R7, P1 ;  /* 0x0000000103078824 */ /* 0x002fe200008e0607 */
[----:B------:R-:W-:-:S04]  /*9db0*/  ISETP.GE.AND P1, PT, R164, c[0x0][0x27c], PT ;  /* 0x00009f00a4007a0c */ /* 0x000fc80003f26270 */
[----:B------:R1:W5:Y:S09]  /*9dc0*/  @!P0 LD.E.64 R18, [R6.64] ;  /* 0x0000000606128980 */ /* 0x000372000c101b00 */
[C---:B------:R-:W-:Y:S01]  /*9dd0*/  @!P1 IMAD.SHL.U32 R10, R164.reuse, 0x2, RZ ;  /* 0x00000002a40a9824 */ /* 0x040fe200078e00ff */
[----:B------:R-:W-:-:S04]  /*9de0*/  @!P1 SHF.L.U64.HI R0, R164, 0x1, R33 ;  /* 0x00000001a4009819 */ /* 0x000fc80000010221 */
[----:B--2---:R-:W-:-:S05]  /*9df0*/  @!P1 IADD3 R8, P0, R4, R10, RZ ;  /* 0x0000000a04089210 */ /* 0x004fca0007f1e0ff */
[----:B------:R-:W-:Y:S01]  /*9e00*/  @!P1 IMAD.X R9, R5, 0x1, R0, P0 ;  /* 0x0000000105099824 */ /* 0x000fe200000e0600 */
[----:B-1----:R-:W-:-:S05]  /*9e10*/  @!P1 IADD3 R6, P0, R2, R10, RZ ;  /* 0x0000000a02069210 */ /* 0x002fca0007f1e0ff */
[----:B------:R-:W-:Y:S01]  /*9e20*/  @!P1 IMAD.X R7, R3, 0x1, R0, P0 ;  /* 0x0000000103079824 */ /* 0x000fe200000e0600 */
[----:B------:R-:W-:Y:S01]  /*9e30*/  ISETP.GE.AND P0, PT, R31, c[0x0][0x27c], PT ;  /* 0x00009f001f007a0c */ /* 0x000fe20003f06270 */
[----:B------:R-:W-:Y:S01]  /*9e40*/  CS2R R22, SRZ ;  /* 0x0000000000167805 */ /* 0x000fe2000001ff00 */
[----:B------:R-:W-:Y:S01]  /*9e50*/  CS2R R24, SRZ ;  /* 0x0000000000187805 */ /* 0x000fe2000001ff00 */
[----:B------:R-:W-:-:S04]  /*9e60*/  ISETP.GE.AND P2, PT, R153, c[0x0][0x27c], PT ;  /* 0x00009f0099007a0c */ /* 0x000fc80003f46270 */
[----:B------:R1:W5:Y:S04]  /*9e70*/  @!P1 LD.E.64 R22, [R8.64] ;  /* 0x0000000608169980 */ /* 0x000368000c101b00 */
[----:B------:R2:W5:Y:S02]  /*9e80*/  @!P1 LD.E.64 R24, [R6.64] ;  /* 0x0000000606189980 */ /* 0x000564000c101b00 */
[C---:B------:R-:W-:Y:S01]  /*9e90*/  @!P0 IMAD.SHL.U32 R10, R31.reuse, 0x2, RZ ;  /* 0x000000021f0a8824 */ /* 0x040fe200078e00ff */
[----:B------:R-:W-:Y:S01]  /*9ea0*/  @!P0 SHF.L.U64.HI R0, R31, 0x1, R48 ;  /* 0x000000011f008819 */ /* 0x000fe20000010230 */
[----:B------:R-:W-:Y:S01]  /*9eb0*/  CS2R R28, SRZ ;  /* 0x00000000001c7805 */ /* 0x000fe2000001ff00 */
[----:B------:R-:W-:Y:S02]  /*9ec0*/  CS2R R34, SRZ ;  /* 0x0000000000227805 */ /* 0x000fe4000001ff00 */
[----:B-1----:R-:W-:-:S05]  /*9ed0*/  @!P0 IADD3 R8, P1, R4, R10, RZ ;  /* 0x0000000a04088210 */ /* 0x002fca0007f3e0ff */
[----:B------:R-:W-:Y:S01]  /*9ee0*/  @!P0 IMAD.X R9, R5, 0x1, R0, P1 ;  /* 0x0000000105098824 */ /* 0x000fe200008e0600 */
[----:B--2---:R-:W-:Y:S01]  /*9ef0*/  @!P0 IADD3 R6, P1, R2, R10, RZ ;  /* 0x0000000a02068210 */ /* 0x004fe20007f3e0ff */
[----:B------:R-:W-:-:S03]  /*9f00*/  @!P2 IMAD.SHL.U32 R10, R153, 0x2, RZ ;  /* 0x00000002990aa824 */ /* 0x000fc600078e00ff */
[----:B------:R1:W5:Y:S01]  /*9f10*/  @!P0 LD.E.64 R28, [R8.64] ;  /* 0x00000006081c8980 */ /* 0x000362000c101b00 */
[----:B------:R-:W-:Y:S01]  /*9f20*/  @!P0 IMAD.X R7, R3, 0x1, R0, P1 ;  /* 0x0000000103078824 */ /* 0x000fe200008e0600 */
[----:B------:R-:W-:-:S04]  /*9f30*/  @!P2 SHF.L.U64.HI R0, R153, 0x1, R49 ;  /* 0x000000019900a819 */ /* 0x000fc80000010231 */
[----:B------:R2:W5:Y:S01]  /*9f40*/  @!P0 LD.E.64 R34, [R6.64] ;  /* 0x0000000606228980 */ /* 0x000562000c101b00 */
[----:B------:R-:W-:Y:S01]  /*9f50*/  ISETP.GE.AND P1, PT, R154, c[0x0][0x27c], PT ;  /* 0x00009f009a007a0c */ /* 0x000fe20003f26270 */
[----:B------:R-:W-:Y:S01]  /*9f60*/  CS2R R36, SRZ ;  /* 0x0000000000247805 */ /* 0x000fe2000001ff00 */
[----:B------:R-:W-:Y:S01]  /*9f70*/  CS2R R38, SRZ ;  /* 0x0000000000267805 */ /* 0x000fe2000001ff00 */
[----:B-1----:R-:W-:-:S05]  /*9f80*/  @!P2 IADD3 R8, P0, R4, R10, RZ ;  /* 0x0000000a0408a210 */ /* 0x002fca0007f1e0ff */
[----:B------:R-:W-:Y:S01]  /*9f90*/  @!P2 IMAD.X R9, R5, 0x1, R0, P0 ;  /* 0x000000010509a824 */ /* 0x000fe200000e0600 */
[----:B--2---:R-:W-:-:S04]  /*9fa0*/  @!P2 IADD3 R6, P0, R2, R10, RZ ;  /* 0x0000000a0206a210 */ /* 0x004fc80007f1e0ff */
[----:B------:R-:W-:Y:S01]  /*9fb0*/  @!P1 IMAD.WIDE R12, R154, 0x2, R4 ;  /* 0x000000029a0c9825 */ /* 0x000fe200078e0204 */
[----:B------:R1:W5:Y:S03]  /*9fc0*/  @!P2 LD.E.64 R36, [R8.64] ;  /* 0x000000060824a980 */ /* 0x000366000c101b00 */
[----:B------:R-:W-:Y:S01]  /*9fd0*/  @!P2 IMAD.X R7, R3, 0x1, R0, P0 ;  /* 0x000000010307a824 */ /* 0x000fe200000e0600 */
[----:B------:R-:W-:Y:S01]  /*9fe0*/  ISETP.GE.AND P0, PT, R30, c[0x0][0x27c], PT ;  /* 0x00009f001e007a0c */ /* 0x000fe20003f06270 */
[----:B------:R-:W-:-:S03]  /*9ff0*/  @!P1 IMAD.WIDE R10, R154, 0x2, R2 ;  /* 0x000000029a0a9825 */ /* 0x000fc600078e0202 */
[----:B------:R2:W5:Y:S09]  /*a000*/  @!P2 LD.E.64 R38, [R6.64] ;  /* 0x000000060626a980 */ /* 0x000572000c101b00 */
[----:B------:R-:W-:Y:S01]  /*a010*/  @!P0 IMAD.SHL.U32 R0, R30, 0x2, RZ ;  /* 0x000000021e008824 */ /* 0x000fe200078e00ff */
[----:B-1----:R-:W-:Y:S01]  /*a020*/  CS2R R8, SRZ ;  /* 0x0000000000087805 */ /* 0x002fe2000001ff00 */
[----:B--2---:R-:W-:-:S05]  /*a030*/  CS2R R6, SRZ ;  /* 0x0000000000067805 */ /* 0x004fca000001ff00 */
[----:B------:R1:W5:Y:S04]  /*a040*/  @!P1 LD.E.64 R8, [R12.64] ;  /* 0x000000060c089980 */ /* 0x000368000c101b00 */
[----:B------:R2:W5:Y:S01]  /*a050*/  @!P1 LD.E.64 R6, [R10.64] ;  /* 0x000000060a069980 */ /* 0x000562000c101b00 */
[----:B------:R-:W-:Y:S01]  /*a060*/  @!P0 IADD3 R4, P1, R4, R0, RZ ;  /* 0x0000000004048210 */ /* 0x000fe20007f3e0ff */
[----:B------:R-:W-:Y:S01]  /*a070*/  CS2R R44, SRZ ;  /* 0x00000000002c7805 */ /* 0x000fe2000001ff00 */
[----:B------:R-:W-:Y:S01]  /*a080*/  CS2R R46, SRZ ;  /* 0x00000000002e7805 */ /* 0x000fe2000001ff00 */
[----:B--2---:R-:W-:-:S05]  /*a090*/  @!P0 SHF.L.U64.HI R10, R30, 0x1, R54 ;  /* 0x000000011e0a8819 */ /* 0x004fca0000010236 */
[----:B------:R-:W-:Y:S01]  /*a0a0*/  @!P0 IMAD.X R5, R5, 0x1, R10, P1 ;  /* 0x0000000105058824 */ /* 0x000fe200008e060a */
[----:B------:R-:W-:-:S04]  /*a0b0*/  @!P0 IADD3 R2, P1, R2, R0, RZ ;  /* 0x0000000002028210 */ /* 0x000fc80007f3e0ff */
[----:B------:R1:W5:Y:S01]  /*a0c0*/  @!P0 LD.E.64 R44, [R4.64] ;  /* 0x00000006042c8980 */ /* 0x000362000c101b00 */
[----:B------:R-:W-:-:S05]  /*a0d0*/  @!P0 IMAD.X R3, R3, 0x1, R10, P1 ;  /* 0x0000000103038824 */ /* 0x000fca00008e060a */
[----:B------:R1:W5:Y:S03]  /*a0e0*/  @!P0 LD.E.64 R46, [R2.64] ;  /* 0x00000006022e8980 */ /* 0x000366000c101b00 */
.L_x_767:
[----:B------:R-:W-:Y:S05]  /*a0f0*/  BSYNC B0 ;  /* 0x0000000000007941 */ /* 0x000fea0003800000 */
.L_x_766:
[----:B------:R-:W-:Y:S01]  /*a100*/  IADD3 R0, R20, 0x40, RZ ;  /* 0x0000004014007810 */ /* 0x000fe20007ffe0ff */
[----:B-1--45:R-:W-:Y:S01]  /*a110*/  IMAD.MOV.U32 R2, RZ, RZ, R36 ;  /* 0x000000ffff027224 */ /* 0x032fe200078e0024 */
[----:B------:R-:W-:Y:S01]  /*a120*/  MOV R10, R6 ;  /* 0x00000006000a7202 */ /* 0x000fe20000000f00 */
[----:B--2---:R-:W-:Y:S01]  /*a130*/  IMAD.MOV.U32 R4, RZ, RZ, R44 ;  /* 0x000000ffff047224 */ /* 0x004fe200078e002c */
[----:B------:R-:W-:Y:S01]  /*a140*/  ISETP.GE.AND P0, PT, R0, R26, PT ;  /* 0x0000001a0000720c */ /* 0x000fe20003f06270 */
[----:B------:R-:W-:Y:S01]  /*a150*/  IMAD.MOV.U32 R0, RZ, RZ, R37 ;  /* 0x000000ffff007224 */ /* 0x000fe200078e0025 */
[----:B---3--:R-:W1:Y:S01]  /*a160*/  SHFL.IDX PT, R5, R15, 0x1, 0x1e1f ;  /* 0x003e1f000f057f89 */ /* 0x008e6200000e0000 */
[----:B------:R-:W-:Y:S01]  /*a170*/  IMAD.MOV.U32 R3, RZ, RZ, R45 ;  /* 0x000000ffff037224 */ /* 0x000fe200078e002d */
[----:B------:R-:W-:Y:S01]  /*a180*/  BSSY B0, `(.L_x_768) ;  /* 0x000006d000007945 */ /* 0x000fe20003800000 */
[----:B------:R-:W-:Y:S01]  /*a190*/  IMAD.MOV.U32 R12, RZ, RZ, R18 ;  /* 0x000000ffff0c7224 */ /* 0x000fe200078e0012 */
[----:B------:R-:W-:Y:S01]  /*a1a0*/  PRMT R79, R2, 0x5410, R0 ;  /* 0x00005410024f7816 */ /* 0x000fe20000000000 */
[----:B------:R-:W-:Y:S01]  /*a1b0*/  IMAD.MOV.U32 R2, RZ, RZ, R22 ;  /* 0x000000ffff027224 */ /* 0x000fe200078e0016 */
[----:B------:R-:W-:Y:S01]  /*a1c0*/  PRMT R81, R4, 0x5410, R3 ;  /* 0x0000541004517816 */ /* 0x000fe20000000003 */
[----:B------:R-:W-:Y:S01]  /*a1d0*/  IMAD.MOV.U32 R0, RZ, RZ, R23 ;  /* 0x000000ffff007224 */ /* 0x000fe200078e0017 */
[----:B------:R-:W-:Y:S01]  /*a1e0*/  MOV R4, R28 ;  /* 0x0000001c00047202 */ /* 0x000fe20000000f00 */
[----:B------:R-:W-:Y:S01]  /*a1f0*/  IMAD.MOV.U32 R3, RZ, RZ, R29 ;  /* 0x000000ffff037224 */ /* 0x000fe200078e001d */
[----:B------:R-:W-:Y:S01]  /*a200*/  CS2R R64, SRZ ;  /* 0x0000000000407805 */ /* 0x000fe2000001ff00 */
[----:B------:R-:W-:Y:S01]  /*a210*/  IMAD.MOV.U32 R11, RZ, RZ, R19 ;  /* 0x000000ffff0b7224 */ /* 0x000fe200078e0013 */
[----:B------:R-:W-:Y:S01]  /*a220*/  PRMT R75, R2, 0x5410, R0 ;  /* 0x00005410024b7816 */ /* 0x000fe20000000000 */
[----:B------:R-:W-:Y:S01]  /*a230*/  IMAD.MOV.U32 R2, RZ, RZ, R8 ;  /* 0x000000ffff027224 */ /* 0x000fe200078e0008 */
[----:B------:R-:W-:Y:S01]  /*a240*/  PRMT R77, R4, 0x5410, R3 ;  /* 0x00005410044d7816 */ /* 0x000fe20000000003 */
[----:B------:R-:W-:Y:S01]  /*a250*/  IMAD.MOV.U32 R0, RZ, RZ, R9 ;  /* 0x000000ffff007224 */ /* 0x000fe200078e0009 */
[----:B------:R-:W-:Y:S01]  /*a260*/  MOV R4, R16 ;  /* 0x0000001000047202 */ /* 0x000fe20000000f00 */
[----:B------:R-:W-:Y:S01]  /*a270*/  IMAD.MOV.U32 R3, RZ, RZ, R17 ;  /* 0x000000ffff037224 */ /* 0x000fe200078e0011 */
[----:B------:R-:W-:Y:S01]  /*a280*/  PRMT R72, R12, 0x5410, R11 ;  /* 0x000054100c487816 */ /* 0x000fe2000000000b */
[----:B------:R-:W-:Y:S01]  /*a290*/  CS2R R60, SRZ ;  /* 0x00000000003c7805 */ /* 0x000fe2000001ff00 */
[----:B------:R-:W-:Y:S01]  /*a2a0*/  PRMT R55, R2, 0x5410, R0 ;  /* 0x0000541002377816 */ /* 0x000fe20000000000 */
[----:B------:R-:W-:Y:S01]  /*a2b0*/  IMAD.MOV.U32 R2, RZ, RZ, R38 ;  /* 0x000000ffff027224 */ /* 0x000fe200078e0026 */
[----:B------:R-:W-:Y:S01]  /*a2c0*/  PRMT R73, R4, 0x5410, R3 ;  /* 0x0000541004497816 */ /* 0x000fe20000000003 */
[----:B------:R-:W-:Y:S01]  /*a2d0*/  IMAD.MOV.U32 R0, RZ, RZ, R39 ;  /* 0x000000ffff007224 */ /* 0x000fe200078e0027 */
[----:B------:R-:W-:Y:S01]  /*a2e0*/  MOV R4, R46 ;  /* 0x0000002e00047202 */ /* 0x000fe20000000f00 */
[----:B------:R-:W-:Y:S01]  /*a2f0*/  IMAD.MOV.U32 R3, RZ, RZ, R47 ;  /* 0x000000ffff037224 */ /* 0x000fe200078e002f */
[----:B------:R-:W-:Y:S01]  /*a300*/  CS2R R56, SRZ ;  /* 0x0000000000387805 */ /* 0x000fe2000001ff00 */
[----:B------:R-:W-:Y:S01]  /*a310*/  CS2R R50, SRZ ;  /* 0x0000000000327805 */ /* 0x000fe2000001ff00 */
[----:B------:R-:W-:Y:S01]  /*a320*/  PRMT R78, R2, 0x5410, R0 ;  /* 0x00005410024e7816 */ /* 0x000fe20000000000 */
[----:B------:R-:W-:Y:S01]  /*a330*/  IMAD.MOV.U32 R2, RZ, RZ, R24 ;  /* 0x000000ffff027224 */ /* 0x000fe200078e0018 */
[----:B------:R-:W-:Y:S01]  /*a340*/  PRMT R80, R4, 0x5410, R3 ;  /* 0x0000541004507816 */ /* 0x000fe20000000003 */
[----:B------:R-:W-:Y:S01]  /*a350*/  IMAD.MOV.U32 R3, RZ, RZ, R35 ;  /* 0x000000ffff037224 */ /* 0x000fe200078e0023 */
[----:B------:R-:W-:Y:S01]  /*a360*/  MOV R0, R25 ;  /* 0x0000001900007202 */ /* 0x000fe20000000f00 */
[----:B------:R-:W-:Y:S01]  /*a370*/  CS2R R68, SRZ ;  /* 0x0000000000447805 */ /* 0x000fe2000001ff00 */
[----:B------:R-:W-:Y:S01]  /*a380*/  MOV R4, R34 ;  /* 0x0000002200047202 */ /* 0x000fe20000000f00 */
[----:B------:R-:W-:Y:S01]  /*a390*/  CS2R R66, SRZ ;  /* 0x0000000000427805 */ /* 0x000fe2000001ff00 */
[----:B------:R-:W-:Y:S01]  /*a3a0*/  PRMT R74, R2, 0x5410, R0 ;  /* 0x00005410024a7816 */ /* 0x000fe20000000000 */
[----:B------:R-:W-:Y:S01]  /*a3b0*/  IMAD.MOV.U32 R0, RZ, RZ, R7 ;  /* 0x000000ffff007224 */ /* 0x000fe200078e0007 */
[----:B------:R-:W-:Y:S01]  /*a3c0*/  PRMT R76, R4, 0x5410, R3 ;  /* 0x00005410044c7816 */ /* 0x000fe20000000003 */
[----:B------:R2:W3:Y:S01]  /*a3d0*/  SHFL.IDX PT, R2, R40, 0x1, 0x1e1f ;  /* 0x003e1f0028027f89 */ /* 0x0004e200000e0000 */
[----:B------:R-:W-:Y:S01]  /*a3e0*/  CS2R R62, SRZ ;  /* 0x00000000003e7805 */ /* 0x000fe2000001ff00 */
[----:B------:R-:W-:Y:S01]  /*a3f0*/  CS2R R58, SRZ ;  /* 0x00000000003a7805 */ /* 0x000fe2000001ff00 */
[----:B------:R-:W-:Y:S01]  /*a400*/  CS2R R52, SRZ ;  /* 0x0000000000347805 */ /* 0x000fe2000001ff00 */
[----:B------:R4:W1:Y:S01]  /*a410*/  SHFL.IDX PT, R4, R27, 0x1, 0x1e1f ;  /* 0x003e1f001b047f89 */ /* 0x00086200000e0000 */
[----:B------:R-:W-:-:S03]  /*a420*/  CS2R R42, SRZ ;  /* 0x00000000002a7805 */ /* 0x000fc6000001ff00 */
[----:B------:R1:W1:Y:S01]  /*a430*/  SHFL.IDX PT, R3, R14, 0x1, 0x1e1f ;  /* 0x003e1f000e037f89 */ /* 0x00026200000e0000 */
[----:B--2---:R-:W-:Y:S01]  /*a440*/  CS2R R40, SRZ ;  /* 0x0000000000287805 */ /* 0x004fe2000001ff00 */
[----:B----4-:R-:W-:Y:S01]  /*a450*/  PRMT R27, R10, 0x5410, R0 ;  /* 0x000054100a1b7816 */ /* 0x010fe20000000000 */
[----:B------:R-:W-:Y:S05]  /*a460*/  @P0 BRA `(.L_x_769) ;  /* 0x000003e000000947 */ /* 0x000fea0003800000 */
[----:B---3--:R-:W-:Y:S01]  /*a470*/  ISETP.GE.AND P0, PT, R32, c[0x0][0x27c], PT ;  /* 0x00009f0020007a0c */ /* 0x008fe20003f06270 */
[----:B------:R-:W-:Y:S01]  /*a480*/  CS2R R50, SRZ ;  /* 0x0000000000327805 */ /* 0x000fe2000001ff00 */
[----:B------:R-:W-:-:S11]  /*a490*/  CS2R R52, SRZ ;  /* 0x0000000000347805 */ /* 0x000fd6000001ff00 */
[C---:B------:R-:W-:Y:S01]  /*a4a0*/  @!P0 IMAD.SHL.U32 R0, R32.reuse, 0x2, RZ ;  /* 0x0000000220008824 */ /* 0x040fe200078e00ff */
[----:B------:R-:W-:-:S04]  /*a4b0*/  @!P0 SHF.L.U64.HI R11, R32, 0x1, R21 ;  /* 0x00000001200b8819 */ /* 0x000fc80000010215 */
[----:B-1----:R-:W-:-:S05]  /*a4c0*/  @!P0 IADD3 R12, P1, R4, R0, RZ ;  /* 0x00000000040c8210 */ /* 0x002fca0007f3e0ff */
[----:B------:R-:W-:Y:S01]  /*a4d0*/  @!P0 IMAD.X R13, R5, 0x1, R11, P1 ;  /* 0x00000001050d8824 */ /* 0x000fe200008e060b */
[----:B------:R-:W-:-:S04]  /*a4e0*/  @!P0 IADD3 R10, P1, R2, R0, RZ ;  /* 0x00000000020a8210 */ /* 0x000fc80007f3e0ff */
[----:B------:R1:W5:Y:S01]  /*a4f0*/  @!P0 LD.E.64 R50, [R12.64] ;  /* 0x000000060c328980 */ /* 0x000362000c101b00 */
[----:B------:R-:W-:Y:S01]  /*a500*/  @!P0 IMAD.X R11, R3, 0x1, R11, P1 ;  /* 0x00000001030b8824 */ /* 0x000fe200008e060b */
[----:B------:R-:W-:-:S04]  /*a510*/  ISETP.GE.AND P1, PT, R164, c[0x0][0x27c], PT ;  /* 0x00009f00a4007a0c */ /* 0x000fc80003f26270 */
[----:B------:R2:W5:Y:S09]  /*a520*/  @!P0 LD.E.64 R52, [R10.64] ;  /* 0x000000060a348980 */ /* 0x000572000c101b00 */
[----:B------:R-:W-:-:S05]  /*a530*/  @!P1 IMAD.SHL.U32 R0, R164, 0x2, RZ ;  /* 0x00000002a4009824 */ /* 0x000fca00078e00ff */
[----:B-1----:R-:W-:Y:S02]  /*a540*/  @!P1 IADD3 R12, P0, R4, R0, RZ ;  /* 0x00000000040c9210 */ /* 0x002fe40007f1e0ff */
[----:B--2---:R-:W-:-:S05]  /*a550*/  @!P1 SHF.L.U64.HI R11, R164, 0x1, R33 ;  /* 0x00000001a40b9819 */ /* 0x004fca0000010221 */
[----:B------:R-:W-:Y:S01]  /*a560*/  @!P1 IMAD.X R13, R5, 0x1, R11, P0 ;  /* 0x00000001050d9824 */ /* 0x000fe200000e060b */
[----:B------:R-:W-:-:S05]  /*a570*/  @!P1 IADD3 R10, P0, R2, R0, RZ ;  /* 0x00000000020a9210 */ /* 0x000fca0007f1e0ff */
[----:B------:R-:W-:Y:S01]  /*a580*/  @!P1 IMAD.X R11, R3, 0x1, R11, P0 ;  /* 0x00000001030b9824 */ /* 0x000fe200000e060b */
[----:B------:R-:W-:Y:S01]  /*a590*/  ISETP.GE.AND P0, PT, R31, c[0x0][0x27c], PT ;  /* 0x00009f001f007a0c */ /* 0x000fe20003f06270 */
[----:B------:R-:W-:Y:S01]  /*a5a0*/  CS2R R56, SRZ ;  /* 0x0000000000387805 */ /* 0x000fe2000001ff00 */
[----:B------:R-:W-:Y:S01]  /*a5b0*/  CS2R R58, SRZ ;  /* 0x00000000003a7805 */ /* 0x000fe2000001ff00 */
[----:B------:R-:W-:-:S04]  /*a5c0*/  ISETP.GE.AND P2, PT, R153, c[0x0][0x27c], PT ;  /* 0x00009f0099007a0c */ /* 0x000fc80003f46270 */
[----:B------:R1:W5:Y:S04]  /*a5d0*/  @!P1 LD.E.64 R56, [R12.64] ;  /* 0x000000060c389980 */ /* 0x000368000c101b00 */
[----:B------:R2:W5:Y:S02]  /*a5e0*/  @!P1 LD.E.64 R58, [R10.64] ;  /* 0x000000060a3a9980 */ /* 0x000564000c101b00 */
[----:B------:R-:W-:Y:S01]  /*a5f0*/  @!P0 IMAD.SHL.U32 R0, R31, 0x2, RZ ;  /* 0x000000021f008824 */ /* 0x000fe200078e00ff */
[----:B------:R-:W-:Y:S01]  /*a600*/  CS2R R60, SRZ ;  /* 0x00000000003c7805 */ /* 0x000fe2000001ff00 */
[----:B------:R-:W-:-:S03]  /*a610*/  CS2R R62, SRZ ;  /* 0x00000000003e7805 */ /* 0x000fc6000001ff00 */
[----:B-1----:R-:W-:Y:S02]  /*a620*/  @!P0 IADD3 R12, P1, R4, R0, RZ ;  /* 0x00000000040c8210 */ /* 0x002fe40007f3e0ff */
[----:B--2---:R-:W-:-:S05]  /*a630*/  @!P0 SHF.L.U64.HI R11, R31, 0x1, R48 ;  /* 0x000000011f0b8819 */ /* 0x004fca0000010230 */
[----:B------:R-:W-:Y:S01]  /*a640*/  @!P0 IMAD.X R13, R5, 0x1, R11, P1 ;  /* 0x00000001050d8824 */ /* 0x000fe200008e060b */
[----:B------:R-:W-:Y:S01]  /*a650*/  @!P0 IADD3 R10, P1, R2, R0, RZ ;  /* 0x00000000020a8210 */ /* 0x000fe20007f3e0ff */
[----:B------:R-:W-:-:S03]  /*a660*/  @!P2 IMAD.SHL.U32 R0, R153, 0x2, RZ ;  /* 0x000000029900a824 */ /* 0x000fc600078e00ff */
[----:B------:R1:W5:Y:S01]  /*a670*/  @!P0 LD.E.64 R60, [R12.64] ;  /* 0x000000060c3c8980 */ /* 0x000362000c101b00 */
[----:B------:R-:W-:-:S05]  /*a680*/  @!P0 IMAD.X R11, R3, 0x1, R11, P1 ;  /* 0x00000001030b8824 */ /* 0x000fca00008e060b */
[----:B------:R2:W5:Y:S01]  /*a690*/  @!P0 LD.E.64 R62, [R10.64] ;  /* 0x000000060a3e8980 */ /* 0x000562000c101b00 */
[----:B------:R-:W-:Y:S01]  /*a6a0*/  ISETP.GE.AND P1, PT, R154, c[0x0][0x27c], PT ;  /* 0x00009f009a007a0c */ /* 0x000fe20003f26270 */
[----:B------:R-:W-:Y:S01]  /*a6b0*/  CS2R R64, SRZ ;  /* 0x0000000000407805 */ /* 0x000fe2000001ff00 */
[----:B-1----:R-:W-:Y:S02]  /*a6c0*/  @!P2 IADD3 R12, P0, R4, R0, RZ ;  /* 0x00000000040ca210 */ /* 0x002fe40007f1e0ff */
[----:B--2---:R-:W-:-:S05]  /*a6d0*/  @!P2 SHF.L.U64.HI R11, R153, 0x1, R49 ;  /* 0x00000001990ba819 */ /* 0x004fca0000010231 */
[--C-:B------:R-:W-:Y:S01]  /*a6e0*/  @!P2 IMAD.X R13, R5, 0x1, R11.reuse, P0 ;  /* 0x00000001050da824 */ /* 0x100fe200000e060b */
[----:B------:R-:W-:Y:S01]  /*a6f0*/  @!P2 IADD3 R10, P0, R2, R0, RZ ;  /* 0x00000000020aa210 */ /* 0x000fe20007f1e0ff */
[----:B------:R-:W-:Y:S01]  /*a700*/  CS2R R66, SRZ ;  /* 0x0000000000427805 */ /* 0x000fe2000001ff00 */
[----:B------:R-:W-:Y:S01]  /*a710*/  CS2R R40, SRZ ;  /* 0x0000000000287805 */ /* 0x000fe2000001ff00 */
[----:B------:R-:W-:Y:S01]  /*a720*/  CS2R R42, SRZ ;  /* 0x00000000002a7805 */ /* 0x000fe2000001ff00 */
[----:B------:R1:W5:Y:S01]  /*a730*/  @!P2 LD.E.64 R64, [R12.64] ;  /* 0x000000060c40a980 */ /* 0x000362000c101b00 */
[----:B------:R-:W-:Y:S01]  /*a740*/  @!P2 IMAD.X R11, R3, 0x1, R11, P0 ;  /* 0x00000001030ba824 */ /* 0x000fe200000e060b */
[----:B------:R-:W-:-:S04]  /*a750*/  ISETP.GE.AND P0, PT, R30, c[0x0][0x27c], PT ;  /* 0x00009f001e007a0c */ /* 0x000fc80003f06270 */
[----:B------:R2:W5:Y:S09]  /*a760*/  @!P2 LD.E.64 R66, [R10.64] ;  /* 0x000000060a42a980 */ /* 0x000572000c101b00 */
[----:B------:R-:W-:Y:S02]  /*a770*/  @!P0 IMAD.SHL.U32 R0, R30, 0x2, RZ ;  /* 0x000000021e008824 */ /* 0x000fe400078e00ff */
[----:B-1----:R-:W-:-:S05]  /*a780*/  @!P1 IMAD.WIDE R12, R154, 0x2, R4 ;  /* 0x000000029a0c9825 */ /* 0x002fca00078e0204 */
[----:B------:R1:W5:Y:S01]  /*a790*/  @!P1 LD.E.64 R40, [R12.64] ;  /* 0x000000060c289980 */ /* 0x000362000c101b00 */
[----:B--2---:R-:W-:-:S05]  /*a7a0*/  @!P1 IMAD.WIDE R10, R154, 0x2, R2 ;  /* 0x000000029a0a9825 */ /* 0x004fca00078e0202 */
        /* <DEDUP_REMOVED lines=10> */
.L_x_769:
[----:B---3--:R-:W-:Y:S05]  /*a850*/  BSYNC B0 ;  /* 0x0000000000007941 */ /* 0x008fea0003800000 */
.L_x_768:
[----:B-----5:R-:W-:Y:S01]  /*a860*/  IMAD.MOV.U32 R0, RZ, RZ, R70 ;  /* 0x000000ffff007224 */ /* 0x020fe200078e0046 */
[----:B------:R-:W-:-:S04]  /*a870*/  DEPBAR.LE SB0, 0x1 ;  /* 0x000080400000791a */ /* 0x000fc80000000000 */
[----:B-1----:R-:W-:Y:S01]  /*a880*/  IMAD.MOV.U32 R4, RZ, RZ, R71 ;  /* 0x000000ffff047224 */ /* 0x002fe200078e0047 */
[----:B------:R-:W-:Y:S01]  /*a890*/  BSSY B1, `(.L_x_770) ;  /* 0x0000144000017945 */ /* 0x000fe20003800000 */
[----:B------:R-:W-:Y:S02]  /*a8a0*/  IMAD.MOV.U32 R3, RZ, RZ, R64 ;  /* 0x000000ffff037224 */ /* 0x000fe400078e0040 */
[----:B------:R-:W-:Y:S01]  /*a8b0*/  IMAD.MOV.U32 R2, RZ, RZ, R65 ;  /* 0x000000ffff027224 */ /* 0x000fe200078e0041 */
[----:B------:R-:W-:Y:S01]  /*a8c0*/  PRMT R89, R0, 0x5410, R4 ;  /* 0x0000541000597816 */ /* 0x000fe20000000004 */
[----:B------:R-:W-:Y:S01]  /*a8d0*/  IMAD.MOV.U32 R0, RZ, RZ, R60 ;  /* 0x000000ffff007224 */ /* 0x000fe200078e003c */
[----:B------:R-:W-:Y:S02]  /*a8e0*/  MOV R4, R61 ;  /* 0x0000003d00047202 */ /* 0x000fe40000000f00 */
[----:B------:R-:W-:Y:S01]  /*a8f0*/  PRMT R87, R3, 0x5410, R2 ;  /* 0x0000541003577816 */ /* 0x000fe20000000002 */
[----:B------:R-:W-:Y:S01]  /*a900*/  IMAD.MOV.U32 R3, RZ, RZ, R56 ;  /* 0x000000ffff037224 */ /* 0x000fe200078e0038 */
[----:B------:R-:W-:Y:S01]  /*a910*/  PRMT R85, R0, 0x7610, R85 ;  /* 0x0000761000557816 */ /* 0x000fe20000000055 */
[----:B------:R-:W-:-:S02]  /*a920*/  IMAD.MOV.U32 R0, RZ, RZ, R50 ;  /* 0x000000ffff007224 */ /* 0x000fc400078e0032 */
[----:B------:R-:W-:Y:S01]  /*a930*/  IMAD.MOV.U32 R2, RZ, RZ, R57 ;  /* 0x000000ffff027224 */ /* 0x000fe200078e0039 */
[----:B------:R-:W-:Y:S01]  /*a940*/  PRMT R85, R85, 0x5410, R4 ;  /* 0x0000541055557816 */ /* 0x000fe20000000004 */
        /* <DEDUP_REMOVED lines=9> */
[----:B------:R-:W-:-:S02]  /*a9e0*/  MOV R3, R40 ;  /* 0x0000002800037202 */ /* 0x000fc40000000f00 */
[----:B------:R-:W-:Y:S01]  /*a9f0*/  PRMT R88, R88, 0x5410, R4 ;  /* 0x0000541058587816 */ /* 0x000fe20000000004 */
[----:B------:R-:W-:Y:S01]  /*aa00*/  IMAD.IADD R4, R26, 0x1, -R239 ;  /* 0x000000011a047824 */ /* 0x000fe200078e0aef */
[----:B------:R-:W-:Y:S01]  /*aa10*/  PRMT R48, R3, 0x5410, R2 ;  /* 0x0000541003307816 */ /* 0x000fe20000000002 */
[----:B------:R-:W-:Y:S01]  /*aa20*/  IMAD.MOV.U32 R2, RZ, RZ, R67 ;  /* 0x000000ffff027224 */ /* 0x000fe200078e0043 */
[----:B------:R-:W-:Y:S02]  /*aa30*/  MOV R3, R66 ;  /* 0x0000004200037202 */ /* 0x000fe40000000f00 */
[----:B------:R-:W-:Y:S01]  /*aa40*/  IMNMX R26, R4, 0x80, PT ;  /* 0x00000080041a7817 */ /* 0x000fe20003800200 */
[----:B------:R-:W-:Y:S01]  /*aa50*/  IMAD.MOV.U32 R4, RZ, RZ, R52 ;  /* 0x000000ffff047224 */ /* 0x000fe200078e0034 */
[----:B------:R-:W-:Y:S01]  /*aa60*/  PRMT R84, R0, 0x7610, R84 ;  /* 0x0000761000547816 */ /* 0x000fe20000000054 */
[----:B------:R-:W-:Y:S01]  /*aa70*/  IMAD.MOV.U32 R0, RZ, RZ, R59 ;  /* 0x000000ffff007224 */ /* 0x000fe200078e003b */
[----:B------:R-:W-:Y:S01]  /*aa80*/  BAR.SYNC.DEFER_BLOCKING 0x0 ;  /* 0x0000000000007b1d */ /* 0x000fe20000010000 */
[----:B------:R-:W-:-:S02]  /*aa90*/  ISETP.GE.AND P0, PT, R112, R26, PT ;  /* 0x0000001a7000720c */ /* 0x000fc40003f06270 */
[----:B------:R-:W-:Y:S01]  /*aaa0*/  PRMT R86, R3, 0x5410, R2 ;  /* 0x0000541003567816 */ /* 0x000fe20000000002 */
[----:B------:R-:W-:Y:S01]  /*aab0*/  IMAD.MOV.U32 R3, RZ, RZ, R63 ;  /* 0x000000ffff037224 */ /* 0x000fe200078e003f */
[----:B------:R-:W-:-:S04]  /*aac0*/  MOV R2, R58 ;  /* 0x0000003a00027202 */ /* 0x000fc80000000f00 */
[----:B------:R-:W-:Y:S01]  /*aad0*/  PRMT R82, R2, 0x5410, R0 ;  /* 0x0000541002527816 */ /* 0x000fe20000000000 */
[----:B------:R-:W-:Y:S01]  /*aae0*/  IMAD.MOV.U32 R2, RZ, RZ, R42 ;  /* 0x000000ffff027224 */ /* 0x000fe200078e002a */
[----:B------:R-:W-:Y:S01]  /*aaf0*/  PRMT R84, R84, 0x5410, R3 ;  /* 0x0000541054547816 */ /* 0x000fe20000000003 */
[----:B------:R-:W-:Y:S01]  /*ab00*/  IMAD.MOV.U32 R0, RZ, RZ, R43 ;  /* 0x000000ffff007224 */ /* 0x000fe200078e002b */
[----:B------:R-:W-:-:S04]  /*ab10*/  MOV R3, R53 ;  /* 0x0000003500037202 */ /* 0x000fc80000000f00 */
[----:B------:R-:W-:Y:S02]  /*ab20*/  PRMT R49, R4, 0x5410, R3 ;  /* 0x0000541004317816 */ /* 0x000fe40000000003 */
[----:B------:R-:W-:Y:S01]  /*ab30*/  PRMT R33, R2, 0x5410, R0 ;  /* 0x0000541002217816 */ /* 0x000fe20000000000 */
[----:B------:R-:W-:Y:S05]  /*ab40*/  @P0 BRA `(.L_x_771) ;  /* 0x0000118000000947 */ /* 0x000fea0003800000 */
[----:B------:R-:W-:Y:S01]  /*ab50*/  ISETP.GE.AND P0, PT, R154, c[0x0][0x27c], PT ;  /* 0x00009f009a007a0c */ /* 0x000fe20003f06270 */
[----:B------:R-:W-:-:S12]  /*ab60*/  BSSY B0, `(.L_x_772) ;  /* 0x000002d000007945 */ /* 0x000fd80003800000 */
[----:B------:R-:W-:Y:S05]  /*ab70*/  @P0 BRA `(.L_x_773) ;  /* 0x000002b000000947 */ /* 0x000fea0003800000 */
[----:B------:R-:W2:Y:S01]  /*ab80*/  LDL R91, [R1+0x10] ;  /* 0x00001000015b7983 */ /* 0x000ea20000100800 */
[----:B------:R-:W-:Y:S02]  /*ab90*/  SHF.R.U32.HI R0, RZ, 0x10, R7 ;  /* 0x00000010ff007819 */ /* 0x000fe40000011607 */
[----:B------:R-:W-:Y:S02]  /*aba0*/  SHF.R.U64 R21, R8, 0x10, R9 ;  /* 0x0000001008157819 */ /* 0x000fe40000001209 */
[----:B------:R-:W-:Y:S02]  /*abb0*/  SHF.R.U64 R20, R6, 0x10, R7 ;  /* 0x0000001006147819 */ /* 0x000fe40000001207 */
[----:B------:R-:W-:Y:S01]  /*abc0*/  SHF.R.U32.HI R3, RZ, 0x10, R9 ;  /* 0x00000010ff037819 */ /* 0x000fe20000011609 */
[----:B--2---:R-:W1:Y:S02]  /*abd0*/  LDS.128 R12, [R91+0x4800] ;  /* 0x004800005b0c7984 */ /* 0x004e640000000c00 */
[----:B-1----:R-:W-:-:S02]  /*abe0*/  HADD2.F32 R8, -RZ, R12.H0_H0 ;  /* 0x2000000cff087230 */ /* 0x002fc40000004100 */
[----:B------:R-:W-:Y:S02]  /*abf0*/  HADD2.F32 R7, -RZ, R12.H1_H1 ;  /* 0x3000000cff077230 */ /* 0x000fe40000004100 */
[----:B------:R-:W-:Y:S02]  /*ac00*/  HADD2.F32 R2, -RZ, R15.H1_H1 ;  /* 0x3000000fff027230 */ /* 0x000fe40000004100 */
[----:B------:R-:W-:Y:S02]  /*ac10*/  HADD2.F32 R12, -RZ, R0.H0_H0 ;  /* 0x20000000ff0c7230 */ /* 0x000fe40000004100 */
[----:B------:R-:W-:Y:S02]  /*ac20*/  HADD2.F32 R0, -RZ, R27.H0_H0 ;  /* 0x2000001bff007230 */ /* 0x000fe40000004100 */
[----:B------:R-:W-:Y:S01]  /*ac30*/  HADD2.F32 R9, -RZ, R15.H0_H0 ;  /* 0x2000000fff097230 */ /* 0x000fe20000004100 */
[----:B------:R-:W-:Y:S01]  /*ac40*/  FMUL.FTZ R11, R2, R12 ;  /* 0x0000000c020b7220 */ /* 0x000fe20000410000 */
[----:B------:R-:W-:-:S02]  /*ac50*/  HADD2.F32 R15, -RZ, R3.H0_H0 ;  /* 0x20000003ff0f7230 */ /* 0x000fc40000004100 */
[--C-:B------:R-:W-:Y:S01]  /*ac60*/  HADD2.F32 R6, -RZ, R13.reuse.H0_H0 ;  /* 0x2000000dff067230 */ /* 0x100fe20000004100 */
[----:B------:R-:W-:Y:S01]  /*ac70*/  FMUL.FTZ R12, R9, R12 ;  /* 0x0000000c090c7220 */ /* 0x000fe20000410000 */
[----:B------:R-:W-:Y:S01]  /*ac80*/  HADD2.F32 R5, -RZ, R13.H1_H1 ;  /* 0x3000000dff057230 */ /* 0x000fe20000004100 */
[-C--:B------:R-:W-:Y:S01]  /*ac90*/  FMUL.FTZ R13, R7, R0.reuse ;  /* 0x00000000070d7220 */ /* 0x080fe20000410000 */
[----:B------:R-:W-:Y:S02]  /*aca0*/  HADD2.F32 R3, -RZ, R55.H0_H0 ;  /* 0x20000037ff037230 */ /* 0x000fe40000004100 */
[--C-:B------:R-:W-:Y:S02]  /*acb0*/  HADD2.F32 R10, -RZ, R14.reuse.H0_H0 ;  /* 0x2000000eff0a7230 */ /* 0x100fe40000004100 */
[----:B------:R-:W-:Y:S01]  /*acc0*/  HADD2.F32 R4, -RZ, R14.H1_H1 ;  /* 0x3000000eff047230 */ /* 0x000fe20000004100 */
[----:B------:R-:W-:Y:S02]  /*acd0*/  FFMA.FTZ R14, R9, R15, -R11 ;  /* 0x0000000f090e7223 */ /* 0x000fe4000001080b */
[C---:B------:R-:W-:Y:S01]  /*ace0*/  FMUL.FTZ R9, R8.reuse, R0 ;  /* 0x0000000008097220 */ /* 0x040fe20000410000 */
[----:B------:R-:W-:Y:S01]  /*acf0*/  HADD2.F32 R0, -RZ, R27.H1_H1 ;  /* 0x3000001bff007230 */ /* 0x000fe20000004100 */
[----:B------:R-:W-:Y:S01]  /*ad00*/  FFMA.FTZ R13, R8, R3, -R13 ;  /* 0x00000003080d7223 */ /* 0x000fe2000001080d */
[----:B------:R-:W-:Y:S01]  /*ad10*/  HADD2.F32 R8, -RZ, R20.H0_H0 ;  /* 0x20000014ff087230 */ /* 0x000fe20000004100 */
[----:B------:R-:W-:Y:S01]  /*ad20*/  FFMA.FTZ R11, R2, R15, R12 ;  /* 0x0000000f020b7223 */ /* 0x000fe2000001000c */
[----:B------:R-:W-:Y:S01]  /*ad30*/  HADD2.F32 R2, -RZ, R55.H1_H1 ;  /* 0x30000037ff027230 */ /* 0x000fe20000004100 */
[----:B------:R-:W-:Y:S01]  /*ad40*/  FFMA.FTZ R9, R7, R3, R9 ;  /* 0x0000000307097223 */ /* 0x000fe20000010009 */
[----:B------:R-:W-:Y:S01]  /*ad50*/  HADD2.F32 R12, -RZ, R21.H0_H0 ;  /* 0x20000015ff0c7230 */ /* 0x000fe20000004100 */
[----:B------:R-:W-:-:S02]  /*ad60*/  FMUL.FTZ R3, R4, R0 ;  /* 0x0000000004037220 */ /* 0x000fc40000410000 */
[----:B------:R-:W-:Y:S02]  /*ad70*/  FMUL.FTZ R0, R10, R0 ;  /* 0x000000000a007220 */ /* 0x000fe40000410000 */
[-C--:B------:R-:W-:Y:S02]  /*ad80*/  FMUL.FTZ R7, R5, R8.reuse ;  /* 0x0000000805077220 */ /* 0x080fe40000410000 */
[----:B------:R-:W-:Y:S02]  /*ad90*/  FMUL.FTZ R8, R6, R8 ;  /* 0x0000000806087220 */ /* 0x000fe40000410000 */
[-C--:B------:R-:W-:Y:S02]  /*ada0*/  FFMA.FTZ R10, R10, R2.reuse, -R3 ;  /* 0x000000020a0a7223 */ /* 0x080fe40000010803 */
[----:B------:R-:W-:Y:S01]  /*adb0*/  FFMA.FTZ R2, R4, R2, R0 ;  /* 0x0000000204027223 */ /* 0x000fe20000010000 */
[----:B------:R-:W-:Y:S01]  /*adc0*/  F2FP.PACK_AB R4, R9, R13 ;  /* 0x0000000d0904723e */ /* 0x000fe200000000ff */
[----:B------:R-:W-:Y:S01]  /*add0*/  FFMA.FTZ R3, R6, R12, -R7 ;  /* 0x0000000c06037223 */ /* 0x000fe20000010807 */
[----:B------:R-:W-:Y:S01]  /*ade0*/  F2FP.PACK_AB R7, R11, R14 ;  /* 0x0000000e0b07723e */ /* 0x000fe200000000ff */
[----:B------:R-:W-:Y:S01]  /*adf0*/  FFMA.FTZ R0, R5, R12, R8 ;  /* 0x0000000c05007223 */ /* 0x000fe20000010008 */
[----:B------:R-:W-:-:S04]  /*ae00*/  F2FP.PACK_AB R6, R2, R10 ;  /* 0x0000000a0206723e */ /* 0x000fc800000000ff */
[----:B------:R-:W-:-:S05]  /*ae10*/  F2FP.PACK_AB R5, R0, R3 ;  /* 0x000000030005723e */ /* 0x000fca00000000ff */
[----:B------:R1:W-:Y:S02]  /*ae20*/  STS.128 [R91+0x4800], R4 ;  /* 0x004800045b007388 */ /* 0x0003e40000000c00 */
.L_x_773:
[----:B------:R-:W-:Y:S05]  /*ae30*/  BSYNC B0 ;  /* 0x0000000000007941 */ /* 0x000fea0003800000 */
.L_x_772:
[----:B------:R-:W-:Y:S01]  /*ae40*/  ISETP.GE.AND P0, PT, R32, c[0x0][0x27c], PT ;  /* 0x00009f0020007a0c */ /* 0x000fe20003f06270 */
[----:B------:R-:W-:-:S12]  /*ae50*/  BSSY B0, `(.L_x_774) ;  /* 0x000002d000007945 */ /* 0x000fd80003800000 */
[----:B------:R-:W-:Y:S05]  /*ae60*/  @P0 BRA `(.L_x_775) ;  /* 0x000002b000000947 */ /* 0x000fea0003800000 */
[----:B------:R-:W2:Y:S01]  /*ae70*/  LDL R20, [R1+0x14] ;  /* 0x0000140001147983 */ /* 0x000ea20000100800 */
[----:B------:R-:W-:Y:S02]  /*ae80*/  SHF.R.U32.HI R0, RZ, 0x10, R19 ;  /* 0x00000010ff007819 */ /* 0x000fe40000011613 */
[--C-:B------:R-:W-:Y:S02]  /*ae90*/  SHF.R.U32.HI R2, RZ, 0x10, R17.reuse ;  /* 0x00000010ff027819 */ /* 0x100fe40000011611 */
[----:B------:R-:W-:Y:S01]  /*aea0*/  SHF.R.U64 R16, R16, 0x10, R17 ;  /* 0x0000001010107819 */ /* 0x000fe20000001211 */
[----:B------:R-:W-:Y:S01]  /*aeb0*/  HADD2.F32 R12, -RZ, R0.H0_H0 ;  /* 0x20000000ff0c7230 */ /* 0x000fe20000004100 */
[----:B------:R-:W-:Y:S01]  /*aec0*/  SHF.R.U64 R15, R18, 0x10, R19 ;  /* 0x00000010120f7819 */ /* 0x000fe20000001213 */
[----:B------:R-:W-:Y:S02]  /*aed0*/  HADD2.F32 R0, -RZ, R72.H0_H0 ;  /* 0x20000048ff007230 */ /* 0x000fe40000004100 */
[----:B------:R-:W-:-:S02]  /*aee0*/  HADD2.F32 R17, -RZ, R2.H0_H0 ;  /* 0x20000002ff117230 */ /* 0x000fc40000004100 */
[----:B------:R-:W-:Y:S01]  /*aef0*/  HADD2.F32 R2, -RZ, R73.H0_H0 ;  /* 0x20000049ff027230 */ /* 0x000fe20000004100 */
[----:B-12---:R-:W1:Y:S02]  /*af00*/  LDS.128 R4, [R20+0x4800] ;  /* 0x0048000014047984 */ /* 0x006e640000000c00 */
[--C-:B-1----:R-:W-:Y:S02]  /*af10*/  HADD2.F32 R10, -RZ, R7.reuse.H0_H0 ;  /* 0x20000007ff0a7230 */ /* 0x102fe40000004100 */
[----:B------:R-:W-:Y:S02]  /*af20*/  HADD2.F32 R7, -RZ, R7.H1_H1 ;  /* 0x30000007ff077230 */ /* 0x000fe40000004100 */
[--C-:B------:R-:W-:Y:S02]  /*af30*/  HADD2.F32 R9, -RZ, R4.reuse.H0_H0 ;  /* 0x20000004ff097230 */ /* 0x100fe40000004100 */
[----:B------:R-:W-:Y:S02]  /*af40*/  HADD2.F32 R8, -RZ, R4.H1_H1 ;  /* 0x30000004ff087230 */ /* 0x000fe40000004100 */
[----:B------:R-:W-:-:S02]  /*af50*/  HADD2.F32 R4, -RZ, R5.H0_H0 ;  /* 0x20000005ff047230 */ /* 0x000fc40000004100 */
[----:B------:R-:W-:Y:S01]  /*af60*/  HADD2.F32 R3, -RZ, R5.H1_H1 ;  /* 0x30000005ff037230 */ /* 0x000fe20000004100 */
[----:B------:R-:W-:Y:S01]  /*af70*/  FMUL.FTZ R5, R7, R12 ;  /* 0x0000000c07057220 */ /* 0x000fe20000410000 */
[--C-:B------:R-:W-:Y:S01]  /*af80*/  HADD2.F32 R11, -RZ, R6.reuse.H0_H0 ;  /* 0x20000006ff0b7230 */ /* 0x100fe20000004100 */
[-C--:B------:R-:W-:Y:S01]  /*af90*/  FMUL.FTZ R13, R8, R0.reuse ;  /* 0x00000000080d7220 */ /* 0x080fe20000410000 */
[----:B------:R-:W-:Y:S01]  /*afa0*/  HADD2.F32 R6, -RZ, R6.H1_H1 ;  /* 0x30000006ff067230 */ /* 0x000fe20000004100 */
[----:B------:R-:W-:Y:S02]  /*afb0*/  FFMA.FTZ R14, R10, R17, -R5 ;  /* 0x000000110a0e7223 */ /* 0x000fe40000010805 */
[C---:B------:R-:W-:Y:S01]  /*afc0*/  FMUL.FTZ R5, R9.reuse, R0 ;  /* 0x0000000009057220 */ /* 0x040fe20000410000 */
[----:B------:R-:W-:Y:S01]  /*afd0*/  HADD2.F32 R0, -RZ, R72.H1_H1 ;  /* 0x30000048ff007230 */ /* 0x000fe20000004100 */
[-C--:B------:R-:W-:Y:S02]  /*afe0*/  FFMA.FTZ R13, R9, R2.reuse, -R13 ;  /* 0x00000002090d7223 */ /* 0x080fe4000001080d */
[----:B------:R-:W-:Y:S01]  /*aff0*/  FFMA.FTZ R9, R8, R2, R5 ;  /* 0x0000000208097223 */ /* 0x000fe20000010005 */
[----:B------:R-:W-:Y:S01]  /*b000*/  HADD2.F32 R8, -RZ, R15.H0_H0 ;  /* 0x2000000fff087230 */ /* 0x000fe20000004100 */
[----:B------:R-:W-:Y:S01]  /*b010*/  FMUL.FTZ R12, R10, R12 ;  /* 0x0000000c0a0c7220 */ /* 0x000fe20000410000 */
[----:B------:R-:W-:Y:S01]  /*b020*/  HADD2.F32 R2, -RZ, R73.H1_H1 ;  /* 0x30000049ff027230 */ /* 0x000fe20000004100 */
[----:B------:R-:W-:-:S02]  /*b030*/  FMUL.FTZ R5, R6, R0 ;  /* 0x0000000006057220 */ /* 0x000fc40000410000 */
[----:B------:R-:W-:Y:S01]  /*b040*/  FFMA.FTZ R10, R7, R17, R12 ;  /* 0x00000011070a7223 */ /* 0x000fe2000001000c */
[----:B------:R-:W-:Y:S01]  /*b050*/  HADD2.F32 R12, -RZ, R16.H0_H0 ;  /* 0x20000010ff0c7230 */ /* 0x000fe20000004100 */
[----:B------:R-:W-:Y:S02]  /*b060*/  FMUL.FTZ R0, R11, R0 ;  /* 0x000000000b007220 */ /* 0x000fe40000410000 */
[-C--:B------:R-:W-:Y:S02]  /*b070*/  FMUL.FTZ R7, R3, R8.reuse ;  /* 0x0000000803077220 */ /* 0x080fe40000410000 */
[----:B------:R-:W-:Y:S02]  /*b080*/  FMUL.FTZ R8, R4, R8 ;  /* 0x0000000804087220 */ /* 0x000fe40000410000 */
[-C--:B------:R-:W-:Y:S02]  /*b090*/  FFMA.FTZ R5, R11, R2.reuse, -R5 ;  /* 0x000000020b057223 */ /* 0x080fe40000010805 */
[----:B------:R-:W-:-:S02]  /*b0a0*/  FFMA.FTZ R2, R6, R2, R0 ;  /* 0x0000000206027223 */ /* 0x000fc40000010000 */
[----:B------:R-:W-:Y:S01]  /*b0b0*/  FFMA.FTZ R0, R4, R12, -R7 ;  /* 0x0000000c04007223 */ /* 0x000fe20000010807 */
[----:B------:R-:W-:Y:S01]  /*b0c0*/  F2FP.PACK_AB R7, R10, R14 ;  /* 0x0000000e0a07723e */ /* 0x000fe200000000ff */
[----:B------:R-:W-:Y:S01]  /*b0d0*/  FFMA.FTZ R3, R3, R12, R8 ;  /* 0x0000000c03037223 */ /* 0x000fe20000010008 */
[----:B------:R-:W-:Y:S02]  /*b0e0*/  F2FP.PACK_AB R6, R2, R5 ;  /* 0x000000050206723e */ /* 0x000fe400000000ff */
[----:B------:R-:W-:Y:S02]  /*b0f0*/  F2FP.PACK_AB R4, R9, R13 ;  /* 0x0000000d0904723e */ /* 0x000fe400000000ff */
[----:B------:R-:W-:-:S05]  /*b100*/  F2FP.PACK_AB R5, R3, R0 ;  /* 0x000000000305723e */ /* 0x000fca00000000ff */
[----:B------:R1:W-:Y:S02]  /*b110*/  STS.128 [R20+0x4800], R4 ;  /* 0x0048000414007388 */ /* 0x0003e40000000c00 */
.L_x_775:
[----:B------:R-:W-:Y:S05]  /*b120*/  BSYNC B0 ;  /* 0x0000000000007941 */ /* 0x000fea0003800000 */
.L_x_774:
[----:B------:R-:W-:Y:S01]  /*b130*/  ISETP.GE.AND P0, PT, R164, c[0x0][0x27c], PT ;  /* 0x00009f00a4007a0c */ /* 0x000fe20003f06270 */
[----:B------:R-:W-:-:S12]  /*b140*/  BSSY B0, `(.L_x_776) ;  /* 0x000002d000007945 */ /* 0x000fd80003800000 */
[----:B------:R-:W-:Y:S05]  /*b150*/  @P0 BRA `(.L_x_777) ;  /* 0x000002b000000947 */ /* 0x000fea0003800000 */
[----:B------:R-:W2:Y:S01]  /*b160*/  LDL R18, [R1+0x10] ;  /* 0x0000100001127983 */ /* 0x000ea20000100800 */
[----:B------:R-:W-:Y:S02]  /*b170*/  SHF.R.U32.HI R0, RZ, 0x10, R25 ;  /* 0x00000010ff007819 */ /* 0x000fe40000011619 */
[----:B------:R-:W-:Y:S02]  /*b180*/  SHF.R.U32.HI R2, RZ, 0x10, R23 ;  /* 0x00000010ff027819 */ /* 0x000fe40000011617 */
        /* <DEDUP_REMOVED lines=33> */
[-C--:B------:R-:W-:Y:S01]  /*b3a0*/  FFMA.FTZ R0, R4, R12.reuse, -R7 ;  /* 0x0000000c04007223 */ /* 0x080fe20000010807 */
[----:B------:R-:W-:Y:S01]  /*b3b0*/  F2FP.PACK_AB R7, R10, R15 ;  /* 0x0000000f0a07723e */ /* 0x000fe200000000ff */
[----:B------:R-:W-:Y:S01]  /*b3c0*/  FFMA.FTZ R3, R3, R12, R8 ;  /* 0x0000000c03037223 */ /* 0x000fe20000010008 */
[----:B------:R-:W-:Y:S02]  /*b3d0*/  F2FP.PACK_AB R6, R2, R5 ;  /* 0x000000050206723e */ /* 0x000fe400000000ff */
[----:B------:R-:W-:Y:S02]  /*b3e0*/  F2FP.PACK_AB R4, R9, R13 ;  /* 0x0000000d0904723e */ /* 0x000fe400000000ff */
[----:B------:R-:W-:-:S05]  /*b3f0*/  F2FP.PACK_AB R5, R3, R0 ;  /* 0x000000000305723e */ /* 0x000fca00000000ff */
[----:B------:R1:W-:Y:S02]  /*b400*/  STS.128 [R18+0x6800], R4 ;  /* 0x0068000412007388 */ /* 0x0003e40000000c00 */
.L_x_777:
[----:B------:R-:W-:Y:S05]  /*b410*/  BSYNC B0 ;  /* 0x0000000000007941 */ /* 0x000fea0003800000 */
.L_x_776:
[----:B------:R-:W-:Y:S01]  /*b420*/  ISETP.GE.AND P0, PT, R31, c[0x0][0x27c], PT ;  /* 0x00009f001f007a0c */ /* 0x000fe20003f06270 */
[----:B------:R-:W-:-:S12]  /*b430*/  BSSY B0, `(.L_x_778) ;  /* 0x000002d000007945 */ /* 0x000fd80003800000 */
[----:B------:R-:W-:Y:S05]  /*b440*/  @P0 BRA `(.L_x_779) ;  /* 0x000002b000000947 */ /* 0x000fea0003800000 */
[----:B-1----:R-:W2:Y:S01]  /*b450*/  LDL R18, [R1+0x14] ;  /* 0x0000140001127983 */ /* 0x002ea20000100800 */
[----:B------:R-:W-:Y:S02]  /*b460*/  SHF.R.U32.HI R0, RZ, 0x10, R35 ;  /* 0x00000010ff007819 */ /* 0x000fe40000011623 */
[----:B------:R-:W-:Y:S02]  /*b470*/  SHF.R.U32.HI R2, RZ, 0x10, R29 ;  /* 0x00000010ff027819 */ /* 0x000fe4000001161d */
[----:B------:R-:W-:Y:S01]  /*b480*/  SHF.R.U64 R14, R34, 0x10, R35 ;  /* 0x00000010220e7819 */ /* 0x000fe20000001223 */
[----:B------:R-:W-:Y:S01]  /*b490*/  HADD2.F32 R12, -RZ, R0.H0_H0 ;  /* 0x20000000ff0c7230 */ /* 0x000fe20000004100 */
[----:B------:R-:W-:Y:S01]  /*b4a0*/  SHF.R.U64 R15, R28, 0x10, R29 ;  /* 0x000000101c0f7819 */ /* 0x000fe2000000121d */
[----:B------:R-:W-:Y:S02]  /*b4b0*/  HADD2.F32 R0, -RZ, R76.H0_H0 ;  /* 0x2000004cff007230 */ /* 0x000fe40000004100 */
[----:B------:R-:W-:-:S02]  /*b4c0*/  HADD2.F32 R17, -RZ, R2.H0_H0 ;  /* 0x20000002ff117230 */ /* 0x000fc40000004100 */
[----:B------:R-:W-:Y:S02]  /*b4d0*/  HADD2.F32 R2, -RZ, R77.H0_H0 ;  /* 0x2000004dff027230 */ /* 0x000fe40000004100 */
[----:B------:R-:W-:Y:S01]  /*b4e0*/  HADD2.F32 R15, -RZ, R15.H0_H0 ;  /* 0x2000000fff0f7230 */ /* 0x000fe20000004100 */
[----:B--2---:R-:W1:Y:S02]  /*b4f0*/  LDS.128 R4, [R18+0x6800] ;  /* 0x0068000012047984 */ /* 0x004e640000000c00 */
[--C-:B-1----:R-:W-:Y:S02]  /*b500*/  HADD2.F32 R10, -RZ, R7.reuse.H0_H0 ;  /* 0x20000007ff0a7230 */ /* 0x102fe40000004100 */
[----:B------:R-:W-:Y:S02]  /*b510*/  HADD2.F32 R7, -RZ, R7.H1_H1 ;  /* 0x30000007ff077230 */ /* 0x000fe40000004100 */
[--C-:B------:R-:W-:Y:S02]  /*b520*/  HADD2.F32 R9, -RZ, R4.reuse.H0_H0 ;  /* 0x20000004ff097230 */ /* 0x100fe40000004100 */
[----:B------:R-:W-:-:S02]  /*b530*/  HADD2.F32 R8, -RZ, R4.H1_H1 ;  /* 0x30000004ff087230 */ /* 0x000fc40000004100 */
[--C-:B------:R-:W-:Y:S02]  /*b540*/  HADD2.F32 R4, -RZ, R5.reuse.H0_H0 ;  /* 0x20000005ff047230 */ /* 0x100fe40000004100 */
        /* <DEDUP_REMOVED lines=8> */
[----:B------:R-:W-:-:S02]  /*b5d0*/  FFMA.FTZ R13, R9, R2, -R13 ;  /* 0x00000002090d7223 */ /* 0x000fc4000001080d */
[----:B------:R-:W-:Y:S01]  /*b5e0*/  FFMA.FTZ R9, R8, R2, R5 ;  /* 0x0000000208097223 */ /* 0x000fe20000010005 */
[----:B------:R-:W-:Y:S01]  /*b5f0*/  HADD2.F32 R8, -RZ, R14.H0_H0 ;  /* 0x2000000eff087230 */ /* 0x000fe20000004100 */
[----:B------:R-:W-:Y:S01]  /*b600*/  FMUL.FTZ R12, R10, R12 ;  /* 0x0000000c0a0c7220 */ /* 0x000fe20000410000 */
[----:B------:R-:W-:Y:S01]  /*b610*/  HADD2.F32 R2, -RZ, R77.H1_H1 ;  /* 0x3000004dff027230 */ /* 0x000fe20000004100 */
[-C--:B------:R-:W-:Y:S02]  /*b620*/  FMUL.FTZ R5, R6, R0.reuse ;  /* 0x0000000006057220 */ /* 0x080fe40000410000 */
[----:B------:R-:W-:Y:S02]  /*b630*/  FFMA.FTZ R10, R7, R17, R12 ;  /* 0x00000011070a7223 */ /* 0x000fe4000001000c */
[----:B------:R-:W-:Y:S02]  /*b640*/  FMUL.FTZ R0, R11, R0 ;  /* 0x000000000b007220 */ /* 0x000fe40000410000 */
[----:B------:R-:W-:-:S02]  /*b650*/  FMUL.FTZ R7, R3, R8 ;  /* 0x0000000803077220 */ /* 0x000fc40000410000 */
[----:B------:R-:W-:Y:S02]  /*b660*/  FMUL.FTZ R8, R4, R8 ;  /* 0x0000000804087220 */ /* 0x000fe40000410000 */
[-C--:B------:R-:W-:Y:S02]  /*b670*/  FFMA.FTZ R5, R11, R2.reuse, -R5 ;  /* 0x000000020b057223 */ /* 0x080fe40000010805 */
[----:B------:R-:W-:Y:S02]  /*b680*/  FFMA.FTZ R2, R6, R2, R0 ;  /* 0x0000000206027223 */ /* 0x000fe40000010000 */
[-C--:B------:R-:W-:Y:S01]  /*b690*/  FFMA.FTZ R0, R4, R15.reuse, -R7 ;  /* 0x0000000f04007223 */ /* 0x080fe20000010807 */
[----:B------:R-:W-:Y:S01]  /*b6a0*/  F2FP.PACK_AB R7, R10, R16 ;  /* 0x000000100a07723e */ /* 0x000fe200000000ff */
[----:B------:R-:W-:Y:S01]  /*b6b0*/  FFMA.FTZ R3, R3, R15, R8 ;  /* 0x0000000f03037223 */ /* 0x000fe20000010008 */
[----:B------:R-:W-:Y:S02]  /*b6c0*/  F2FP.PACK_AB R6, R2, R5 ;  /* 0x000000050206723e */ /* 0x000fe400000000ff */
[----:B------:R-:W-:-:S02]  /*b6d0*/  F2FP.PACK_AB R4, R9, R13 ;  /* 0x0000000d0904723e */ /* 0x000fc400000000ff */
[----:B------:R-:W-:-:S05]  /*b6e0*/  F2FP.PACK_AB R5, R3, R0 ;  /* 0x000000000305723e */ /* 0x000fca00000000ff */
[----:B------:R1:W-:Y:S02]  /*b6f0*/  STS.128 [R18+0x6800], R4 ;  /* 0x0068000412007388 */ /* 0x0003e40000000c00 */
.L_x_779:
[----:B------:R-:W-:Y:S05]  /*b700*/  BSYNC B0 ;  /* 0x0000000000007941 */ /* 0x000fea0003800000 */
.L_x_778:
        /* <DEDUP_REMOVED lines=46> */
.L_x_781:
[----:B------:R-:W-:Y:S05]  /*b9f0*/  BSYNC B0 ;  /* 0x0000000000007941 */ /* 0x000fea0003800000 */
.L_x_780:
[----:B------:R-:W-:-:S13]  /*ba00*/  ISETP.GE.AND P0, PT, R30, c[0x0][0x27c], PT ;  /* 0x00009f001e007a0c */ /* 0x000fda0003f06270 */
        /* <DEDUP_REMOVED lines=44> */
.L_x_771:
[----:B------:R-:W-:Y:S05]  /*bcd0*/  BSYNC B1 ;  /* 0x0000000000017941 */ /* 0x000fea0003800000 */
.L_x_770:
[----:B------:R-:W-:-:S04]  /*bce0*/  LEA.HI R0, R90, R90, RZ, 0x1 ;  /* 0x0000005a5a007211 */ /* 0x000fc800078f08ff */
[----:B------:R-:W-:-:S04]  /*bcf0*/  SHF.R.S32.HI R0, RZ, 0x1, R0 ;  /* 0x00000001ff007819 */ /* 0x000fc80000011400 */
[----:B------:R-:W-:-:S04]  /*bd00*/  IADD3 R0, R0, 0x40, RZ ;  /* 0x0000004000007810 */ /* 0x000fc80007ffe0ff */
[----:B------:R-:W-:-:S13]  /*bd10*/  ISETP.GE.AND P0, PT, R0, R26, PT ;  /* 0x0000001a0000720c */ /* 0x000fda0003f06270 */
[----:B------:R-:W-:Y:S05]  /*bd20*/  @P0 BRA `(.L_x_782) ;  /* 0x000045b000000947 */ /* 0x000fea0003800000 */
        /* <DEDUP_REMOVED lines=46> */
.L_x_784:
[----:B------:R-:W-:Y:S05]  /*c010*/  BSYNC B0 ;  /* 0x0000000000007941 */ /* 0x000fea0003800000 */
.L_x_783:
        /* <DEDUP_REMOVED lines=46> */
.L_x_786:
[----:B------:R-:W-:Y:S05]  /*c300*/  BSYNC B0 ;  /* 0x0000000000007941 */ /* 0x000fea0003800000 */
.L_x_785:
        /* <DEDUP_REMOVED lines=46> */
.L_x_788:
[----:B------:R-:W-:Y:S05]  /*c5f0*/  BSYNC B0 ;  /* 0x0000000000007941 */ /* 0x000fea0003800000 */
.L_x_787:
        /* <DEDUP_REMOVED lines=46> */
.L_x_790:
[----:B------:R-:W-:Y:S05]  /*c8e0*/  BSYNC B0 ;  /* 0x0000000000007941 */ /* 0x000fea0003800000 */
.L_x_789:
        /* <DEDUP_REMOVED lines=46> */
.L_x_792:
[----:B------:R-:W-:Y:S05]  /*cbd0*/  BSYNC B0 ;  /* 0x0000000000007941 */ /* 0x000fea0003800000 */
.L_x_791:
        /* <DEDUP_REMOVED lines=44> */
[----:B------:R1:W-:Y:S01]  /*cea0*/  STS.128 [R18+0x9800], R4 ;  /* 0x0098000412007388 */ /* 0x0003e20000000c00 */
[----:B------:R-:W-:Y:S05]  /*ceb0*/  BRA `(.L_x_782) ;  /* 0x0000342000007947 */ /* 0x000fea0003800000 */
.L_x_765:
[----:B------:R1:W5:Y:S04]  /*cec0*/  LDL R24, [R1+0x78] ;  /* 0x0000780001187983 */ /* 0x0003680000100800 */
[----:B------:R1:W5:Y:S01]  /*ced0*/  LDL R23, [R1+0x74] ;  /* 0x0000740001177983 */ /* 0x0003620000100800 */
[----:B------:R-:W-:Y:S01]  /*cee0*/  @P5 IMAD.HI.U32 R3, R0, c[0x0][0x2c8], RZ ;  /* 0x0000b20000035a27 */ /* 0x000fe200078e00ff */
[----:B------:R-:W-:Y:S01]  /*cef0*/  MOV R5, R7 ;  /* 0x0000000700057202 */ /* 0x000fe20000000f00 */
[----:B------:R-:W-:Y:S01]  /*cf00*/  BSSY B0, `(.L_x_793) ;  /* 0x0000045000007945 */ /* 0x000fe20003800000 */
[----:B------:R-:W-:Y:S01]  /*cf10*/  MOV R7, R6 ;  /* 0x0000000600077202 */ /* 0x000fe20000000f00 */
[----:B------:R-:W-:Y:S01]  /*cf20*/  IMAD.MOV.U32 R6, RZ, RZ, R2 ;  /* 0x000000ffff067224 */ /* 0x000fe200078e0002 */
[----:B------:R-:W-:Y:S01]  /*cf30*/  @P5 SHF.R.U32.HI R0, RZ, c[0x0][0x2cc], R3 ;  /* 0x0000b300ff005a19 */ /* 0x000fe20000011603 */
[----:B------:R-:W-:Y:S01]  /*cf40*/  CS2R R78, SRZ ;  /* 0x00000000004e7805 */ /* 0x000fe2000001ff00 */
[----:B------:R-:W-:Y:S01]  /*cf50*/  CS2R R46, SRZ ;  /* 0x00000000002e7805 */ /* 0x000fe2000001ff00 */
[----:B------:R-:W-:Y:S01]  /*cf60*/  CS2R R44, SRZ ;  /* 0x00000000002c7805 */ /* 0x000fe2000001ff00 */
[----:B------:R-:W-:Y:S01]  /*cf70*/  SHF.R.S32.HI R3, RZ, 0x1f, R0 ;  /* 0x0000001fff037819 */ /* 0x000fe20000011400 */
[----:B------:R-:W-:Y:S01]  /*cf80*/  IMAD.WIDE.U32 R4, R0, c[0x0][0x280], R4 ;  /* 0x0000a00000047a25 */ /* 0x000fe200078e0004 */
[----:B------:R-:W-:Y:S01]  /*cf90*/  CS2R R34, SRZ ;  /* 0x0000000000227805 */ /* 0x000fe2000001ff00 */
[----:B------:R-:W-:Y:S01]  /*cfa0*/  CS2R R32, SRZ ;  /* 0x0000000000207805 */ /* 0x000fe2000001ff00 */
[----:B------:R-:W-:Y:S01]  /*cfb0*/  CS2R R10, SRZ ;  /* 0x00000000000a7805 */ /* 0x000fe2000001ff00 */
[C---:B------:R-:W-:Y:S01]  /*cfc0*/  IMAD R9, R3.reuse, c[0x0][0x280], RZ ;  /* 0x0000a00003097a24 */ /* 0x040fe200078e02ff */
[----:B------:R-:W-:Y:S01]  /*cfd0*/  LEA R21, P1, R4, c[0x0][0x270], 0x1 ;  /* 0x00009c0004157a11 */ /* 0x000fe200078208ff */
[----:B------:R-:W-:Y:S01]  /*cfe0*/  IMAD R8, R3, c[0x0][0x290], RZ ;  /* 0x0000a40003087a24 */ /* 0x000fe200078e02ff */
[----:B------:R-:W-:Y:S01]  /*cff0*/  CS2R R42, SRZ ;  /* 0x00000000002a7805 */ /* 0x000fe2000001ff00 */
[C---:B------:R-:W-:Y:S01]  /*d000*/  IMAD.WIDE.U32 R2, R0.reuse, c[0x0][0x290], R6 ;  /* 0x0000a40000027a25 */ /* 0x040fe200078e0006 */
[----:B------:R-:W-:Y:S01]  /*d010*/  CS2R R40, SRZ ;  /* 0x0000000000287805 */ /* 0x000fe2000001ff00 */
[----:B------:R1:W2:Y:S01]  /*d020*/  SHFL.IDX PT, R12, R21, RZ, 0x1e1f ;  /* 0x001e1fff150c7589 */ /* 0x0002a200000e0000 */
[----:B------:R-:W-:Y:S01]  /*d030*/  CS2R R30, SRZ ;  /* 0x00000000001e7805 */ /* 0x000fe2000001ff00 */
[----:B------:R-:W-:Y:S01]  /*d040*/  IMAD R6, R0, c[0x0][0x284], R9 ;  /* 0x0000a10000067a24 */ /* 0x000fe200078e0209 */
[----:B------:R-:W-:Y:S01]  /*d050*/  LEA R22, P0, R2, c[0x0][0x288], 0x1 ;  /* 0x0000a20002167a11 */ /* 0x000fe200078008ff */
[----:B------:R-:W-:Y:S01]  /*d060*/  IMAD R0, R0, c[0x0][0x294], R8 ;  /* 0x0000a50000007a24 */ /* 0x000fe200078e0208 */
[----:B------:R-:W-:Y:S01]  /*d070*/  CS2R R28, SRZ ;  /* 0x00000000001c7805 */ /* 0x000fe2000001ff00 */
[----:B------:R-:W-:Y:S01]  /*d080*/  CS2R R8, SRZ ;  /* 0x0000000000087805 */ /* 0x000fe2000001ff00 */
[----:B------:R-:W-:Y:S01]  /*d090*/  IADD3 R6, R5, R6, RZ ;  /* 0x0000000605067210 */ /* 0x000fe20007ffe0ff */
[----:B------:R-:W-:-:S03]  /*d0a0*/  IMAD.IADD R0, R3, 0x1, R0 ;  /* 0x0000000103007824 */ /* 0x000fc600078e0200 */
[----:B------:R-:W-:Y:S02]  /*d0b0*/  LEA.HI.X R19, R4, c[0x0][0x274], R6, 0x1, P1 ;  /* 0x00009d0004137a11 */ /* 0x000fe400008f0c06 */
[----:B------:R-:W-:Y:S01]  /*d0c0*/  LEA.HI.X R18, R2, c[0x0][0x28c], R0, 0x1, P0 ;  /* 0x0000a30002127a11 */ /* 0x000fe200000f0c00 */
[----:B------:R-:W-:Y:S01]  /*d0d0*/  CS2R R6, SRZ ;  /* 0x0000000000067805 */ /* 0x000fe2000001ff00 */
[----:B------:R-:W-:Y:S01]  /*d0e0*/  ISETP.GE.AND P0, PT, R20, R26, PT ;  /* 0x0000001a1400720c */ /* 0x000fe20003f06270 */
[----:B------:R1:W3:Y:S01]  /*d0f0*/  SHFL.IDX PT, R2, R22, RZ, 0x1e1f ;  /* 0x001e1fff16027589 */ /* 0x0002e200000e0000 */
[----:B------:R-:W-:-:S03]  /*d100*/  CS2R R4, SRZ ;  /* 0x0000000000047805 */ /* 0x000fc6000001ff00 */
[----:B------:R1:W4:Y:S04]  /*d110*/  SHFL.IDX PT, R13, R19, RZ, 0x1e1f ;  /* 0x001e1fff130d7589 */ /* 0x00032800000e0000 */
[----:B------:R1:W1:Y:S04]  /*d120*/  SHFL.IDX PT, R3, R18, RZ, 0x1e1f ;  /* 0x001e1fff12037589 */ /* 0x00026800000e0000 */
[----:B------:R-:W-:Y:S05]  /*d130*/  @P0 BRA `(.L_x_794) ;  /* 0x0000021000000947 */ /* 0x000fea0003800000 */
[----:B--2---:R-:W-:Y:S01]  /*d140*/  ISETP.GE.AND P1, PT, R110, c[0x0][0x27c], PT ;  /* 0x00009f006e007a0c */ /* 0x004fe20003f26270 */
[----:B------:R-:W-:Y:S01]  /*d150*/  CS2R R34, SRZ ;  /* 0x0000000000227805 */ /* 0x000fe2000001ff00 */
[----:B------:R-:W-:Y:S01]  /*d160*/  CS2R R32, SRZ ;  /* 0x0000000000207805 */ /* 0x000fe2000001ff00 */
[----:B------:R-:W-:Y:S01]  /*d170*/  CS2R R30, SRZ ;  /* 0x00000000001e7805 */ /* 0x000fe2000001ff00 */
[----:B------:R-:W-:-:S09]  /*d180*/  CS2R R28, SRZ ;  /* 0x00000000001c7805 */ /* 0x000fd2000001ff00 */
[C---:B------:R-:W-:Y:S01]  /*d190*/  @!P1 IMAD.SHL.U32 R0, R110.reuse, 0x2, RZ ;  /* 0x000000026e009824 */ /* 0x040fe200078e00ff */
[----:B------:R-:W-:-:S04]  /*d1a0*/  @!P1 SHF.L.U64.HI R4, R110, 0x1, R111 ;  /* 0x000000016e049819 */ /* 0x000fc8000001026f */
[----:B------:R-:W-:-:S04]  /*d1b0*/  @!P1 IADD3 R16, P0, R12, R0, RZ ;  /* 0x000000000c109210 */ /* 0x000fc80007f1e0ff */
[----:B----4-:R-:W-:Y:S02]  /*d1c0*/  @!P1 IADD3.X R17, R13, R4, RZ, P0, !PT ;  /* 0x000000040d119210 */ /* 0x010fe400007fe4ff */
[----:B---3--:R-:W-:-:S05]  /*d1d0*/  @!P1 IADD3 R14, P0, R2, R0, RZ ;  /* 0x00000000020e9210 */ /* 0x008fca0007f1e0ff */
[----:B-1----:R-:W-:Y:S01]  /*d1e0*/  @!P1 IMAD.X R15, R3, 0x1, R4, P0 ;  /* 0x00000001030f9824 */ /* 0x002fe200000e0604 */
[----:B------:R-:W-:-:S13]  /*d1f0*/  ISETP.GE.AND P0, PT, R152, c[0x0][0x27c], PT ;  /* 0x00009f0098007a0c */ /* 0x000fda0003f06270 */
[----:B-----5:R-:W-:-:S05]  /*d200*/  @!P0 SHF.L.U32 R0, R24, 0x3, RZ ;  /* 0x0000000318008819 */ /* 0x020fca00000006ff */
[----:B------:R-:W-:-:S04]  /*d210*/  @!P0 IMAD.WIDE R6, R0, 0x2, R12 ;  /* 0x0000000200068825 */ /* 0x000fc800078e020c */
[----:B------:R-:W-:Y:S01]  /*d220*/  @!P0 IMAD.WIDE R4, R0, 0x2, R2 ;  /* 0x0000000200048825 */ /* 0x000fe200078e0202 */
[----:B------:R1:W5:Y:S04]  /*d230*/  @!P0 LD.E.128 R32, [R6.64] ;  /* 0x0000000606208980 */ /* 0x000368000c101d00 */
[----:B------:R2:W5:Y:S01]  /*d240*/  @!P0 LD.E.128 R28, [R4.64] ;  /* 0x00000006041c8980 */ /* 0x000562000c101d00 */
[----:B------:R-:W-:Y:S01]  /*d250*/  ISETP.GE.AND P0, PT, R109, c[0x0][0x27c], PT ;  /* 0x00009f006d007a0c */ /* 0x000fe20003f06270 */
[----:B------:R-:W-:Y:S01]  /*d260*/  CS2R R46, SRZ ;  /* 0x00000000002e7805 */ /* 0x000fe2000001ff00 */
[----:B------:R-:W-:Y:S01]  /*d270*/  CS2R R44, SRZ ;  /* 0x00000000002c7805 */ /* 0x000fe2000001ff00 */
[----:B------:R-:W-:-:S10]  /*d280*/  CS2R R42, SRZ ;  /* 0x00000000002a7805 */ /* 0x000fd4000001ff00 */
[----:B------:R-:W-:Y:S01]  /*d290*/  @!P0 IMAD.SHL.U32 R0, R23, 0x8, RZ ;  /* 0x0000000817008824 */ /* 0x000fe200078e00ff */
[----:B------:R-:W-:Y:S01]  /*d2a0*/  CS2R R40, SRZ ;  /* 0x0000000000287805 */ /* 0x000fe2000001ff00 */
[----:B------:R-:W-:Y:S01]  /*d2b0*/  CS2R R10, SRZ ;  /* 0x00000000000a7805 */ /* 0x000fe2000001ff00 */
[----:B------:R-:W-:Y:S01]  /*d2c0*/  CS2R R8, SRZ ;  /* 0x0000000000087805 */ /* 0x000fe2000001ff00 */
[----:B------:R-:W-:Y:S01]  /*d2d0*/  @!P0 IMAD.WIDE R2, R0, 0x2, R2 ;  /* 0x0000000200028825 */ /* 0x000fe200078e0202 */
[----:B-1----:R-:W-:-:S04]  /*d2e0*/  CS2R R6, SRZ ;  /* 0x0000000000067805 */ /* 0x002fc8000001ff00 */
[----:B------:R1:W5:Y:S01]  /*d2f0*/  @!P0 LD.E.128 R40, [R2.64] ;  /* 0x0000000602288980 */ /* 0x000362000c101d00 */
[----:B--2---:R-:W-:-:S03]  /*d300*/  @!P0 IMAD.WIDE R4, R0, 0x2, R12 ;  /* 0x0000000200048825 */ /* 0x004fc600078e020c */
[----:B------:R1:W5:Y:S04]  /*d310*/  @!P1 LD.E.128 R8, [R16.64] ;  /* 0x0000000610089980 */ /* 0x000368000c101d00 */
[----:B------:R2:W5:Y:S02]  /*d320*/  @!P0 LD.E.128 R44, [R4.64] ;  /* 0x00000006042c8980 */ /* 0x000564000c101d00 */
[----:B--2---:R-:W-:-:S06]  /*d330*/  CS2R R4, SRZ ;  /* 0x0000000000047805 */ /* 0x004fcc000001ff00 */
[----:B------:R1:W5:Y:S02]  /*d340*/  @!P1 LD.E.128 R4, [R14.64] ;  /* 0x000000060e049980 */ /* 0x000364000c101d00 */
.L_x_794:
[----:B--2---:R-:W-:Y:S05]  /*d350*/  BSYNC B0 ;  /* 0x0000000000007941 */ /* 0x004fea0003800000 */
.L_x_793:
[----:B------:R-:W-:Y:S01]  /*d360*/  IADD3 R0, R20, 0x40, RZ ;  /* 0x0000004014007810 */ /* 0x000fe20007ffe0ff */
[----:B-1-3-5:R-:W-:Y:S01]  /*d370*/  IMAD.MOV.U32 R2, RZ, RZ, R44 ;  /* 0x000000ffff027224 */ /* 0x02afe200078e002c */
[----:B------:R-:W-:Y:S01]  /*d380*/  MOV R16, R6 ;  /* 0x0000000600107202 */ /* 0x000fe20000000f00 */
[----:B------:R-:W-:Y:S01]  /*d390*/  IMAD.MOV.U32 R12, RZ, RZ, R46 ;  /* 0x000000ffff0c7224 */ /* 0x000fe200078e002e */
[----:B------:R-:W-:Y:S01]  /*d3a0*/  ISETP.GE.AND P0, PT, R0, R26, PT ;  /* 0x0000001a0000720c */ /* 0x000fe20003f06270 */
        /* <DEDUP_REMOVED lines=13> */
[----:B----4-:R1:W2:Y:S01]  /*d480*/  SHFL.IDX PT, R13, R19, 0x1, 0x1e1f ;  /* 0x003e1f00130d7f89 */ /* 0x0102a200000e0000 */
[----:B------:R-:W-:Y:S01]  /*d490*/  IMAD.MOV.U32 R0, RZ, RZ, R9 ;  /* 0x000000ffff007224 */ /* 0x000fe200078e0009 */
[----:B------:R-:W-:Y:S01]  /*d4a0*/  PRMT R86, R3, 0x5410, R12 ;  /* 0x0000541003567816 */ /* 0x000fe2000000000c */
[----:B------:R-:W-:Y:S01]  /*d4b0*/  IMAD.MOV.U32 R3, RZ, RZ, R11 ;  /* 0x000000ffff037224 */ /* 0x000fe200078e000b */
[----:B------:R-:W-:Y:S01]  /*d4c0*/  MOV R12, R10 ;  /* 0x0000000a000c7202 */ /* 0x000fe20000000f00 */
[----:B------:R-:W-:Y:S01]  /*d4d0*/  IMAD.MOV.U32 R15, RZ, RZ, R7 ;  /* 0x000000ffff0f7224 */ /* 0x000fe200078e0007 */
[----:B------:R-:W-:Y:S01]  /*d4e0*/  PRMT R38, R0, 0x5410, R2 ;  /* 0x0000541000267816 */ /* 0x000fe20000000002 */
        /* <DEDUP_REMOVED lines=15> */
[----:B------:R1:W3:Y:S01]  /*d5e0*/  SHFL.IDX PT, R12, R21, 0x1, 0x1e1f ;  /* 0x003e1f00150c7f89 */ /* 0x0002e200000e0000 */
[----:B------:R-:W-:Y:S01]  /*d5f0*/  BSSY B0, `(.L_x_795) ;  /* 0x0000036000007945 */ /* 0x000fe20003800000 */
[----:B------:R-:W-:Y:S01]  /*d600*/  PRMT R83, R0, 0x5410, R2 ;  /* 0x0000541000537816 */ /* 0x000fe20000000002 */
[----:B------:R-:W-:Y:S01]  /*d610*/  IMAD.MOV.U32 R0, RZ, RZ, R5 ;  /* 0x000000ffff007224 */ /* 0x000fe200078e0005 */
[----:B------:R-:W-:Y:S01]  /*d620*/  PRMT R85, R3, 0x7610, R85 ;  /* 0x0000761003557816 */ /* 0x000fe20000000055 */
[----:B------:R1:W4:Y:S01]  /*d630*/  SHFL.IDX PT, R2, R22, 0x1, 0x1e1f ;  /* 0x003e1f0016027f89 */ /* 0x00032200000e0000 */
[----:B------:R-:W-:Y:S01]  /*d640*/  PRMT R56, R16, 0x7610, R56 ;  /* 0x0000761010387816 */ /* 0x000fe20000000038 */
[----:B------:R-:W-:Y:S01]  /*d650*/  CS2R R76, SRZ ;  /* 0x00000000004c7805 */ /* 0x000fe2000001ff00 */
[----:B------:R-:W-:Y:S01]  /*d660*/  PRMT R57, R15, 0x7610, R57 ;  /* 0x000076100f397816 */ /* 0x000fe20000000039 */
[----:B------:R1:W1:Y:S01]  /*d670*/  SHFL.IDX PT, R3, R18, 0x1, 0x1e1f ;  /* 0x003e1f0012037f89 */ /* 0x00026200000e0000 */
[----:B------:R-:W-:Y:S01]  /*d680*/  PRMT R37, R0, 0x5410, R14 ;  /* 0x0000541000257816 */ /* 0x000fe2000000000e */
        /* <DEDUP_REMOVED lines=18> */
[----:B---3--:R-:W-:-:S04]  /*d7b0*/  @!P1 IADD3 R16, P0, R12, R0, RZ ;  /* 0x000000000c109210 */ /* 0x008fc80007f1e0ff */
[----:B------:R-:W-:Y:S02]  /*d7c0*/  @!P1 IADD3.X R17, R13, R15, RZ, P0, !PT ;  /* 0x0000000f0d119210 */ /* 0x000fe400007fe4ff */
[----:B----4-:R-:W-:-:S05]  /*d7d0*/  @!P1 IADD3 R14, P0, R2, R0, RZ ;  /* 0x00000000020e9210 */ /* 0x010fca0007f1e0ff */
[----:B-1----:R-:W-:Y:S01]  /*d7e0*/  @!P1 IMAD.X R15, R3, 0x1, R15, P0 ;  /* 0x00000001030f9824 */ /* 0x002fe200000e060f */
[----:B------:R-:W-:-:S13]  /*d7f0*/  ISETP.GE.AND P0, PT, R152, c[0x0][0x27c], PT ;  /* 0x00009f0098007a0c */ /* 0x000fda0003f06270 */
[----:B------:R-:W-:-:S05]  /*d800*/  @!P0 SHF.L.U32 R0, R24, 0x3, RZ ;  /* 0x0000000318008819 */ /* 0x000fca00000006ff */
[----:B------:R-:W-:-:S04]  /*d810*/  @!P0 IMAD.WIDE R20, R0, 0x2, R12 ;  /* 0x0000000200148825 */ /* 0x000fc800078e020c */
[----:B------:R-:W-:Y:S01]  /*d820*/  @!P0 IMAD.WIDE R18, R0, 0x2, R2 ;  /* 0x0000000200128825 */ /* 0x000fe200078e0202 */
[----:B------:R1:W5:Y:S04]  /*d830*/  @!P0 LD.E.128 R64, [R20.64] ;  /* 0x0000000614408980 */ /* 0x000368000c101d00 */
[----:B------:R1:W5:Y:S01]  /*d840*/  @!P0 LD.E.128 R68, [R18.64] ;  /* 0x0000000612448980 */ /* 0x000362000c101d00 */
[----:B------:R-:W-:Y:S01]  /*d850*/  ISETP.GE.AND P0, PT, R109, c[0x0][0x27c], PT ;  /* 0x00009f006d007a0c */ /* 0x000fe20003f06270 */
[----:B------:R-:W-:Y:S01]  /*d860*/  CS2R R78, SRZ ;  /* 0x00000000004e7805 */ /* 0x000fe2000001ff00 */
[----:B------:R-:W-:Y:S01]  /*d870*/  CS2R R76, SRZ ;  /* 0x00000000004c7805 */ /* 0x000fe2000001ff00 */
[----:B------:R-:W-:Y:S01]  /*d880*/  CS2R R74, SRZ ;  /* 0x00000000004a7805 */ /* 0x000fe2000001ff00 */
[----:B------:R-:W-:Y:S01]  /*d890*/  CS2R R72, SRZ ;  /* 0x0000000000487805 */ /* 0x000fe2000001ff00 */
[----:B------:R-:W-:Y:S01]  /*d8a0*/  CS2R R50, SRZ ;  /* 0x0000000000327805 */ /* 0x000fe2000001ff00 */
[----:B------:R-:W-:Y:S01]  /*d8b0*/  CS2R R48, SRZ ;  /* 0x0000000000307805 */ /* 0x000fe2000001ff00 */
[----:B------:R-:W-:Y:S01]  /*d8c0*/  CS2R R54, SRZ ;  /* 0x0000000000367805 */ /* 0x000fe2000001ff00 */
[----:B------:R-:W-:-:S04]  /*d8d0*/  CS2R R52, SRZ ;  /* 0x0000000000347805 */ /* 0x000fc8000001ff00 */
[----:B------:R1:W5:Y:S01]  /*d8e0*/  @!P1 LD.E.128 R48, [R16.64] ;  /* 0x0000000610309980 */ /* 0x000362000c101d00 */
[----:B------:R-:W-:-:S03]  /*d8f0*/  @!P0 IMAD.SHL.U32 R0, R23, 0x8, RZ ;  /* 0x0000000817008824 */ /* 0x000fc600078e00ff */
[----:B------:R1:W5:Y:S01]  /*d900*/  @!P1 LD.E.128 R52, [R14.64] ;  /* 0x000000060e349980 */ /* 0x000362000c101d00 */
[----:B------:R-:W-:-:S04]  /*d910*/  @!P0 IMAD.WIDE R12, R0, 0x2, R12 ;  /* 0x00000002000c8825 */ /* 0x000fc800078e020c */
[----:B------:R-:W-:Y:S01]  /*d920*/  @!P0 IMAD.WIDE R2, R0, 0x2, R2 ;  /* 0x0000000200028825 */ /* 0x000fe200078e0202 */
[----:B------:R1:W5:Y:S04]  /*d930*/  @!P0 LD.E.128 R76, [R12.64] ;  /* 0x000000060c4c8980 */ /* 0x000368000c101d00 */
[----:B------:R1:W5:Y:S02]  /*d940*/  @!P0 LD.E.128 R72, [R2.64] ;  /* 0x0000000602488980 */ /* 0x000364000c101d00 */
.L_x_796:
[----:B--2---:R-:W-:Y:S05]  /*d950*/  BSYNC B0 ;  /* 0x0000000000007941 */ /* 0x004fea0003800000 */
.L_x_795:
[----:B-----5:R-:W-:Y:S01]  /*d960*/  IMAD.MOV.U32 R0, RZ, RZ, R78 ;  /* 0x000000ffff007224 */ /* 0x020fe200078e004e */
[----:B------:R-:W-:-:S04]  /*d970*/  DEPBAR.LE SB0, 0x1 ;  /* 0x000080400000791a */ /* 0x000fc80000000000 */
[----:B-1-3--:R-:W-:Y:S01]  /*d980*/  IMAD.MOV.U32 R12, RZ, RZ, R79 ;  /* 0x000000ffff0c7224 */ /* 0x00afe200078e004f */
[----:B------:R-:W-:Y:S01]  /*d990*/  BSSY B1, `(.L_x_797) ;  /* 0x0000160000017945 */ /* 0x000fe20003800000 */
[----:B------:R-:W-:Y:S02]  /*d9a0*/  IMAD.MOV.U32 R3, RZ, RZ, R76 ;  /* 0x000000ffff037224 */ /* 0x000fe400078e004c */
[----:B----4-:R-:W-:Y:S01]  /*d9b0*/  IMAD.MOV.U32 R2, RZ, RZ, R77 ;  /* 0x000000ffff027224 */ /* 0x010fe200078e004d */
[----:B------:R-:W-:Y:S01]  /*d9c0*/  PRMT R102, R12, 0x5410, R0 ;  /* 0x000054100c667816 */ /* 0x000fe20000000000 */
[----:B------:R-:W-:Y:S01]  /*d9d0*/  IMAD.MOV.U32 R0, RZ, RZ, R66 ;  /* 0x000000ffff007224 */ /* 0x000fe200078e0042 */
[----:B------:R-:W-:Y:S01]  /*d9e0*/  PRMT R101, R101, 0x5410, R3 ;  /* 0x0000541065657816 */ /* 0x000fe20000000003 */
[----:B------:R-:W-:Y:S01]  /*d9f0*/  IMAD.MOV.U32 R12, RZ, RZ, R67 ;  /* 0x000000ffff0c7224 */ /* 0x000fe200078e0043 */
[----:B------:R-:W-:Y:S01]  /*da00*/  PRMT R100, R2, 0x7610, R100 ;  /* 0x0000761002647816 */ /* 0x000fe20000000064 */
[----:B------:R-:W-:Y:S01]  /*da10*/  IMAD.MOV.U32 R3, RZ, RZ, R64 ;  /* 0x000000ffff037224 */ /* 0x000fe200078e0040 */
[----:B------:R-:W-:Y:S01]  /*da20*/  PRMT R98, R98, 0x5410, R0 ;  /* 0x0000541062627816 */ /* 0x000fe20000000000 */
[----:B------:R-:W-:-:S02]  /*da30*/  IMAD.MOV.U32 R0, RZ, RZ, R50 ;  /* 0x000000ffff007224 */ /* 0x000fc400078e0032 */
[----:B------:R-:W-:Y:S01]  /*da40*/  IMAD.MOV.U32 R2, RZ, RZ, R65 ;  /* 0x000000ffff027224 */ /* 0x000fe200078e0041 */
[----:B------:R-:W-:Y:S01]  /*da50*/  PRMT R98, R12, 0x7610, R98 ;  /* 0x000076100c627816 */ /* 0x000fe20000000062 */
[----:B------:R-:W-:Y:S01]  /*da60*/  IMAD.MOV.U32 R12, RZ, RZ, R51 ;  /* 0x000000ffff0c7224 */ /* 0x000fe200078e0033 */
[----:B------:R-:W-:Y:S02]  /*da70*/  PRMT R94, R94, 0x5410, R0 ;  /* 0x000054105e5e7816 */ /* 0x000fe40000000000 */
[----:B------:R-:W-:Y:S01]  /*da80*/  PRMT R97, R97, 0x5410, R3 ;  /* 0x0000541061617816 */ /* 0x000fe20000000003 */
[----:B------:R-:W-:Y:S01]  /*da90*/  IMAD.MOV.U32 R3, RZ, RZ, R48 ;  /* 0x000000ffff037224 */ /* 0x000fe200078e0030 */
[----:B------:R-:W-:Y:S01]  /*daa0*/  PRMT R94, R12, 0x7610, R94 ;  /* 0x000076100c5e7816 */ /* 0x000fe2000000005e */
[----:B------:R-:W-:Y:S01]  /*dab0*/  IMAD.MOV.U32 R12, RZ, RZ, R75 ;  /* 0x000000ffff0c7224 */ /* 0x000fe200078e004b */
[----:B------:R-:W-:Y:S01]  /*dac0*/  PRMT R96, R2, 0x7610, R96 ;  /* 0x0000761002607816 */ /* 0x000fe20000000060 */
[----:B------:R-:W-:Y:S01]  /*dad0*/  IMAD.MOV.U32 R2, RZ, RZ, R49 ;  /* 0x000000ffff027224 */ /* 0x000fe200078e0031 */
[----:B------:R-:W-:-:S02]  /*dae0*/  MOV R0, R74 ;  /* 0x0000004a00007202 */ /* 0x000fc40000000f00 */
[----:B------:R-:W-:Y:S02]  /*daf0*/  PRMT R101, R12, 0x7610, R101 ;  /* 0x000076100c657816 */ /* 0x000fe40000000065 */
[----:B------:R-:W-:Y:S02]  /*db00*/  IADD3 R12, -R239, R26, RZ ;  /* 0x0000001aef0c7210 */ /* 0x000fe40007ffe1ff */
[----:B------:R-:W-:Y:S01]  /*db10*/  PRMT R93, R93, 0x5410, R3 ;  /* 0x000054105d5d7816 */ /* 0x000fe20000000003 */
[----:B------:R-:W-:Y:S01]  /*db20*/  IMAD.MOV.U32 R3, RZ, RZ, R72 ;  /* 0x000000ffff037224 */ /* 0x000fe200078e0048 */
[----:B------:R-:W-:Y:S01]  /*db30*/  IMNMX R82, R12, 0x80, PT ;  /* 0x000000800c527817 */ /* 0x000fe20003800200 */
[----:B------:R-:W-:Y:S01]  /*db40*/  IMAD.MOV.U32 R12, RZ, RZ, R54 ;  /* 0x000000ffff0c7224 */ /* 0x000fe200078e0036 */
[----:B------:R-:W-:Y:S01]  /*db50*/  PRMT R92, R2, 0x7610, R92 ;  /* 0x00007610025c7816 */ /* 0x000fe2000000005c */
[----:B------:R-:W-:Y:S01]  /*db60*/  IMAD.MOV.U32 R2, RZ, RZ, R73 ;  /* 0x000000ffff027224 */ /* 0x000fe200078e0049 */
[----:B------:R-:W-:Y:S01]  /*db70*/  PRMT R100, R100, 0x5410, R0 ;  /* 0x0000541064647816 */ /* 0x000fe20000000000 */
[----:B------:R-:W-:Y:S01]  /*db80*/  IMAD.MOV.U32 R0, RZ, RZ, R70 ;  /* 0x000000ffff007224 */ /* 0x000fe200078e0046 */
[----:B------:R-:W-:Y:S01]  /*db90*/  BAR.SYNC.DEFER_BLOCKING 0x0 ;  /* 0x0000000000007b1d */ /* 0x000fe20000010000 */
[----:B------:R-:W-:-:S02]  /*dba0*/  ISETP.GE.AND P0, PT, R112, R82, PT ;  /* 0x000000527000720c */ /* 0x000fc40003f06270 */
[----:B------:R-:W-:Y:S01]  /*dbb0*/  PRMT R99, R2, 0x5410, R3 ;  /* 0x0000541002637816 */ /* 0x000fe20000000003 */
[----:B------:R-:W-:Y:S01]  /*dbc0*/  IMAD.MOV.U32 R3, RZ, RZ, R71 ;  /* 0x000000ffff037224 */ /* 0x000fe200078e0047 */
[----:B------:R-:W-:Y:S01]  /*dbd0*/  PRMT R96, R96, 0x5410, R0 ;  /* 0x0000541060607816 */ /* 0x000fe20000000000 */
[----:B------:R-:W-:Y:S01]  /*dbe0*/  IMAD.MOV.U32 R2, RZ, RZ, R68 ;  /* 0x000000ffff027224 */ /* 0x000fe200078e0044 */
[----:B------:R-:W-:Y:S01]  /*dbf0*/  PRMT R92, R92, 0x5410, R12 ;  /* 0x000054105c5c7816 */ /* 0x000fe2000000000c */
[----:B------:R-:W-:Y:S01]  /*dc00*/  IMAD.MOV.U32 R0, RZ, RZ, R69 ;  /* 0x000000ffff007224 */ /* 0x000fe200078e0045 */
[----:B------:R-:W-:Y:S01]  /*dc10*/  PRMT R97, R3, 0x7610, R97 ;  /* 0x0000761003617816 */ /* 0x000fe20000000061 */
[----:B------:R-:W-:-:S03]  /*dc20*/  IMAD.MOV.U32 R3, RZ, RZ, R55 ;  /* 0x000000ffff037224 */ /* 0x000fc600078e0037 */
[----:B------:R-:W-:Y:S01]  /*dc30*/  PRMT R95, R0, 0x5410, R2 ;  /* 0x00005410005f7816 */ /* 0x000fe20000000002 */
[----:B------:R-:W-:Y:S01]  /*dc40*/  IMAD.MOV.U32 R2, RZ, RZ, R52 ;  /* 0x000000ffff027224 */ /* 0x000fe200078e0034 */
[----:B------:R-:W-:Y:S01]  /*dc50*/  PRMT R93, R3, 0x7610, R93 ;  /* 0x00007610035d7816 */ /* 0x000fe2000000005d */
[----:B------:R-:W-:-:S03]  /*dc60*/  IMAD.MOV.U32 R0, RZ, RZ, R53 ;  /* 0x000000ffff007224 */ /* 0x000fc600078e0035 */
[----:B------:R-:W-:Y:S02]  /*dc70*/  PRMT R91, R91, 0x5410, R2 ;  /* 0x000054105b5b7816 */ /* 0x000fe40000000002 */
[----:B------:R-:W-:Y:S01]  /*dc80*/  PRMT R90, R0, 0x7610, R90 ;  /* 0x00007610005a7816 */ /* 0x000fe2000000005a */
[----:B------:R-:W-:Y:S05]  /*dc90*/  @P0 BRA `(.L_x_798) ;  /* 0x000012f000000947 */ /* 0x000fea0003800000 */
[----:B------:R1:W5:Y:S04]  /*dca0*/  LDL R114, [R1+0x68] ;  /* 0x0000680001727983 */ /* 0x0003680000100800 */
[----:B------:R1:W5:Y:S04]  /*dcb0*/  LDL R113, [R1+0x6c] ;  /* 0x00006c0001717983 */ /* 0x0003680000100800 */
[----:B------:R1:W5:Y:S01]  /*dcc0*/  LDL R112, [R1+0x70] ;  /* 0x0000700001707983 */ /* 0x0003620000100800 */
[----:B------:R-:W-:Y:S01]  /*dcd0*/  ISETP.GE.AND P0, PT, R110, c[0x0][0x27c], PT ;  /* 0x00009f006e007a0c */ /* 0x000fe20003f06270 */
[----:B------:R-:W-:-:S12]  /*dce0*/  BSSY B0, `(.L_x_799) ;  /* 0x0000062000007945 */ /* 0x000fd80003800000 */
[----:B------:R-:W-:Y:S05]  /*dcf0*/  @P0 BRA `(.L_x_800) ;  /* 0x0000060000000947 */ /* 0x000fea0003800000 */
[----:B------:R-:W2:Y:S01]  /*dd00*/  LDL R115, [R1+0x8c] ;  /* 0x00008c0001737983 */ /* 0x000ea20000100800 */
[----:B------:R-:W-:Y:S02]  /*dd10*/  MOV R0, c[0x0][0x27c] ;  /* 0x00009f0000007a02 */ /* 0x000fe40000000f00 */
[--C-:B------:R-:W-:Y:S02]  /*dd20*/  SHF.R.U64 R61, R4, 0x10, R5.reuse ;  /* 0x00000010043d7819 */ /* 0x100fe40000001205 */
[----:B------:R-:W-:Y:S02]  /*dd30*/  LEA.HI R0, R0, R106, RZ, 0x1d ;  /* 0x0000006a00007211 */ /* 0x000fe400078fe8ff */
[----:B------:R-:W-:Y:S02]  /*dd40*/  SHF.R.U32.HI R4, RZ, 0x10, R5 ;  /* 0x00000010ff047819 */ /* 0x000fe40000011605 */
[----:B------:R-:W-:Y:S02]  /*dd50*/  SHF.R.S32.HI R3, RZ, 0x1f, R0 ;  /* 0x0000001fff037819 */ /* 0x000fe40000011400 */
[----:B------:R-:W-:-:S02]  /*dd60*/  SHF.L.U32 R2, R0, 0x3, RZ ;  /* 0x0000000300027819 */ /* 0x000fc400000006ff */
[----:B------:R-:W-:Y:S02]  /*dd70*/  LEA.HI R0, R3, R0, RZ, 0x2 ;  /* 0x0000000003007211 */ /* 0x000fe400078f10ff */
[----:B-----5:R-:W-:Y:S02]  /*dd80*/  LOP3.LUT R2, R114, 0x18, R2, 0xf8, !PT ;  /* 0x0000001872027812 */ /* 0x020fe400078ef802 */
[----:B------:R-:W-:Y:S02]  /*dd90*/  SHF.L.U32 R0, R0, 0xa, RZ ;  /* 0x0000000a00007819 */ /* 0x000fe400000006ff */
[----:B------:R-:W-:Y:S02]  /*dda0*/  LOP3.LUT R2, R2, R113, RZ, 0x3c, !PT ;  /* 0x0000007102027212 */ /* 0x000fe400078e3cff */
[----:B------:R-:W-:Y:S02]  /*ddb0*/  LOP3.LUT R0, R0, 0x7ffff000, RZ, 0xc0, !PT ;  /* 0x7ffff00000007812 */ /* 0x000fe400078ec0ff */
[----:B------:R-:W-:-:S02]  /*ddc0*/  SHF.R.U32.HI R25, RZ, 0x10, R9 ;  /* 0x00000010ff197819 */ /* 0x000fc40000011609 */
[----:B------:R-:W-:Y:S02]  /*ddd0*/  IADD3 R0, R2, R0, R112 ;  /* 0x0000000002007210 */ /* 0x000fe40007ffe070 */
[--C-:B------:R-:W-:Y:S01]  /*dde0*/  SHF.R.U64 R58, R6, 0x10, R7.reuse ;  /* 0x00000010063a7819 */ /* 0x100fe20000001207 */
[----:B------:R-:W-:Y:S01]  /*ddf0*/  HADD2.F32 R81, -RZ, R25.H0_H0 ;  /* 0x20000019ff517230 */ /* 0x000fe20000004100 */
[----:B------:R-:W-:Y:S01]  /*de00*/  SHF.L.U32 R36, R0, 0x1, RZ ;  /* 0x0000000100247819 */ /* 0x000fe200000006ff */
[----:B------:R-:W-:Y:S01]  /*de10*/  HADD2.F32 R0, -RZ, R37.H0_H0 ;  /* 0x20000025ff007230 */ /* 0x000fe20000004100 */
[----:B------:R-:W-:Y:S01]  /*de20*/  SHF.R.U32.HI R26, RZ, 0x10, R7 ;  /* 0x00000010ff1a7819 */ /* 0x000fe20000011607 */
[----:B------:R-:W-:Y:S01]  /*de30*/  HADD2.F32 R7, -RZ, R38.H0_H0 ;  /* 0x20000026ff077230 */ /* 0x000fe20000004100 */
[----:B------:R-:W-:Y:S01]  /*de40*/  SHF.R.U64 R63, R8, 0x10, R9 ;  /* 0x00000010083f7819 */ /* 0x000fe20000001209 */
[----:B------:R-:W3:Y:S01]  /*de50*/  LDS.128 R16, [R36+0x6080] ;  /* 0x0060800024107984 */ /* 0x000ee20000000c00 */
[----:B------:R-:W-:-:S02]  /*de60*/  SHF.R.U32.HI R27, RZ, 0x10, R11 ;  /* 0x00000010ff1b7819 */ /* 0x000fc4000001160b */
[----:B------:R-:W-:Y:S01]  /*de70*/  SHF.R.U64 R62, R10, 0x10, R11 ;  /* 0x000000100a3e7819 */ /* 0x000fe2000000120b */
[----:B------:R-:W-:Y:S02]  /*de80*/  HADD2.F32 R63, -RZ, R63.H0_H0 ;  /* 0x2000003fff3f7230 */ /* 0x000fe40000004100 */
[--C-:B---3--:R-:W-:Y:S02]  /*de90*/  HADD2.F32 R3, -RZ, R17.reuse.H0_H0 ;  /* 0x20000011ff037230 */ /* 0x108fe40000004100 */
[----:B------:R-:W-:Y:S02]  /*dea0*/  HADD2.F32 R5, -RZ, R16.H0_H0 ;  /* 0x20000010ff057230 */ /* 0x000fe40000004100 */
[----:B------:R-:W-:Y:S01]  /*deb0*/  HADD2.F32 R2, -RZ, R17.H1_H1 ;  /* 0x30000011ff027230 */ /* 0x000fe20000004100 */
[----:B------:R-:W-:Y:S01]  /*dec0*/  FMUL.FTZ R39, R3, R0 ;  /* 0x0000000003277220 */ /* 0x000fe20000410000 */
[----:B------:R-:W-:Y:S02]  /*ded0*/  HADD2.F32 R9, -RZ, R19.H0_H0 ;  /* 0x20000013ff097230 */ /* 0x000fe40000004100 */
[----:B------:R-:W-:-:S02]  /*dee0*/  HADD2.F32 R17, -RZ, R26.H0_H0 ;  /* 0x2000001aff117230 */ /* 0x000fc40000004100 */
[--C-:B------:R-:W-:Y:S02]  /*def0*/  HADD2.F32 R11, -RZ, R18.reuse.H0_H0 ;  /* 0x20000012ff0b7230 */ /* 0x100fe40000004100 */
[----:B------:R-:W-:Y:S02]  /*df00*/  HADD2.F32 R10, -RZ, R18.H1_H1 ;  /* 0x30000012ff0a7230 */ /* 0x000fe40000004100 */
[----:B------:R-:W-:Y:S01]  /*df10*/  HADD2.F32 R8, -RZ, R19.H1_H1 ;  /* 0x30000013ff087230 */ /* 0x000fe20000004100 */
[----:B--2---:R-:W2:Y:S02]  /*df20*/  LDS.128 R12, [R115] ;  /* 0x00000000730c7984 */ /* 0x004ea40000000c00 */
[----:B--2---:R-:W-:Y:S02]  /*df30*/  HADD2.F32 R23, -RZ, R13.H0_H0 ;  /* 0x2000000dff177230 */ /* 0x004fe40000004100 */
[--C-:B------:R-:W-:Y:S02]  /*df40*/  HADD2.F32 R22, -RZ, R12.reuse.H0_H0 ;  /* 0x2000000cff167230 */ /* 0x100fe40000004100 */
[----:B------:R-:W-:Y:S01]  /*df50*/  HADD2.F32 R24, -RZ, R12.H1_H1 ;  /* 0x3000000cff187230 */ /* 0x000fe20000004100 */
[----:B------:R-:W-:Y:S01]  /*df60*/  FMUL.FTZ R6, R23, R0 ;  /* 0x0000000017067220 */ /* 0x000fe20000410000 */
[----:B------:R-:W-:-:S02]  /*df70*/  HADD2.F32 R12, -RZ, R16.H1_H1 ;  /* 0x30000010ff0c7230 */ /* 0x000fc40000004100 */
[----:B------:R-:W-:Y:S01]  /*df80*/  HADD2.F32 R21, -RZ, R13.H1_H1 ;  /* 0x3000000dff157230 */ /* 0x000fe20000004100 */
[----:B------:R-:W-:Y:S01]  /*df90*/  FFMA.FTZ R60, R3, R7, R6 ;  /* 0x00000007033c7223 */ /* 0x000fe20000010006 */
[----:B------:R-:W-:Y:S02]  /*dfa0*/  HADD2.F32 R16, -RZ, R4.H0_H0 ;  /* 0x20000004ff107230 */ /* 0x000fe40000004100 */
[----:B------:R-:W-:Y:S02]  /*dfb0*/  HADD2.F32 R4, -RZ, R37.H1_H1 ;  /* 0x30000025ff047230 */ /* 0x000fe40000004100 */
[----:B------:R-:W-:Y:S01]  /*dfc0*/  HADD2.F32 R6, -RZ, R38.H1_H1 ;  /* 0x30000026ff067230 */ /* 0x000fe20000004100 */
[----:B------:R-:W-:Y:S01]  /*dfd0*/  FMUL.FTZ R0, R21, R16 ;  /* 0x0000001015007220 */ /* 0x000fe20000410000 */
[----:B------:R-:W-:Y:S01]  /*dfe0*/  HADD2.F32 R13, -RZ, R15.H0_H0 ;  /* 0x2000000fff0d7230 */ /* 0x000fe20000004100 */
[----:B------:R-:W-:Y:S01]  /*dff0*/  FMUL.FTZ R3, R22, R4 ;  /* 0x0000000416037220 */ /* 0x000fe20000410000 */
[----:B------:R-:W-:Y:S01]  /*e000*/  HADD2.F32 R20, -RZ, R14.H0_H0 ;  /* 0x2000000eff147230 */ /* 0x000fe20000004100 */
[C---:B------:R-:W-:Y:S01]  /*e010*/  FFMA.FTZ R59, R2.reuse, R81, R0 ;  /* 0x00000051023b7223 */ /* 0x040fe20000010000 */
[--C-:B------:R-:W-:Y:S01]  /*e020*/  HADD2.F32 R0, -RZ, R57.reuse.H0_H0 ;  /* 0x20000039ff007230 */ /* 0x100fe20000004100 */
[----:B------:R-:W-:Y:S01]  /*e030*/  FMUL.FTZ R38, R2, R16 ;  /* 0x0000001002267220 */ /* 0x000fe20000410000 */
[----:B------:R-:W-:Y:S01]  /*e040*/  HADD2.F32 R2, -RZ, R56.H0_H0 ;  /* 0x20000038ff027230 */ /* 0x000fe20000004100 */
[C---:B------:R-:W-:Y:S01]  /*e050*/  FFMA.FTZ R56, R5.reuse, R6, R3 ;  /* 0x0000000605387223 */ /* 0x040fe20000010003 */
[----:B------:R-:W-:Y:S01]  /*e060*/  HADD2.F32 R3, -RZ, R57.H1_H1 ;  /* 0x30000039ff037230 */ /* 0x000fe20000004100 */
[----:B------:R-:W-:Y:S01]  /*e070*/  FMUL.FTZ R37, R5, R4 ;  /* 0x0000000405257220 */ /* 0x000fe20000410000 */
[----:B------:R-:W-:Y:S01]  /*e080*/  HADD2.F32 R15, -RZ, R15.H1_H1 ;  /* 0x3000000fff0f7230 */ /* 0x000fe20000004100 */
[----:B------:R-:W-:Y:S01]  /*e090*/  FMUL.FTZ R5, R13, R0 ;  /* 0x000000000d057220 */ /* 0x000fe20000410000 */
[----:B------:R-:W-:Y:S01]  /*e0a0*/  HADD2.F32 R4, -RZ, R80.H0_H0 ;  /* 0x20000050ff047230 */ /* 0x000fe20000004100 */
[----:B------:R-:W-:Y:S01]  /*e0b0*/  FMUL.FTZ R16, R20, R2 ;  /* 0x0000000214107220 */ /* 0x000fe20000410000 */
[----:B------:R-:W-:Y:S01]  /*e0c0*/  HADD2.F32 R80, -RZ, R27.H0_H0 ;  /* 0x2000001bff507230 */ /* 0x000fe20000004100 */
[C---:B------:R-:W-:Y:S01]  /*e0d0*/  FMUL.FTZ R18, R9.reuse, R0 ;  /* 0x0000000009127220 */ /* 0x040fe20000410000 */
[----:B------:R-:W-:Y:S01]  /*e0e0*/  HADD2.F32 R14, -RZ, R14.H1_H1 ;  /* 0x3000000eff0e7230 */ /* 0x000fe20000004100 */
[----:B------:R-:W-:Y:S01]  /*e0f0*/  FFMA.FTZ R25, R9, R3, R5 ;  /* 0x0000000309197223 */ /* 0x000fe20000010005 */
[----:B------:R-:W-:Y:S01]  /*e100*/  HADD2.F32 R5, -RZ, R61.H0_H0 ;  /* 0x2000003dff057230 */ /* 0x000fe20000004100 */
[-C--:B------:R-:W-:Y:S01]  /*e110*/  FMUL.FTZ R0, R15, R17.reuse ;  /* 0x000000110f007220 */ /* 0x080fe20000410000 */
[----:B------:R-:W-:Y:S01]  /*e120*/  HADD2.F32 R9, -RZ, R58.H0_H0 ;  /* 0x2000003aff097230 */ /* 0x000fe20000004100 */
[----:B------:R-:W-:Y:S01]  /*e130*/  FFMA.FTZ R57, R11, R4, R16 ;  /* 0x000000040b397223 */ /* 0x000fe20000010010 */
[----:B------:R-:W-:Y:S01]  /*e140*/  HADD2.F32 R58, -RZ, R62.H0_H0 ;  /* 0x2000003eff3a7230 */ /* 0x000fe20000004100 */
[----:B------:R-:W-:-:S02]  /*e150*/  FMUL.FTZ R16, R8, R17 ;  /* 0x0000001108107220 */ /* 0x000fc40000410000 */
[----:B------:R-:W-:Y:S02]  /*e160*/  FMUL.FTZ R26, R11, R2 ;  /* 0x000000020b1a7220 */ /* 0x000fe40000410000 */
[----:B------:R-:W-:Y:S02]  /*e170*/  FFMA.FTZ R17, R8, R80, R0 ;  /* 0x0000005008117223 */ /* 0x000fe40000010000 */
[----:B------:R-:W-:Y:S02]  /*e180*/  FMUL.FTZ R2, R24, R5 ;  /* 0x0000000518027220 */ /* 0x000fe40000410000 */
[----:B------:R-:W-:Y:S02]  /*e190*/  FMUL.FTZ R0, R14, R9 ;  /* 0x000000090e007220 */ /* 0x000fe40000410000 */
[----:B------:R-:W-:Y:S02]  /*e1a0*/  FMUL.FTZ R11, R12, R5 ;  /* 0x000000050c0b7220 */ /* 0x000fe40000410000 */
[----:B------:R-:W-:-:S02]  /*e1b0*/  FMUL.FTZ R5, R10, R9 ;  /* 0x000000090a057220 */ /* 0x000fc40000410000 */
[----:B------:R-:W-:Y:S02]  /*e1c0*/  FFMA.FTZ R19, R12, R63, R2 ;  /* 0x0000003f0c137223 */ /* 0x000fe40000010002 */
[----:B------:R-:W-:Y:S02]  /*e1d0*/  FFMA.FTZ R27, R10, R58, R0 ;  /* 0x0000003a0a1b7223 */ /* 0x000fe40000010000 */
[----:B------:R-:W-:Y:S02]  /*e1e0*/  FFMA.FTZ R8, R22, R6, -R37 ;  /* 0x0000000616087223 */ /* 0x000fe40000010825 */
[----:B------:R-:W-:Y:S01]  /*e1f0*/  FFMA.FTZ R12, R23, R7, -R39 ;  /* 0x00000007170c7223 */ /* 0x000fe20000010827 */
[----:B------:R-:W-:Y:S01]  /*e200*/  F2FP.PACK_AB R7, R17, R25 ;  /* 0x000000191107723e */ /* 0x000fe200000000ff */
[----:B------:R-:W-:Y:S02]  /*e210*/  FFMA.FTZ R9, R21, R81, -R38 ;  /* 0x0000005115097223 */ /* 0x000fe40000010826 */
[----:B------:R-:W-:Y:S01]  /*e220*/  FFMA.FTZ R10, R20, R4, -R26 ;  /* 0x00000004140a7223 */ /* 0x000fe2000001081a */
[----:B------:R-:W-:Y:S01]  /*e230*/  F2FP.PACK_AB R4, R19, R56 ;  /* 0x000000381304723e */ /* 0x000fe200000000ff */
[----:B------:R-:W-:Y:S01]  /*e240*/  FFMA.FTZ R3, R13, R3, -R18 ;  /* 0x000000030d037223 */ /* 0x000fe20000010812 */
[----:B------:R-:W-:Y:S01]  /*e250*/  F2FP.PACK_AB R9, R9, R12 ;  /* 0x0000000c0909723e */ /* 0x000fe200000000ff */
[----:B------:R-:W-:-:S02]  /*e260*/  FFMA.FTZ R0, R15, R80, -R16 ;  /* 0x000000500f007223 */ /* 0x000fc40000010810 */
[----:B------:R-:W-:Y:S02]  /*e270*/  FFMA.FTZ R2, R24, R63, -R11 ;  /* 0x0000003f18027223 */ /* 0x000fe4000001080b */
[----:B------:R-:W-:Y:S01]  /*e280*/  FFMA.FTZ R6, R14, R58, -R5 ;  /* 0x0000003a0e067223 */ /* 0x000fe20000010805 */
[----:B------:R-:W-:Y:S02]  /*e290*/  F2FP.PACK_AB R11, R0, R3 ;  /* 0x00000003000b723e */ /* 0x000fe400000000ff */
[----:B------:R-:W-:Y:S02]  /*e2a0*/  F2FP.PACK_AB R8, R2, R8 ;  /* 0x000000080208723e */ /* 0x000fe400000000ff */
[----:B------:R-:W-:Y:S02]  /*e2b0*/  F2FP.PACK_AB R10, R6, R10 ;  /* 0x0000000a060a723e */ /* 0x000fe400000000ff */
[----:B------:R-:W-:Y:S02]  /*e2c0*/  F2FP.PACK_AB R5, R59, R60 ;  /* 0x0000003c3b05723e */ /* 0x000fe400000000ff */
[----:B------:R-:W-:Y:S01]  /*e2d0*/  F2FP.PACK_AB R6, R27, R57 ;  /* 0x000000391b06723e */ /* 0x000fe200000000ff */
[----:B------:R2:W-:Y:S04]  /*e2e0*/  STS.128 [R115], R8 ;  /* 0x0000000873007388 */ /* 0x0005e80000000c00 */
[----:B------:R2:W-:Y:S02]  /*e2f0*/  STS.128 [R36+0x6080], R4 ;  /* 0x0060800424007388 */ /* 0x0005e40000000c00 */
.L_x_800:
[----:B------:R-:W-:Y:S05]  /*e300*/  BSYNC B0 ;  /* 0x0000000000007941 */ /* 0x000fea0003800000 */
.L_x_799:
[----:B------:R-:W-:Y:S01]  /*e310*/  ISETP.GE.AND P0, PT, R152, c[0x0][0x27c], PT ;  /* 0x00009f0098007a0c */ /* 0x000fe20003f06270 */
[----:B------:R-:W-:-:S12]  /*e320*/  BSSY B0, `(.L_x_801) ;  /* 0x0000063000007945 */ /* 0x000fd80003800000 */
[----:B------:R-:W-:Y:S05]  /*e330*/  @P0 BRA `(.L_x_802) ;  /* 0x0000061000000947 */ /* 0x000fea0003800000 */
[----:B------:R-:W3:Y:S04]  /*e340*/  LDL R2, [R1+0x78] ;  /* 0x0000780001027983 */ /* 0x000ee80000100800 */
[----:B------:R-:W4:Y:S01]  /*e350*/  LDL R58, [R1+0x9c] ;  /* 0x00009c00013a7983 */ /* 0x000f220000100800 */
[----:B------:R-:W-:Y:S02]  /*e360*/  MOV R0, c[0x0][0x27c] ;  /* 0x00009f0000007a02 */ /* 0x000fe40000000f00 */
[----:B------:R-:W-:Y:S02]  /*e370*/  SHF.R.U32.HI R22, RZ, 0x10, R29 ;  /* 0x00000010ff167819 */ /* 0x000fe4000001161d */
[--C-:B------:R-:W-:Y:S02]  /*e380*/  SHF.R.U32.HI R23, RZ, 0x10, R33.reuse ;  /* 0x00000010ff177819 */ /* 0x100fe40000011621 */
[----:B------:R-:W-:-:S02]  /*e390*/  SHF.R.U64 R39, R32, 0x10, R33 ;  /* 0x0000001020277819 */ /* 0x000fc40000001221 */
[----:B------:R-:W-:Y:S01]  /*e3a0*/  SHF.R.U64 R33, R30, 0x10, R31 ;  /* 0x000000101e217819 */ /* 0x000fe2000000121f */
[----:B------:R-:W-:Y:S01]  /*e3b0*/  HADD2.F32 R57, -RZ, R23.H0_H0 ;  /* 0x20000017ff397230 */ /* 0x000fe20000004100 */
[--C-:B------:R-:W-:Y:S01]  /*e3c0*/  SHF.R.U64 R38, R34, 0x10, R35.reuse ;  /* 0x0000001022267819 */ /* 0x100fe20000001223 */
[----:B------:R-:W-:Y:S01]  /*e3d0*/  HADD2.F32 R39, -RZ, R39.H0_H0 ;  /* 0x20000027ff277230 */ /* 0x000fe20000004100 */
[----:B------:R-:W-:Y:S02]  /*e3e0*/  SHF.R.U32.HI R27, RZ, 0x10, R35 ;  /* 0x00000010ff1b7819 */ /* 0x000fe40000011623 */
[----:B------:R-:W-:Y:S02]  /*e3f0*/  SHF.R.U64 R37, R28, 0x10, R29 ;  /* 0x000000101c257819 */ /* 0x000fe4000000121d */
[----:B------:R-:W-:Y:S01]  /*e400*/  SHF.R.U32.HI R24, RZ, 0x10, R31 ;  /* 0x00000010ff187819 */ /* 0x000fe2000001161f */
[----:B------:R-:W-:Y:S01]  /*e410*/  HADD2.F32 R56, -RZ, R27.H0_H0 ;  /* 0x2000001bff387230 */ /* 0x000fe20000004100 */
[----:B---3--:R-:W-:-:S04]  /*e420*/  LEA.HI R0, R0, R2, RZ, 0x1d ;  /* 0x0000000200007211 */ /* 0x008fc800078fe8ff */
[----:B------:R-:W-:Y:S01]  /*e430*/  SHF.R.S32.HI R2, RZ, 0x1f, R0 ;  /* 0x0000001fff027819 */ /* 0x000fe20000011400 */
[----:B--2-4-:R-:W2:Y:S01]  /*e440*/  LDS.128 R4, [R58] ;  /* 0x000000003a047984 */ /* 0x014ea20000000c00 */
[----:B------:R-:W-:Y:S02]  /*e450*/  SHF.L.U32 R3, R0, 0x3, RZ ;  /* 0x0000000300037819 */ /* 0x000fe400000006ff */
[----:B------:R-:W-:Y:S02]  /*e460*/  LEA.HI R0, R2, R0, RZ, 0x2 ;  /* 0x0000000002007211 */ /* 0x000fe400078f10ff */
[----:B-----5:R-:W-:Y:S02]  /*e470*/  LOP3.LUT R2, R114, 0x18, R3, 0xf8, !PT ;  /* 0x0000001872027812 */ /* 0x020fe400078ef803 */
[----:B------:R-:W-:Y:S02]  /*e480*/  SHF.L.U32 R0, R0, 0xa, RZ ;  /* 0x0000000a00007819 */ /* 0x000fe400000006ff */
[----:B------:R-:W-:-:S02]  /*e490*/  LOP3.LUT R2, R2, R113, RZ, 0x3c, !PT ;  /* 0x0000007102027212 */ /* 0x000fc400078e3cff */
[----:B------:R-:W-:-:S04]  /*e4a0*/  LOP3.LUT R0, R0, 0x7ffff000, RZ, 0xc0, !PT ;  /* 0x7ffff00000007812 */ /* 0x000fc800078ec0ff */
[----:B------:R-:W-:-:S04]  /*e4b0*/  IADD3 R0, R2, R0, R112 ;  /* 0x0000000002007210 */ /* 0x000fc80007ffe070 */
[----:B------:R-:W-:Y:S01]  /*e4c0*/  SHF.L.U32 R36, R0, 0x1, RZ ;  /* 0x0000000100247819 */ /* 0x000fe200000006ff */
[----:B------:R-:W-:-:S04]  /*e4d0*/  HADD2.F32 R0, -RZ, R83.H0_H0 ;  /* 0x20000053ff007230 */ /* 0x000fc80000004100 */
[----:B------:R-:W3:Y:S01]  /*e4e0*/  LDS.128 R8, [R36+0x6080] ;  /* 0x0060800024087984 */ /* 0x000ee20000000c00 */
[----:B--2---:R-:W-:Y:S02]  /*e4f0*/  HADD2.F32 R19, -RZ, R5.H0_H0 ;  /* 0x20000005ff137230 */ /* 0x004fe40000004100 */
[--C-:B------:R-:W-:Y:S02]  /*e500*/  HADD2.F32 R15, -RZ, R7.reuse.H0_H0 ;  /* 0x20000007ff0f7230 */ /* 0x100fe40000004100 */
[----:B------:R-:W-:Y:S02]  /*e510*/  HADD2.F32 R14, -RZ, R7.H1_H1 ;  /* 0x30000007ff0e7230 */ /* 0x000fe40000004100 */
[----:B------:R-:W-:Y:S01]  /*e520*/  HADD2.F32 R17, -RZ, R5.H1_H1 ;  /* 0x30000005ff117230 */ /* 0x000fe20000004100 */
[----:B------:R-:W-:Y:S01]  /*e530*/  FMUL.FTZ R5, R19, R0 ;  /* 0x0000000013057220 */ /* 0x000fe20000410000 */
[--C-:B------:R-:W-:Y:S02]  /*e540*/  HADD2.F32 R16, -RZ, R6.reuse.H0_H0 ;  /* 0x20000006ff107230 */ /* 0x100fe40000004100 */
[----:B------:R-:W-:-:S02]  /*e550*/  HADD2.F32 R20, -RZ, R6.H1_H1 ;  /* 0x30000006ff147230 */ /* 0x000fc40000004100 */
[----:B------:R-:W-:Y:S02]  /*e560*/  HADD2.F32 R6, -RZ, R84.H0_H0 ;  /* 0x20000054ff067230 */ /* 0x000fe40000004100 */
[--C-:B------:R-:W-:Y:S02]  /*e570*/  HADD2.F32 R18, -RZ, R4.reuse.H0_H0 ;  /* 0x20000004ff127230 */ /* 0x100fe40000004100 */
[----:B------:R-:W-:Y:S02]  /*e580*/  HADD2.F32 R21, -RZ, R4.H1_H1 ;  /* 0x30000004ff157230 */ /* 0x000fe40000004100 */
[----:B------:R-:W-:Y:S02]  /*e590*/  HADD2.F32 R4, -RZ, R83.H1_H1 ;  /* 0x30000053ff047230 */ /* 0x000fe40000004100 */
[--C-:B---3--:R-:W-:Y:S02]  /*e5a0*/  HADD2.F32 R3, -RZ, R9.reuse.H0_H0 ;  /* 0x20000009ff037230 */ /* 0x108fe40000004100 */
[----:B------:R-:W-:-:S02]  /*e5b0*/  HADD2.F32 R2, -RZ, R9.H1_H1 ;  /* 0x30000009ff027230 */ /* 0x000fc40000004100 */
[--C-:B------:R-:W-:Y:S01]  /*e5c0*/  HADD2.F32 R9, -RZ, R8.reuse.H0_H0 ;  /* 0x20000008ff097230 */ /* 0x100fe20000004100 */
[C---:B------:R-:W-:Y:S01]  /*e5d0*/  FMUL.FTZ R30, R3.reuse, R0 ;  /* 0x00000000031e7220 */ /* 0x040fe20000410000 */
[----:B------:R-:W-:Y:S01]  /*e5e0*/  HADD2.F32 R13, -RZ, R8.H1_H1 ;  /* 0x30000008ff0d7230 */ /* 0x000fe20000004100 */
[----:B------:R-:W-:Y:S01]  /*e5f0*/  FFMA.FTZ R35, R3, R6, R5 ;  /* 0x0000000603237223 */ /* 0x000fe20000010005 */
[--C-:B------:R-:W-:Y:S01]  /*e600*/  HADD2.F32 R8, -RZ, R11.reuse.H0_H0 ;  /* 0x2000000bff087230 */ /* 0x100fe20000004100 */
[-C--:B------:R-:W-:Y:S01]  /*e610*/  FMUL.FTZ R3, R18, R4.reuse ;  /* 0x0000000412037220 */ /* 0x080fe20000410000 */
[----:B------:R-:W-:Y:S01]  /*e620*/  HADD2.F32 R7, -RZ, R11.H1_H1 ;  /* 0x3000000bff077230 */ /* 0x000fe20000004100 */
[----:B------:R-:W-:Y:S01]  /*e630*/  FMUL.FTZ R28, R9, R4 ;  /* 0x00000004091c7220 */ /* 0x000fe20000410000 */
[----:B------:R-:W-:Y:S02]  /*e640*/  HADD2.F32 R11, -RZ, R22.H0_H0 ;  /* 0x20000016ff0b7230 */ /* 0x000fe40000004100 */
[----:B------:R-:W-:-:S02]  /*e650*/  HADD2.F32 R5, -RZ, R85.H1_H1 ;  /* 0x30000055ff057230 */ /* 0x000fc40000004100 */
[----:B------:R-:W-:Y:S01]  /*e660*/  HADD2.F32 R12, -RZ, R10.H0_H0 ;  /* 0x2000000aff0c7230 */ /* 0x000fe20000004100 */
[-C--:B------:R-:W-:Y:S01]  /*e670*/  FMUL.FTZ R0, R17, R11.reuse ;  /* 0x0000000b11007220 */ /* 0x080fe20000410000 */
[----:B------:R-:W-:Y:S01]  /*e680*/  HADD2.F32 R4, -RZ, R86.H1_H1 ;  /* 0x30000056ff047230 */ /* 0x000fe20000004100 */
[C---:B------:R-:W-:Y:S01]  /*e690*/  FMUL.FTZ R29, R2.reuse, R11 ;  /* 0x0000000b021d7220 */ /* 0x040fe20000410000 */
[----:B------:R-:W-:Y:S01]  /*e6a0*/  HADD2.F32 R22, -RZ, R24.H0_H0 ;  /* 0x20000018ff167230 */ /* 0x000fe20000004100 */
[----:B------:R-:W-:Y:S01]  /*e6b0*/  FFMA.FTZ R34, R2, R57, R0 ;  /* 0x0000003902227223 */ /* 0x000fe20000010000 */
[----:B------:R-:W-:Y:S01]  /*e6c0*/  HADD2.F32 R2, -RZ, R84.H1_H1 ;  /* 0x30000054ff027230 */ /* 0x000fe20000004100 */
[----:B------:R-:W-:Y:S01]  /*e6d0*/  FFMA.FTZ R31, R9, R5, R3 ;  /* 0x00000005091f7223 */ /* 0x000fe20000010003 */
[----:B------:R-:W-:Y:S02]  /*e6e0*/  HADD2.F32 R0, -RZ, R85.H0_H0 ;  /* 0x20000055ff007230 */ /* 0x000fe40000004100 */
[----:B------:R-:W-:Y:S01]  /*e6f0*/  HADD2.F32 R3, -RZ, R86.H0_H0 ;  /* 0x20000056ff037230 */ /* 0x000fe20000004100 */
[----:B------:R-:W-:Y:S01]  /*e700*/  FMUL.FTZ R11, R16, R2 ;  /* 0x00000002100b7220 */ /* 0x000fe20000410000 */
[----:B------:R-:W-:Y:S01]  /*e710*/  HADD2.F32 R10, -RZ, R10.H1_H1 ;  /* 0x3000000aff0a7230 */ /* 0x000fe20000004100 */
[----:B------:R-:W-:-:S02]  /*e720*/  FMUL.FTZ R9, R15, R0 ;  /* 0x000000000f097220 */ /* 0x000fc40000410000 */
[----:B------:R-:W-:Y:S01]  /*e730*/  FFMA.FTZ R32, R12, R4, R11 ;  /* 0x000000040c207223 */ /* 0x000fe2000001000b */
[----:B------:R-:W-:Y:S01]  /*e740*/  HADD2.F32 R11, -RZ, R37.H0_H0 ;  /* 0x20000025ff0b7230 */ /* 0x000fe20000004100 */
[C---:B------:R-:W-:Y:S02]  /*e750*/  FMUL.FTZ R24, R8.reuse, R0 ;  /* 0x0000000008187220 */ /* 0x040fe40000410000 */
[----:B------:R-:W-:Y:S01]  /*e760*/  FFMA.FTZ R25, R8, R3, R9 ;  /* 0x0000000308197223 */ /* 0x000fe20000010009 */
[----:B------:R-:W-:Y:S01]  /*e770*/  HADD2.F32 R8, -RZ, R33.H0_H0 ;  /* 0x20000021ff087230 */ /* 0x000fe20000004100 */
[----:B------:R-:W-:Y:S01]  /*e780*/  FMUL.FTZ R0, R14, R22 ;  /* 0x000000160e007220 */ /* 0x000fe20000410000 */
[----:B------:R-:W-:Y:S01]  /*e790*/  HADD2.F32 R33, -RZ, R38.H0_H0 ;  /* 0x20000026ff217230 */ /* 0x000fe20000004100 */
[----:B------:R-:W-:Y:S02]  /*e7a0*/  FMUL.FTZ R26, R12, R2 ;  /* 0x000000020c1a7220 */ /* 0x000fe40000410000 */
[----:B------:R-:W-:-:S02]  /*e7b0*/  FFMA.FTZ R23, R7, R56, R0 ;  /* 0x0000003807177223 */ /* 0x000fc40000010000 */
[----:B------:R-:W-:Y:S02]  /*e7c0*/  FMUL.FTZ R22, R7, R22 ;  /* 0x0000001607167220 */ /* 0x000fe40000410000 */
[-C--:B------:R-:W-:Y:S02]  /*e7d0*/  FMUL.FTZ R2, R21, R11.reuse ;  /* 0x0000000b15027220 */ /* 0x080fe40000410000 */
[-C--:B------:R-:W-:Y:S02]  /*e7e0*/  FMUL.FTZ R0, R20, R8.reuse ;  /* 0x0000000814007220 */ /* 0x080fe40000410000 */
[C---:B------:R-:W-:Y:S02]  /*e7f0*/  FMUL.FTZ R11, R13.reuse, R11 ;  /* 0x0000000b0d0b7220 */ /* 0x040fe40000410000 */
[----:B------:R-:W-:Y:S02]  /*e800*/  FMUL.FTZ R7, R10, R8 ;  /* 0x000000080a077220 */ /* 0x000fe40000410000 */
[----:B------:R-:W-:-:S02]  /*e810*/  FFMA.FTZ R13, R13, R39, R2 ;  /* 0x000000270d0d7223 */ /* 0x000fc40000010002 */
[----:B------:R-:W-:Y:S02]  /*e820*/  FFMA.FTZ R27, R10, R33, R0 ;  /* 0x000000210a1b7223 */ /* 0x000fe40000010000 */
[----:B------:R-:W-:Y:S02]  /*e830*/  FFMA.FTZ R12, R19, R6, -R30 ;  /* 0x00000006130c7223 */ /* 0x000fe4000001081e */
[----:B------:R-:W-:Y:S02]  /*e840*/  FFMA.FTZ R9, R17, R57, -R29 ;  /* 0x0000003911097223 */ /* 0x000fe4000001081d */
[----:B------:R-:W-:Y:S01]  /*e850*/  FFMA.FTZ R8, R18, R5, -R28 ;  /* 0x0000000512087223 */ /* 0x000fe2000001081c */
[----:B------:R-:W-:Y:S01]  /*e860*/  F2FP.PACK_AB R5, R34, R35 ;  /* 0x000000232205723e */ /* 0x000fe200000000ff */
        /* <DEDUP_REMOVED lines=14> */
.L_x_802:
[----:B------:R-:W-:Y:S05]  /*e950*/  BSYNC B0 ;  /* 0x0000000000007941 */ /* 0x000fea0003800000 */
.L_x_801:
[----:B------:R-:W-:-:S13]  /*e960*/  ISETP.GE.AND P0, PT, R109, c[0x0][0x27c], PT ;  /* 0x00009f006d007a0c */ /* 0x000fda0003f06270 */
[----:B------:R-:W-:Y:S05]  /*e970*/  @P0 BRA `(.L_x_798) ;  /* 0x0000061000000947 */ /* 0x000fea0003800000 */
[----:B------:R-:W3:Y:S04]  /*e980*/  LDL R2, [R1+0x74] ;  /* 0x0000740001027983 */ /* 0x000ee80000100800 */
[----:B------:R-:W4:Y:S01]  /*e990*/  LDL R56, [R1+0x94] ;  /* 0x0000940001387983 */ /* 0x000f220000100800 */
[----:B------:R-:W-:Y:S02]  /*e9a0*/  MOV R0, c[0x0][0x27c] ;  /* 0x00009f0000007a02 */ /* 0x000fe40000000f00 */
[----:B------:R-:W-:Y:S02]  /*e9b0*/  SHF.R.U32.HI R22, RZ, 0x10, R41 ;  /* 0x00000010ff167819 */ /* 0x000fe40000011629 */
[----:B------:R-:W-:Y:S02]  /*e9c0*/  SHF.R.U32.HI R23, RZ, 0x10, R45 ;  /* 0x00000010ff177819 */ /* 0x000fe4000001162d */
[----:B------:R-:W-:-:S02]  /*e9d0*/  SHF.R.U64 R37, R40, 0x10, R41 ;  /* 0x0000001028257819 */ /* 0x000fc40000001229 */
[----:B------:R-:W-:Y:S01]  /*e9e0*/  SHF.R.U32.HI R24, RZ, 0x10, R43 ;  /* 0x00000010ff187819 */ /* 0x000fe2000001162b */
[----:B------:R-:W-:Y:S01]  /*e9f0*/  HADD2.F32 R41, -RZ, R23.H0_H0 ;  /* 0x20000017ff297230 */ /* 0x000fe20000004100 */
[----:B------:R-:W-:Y:S02]  /*ea00*/  SHF.R.U32.HI R27, RZ, 0x10, R47 ;  /* 0x00000010ff1b7819 */ /* 0x000fe4000001162f */
[----:B------:R-:W-:Y:S02]  /*ea10*/  SHF.R.U64 R34, R42, 0x10, R43 ;  /* 0x000000102a227819 */ /* 0x000fe4000000122b */
[----:B------:R-:W-:Y:S01]  /*ea20*/  SHF.R.U64 R39, R44, 0x10, R45 ;  /* 0x000000102c277819 */ /* 0x000fe2000000122d */
[----:B------:R-:W-:Y:S01]  /*ea30*/  HADD2.F32 R40, -RZ, R27.H0_H0 ;  /* 0x2000001bff287230 */ /* 0x000fe20000004100 */
[----:B------:R-:W-:-:S03]  /*ea40*/  SHF.R.U64 R38, R46, 0x10, R47 ;  /* 0x000000102e267819 */ /* 0x000fc6000000122f */
        /* <DEDUP_REMOVED lines=39> */
[----:B------:R-:W-:Y:S01]  /*ecc0*/  HADD2.F32 R4, -RZ, R91.H0_H0 ;  /* 0x2000005bff047230 */ /* 0x000fe20000004100 */
[C---:B------:R-:W-:Y:S01]  /*ecd0*/  FMUL.FTZ R30, R2.reuse, R11 ;  /* 0x0000000b021e7220 */ /* 0x040fe20000410000 */
[----:B------:R-:W-:Y:S01]  /*ece0*/  HADD2.F32 R22, -RZ, R24.H0_H0 ;  /* 0x20000018ff167230 */ /* 0x000fe20000004100 */
[----:B------:R-:W-:Y:S01]  /*ecf0*/  FFMA.FTZ R35, R2, R41, R0 ;  /* 0x0000002902237223 */ /* 0x000fe20000010000 */
[----:B------:R-:W-:Y:S01]  /*ed00*/  HADD2.F32 R2, -RZ, R88.H1_H1 ;  /* 0x30000058ff027230 */ /* 0x000fe20000004100 */
[----:B------:R-:W-:Y:S01]  /*ed10*/  FFMA.FTZ R32, R9, R5, R3 ;  /* 0x0000000509207223 */ /* 0x000fe20000010003 */
[----:B------:R-:W-:Y:S02]  /*ed20*/  HADD2.F32 R0, -RZ, R89.H0_H0 ;  /* 0x20000059ff007230 */ /* 0x000fe40000004100 */
[----:B------:R-:W-:Y:S01]  /*ed30*/  HADD2.F32 R3, -RZ, R90.H1_H1 ;  /* 0x3000005aff037230 */ /* 0x000fe20000004100 */
        /* <DEDUP_REMOVED lines=37> */
.L_x_798:
[----:B------:R-:W-:Y:S05]  /*ef90*/  BSYNC B1 ;  /* 0x0000000000017941 */ /* 0x000fea0003800000 */
.L_x_797:
[----:B------:R-:W-:-:S04]  /*efa0*/  LEA.HI R0, R107, R107, RZ, 0x1 ;  /* 0x0000006b6b007211 */ /* 0x000fc800078f08ff */
[----:B------:R-:W-:-:S04]  /*efb0*/  SHF.R.S32.HI R0, RZ, 0x1, R0 ;  /* 0x00000001ff007819 */ /* 0x000fc80000011400 */
[----:B------:R-:W-:-:S04]  /*efc0*/  IADD3 R0, R0, 0x40, RZ ;  /* 0x0000004000007810 */ /* 0x000fc80007ffe0ff */
[----:B------:R-:W-:-:S13]  /*efd0*/  ISETP.GE.AND P0, PT, R0, R82, PT ;  /* 0x000000520000720c */ /* 0x000fda0003f06270 */
[----:B------:R-:W-:Y:S05]  /*efe0*/  @P0 BRA `(.L_x_782) ;  /* 0x000012f000000947 */ /* 0x000fea0003800000 */
[----:B------:R3:W5:Y:S04]  /*eff0*/  LDL R45, [R1+0x80] ;  /* 0x00008000012d7983 */ /* 0x0007680000100800 */
[----:B------:R3:W5:Y:S04]  /*f000*/  LDL R44, [R1+0x84] ;  /* 0x00008400012c7983 */ /* 0x0007680000100800 */
[----:B------:R3:W5:Y:S01]  /*f010*/  LDL R43, [R1+0x88] ;  /* 0x00008800012b7983 */ /* 0x0007620000100800 */
[----:B------:R-:W-:Y:S01]  /*f020*/  ISETP.GE.AND P0, PT, R110, c[0x0][0x27c], PT ;  /* 0x00009f006e007a0c */ /* 0x000fe20003f06270 */
[----:B------:R-:W-:-:S12]  /*f030*/  BSSY B0, `(.L_x_803) ;  /* 0x0000062000007945 */ /* 0x000fd80003800000 */
[----:B------:R-:W-:Y:S05]  /*f040*/  @P0 BRA `(.L_x_804) ;  /* 0x0000060000000947 */ /* 0x000fea0003800000 */
[----:B------:R-:W4:Y:S01]  /*f050*/  LDL R42, [R1+0xa0] ;  /* 0x0000a000012a7983 */ /* 0x000f220000100800 */
[----:B------:R-:W-:Y:S02]  /*f060*/  MOV R0, c[0x0][0x27c] ;  /* 0x00009f0000007a02 */ /* 0x000fe40000000f00 */
[----:B------:R-:W-:Y:S02]  /*f070*/  SHF.R.U32.HI R22, RZ, 0x10, R53 ;  /* 0x00000010ff167819 */ /* 0x000fe40000011635 */
[----:B------:R-:W-:Y:S02]  /*f080*/  LEA.HI R0, R0, R106, RZ, 0x1d ;  /* 0x0000006a00007211 */ /* 0x000fe400078fe8ff */
[----:B------:R-:W-:Y:S02]  /*f090*/  SHF.R.U32.HI R23, RZ, 0x10, R49 ;  /* 0x00000010ff177819 */ /* 0x000fe40000011631 */
[----:B------:R-:W-:Y:S02]  /*f0a0*/  SHF.R.S32.HI R3, RZ, 0x1f, R0 ;  /* 0x0000001fff037819 */ /* 0x000fe40000011400 */
[----:B------:R-:W-:Y:S01]  /*f0b0*/  SHF.L.U32 R2, R0, 0x3, RZ ;  /* 0x0000000300027819 */ /* 0x000fe200000006ff */
[----:B------:R-:W-:Y:S01]  /*f0c0*/  HADD2.F32 R41, -RZ, R23.H0_H0 ;  /* 0x20000017ff297230 */ /* 0x000fe20000004100 */
[----:B------:R-:W-:-:S02]  /*f0d0*/  LEA.HI R0, R3, R0, RZ, 0x2 ;  /* 0x0000000003007211 */ /* 0x000fc400078f10ff */
[----:B-----5:R-:W-:Y:S02]  /*f0e0*/  LOP3.LUT R2, R45, 0x18, R2, 0xf8, !PT ;  /* 0x000000182d027812 */ /* 0x020fe400078ef802 */
[----:B------:R-:W-:Y:S02]  /*f0f0*/  SHF.L.U32 R0, R0, 0xa, RZ ;  /* 0x0000000a00007819 */ /* 0x000fe400000006ff */
[----:B------:R-:W-:Y:S02]  /*f100*/  LOP3.LUT R2, R2, R44, RZ, 0x3c, !PT ;  /* 0x0000002c02027212 */ /* 0x000fe400078e3cff */
[----:B------:R-:W-:Y:S02]  /*f110*/  LOP3.LUT R0, R0, 0x7ffff000, RZ, 0xc0, !PT ;  /* 0x7ffff00000007812 */ /* 0x000fe400078ec0ff */
[----:B------:R-:W-:Y:S02]  /*f120*/  SHF.R.U32.HI R24, RZ, 0x10, R55 ;  /* 0x00000010ff187819 */ /* 0x000fe40000011637 */
[----:B------:R-:W-:-:S02]  /*f130*/  IADD3 R0, R2, R0, R43 ;  /* 0x0000000002007210 */ /* 0x000fc40007ffe02b */
[----:B------:R-:W-:Y:S02]  /*f140*/  SHF.R.U32.HI R27, RZ, 0x10, R51 ;  /* 0x00000010ff1b7819 */ /* 0x000fe40000011633 */
[----:B--2---:R-:W-:Y:S01]  /*f150*/  SHF.L.U32 R28, R0, 0x1, RZ ;  /* 0x00000001001c7819 */ /* 0x004fe200000006ff */
[----:B------:R-:W-:Y:S01]  /*f160*/  HADD2.F32 R0, -RZ, R90.H0_H0 ;  /* 0x2000005aff007230 */ /* 0x000fe20000004100 */
[----:B------:R-:W-:Y:S01]  /*f170*/  SHF.R.U64 R32, R52, 0x10, R53 ;  /* 0x0000001034207819 */ /* 0x000fe20000001235 */
[----:B------:R-:W-:Y:S01]  /*f180*/  HADD2.F32 R40, -RZ, R27.H0_H0 ;  /* 0x2000001bff287230 */ /* 0x000fe20000004100 */
[----:B------:R-:W-:Y:S01]  /*f190*/  SHF.R.U64 R33, R54, 0x10, R55 ;  /* 0x0000001036217819 */ /* 0x000fe20000001237 */
[----:B------:R-:W2:Y:S01]  /*f1a0*/  LDS.128 R8, [R28+0x6080] ;  /* 0x006080001c087984 */ /* 0x000ea20000000c00 */
[----:B------:R-:W-:Y:S02]  /*f1b0*/  SHF.R.U64 R39, R48, 0x10, R49 ;  /* 0x0000001030277819 */ /* 0x000fe40000001231 */
[----:B------:R-:W-:Y:S01]  /*f1c0*/  SHF.R.U64 R37, R50, 0x10, R51 ;  /* 0x0000001032257819 */ /* 0x000fe20000001233 */
[----:B--2---:R-:W-:-:S02]  /*f1d0*/  HADD2.F32 R3, -RZ, R9.H0_H0 ;  /* 0x20000009ff037230 */ /* 0x004fc40000004100 */
[----:B------:R-:W-:Y:S02]  /*f1e0*/  HADD2.F32 R2, -RZ, R9.H1_H1 ;  /* 0x30000009ff027230 */ /* 0x000fe40000004100 */
[--C-:B------:R-:W-:Y:S01]  /*f1f0*/  HADD2.F32 R9, -RZ, R8.reuse.H0_H0 ;  /* 0x20000008ff097230 */ /* 0x100fe20000004100 */
[----:B------:R-:W-:Y:S01]  /*f200*/  FMUL.FTZ R31, R3, R0 ;  /* 0x00000000031f7220 */ /* 0x000fe20000410000 */
[----:B------:R-:W-:Y:S02]  /*f210*/  HADD2.F32 R13, -RZ, R8.H1_H1 ;  /* 0x30000008ff0d7230 */ /* 0x000fe40000004100 */
[----:B------:R-:W-:Y:S02]  /*f220*/  HADD2.F32 R8, -RZ, R11.H0_H0 ;  /* 0x2000000bff087230 */ /* 0x000fe40000004100 */
[--C-:B------:R-:W-:Y:S02]  /*f230*/  HADD2.F32 R12, -RZ, R10.reuse.H0_H0 ;  /* 0x2000000aff0c7230 */ /* 0x100fe40000004100 */
[----:B------:R-:W-:Y:S01]  /*f240*/  HADD2.F32 R10, -RZ, R10.H1_H1 ;  /* 0x3000000aff0a7230 */ /* 0x000fe20000004100 */
[----:B----4-:R-:W2:Y:S02]  /*f250*/  LDS.128 R4, [R42] ;  /* 0x000000002a047984 */ /* 0x010ea40000000c00 */
[----:B--2---:R-:W-:-:S02]  /*f260*/  HADD2.F32 R19, -RZ, R5.H0_H0 ;  /* 0x20000005ff137230 */ /* 0x004fc40000004100 */
[--C-:B------:R-:W-:Y:S02]  /*f270*/  HADD2.F32 R15, -RZ, R7.reuse.H0_H0 ;  /* 0x20000007ff0f7230 */ /* 0x100fe40000004100 */
[----:B------:R-:W-:Y:S02]  /*f280*/  HADD2.F32 R14, -RZ, R7.H1_H1 ;  /* 0x30000007ff0e7230 */ /* 0x000fe40000004100 */
[----:B------:R-:W-:Y:S02]  /*f290*/  HADD2.F32 R7, -RZ, R11.H1_H1 ;  /* 0x3000000bff077230 */ /* 0x000fe40000004100 */
[----:B------:R-:W-:Y:S01]  /*f2a0*/  HADD2.F32 R17, -RZ, R5.H1_H1 ;  /* 0x30000005ff117230 */ /* 0x000fe20000004100 */
[----:B------:R-:W-:Y:S01]  /*f2b0*/  FMUL.FTZ R5, R19, R0 ;  /* 0x0000000013057220 */ /* 0x000fe20000410000 */
[----:B------:R-:W-:Y:S02]  /*f2c0*/  HADD2.F32 R11, -RZ, R22.H0_H0 ;  /* 0x20000016ff0b7230 */ /* 0x000fe40000004100 */
[----:B------:R-:W-:-:S02]  /*f2d0*/  HADD2.F32 R16, -RZ, R6.H0_H0 ;  /* 0x20000006ff107230 */ /* 0x000fc40000004100 */
[----:B------:R-:W-:Y:S01]  /*f2e0*/  HADD2.F32 R20, -RZ, R6.H1_H1 ;  /* 0x30000006ff147230 */ /* 0x000fe20000004100 */
[-C--:B------:R-:W-:Y:S01]  /*f2f0*/  FMUL.FTZ R0, R17, R11.reuse ;  /* 0x0000000b11007220 */ /* 0x080fe20000410000 */
[----:B------:R-:W-:Y:S01]  /*f300*/  HADD2.F32 R6, -RZ, R92.H0_H0 ;  /* 0x2000005cff067230 */ /* 0x000fe20000004100 */
[C---:B------:R-:W-:Y:S01]  /*f310*/  FMUL.FTZ R30, R2.reuse, R11 ;  /* 0x0000000b021e7220 */ /* 0x040fe20000410000 */
[--C-:B------:R-:W-:Y:S01]  /*f320*/  HADD2.F32 R18, -RZ, R4.reuse.H0_H0 ;  /* 0x20000004ff127230 */ /* 0x100fe20000004100 */
[----:B------:R-:W-:Y:S01]  /*f330*/  FFMA.FTZ R36, R2, R41, R0 ;  /* 0x0000002902247223 */ /* 0x000fe20000010000 */
[----:B------:R-:W-:Y:S01]  /*f340*/  HADD2.F32 R21, -RZ, R4.H1_H1 ;  /* 0x30000004ff157230 */ /* 0x000fe20000004100 */
[----:B------:R-:W-:Y:S01]  /*f350*/  FFMA.FTZ R38, R3, R6, R5 ;  /* 0x0000000603267223 */ /* 0x000fe20000010005 */
[----:B------:R-:W-:Y:S02]  /*f360*/  HADD2.F32 R4, -RZ, R91.H1_H1 ;  /* 0x3000005bff047230 */ /* 0x000fe40000004100 */
[----:B------:R-:W-:-:S02]  /*f370*/  HADD2.F32 R5, -RZ, R93.H1_H1 ;  /* 0x3000005dff057230 */ /* 0x000fc40000004100 */
[----:B------:R-:W-:Y:S01]  /*f380*/  HADD2.F32 R2, -RZ, R92.H1_H1 ;  /* 0x3000005cff027230 */ /* 0x000fe20000004100 */
[-C--:B------:R-:W-:Y:S01]  /*f390*/  FMUL.FTZ R3, R18, R4.reuse ;  /* 0x0000000412037220 */ /* 0x080fe20000410000 */
[----:B------:R-:W-:Y:S01]  /*f3a0*/  HADD2.F32 R0, -RZ, R93.H0_H0 ;  /* 0x2000005dff007230 */ /* 0x000fe20000004100 */
[C---:B------:R-:W-:Y:S01]  /*f3b0*/  FMUL.FTZ R29, R9.reuse, R4 ;  /* 0x00000004091d7220 */ /* 0x040fe20000410000 */
[--C-:B------:R-:W-:Y:S01]  /*f3c0*/  HADD2.F32 R4, -RZ, R94.reuse.H1_H1 ;  /* 0x3000005eff047230 */ /* 0x100fe20000004100 */
[----:B------:R-:W-:Y:S01]  /*f3d0*/  FFMA.FTZ R34, R9, R5, R3 ;  /* 0x0000000509227223 */ /* 0x000fe20000010003 */
[----:B------:R-:W-:Y:S01]  /*f3e0*/  HADD2.F32 R3, -RZ, R94.H0_H0 ;  /* 0x2000005eff037230 */ /* 0x000fe20000004100 */
[----:B------:R-:W-:Y:S01]  /*f3f0*/  FMUL.FTZ R11, R16, R2 ;  /* 0x00000002100b7220 */ /* 0x000fe20000410000 */
[----:B------:R-:W-:Y:S01]  /*f400*/  HADD2.F32 R22, -RZ, R24.H0_H0 ;  /* 0x20000018ff167230 */ /* 0x000fe20000004100 */
[----:B------:R-:W-:Y:S02]  /*f410*/  FMUL.FTZ R9, R15, R0 ;  /* 0x000000000f097220 */ /* 0x000fe40000410000 */
[----:B------:R-:W-:Y:S01]  /*f420*/  FFMA.FTZ R35, R12, R4, R11 ;  /* 0x000000040c237223 */ /* 0x000fe2000001000b */
[----:B------:R-:W-:Y:S01]  /*f430*/  HADD2.F32 R11, -RZ, R32.H0_H0 ;  /* 0x20000020ff0b7230 */ /* 0x000fe20000004100 */
[C---:B------:R-:W-:Y:S01]  /*f440*/  FMUL.FTZ R24, R8.reuse, R0 ;  /* 0x0000000008187220 */ /* 0x040fe20000410000 */
[----:B------:R-:W-:Y:S01]  /*f450*/  HADD2.F32 R32, -RZ, R37.H0_H0 ;  /* 0x20000025ff207230 */ /* 0x000fe20000004100 */
[----:B------:R-:W-:Y:S01]  /*f460*/  FFMA.FTZ R25, R8, R3, R9 ;  /* 0x0000000308197223 */ /* 0x000fe20000010009 */
[----:B------:R-:W-:Y:S01]  /*f470*/  HADD2.F32 R8, -RZ, R33.H0_H0 ;  /* 0x20000021ff087230 */ /* 0x000fe20000004100 */
[----:B------:R-:W-:Y:S01]  /*f480*/  FMUL.FTZ R0, R14, R22 ;  /* 0x000000160e007220 */ /* 0x000fe20000410000 */
[----:B------:R-:W-:Y:S01]  /*f490*/  HADD2.F32 R33, -RZ, R39.H0_H0 ;  /* 0x20000027ff217230 */ /* 0x000fe20000004100 */
[----:B------:R-:W-:-:S02]  /*f4a0*/  FMUL.FTZ R26, R12, R2 ;  /* 0x000000020c1a7220 */ /* 0x000fc40000410000 */
[C---:B------:R-:W-:Y:S02]  /*f4b0*/  FFMA.FTZ R23, R7.reuse, R40, R0 ;  /* 0x0000002807177223 */ /* 0x040fe40000010000 */
[----:B------:R-:W-:Y:S02]  /*f4c0*/  FMUL.FTZ R22, R7, R22 ;  /* 0x0000001607167220 */ /* 0x000fe40000410000 */
[-C--:B------:R-:W-:Y:S02]  /*f4d0*/  FMUL.FTZ R2, R21, R11.reuse ;  /* 0x0000000b15027220 */ /* 0x080fe40000410000 */
[-C--:B------:R-:W-:Y:S02]  /*f4e0*/  FMUL.FTZ R0, R20, R8.reuse ;  /* 0x0000000814007220 */ /* 0x080fe40000410000 */
[----:B------:R-:W-:Y:S02]  /*f4f0*/  FMUL.FTZ R11, R13, R11 ;  /* 0x0000000b0d0b7220 */ /* 0x000fe40000410000 */
[----:B------:R-:W-:-:S02]  /*f500*/  FMUL.FTZ R7, R10, R8 ;  /* 0x000000080a077220 */ /* 0x000fc40000410000 */
[----:B------:R-:W-:Y:S02]  /*f510*/  FFMA.FTZ R13, R13, R33, R2 ;  /* 0x000000210d0d7223 */ /* 0x000fe40000010002 */
        /* <DEDUP_REMOVED lines=19> */
.L_x_804:
[----:B------:R-:W-:Y:S05]  /*f650*/  BSYNC B0 ;  /* 0x0000000000007941 */ /* 0x000fea0003800000 */
.L_x_803:
[----:B------:R-:W-:Y:S01]  /*f660*/  ISETP.GE.AND P0, PT, R152, c[0x0][0x27c], PT ;  /* 0x00009f0098007a0c */ /* 0x000fe20003f06270 */
[----:B------:R-:W-:-:S12]  /*f670*/  BSSY B0, `(.L_x_805) ;  /* 0x0000063000007945 */ /* 0x000fd80003800000 */
[----:B------:R-:W-:Y:S05]  /*f680*/  @P0 BRA `(.L_x_806) ;  /* 0x0000061000000947 */ /* 0x000fea0003800000 */
[----:B------:R-:W4:Y:S04]  /*f690*/  LDL R2, [R1+0x78] ;  /* 0x0000780001027983 */ /* 0x000f280000100800 */
[----:B--2---:R-:W2:Y:S01]  /*f6a0*/  LDL R42, [R1+0x98] ;  /* 0x00009800012a7983 */ /* 0x004ea20000100800 */
[----:B------:R-:W-:Y:S02]  /*f6b0*/  MOV R0, c[0x0][0x27c] ;  /* 0x00009f0000007a02 */ /* 0x000fe40000000f00 */
[----:B------:R-:W-:Y:S02]  /*f6c0*/  SHF.R.U32.HI R22, RZ, 0x10, R69 ;  /* 0x00000010ff167819 */ /* 0x000fe40000011645 */
[----:B------:R-:W-:Y:S02]  /*f6d0*/  SHF.R.U32.HI R23, RZ, 0x10, R65 ;  /* 0x00000010ff177819 */ /* 0x000fe40000011641 */
[----:B------:R-:W-:-:S02]  /*f6e0*/  SHF.R.U32.HI R24, RZ, 0x10, R71 ;  /* 0x00000010ff187819 */ /* 0x000fc40000011647 */
[----:B------:R-:W-:Y:S01]  /*f6f0*/  SHF.R.U32.HI R27, RZ, 0x10, R67 ;  /* 0x00000010ff1b7819 */ /* 0x000fe20000011643 */
[----:B------:R-:W-:Y:S01]  /*f700*/  HADD2.F32 R41, -RZ, R23.H0_H0 ;  /* 0x20000017ff297230 */ /* 0x000fe20000004100 */
[----:B------:R-:W-:Y:S02]  /*f710*/  SHF.R.U64 R32, R68, 0x10, R69 ;  /* 0x0000001044207819 */ /* 0x000fe40000001245 */
[----:B------:R-:W-:Y:S01]  /*f720*/  SHF.R.U64 R33, R70, 0x10, R71 ;  /* 0x0000001046217819 */ /* 0x000fe20000001247 */
[----:B------:R-:W-:Y:S01]  /*f730*/  HADD2.F32 R40, -RZ, R27.H0_H0 ;  /* 0x2000001bff287230 */ /* 0x000fe20000004100 */
[----:B------:R-:W-:Y:S02]  /*f740*/  SHF.R.U64 R36, R64, 0x10, R65 ;  /* 0x0000001040247819 */ /* 0x000fe40000001241 */
[----:B------:R-:W-:Y:S02]  /*f750*/  SHF.R.U64 R38, R66, 0x10, R67 ;  /* 0x0000001042267819 */ /* 0x000fe40000001243 */
        /* <DEDUP_REMOVED lines=12> */
[----:B------:R-:W4:Y:S01]  /*f820*/  LDS.128 R8, [R28+0x6080] ;  /* 0x006080001c087984 */ /* 0x000f220000000c00 */
        /* <DEDUP_REMOVED lines=11> */
[--C-:B----4-:R-:W-:Y:S02]  /*f8e0*/  HADD2.F32 R3, -RZ, R9.reuse.H0_H0 ;  /* 0x20000009ff037230 */ /* 0x110fe40000004100 */
        /* <DEDUP_REMOVED lines=59> */
.L_x_806:
[----:B------:R-:W-:Y:S05]  /*fca0*/  BSYNC B0 ;  /* 0x0000000000007941 */ /* 0x000fea0003800000 */
.L_x_805:
[----:B------:R-:W-:-:S13]  /*fcb0*/  ISETP.GE.AND P0, PT, R109, c[0x0][0x27c], PT ;  /* 0x00009f006d007a0c */ /* 0x000fda0003f06270 */
        /* <DEDUP_REMOVED lines=98> */
.L_x_782:
[----:B------:R-:W-:Y:S05]  /*102e0*/  BSYNC B2 ;  /* 0x0000000000027941 */ /* 0x000fea0003800000 */
.L_x_764:
[----:B------:R-:W4:Y:S01]  /*102f0*/  S2R R14, SR_TID.X ;  /* 0x00000000000e7919 */ /* 0x000f220000002100 */
[----:B-1----:R-:W-:Y:S01]  /*10300*/  IMAD R0, R104, c[0x0][0x208], RZ ;  /* 0x0000820068007a24 */ /* 0x002fe200078e02ff */
[----:B--2---:R-:W-:Y:S01]  /*10310*/  MOV R4, R246 ;  /* 0x000000f600047202 */ /* 0x004fe20000000f00 */
[----:B------:R-:W-:Y:S01]  /*10320*/  IMAD.WIDE.U32 R2, R132, c[0x0][0x208], RZ ;  /* 0x0000820084027a25 */ /* 0x000fe200078e00ff */
[----:B------:R-:W-:Y:S01]  /*10330*/  MOV R5, R248 ;  /* 0x000000f800057202 */ /* 0x000fe20000000f00 */
[----:B------:R-:W-:-:S04]  /*10340*/  DEPBAR.LE SB0, 0x0 ;  /* 0x000080000000791a */ /* 0x000fc80000000000 */
[----:B------:R-:W-:Y:S01]  /*10350*/  IMAD R0, R132, c[0x0][0x20c], R0 ;  /* 0x0000830084007a24 */ /* 0x000fe200078e0200 */
[----:B------:R-:W-:Y:S01]  /*10360*/  BAR.SYNC.DEFER_BLOCKING 0x0 ;  /* 0x0000000000007b1d */ /* 0x000fe20000010000 */
[----:B------:R-:W-:Y:S01]  /*10370*/  IMAD.WIDE.U32 R4, R2, 0x30, R4 ;  /* 0x0000003002047825 */ /* 0x000fe200078e0004 */
[----:B------:R-:W-:Y:S02]  /*10380*/  LOP3.LUT P2, RZ, R103, 0x1, RZ, 0xc0, !PT ;  /* 0x0000000167ff7812 */ /* 0x000fe4000784c0ff */
[----:B------:R-:W-:Y:S02]  /*10390*/  IADD3 R0, R3, R0, RZ ;  /* 0x0000000003007210 */ /* 0x000fe40007ffe0ff */
[----:B------:R-:W-:Y:S01]  /*103a0*/  LEA R2, P0, R4, c[0x0][0x1f8], 0x1 ;  /* 0x00007e0004027a11 */ /* 0x000fe200078008ff */
[----:B------:R-:W2:Y:S01]  /*103b0*/  LDL R237, [R1+0x18] ;  /* 0x0000180001ed7983 */ /* 0x000ea20000100800 */
[----:B------:R-:W-:Y:S01]  /*103c0*/  LOP3.LUT R203, R203, 0xfffffdff, RZ, 0xc0, !PT ;  /* 0xfffffdffcbcb7812 */ /* 0x000fe200078ec0ff */
[----:B------:R-:W-:Y:S01]  /*103d0*/  IMAD R0, R0, 0x30, RZ ;  /* 0x0000003000007824 */ /* 0x000fe200078e02ff */
[----:B------:R-:W-:-:S02]  /*103e0*/  SHF.L.U32 R204, R105, 0x1, RZ ;  /* 0x0000000169cc7819 */ /* 0x000fc400000006ff */
[----:B----4-:R-:W-:Y:S02]  /*103f0*/  ISETP.GT.AND P1, PT, R14, 0x3f, PT ;  /* 0x0000003f0e00780c */ /* 0x010fe40003f24270 */
[----:B------:R-:W-:-:S04]  /*10400*/  IADD3 R3, R5, R0, RZ ;  /* 0x0000000005037210 */ /* 0x000fc80007ffe0ff */
[----:B------:R-:W-:Y:S01]  /*10410*/  LEA.HI.X R3, R4, c[0x0][0x1fc], R3, 0x1, P0 ;  /* 0x00007f0004037a11 */ /* 0x000fe200000f0c03 */
[----:B------:R-:W-:Y:S06]  /*10420*/  LDSM.16.M88.4 R8, [R192] ;  /* 0x00000000c008783b */ /* 0x000fec0000000200 */
[----:B------:R-:W-:Y:S01]  /*10430*/  @!P1 MOV R0, c[0x0][0x208] ;  /* 0x0000820000009a02 */ /* 0x000fe20000000f00 */
[----:B------:R-:W1:Y:S01]  /*10440*/  LDSM.16.M88.4 R16, [R165] ;  /* 0x00000000a510783b */ /* 0x000e620000000200 */
[----:B------:R-:W-:Y:S02]  /*10450*/  @!P1 MOV R5, c[0x0][0x20c] ;  /* 0x0000830000059a02 */ /* 0x000fe40000000f00 */
[----:B------:R-:W-:Y:S01]  /*10460*/  @!P1 LEA R12, P0, R0, R2, 0x6 ;  /* 0x00000002000c9211 */ /* 0x000fe200078030ff */
[----:B------:R-:W-:Y:S01]  /*10470*/  LDSM.16.M88.4 R20, [R165+0x400] ;  /* 0x00040000a514783b */ /* 0x000fe20000000200 */
[----:B------:R-:W-:-:S02]  /*10480*/  @P1 LOP3.LUT R203, R203, 0x200, RZ, 0xfc, !PT ;  /* 0x00000200cbcb1812 */ /* 0x000fc400078efcff */
[----:B------:R-:W-:Y:S01]  /*10490*/  @!P1 LEA.HI.X R13, R0, R3, R5, 0x6, P0 ;  /* 0x00000003000d9211 */ /* 0x000fe200000f3405 */
[----:B-----5:R-:W-:Y:S01]  /*104a0*/  LDSM.16.M88.4 R44, [R165+0x800] ;  /* 0x00080000a52c783b */ /* 0x020fe20000000200 */
[----:B------:R-:W-:Y:S02]  /*104b0*/  IADD3 R0, R108, R252, -R140 ;  /* 0x000000fc6c007210 */ /* 0x000fe40007ffe88c */
[----:B------:R-:W-:Y:S01]  /*104c0*/  LOP3.LUT P1, RZ, R103, 0x2, RZ, 0xc0, !PT ;  /* 0x0000000267ff7812 */ /* 0x000fe2000782c0ff */
[----:B------:R-:W4:Y:S01]  /*104d0*/  LDSM.16.M88.4 R4, [R192+0x1000] ;  /* 0x00100000c004783b */ /* 0x000f220000000200 */
[----:B------:R-:W-:-:S03]  /*104e0*/  ISETP.LT.OR P0, PT, R0, 0x1, !P2 ;  /* 0x000000010000780c */ /* 0x000fc60005701670 */
        /* <DEDUP_REMOVED lines=12> */
[----:B------:R-:W-:-:S13]  /*105b0*/  ISETP.LT.OR P3, PT, R0, 0x1, !P0 ;  /* 0x000000010000780c */ /* 0x000fda0004761670 */
[----:B------:R2:W-:Y:S01]  /*105c0*/  LDGSTS.E.BYPASS.LTC128B.128 [R204+0x3080], [R2.64+0x80], !P3 ;  /* 0x0308008002cc7fae */ /* 0x0005e2000d901d46 */
[----:B------:R-:W-:Y:S01]  /*105d0*/  ISETP.GT.AND P3, PT, R14, 0x3f, PT ;  /* 0x0000003f0e00780c */ /* 0x000fe20003f64270 */
[----:B-1----:R-:W-:Y:S11]  /*105e0*/  HMMA.16816.F32 R24, R8, R16, RZ ;  /* 0x000000100818723c */ /* 0x002ff600000018ff */
[----:B------:R-:W-:Y:S01]  /*105f0*/  @!UPT UIADD3 URZ, URZ, URZ, URZ ;  /* 0x0000003f3f3ff290 */ /* 0x000fe2000fffe03f */
[C---:B------:R-:W-:Y:S02]  /*10600*/  @!P3 ISETP.LT.OR P2, PT, R0.reuse, 0x21, !P2 ;  /* 0x000000210000b80c */ /* 0x040fe40005741670 */
[C---:B------:R-:W-:Y:S02]  /*10610*/  @!P3 ISETP.LT.OR P1, PT, R0.reuse, 0x21, !P1 ;  /* 0x000000210000b80c */ /* 0x040fe40004f21670 */
[----:B------:R-:W-:-:S09]  /*10620*/  @!P3 ISETP.LT.OR P0, PT, R0, 0x21, !P0 ;  /* 0x000000210000b80c */ /* 0x000fd20004701670 */
[----:B------:R1:W-:Y:S04]  /*10630*/  @!P3 LDGSTS.E.BYPASS.LTC128B.128 [R204+0x2080], [R12.64], !P2 ;  /* 0x020800000cccbfae */ /* 0x0003e8000d101d46 */
[----:B------:R1:W-:Y:S04]  /*10640*/  @!P3 LDGSTS.E.BYPASS.LTC128B.128 [R204+0x2c80], [R12.64+0x40], !P1 ;  /* 0x02c800400cccbfae */ /* 0x0003e8000c901d46 */
[----:B------:R1:W-:Y:S04]  /*10650*/  @!P3 LDGSTS.E.BYPASS.LTC128B.128 [R204+0x3880], [R12.64+0x80], !P0 ;  /* 0x038800800cccbfae */ /* 0x0003e8000c101d46 */
[----:B------:R-:W-:Y:S04]  /*10660*/  LDSM.16.M88.4 R60, [R165+0xc00] ;  /* 0x000c0000a53c783b */ /* 0x000fe80000000200 */
[----:B------:R-:W3:Y:S01]  /*10670*/  LDSM.16.M88.4 R36, [R192+0x2000] ;  /* 0x00200000c024783b */ /* 0x000ee20000000200 */
[C---:B----4-:R-:W-:Y:S03]  /*10680*/  HMMA.16816.F32 R52, R4.reuse, R16, RZ ;  /* 0x000000100434723c */ /* 0x050fe600000018ff */
[----:B------:R-:W4:Y:S04]  /*10690*/  LDSM.16.M88.4 R28, [R192+0x3000] ;  /* 0x00300000c01c783b */ /* 0x000f280000000200 */
[----:B------:R-:W-:Y:S01]  /*106a0*/  LDSM.16.M88.4 R56, [R200] ;  /* 0x00000000c838783b */ /* 0x000fe20000000200 */
[C---:B------:R-:W-:Y:S03]  /*106b0*/  HMMA.16816.F32 R76, R4.reuse, R20, RZ ;  /* 0x00000014044c723c */ /* 0x040fe600000018ff */
[----:B------:R-:W0:Y:S05]  /*106c0*/  LDGDEPBAR ;  /* 0x00000000000079af */ /* 0x000e2a0000000000 */
[C---:B------:R-:W-:Y:S08]  /*106d0*/  HMMA.16816.F32 R64, R4.reuse, R44, RZ ;  /* 0x0000002c0440723c */ /* 0x040ff000000018ff */
[C---:B-1----:R-:W-:Y:S08]  /*106e0*/  HMMA.16816.F32 R12, R4.reuse, R18, RZ ;  /* 0x00000012040c723c */ /* 0x042ff000000018ff */
[C---:B------:R-:W-:Y:S08]  /*106f0*/  HMMA.16816.F32 R68, R4.reuse, R22, RZ ;  /* 0x000000160444723c */ /* 0x040ff000000018ff */
[----:B------:R-:W-:Y:S08]  /*10700*/  HMMA.16816.F32 R88, R4, R46, RZ ;  /* 0x0000002e0458723c */ /* 0x000ff000000018ff */
[----:B---3--:R-:W-:Y:S01]  /*10710*/  HMMA.16816.F32 R4, R40, R48, R24 ;  /* 0x000000302804723c */ /* 0x008fe20000001818 */
        /* <DEDUP_REMOVED lines=10> */
[----:B------:R-:W1:Y:S07]  /*107c0*/  LDSM.16.M88.4 R52, [R165+0x1800] ;  /* 0x00180000a534783b */ /* 0x000e6e0000000200 */
[----:B------:R-:W-:Y:S08]  /*107d0*/  HMMA.16816.F32 R4, R36, R60, R4 ;  /* 0x0000003c2404723c */ /* 0x000ff00000001804 */
[-C--:B------:R-:W-:Y:S01]  /*107e0*/  HMMA.16816.F32 R96, R32, R50.reuse, R12 ;  /* 0x000000322060723c */ /* 0x080fe2000000180c */
[----:B------:R-:W2:Y:S07]  /*107f0*/  LDSM.16.M88.4 R12, [R192+0x5000] ;  /* 0x00500000c00c783b */ /* 0x000eae0000000200 */
[----:B------:R-:W-:Y:S08]  /*10800*/  HMMA.16816.F32 R72, R40, R50, R72 ;  /* 0x000000322848723c */ /* 0x000ff00000001848 */
[----:B----4-:R-:W-:Y:S01]  /*10810*/  HMMA.16816.F32 R48, R28, R60, R8 ;  /* 0x0000003c1c30723c */ /* 0x010fe20000001808 */
[----:B------:R-:W4:Y:S07]  /*10820*/  LDSM.16.M88.4 R8, [R193+0x4000] ;  /* 0x00400000c108783b */ /* 0x000f2e0000000200 */
        /* <DEDUP_REMOVED lines=11> */
[----:B------:R-:W-:Y:S08]  /*108e0*/  HMMA.16816.F32 R68, R16, R52, R64 ;  /* 0x000000341044723c */ /* 0x000ff00000001840 */
[----:B------:R-:W-:Y:S08]  /*108f0*/  HMMA.16816.F32 R92, R40, R84, R92 ;  /* 0x00000054285c723c */ /* 0x000ff0000000185c */
[----:B--2---:R-:W-:Y:S08]  /*10900*/  HMMA.16816.F32 R32, R12, R52, R32 ;  /* 0x000000340c20723c */ /* 0x004ff00000001820 */
[-C--:B------:R-:W-:Y:S08]  /*10910*/  HMMA.16816.F32 R64, R24, R58.reuse, R72 ;  /* 0x0000003a1840723c */ /* 0x080ff00000001848 */
[----:B------:R-:W-:Y:S08]  /*10920*/  HMMA.16816.F32 R72, R20, R58, R76 ;  /* 0x0000003a1448723c */ /* 0x000ff0000000184c */
[----:B----4-:R-:W-:Y:S08]  /*10930*/  HMMA.16816.F32 R88, R8, R44, R68 ;  /* 0x0000002c0858723c */ /* 0x010ff00000001844 */
[----:B-1----:R-:W-:Y:S08]  /*10940*/  HMMA.16816.F32 R68, R36, R48, R92 ;  /* 0x000000302444723c */ /* 0x002ff0000000185c */
[----:B------:R-:W-:Y:S01]  /*10950*/  HMMA.16816.F32 R76, R4, R44, R32 ;  /* 0x0000002c044c723c */ /* 0x000fe20000001820 */
[----:B------:R-:W1:Y:S07]  /*10960*/  LDSM.16.M88.4 R32, [R165+0x1c00] ;  /* 0x001c0000a520783b */ /* 0x000e6e0000000200 */
[----:B------:R-:W-:Y:S01]  /*10970*/  HMMA.16816.F32 R56, R16, R54, R64 ;  /* 0x000000361038723c */ /* 0x000fe20000001840 */
[----:B------:R-:W-:-:S07]  /*10980*/  FMUL.FTZ R0, R88, c[0x0][0x320] ;  /* 0x0000c80058007a20 */ /* 0x000fce0000410000 */
[C---:B------:R-:W-:Y:S08]  /*10990*/  HMMA.16816.F32 R100, R40.reuse, R80, R100 ;  /* 0x000000502864723c */ /* 0x040ff00000001864 */
[C---:B------:R-:W-:Y:S01]  /*109a0*/  HMMA.16816.F32 R96, R40.reuse, R86, R116 ;  /* 0x000000562860723c */ /* 0x040fe20000001874 */
[----:B------:R2:W4:Y:S07]  /*109b0*/  MUFU.TANH R116, R0 ;  /* 0x0000000000747308 */ /* 0x00052e0000002400 */
[----:B------:R-:W-:Y:S08]  /*109c0*/  HMMA.16816.F32 R112, R40, R82, R112 ;  /* 0x000000522870723c */ /* 0x000ff00000001870 */
[----:B------:R-:W-:Y:S01]  /*109d0*/  HMMA.16816.F32 R52, R12, R54, R72 ;  /* 0x000000360c34723c */ /* 0x000fe20000001848 */
[----:B--2---:R-:W-:-:S07]  /*109e0*/  FMUL.FTZ R0, R89, c[0x0][0x320] ;  /* 0x0000c80059007a20 */ /* 0x004fce0000410000 */
[----:B------:R-:W-:Y:S01]  /*109f0*/  HMMA.16816.F32 R40, R28, R48, R104 ;  /* 0x000000301c28723c */ /* 0x000fe20000001868 */
[----:B------:R2:W1:Y:S07]  /*10a00*/  MUFU.TANH R104, R0 ;  /* 0x0000000000687308 */ /* 0x00046e0000002400 */
[----:B---3--:R-:W-:Y:S01]  /*10a10*/  HMMA.16816.F32 R64, R24, R60, R68 ;  /* 0x0000003c1840723c */ /* 0x008fe20000001844 */
[----:B--2---:R-:W-:-:S07]  /*10a20*/  FMUL.FTZ R0, R90, c[0x0][0x320] ;  /* 0x0000c8005a007a20 */ /* 0x004fce0000410000 */
[-C--:B------:R-:W-:Y:S01]  /*10a30*/  HMMA.16816.F32 R72, R8, R46.reuse, R56 ;  /* 0x0000002e0848723c */ /* 0x080fe20000001838 */
[----:B------:R-:W2:Y:S01]  /*10a40*/  LDSM.16.M88.4 R56, [R196] ;  /* 0x00000000c438783b */ /* 0x000ea20000000200 */
[----:B------:R3:W1:Y:S06]  /*10a50*/  MUFU.TANH R107, R0 ;  /* 0x00000000006b7308 */ /* 0x00066c0000002400 */
[----:B------:R-:W-:Y:S01]  /*10a60*/  HMMA.16816.F32 R84, R4, R46, R52 ;  /* 0x0000002e0454723c */ /* 0x000fe20000001834 */
[----:B------:R-:W2:Y:S01]  /*10a70*/  LDSM.16.M88.4 R52, [R165+0x1400] ;  /* 0x00140000a534783b */ /* 0x000ea20000000200 */
[----:B---3--:R-:W-:-:S04]  /*10a80*/  FMUL.FTZ R0, R91, c[0x0][0x320] ;  /* 0x0000c8005b007a20 */ /* 0x008fc80000410000 */
[----:B------:R3:W1:Y:S02]  /*10a90*/  MUFU.TANH R105, R0 ;  /* 0x0000000000697308 */ /* 0x0006640000002400 */
[----:B------:R-:W-:Y:S08]  /*10aa0*/  HMMA.16816.F32 R40, R20, R60, R40 ;  /* 0x0000003c1428723c */ /* 0x000ff00000001828 */
[----:B------:R-:W-:Y:S01]  /*10ab0*/  HMMA.16816.F32 R44, R36, R50, R96 ;  /* 0x00000032242c723c */ /* 0x000fe20000001860 */
[----:B---3--:R-:W-:-:S04]  /*10ac0*/  FMUL.FTZ R0, R76, c[0x0][0x320] ;  /* 0x0000c8004c007a20 */ /* 0x008fc80000410000 */
[----:B------:R3:W2:Y:S03]  /*10ad0*/  MUFU.TANH R117, R0 ;  /* 0x0000000000757308 */ /* 0x0006a60000002400 */
[----:B-1----:R-:W-:Y:S01]  /*10ae0*/  HMMA.16816.F32 R64, R16, R32, R64 ;  /* 0x000000201040723c */ /* 0x002fe20000001840 */
[----:B---3--:R-:W-:-:S04]  /*10af0*/  FMUL.FTZ R0, R77, c[0x0][0x320] ;  /* 0x0000c8004d007a20 */ /* 0x008fc80000410000 */
[----:B------:R1:W3:Y:S03]  /*10b00*/  MUFU.TANH R106, R0 ;  /* 0x00000000006a7308 */ /* 0x0002e60000002400 */
[----:B------:R-:W-:Y:S01]  /*10b10*/  HMMA.16816.F32 R68, R28, R50, R120 ;  /* 0x000000321c44723c */ /* 0x000fe20000001878 */
[----:B-1----:R-:W-:-:S04]  /*10b20*/  FMUL.FTZ R0, R78, c[0x0][0x320] ;  /* 0x0000c8004e007a20 */ /* 0x002fc80000410000 */
[----:B------:R1:W1:Y:S03]  /*10b30*/  MUFU.TANH R118, R0 ;  /* 0x0000000000767308 */ /* 0x0002660000002400 */
[----:B------:R-:W-:Y:S01]  /*10b40*/  HMMA.16816.F32 R40, R12, R32, R40 ;  /* 0x000000200c28723c */ /* 0x000fe20000001828 */
[----:B-1----:R-:W-:-:S04]  /*10b50*/  FMUL.FTZ R0, R79, c[0x0][0x320] ;  /* 0x0000c8004f007a20 */ /* 0x002fc80000410000 */
[----:B------:R1:W1:Y:S03]  /*10b60*/  MUFU.TANH R97, R0 ;  /* 0x0000000000617308 */ /* 0x0002660000002400 */
[----:B------:R-:W-:Y:S01]  /*10b70*/  HMMA.16816.F32 R48, R24, R62, R44 ;  /* 0x0000003e1830723c */ /* 0x000fe2000000182c */
[----:B------:R-:W3:Y:S01]  /*10b80*/  LDSM.16.M88.4 R44, [R198] ;  /* 0x00000000c62c783b */ /* 0x000ee20000000200 */
[----:B-1----:R-:W-:-:S04]  /*10b90*/  FMUL.FTZ R0, R72, c[0x0][0x320] ;  /* 0x0000c80048007a20 */ /* 0x002fc80000410000 */
[----:B------:R1:W1:Y:S02]  /*10ba0*/  MUFU.TANH R90, R0 ;  /* 0x00000000005a7308 */ /* 0x0002640000002400 */
[----:B--2---:R-:W-:Y:S01]  /*10bb0*/  HMMA.16816.F32 R76, R8, R56, R64 ;  /* 0x00000038084c723c */ /* 0x004fe20000001840 */
[----:B-1----:R-:W-:-:S05]  /*10bc0*/  FMUL.FTZ R0, R73, c[0x0][0x320] ;  /* 0x0000c80049007a20 */ /* 0x002fca0000410000 */
[----:B------:R1:W2:Y:S02]  /*10bd0*/  MUFU.TANH R89, R0 ;  /* 0x0000000000597308 */ /* 0x0002a40000002400 */
[----:B------:R-:W-:Y:S01]  /*10be0*/  HMMA.16816.F32 R64, R20, R62, R68 ;  /* 0x0000003e1440723c */ /* 0x000fe20000001844 */
[----:B-1----:R-:W-:-:S05]  /*10bf0*/  FMUL.FTZ R0, R74, c[0x0][0x320] ;  /* 0x0000c8004a007a20 */ /* 0x002fca0000410000 */
[----:B------:R1:W1:Y:S02]  /*10c00*/  MUFU.TANH R92, R0 ;  /* 0x00000000005c7308 */ /* 0x0002640000002400 */
[----:B------:R-:W-:Y:S01]  /*10c10*/  HMMA.16816.F32 R60, R36, R52, R100 ;  /* 0x00000034243c723c */ /* 0x000fe20000001864 */
[----:B-1----:R-:W-:-:S05]  /*10c20*/  FMUL.FTZ R0, R75, c[0x0][0x320] ;  /* 0x0000c8004b007a20 */ /* 0x002fca0000410000 */
[----:B------:R1:W1:Y:S02]  /*10c30*/  MUFU.TANH R91, R0 ;  /* 0x00000000005b7308 */ /* 0x0002640000002400 */
[----:B------:R-:W-:Y:S01]  /*10c40*/  HMMA.16816.F32 R80, R4, R56, R40 ;  /* 0x000000380450723c */ /* 0x000fe20000001828 */
[----:B------:R-:W2:Y:S01]  /*10c50*/  LDSM.16.M88.4 R40, [R165+0x2000] ;  /* 0x00200000a528783b */ /* 0x000ea20000000200 */
[----:B-1----:R-:W-:-:S04]  /*10c60*/  FMUL.FTZ R0, R84, c[0x0][0x320] ;  /* 0x0000c80054007a20 */ /* 0x002fc80000410000 */
[----:B------:R1:W1:Y:S02]  /*10c70*/  MUFU.TANH R94, R0 ;  /* 0x00000000005e7308 */ /* 0x0002640000002400 */
[----:B------:R-:W-:Y:S01]  /*10c80*/  HMMA.16816.F32 R48, R16, R34, R48 ;  /* 0x000000221030723c */ /* 0x000fe20000001830 */
[----:B-1----:R-:W-:-:S05]  /*10c90*/  FMUL.FTZ R0, R85, c[0x0][0x320] ;  /* 0x0000c80055007a20 */ /* 0x002fca0000410000 */
[----:B------:R1:W1:Y:S02]  /*10ca0*/  MUFU.TANH R93, R0 ;  /* 0x00000000005d7308 */ /* 0x0002640000002400 */
[----:B------:R-:W-:Y:S01]  /*10cb0*/  HMMA.16816.F32 R72, R28, R52, R124 ;  /* 0x000000341c48723c */ /* 0x000fe2000000187c */
[----:B-1----:R-:W-:-:S05]  /*10cc0*/  FMUL.FTZ R0, R86, c[0x0][0x320] ;  /* 0x0000c80056007a20 */ /* 0x002fca0000410000 */
[----:B------:R1:W1:Y:S02]  /*10cd0*/  MUFU.TANH R96, R0 ;  /* 0x0000000000607308 */ /* 0x0002640000002400 */
[----:B---3--:R-:W-:Y:S01]  /*10ce0*/  HMMA.16816.F32 R60, R24, R44, R60 ;  /* 0x0000002c183c723c */ /* 0x008fe2000000183c */
[----:B-1----:R-:W-:-:S05]  /*10cf0*/  FMUL.FTZ R0, R87, c[0x0][0x320] ;  /* 0x0000c80057007a20 */ /* 0x002fca0000410000 */
[----:B------:R1:W3:Y:S02]  /*10d00*/  MUFU.TANH R95, R0 ;  /* 0x00000000005f7308 */ /* 0x0002e40000002400 */
        /* <DEDUP_REMOVED lines=89> */
[----:B------:R-:W-:Y:S02]  /*112a0*/  SHF.R.S32.HI R2, RZ, 0x1f, R0 ;  /* 0x0000001fff027819 */ /* 0x000fe40000011400 */
[----:B------:R-:W-:-:S03]  /*112b0*/  LOP3.LUT P3, RZ, R203, 0x100, RZ, 0xc0, !PT ;  /* 0x00000100cbff7812 */ /* 0x000fc6000786c0ff */
        /* <DEDUP_REMOVED lines=29> */
.L_x_808:
[----:B--234-:R-:W-:Y:S05]  /*11490*/  BSYNC B0 ;  /* 0x0000000000007941 */ /* 0x01cfea0003800000 */
.L_x_807:
[----:B-1----:R-:W2:Y:S04]  /*114a0*/  LDL R0, [R1+0x44] ;  /* 0x0000440001007983 */ /* 0x002ea80000100800 */
[----:B------:R-:W3:Y:S01]  /*114b0*/  LDL R8, [R1] ;  /* 0x0000000001087983 */ /* 0x000ee20000100800 */
[----:B------:R-:W-:Y:S01]  /*114c0*/  IMAD.MOV.U32 R238, RZ, RZ, c[0x0][0x32c] ;  /* 0x0000cb00ffee7624 */ /* 0x000fe200078e00ff */
[----:B------:R-:W-:-:S02]  /*114d0*/  ULDC UR4, c[0x0][0x324] ;  /* 0x0000c90000047ab9 */ /* 0x000fc40000000800 */
[----:B------:R-:W-:Y:S01]  /*114e0*/  ULOP3.LUT UR4, URZ, UR4, URZ, 0x33, !UPT ;  /* 0x000000043f047292 */ /* 0x000fe2000f8e333f */
[----:B------:R-:W0:Y:S01]  /*114f0*/  LDGDEPBAR ;  /* 0x00000000000079af */ /* 0x000e220000000000 */
[----:B------:R-:W-:Y:S01]  /*11500*/  ISETP.GE.AND P0, PT, R238, 0x1, PT ;  /* 0x00000001ee00780c */ /* 0x000fe20003f06270 */
[----:B--2---:R-:W-:-:S04]  /*11510*/  IMAD.IADD R0, R0, 0x1, R239 ;  /* 0x0000000100007824 */ /* 0x004fc800078e02ef */
[----:B------:R-:W-:-:S04]  /*11520*/  @P5 IMAD.HI.U32 R2, R0, c[0x0][0x2c8], RZ ;  /* 0x0000b20000025a27 */ /* 0x000fc800078e00ff */
[----:B------:R-:W-:Y:S01]  /*11530*/  IMAD.MOV.U32 R4, RZ, RZ, R0 ;  /* 0x000000ffff047224 */ /* 0x000fe200078e0000 */
[----:B------:R-:W-:Y:S01]  /*11540*/  @P5 SHF.R.U32.HI R4, RZ, c[0x0][0x2cc], R2 ;  /* 0x0000b300ff045a19 */ /* 0x000fe20000011602 */
[--C-:B---3--:R-:W-:Y:S01]  /*11550*/  IMAD.IADD R6, R133, 0x1, -R8.reuse ;  /* 0x0000000185067824 */ /* 0x108fe200078e0a08 */
[----:B------:R-:W-:Y:S01]  /*11560*/  IADD3 R0, -R8, 0x1, R133 ;  /* 0x0000000108007810 */ /* 0x000fe20007ffe185 */
[----:B------:R-:W-:Y:S02]  /*11570*/  IMAD.IADD R8, R108, 0x1, -R8 ;  /* 0x000000016c087824 */ /* 0x000fe400078e0a08 */
        /* <DEDUP_REMOVED lines=19> */
.L_x_811:
[----:B------:R-:W-:-:S04]  /*116b0*/  MOV R9, c[0x0][0x32c] ;  /* 0x0000cb0000097a02 */ /* 0x000fc80000000f00 */
[----:B------:R-:W-:-:S13]  /*116c0*/  ISETP.NE.AND P0, PT, R9, 0x1, PT ;  /* 0x000000010900780c */ /* 0x000fda0003f05270 */
[----:B------:R-:W-:-:S05]  /*116d0*/  @P0 IMAD.HI.U32 R9, R3, c[0x0][0x330], RZ ;  /* 0x0000cc0003090a27 */ /* 0x000fca00078e00ff */
[----:B------:R-:W-:Y:S02]  /*116e0*/  @P0 SHF.R.U32.HI R3, RZ, c[0x0][0x334], R9 ;  /* 0x0000cd00ff030a19 */ /* 0x000fe40000011609 */
.L_x_812:
[----:B------:R-:W-:Y:S05]  /*116f0*/  BSYNC B0 ;  /* 0x0000000000007941 */ /* 0x000fea0003800000 */
.L_x_810:
[----:B------:R-:W-:-:S05]  /*11700*/  IMAD R3, R3, c[0x0][0x32c], R8 ;  /* 0x0000cb0003037a24 */ /* 0x000fca00078e0208 */
[----:B------:R-:W-:Y:S02]  /*11710*/  IADD3 R9, R3, c[0x0][0x32c], RZ ;  /* 0x0000cb0003097a10 */ /* 0x000fe40007ffe0ff */
[----:B------:R-:W-:Y:S02]  /*11720*/  IMNMX R0, R0, R3, !PT ;  /* 0x0000000300007217 */ /* 0x000fe40007800200 */
[----:B------:R-:W-:Y:S02]  /*11730*/  IMNMX R2, R2, R9, PT ;  /* 0x0000000902027217 */ /* 0x000fe40003800200 */
.L_x_809:
[C---:B------:R-:W-:Y:S01]  /*11740*/  ISETP.GE.AND P0, PT, R108.reuse, 0x2, PT ;  /* 0x000000026c00780c */ /* 0x040fe20003f06270 */
[----:B------:R-:W1:Y:S01]  /*11750*/  SHFL.IDX PT, R3, R4, 0x1, 0x1c1f ;  /* 0x003c1f0004037f89 */ /* 0x000e6200000e0000 */
        /* <DEDUP_REMOVED lines=18> */
[----:B------:R-:W-:Y:S02]  /*11880*/  ISETP.GE.AND P4, PT, R108, 0x1a, PT ;  /* 0x0000001a6c00780c */ /* 0x000fe40003f86270 */
        /* <DEDUP_REMOVED lines=50> */
.L_x_815:
[----:B------:R-:W-:-:S04]  /*11bb0*/  MOV R15, c[0x0][0x32c] ;  /* 0x0000cb00000f7a02 */ /* 0x000fc80000000f00 */
[----:B------:R-:W-:-:S13]  /*11bc0*/  ISETP.NE.AND P0, PT, R15, 0x1, PT ;  /* 0x000000010f00780c */ /* 0x000fda0003f05270 */
[----:B------:R-:W-:-:S05]  /*11bd0*/  @P0 IMAD.HI.U32 R15, R3, c[0x0][0x330], RZ ;  /* 0x0000cc00030f0a27 */ /* 0x000fca00078e00ff */
[----:B------:R-:W-:Y:S02]  /*11be0*/  @P0 SHF.R.U32.HI R3, RZ, c[0x0][0x334], R15 ;  /* 0x0000cd00ff030a19 */ /* 0x000fe4000001160f */
.L_x_816:
[----:B------:R-:W-:Y:S05]  /*11bf0*/  BSYNC B0 ;  /* 0x0000000000007941 */ /* 0x000fea0003800000 */
.L_x_814:
[----:B------:R-:W-:-:S05]  /*11c00*/  IMAD R3, R3, c[0x0][0x32c], R8 ;  /* 0x0000cb0003037a24 */ /* 0x000fca00078e0208 */
[----:B------:R-:W-:Y:S02]  /*11c10*/  IADD3 R15, R3, c[0x0][0x32c], RZ ;  /* 0x0000cb00030f7a10 */ /* 0x000fe40007ffe0ff */
[----:B------:R-:W-:Y:S02]  /*11c20*/  IMNMX R0, R0, R3, !PT ;  /* 0x0000000300007217 */ /* 0x000fe40007800200 */
[----:B------:R-:W-:Y:S02]  /*11c30*/  IMNMX R2, R2, R15, PT ;  /* 0x0000000f02027217 */ /* 0x000fe40003800200 */
.L_x_813:
        /* <DEDUP_REMOVED lines=59> */
.L_x_819:
[----:B------:R-:W-:-:S04]  /*11ff0*/  MOV R15, c[0x0][0x32c] ;  /* 0x0000cb00000f7a02 */ /* 0x000fc80000000f00 */
[----:B------:R-:W-:-:S13]  /*12000*/  ISETP.NE.AND P0, PT, R15, 0x1, PT ;  /* 0x000000010f00780c */ /* 0x000fda0003f05270 */
[----:B------:R-:W-:-:S05]  /*12010*/  @P0 IMAD.HI.U32 R15, R3, c[0x0][0x330], RZ ;  /* 0x0000cc00030f0a27 */ /* 0x000fca00078e00ff */
[----:B------:R-:W-:Y:S02]  /*12020*/  @P0 SHF.R.U32.HI R3, RZ, c[0x0][0x334], R15 ;  /* 0x0000cd00ff030a19 */ /* 0x000fe4000001160f */
.L_x_820:
[----:B------:R-:W-:Y:S05]  /*12030*/  BSYNC B0 ;  /* 0x0000000000007941 */ /* 0x000fea0003800000 */
.L_x_818:
[----:B------:R-:W-:-:S05]  /*12040*/  IMAD R3, R3, c[0x0][0x32c], R8 ;  /* 0x0000cb0003037a24 */ /* 0x000fca00078e0208 */
[----:B------:R-:W-:Y:S02]  /*12050*/  IADD3 R15, R3, c[0x0][0x32c], RZ ;  /* 0x0000cb00030f7a10 */ /* 0x000fe40007ffe0ff */
[----:B------:R-:W-:Y:S02]  /*12060*/  IMNMX R0, R0, R3, !PT ;  /* 0x0000000300007217 */ /* 0x000fe40007800200 */
[----:B------:R-:W-:Y:S02]  /*12070*/  IMNMX R2, R2, R15, PT ;  /* 0x0000000f02027217 */ /* 0x000fe40003800200 */
.L_x_817:
        /* <DEDUP_REMOVED lines=59> */
.L_x_823:
[----:B------:R-:W-:-:S04]  /*12430*/  MOV R4, c[0x0][0x32c] ;  /* 0x0000cb0000047a02 */ /* 0x000fc80000000f00 */
[----:B------:R-:W-:-:S13]  /*12440*/  ISETP.NE.AND P0, PT, R4, 0x1, PT ;  /* 0x000000010400780c */ /* 0x000fda0003f05270 */
[----:B------:R-:W-:-:S05]  /*12450*/  @P0 IMAD.HI.U32 R4, R3, c[0x0][0x330], RZ ;  /* 0x0000cc0003040a27 */ /* 0x000fca00078e00ff */
[----:B------:R-:W-:Y:S02]  /*12460*/  @P0 SHF.R.U32.HI R3, RZ, c[0x0][0x334], R4 ;  /* 0x0000cd00ff030a19 */ /* 0x000fe40000011604 */
.L_x_824:
[----:B------:R-:W-:Y:S05]  /*12470*/  BSYNC B0 ;  /* 0x0000000000007941 */ /* 0x000fea0003800000 */
.L_x_822:
[----:B------:R-:W-:-:S05]  /*12480*/  IMAD R3, R3, c[0x0][0x32c], R8 ;  /* 0x0000cb0003037a24 */ /* 0x000fca00078e0208 */
[----:B------:R-:W-:Y:S02]  /*12490*/  IADD3 R4, R3, c[0x0][0x32c], RZ ;  /* 0x0000cb0003047a10 */ /* 0x000fe40007ffe0ff */
[----:B------:R-:W-:Y:S02]  /*124a0*/  IMNMX R0, R0, R3, !PT ;  /* 0x0000000300007217 */ /* 0x000fe40007800200 */
[----:B------:R-:W-:Y:S02]  /*124b0*/  IMNMX R2, R2, R4, PT ;  /* 0x0000000402027217 */ /* 0x000fe40003800200 */
.L_x_821:
[----:B------:R-:W-:Y:S01]  /*124c0*/  ISETP.NE.AND P0, PT, R13, RZ, PT ;  /* 0x000000ff0d00720c */ /* 0x000fe20003f05270 */
[----:B------:R-:W-:Y:S01]  /*124d0*/  LDSM.16.MT88.4 R48, [R166] ;  /* 0x00000000a630783b */ /* 0x000fe20000004200 */
        /* <DEDUP_REMOVED lines=10> */
[----:B------:R-:W-:Y:S01]  /*12580*/  FMNMX.FTZ R3, R21, R3, !PT ;  /* 0x0000000315037209 */ /* 0x000fe20007810000 */
[----:B------:R-:W-:Y:S01]  /*12590*/  LDSM.16.MT88.4 R156, [R166+0x1400] ;  /* 0x00140000a69c783b */ /* 0x000fe20000004200 */
        /* <DEDUP_REMOVED lines=16> */
[----:B------:R-:W-:-:S03]  /*126a0*/  ISETP.LT.OR P0, PT, R2, 0x11, P0 ;  /* 0x000000110200780c */ /* 0x000fc60000701670 */
[----:B------:R-:W1:Y:S01]  /*126b0*/  SHFL.BFLY PT, R4, R3, 0x2, 0x1f ;  /* 0x0c401f0003047f89 */ /* 0x000e6200000e0000 */
[----:B------:R-:W-:Y:S02]  /*126c0*/  FSEL R10, R73, -INF , !P0 ;  /* 0xff800000490a7808 */ /* 0x000fe40004000000 */
        /* <DEDUP_REMOVED lines=8> */
[----:B------:R-:W-:Y:S01]  /*12750*/  LDSM.16.MT88.4 R56, [R166+0x1800] ;  /* 0x00180000a638783b */ /* 0x000fe20000004200 */
[----:B-1----:R-:W-:Y:S02]  /*12760*/  FMNMX.FTZ R3, R3, R4, !PT ;  /* 0x0000000403037209 */ /* 0x002fe40007810000 */
[----:B------:R-:W-:-:S03]  /*12770*/  ISETP.LT.OR P0, PT, R2, 0x1a, P0 ;  /* 0x0000001a0200780c */ /* 0x000fc60000701670 */
[----:B------:R-:W1:Y:S01]  /*12780*/  SHFL.BFLY PT, R4, R3, 0x1, 0x1f ;  /* 0x0c201f0003047f89 */ /* 0x000e6200000e0000 */
        /* <DEDUP_REMOVED lines=8> */
[----:B------:R-:W-:Y:S02]  /*12810*/  ISETP.GT.AND P0, PT, R0, 0x28, !P1 ;  /* 0x000000280000780c */ /* 0x000fe40004f04270 */
[----:B-1----:R-:W-:Y:S02]  /*12820*/  FMNMX.FTZ R108, R3, R4, !PT ;  /* 0x00000004036c7209 */ /* 0x002fe40007810000 */
[----:B------:R-:W-:-:S03]  /*12830*/  ISETP.LT.OR P0, PT, R2, 0x29, P0 ;  /* 0x000000290200780c */ /* 0x000fc60000701670 */
[----:B------:R-:W-:Y:S01]  /*12840*/  FMUL.FTZ R3, R108, c[0x0][0x2d0] ;  /* 0x0000b4006c037a20 */ /* 0x000fe20000410000 */
[----:B------:R-:W-:Y:S02]  /*12850*/  FSEL R102, R42, -INF , !P0 ;  /* 0xff8000002a667808 */ /* 0x000fe40004000000 */
[----:B------:R-:W-:Y:S02]  /*12860*/  ISETP.GT.AND P0, PT, R0, RZ, !P6 ;  /* 0x000000ff0000720c */ /* 0x000fe40007704270 */
[----:B------:R-:W-:Y:S02]  /*12870*/  ISETP.NE.AND P6, PT, R9, RZ, PT ;  /* 0x000000ff0900720c */ /* 0x000fe40003fc5270 */
[----:B------:R-:W-:-:S04]  /*12880*/  ISETP.LT.OR P0, PT, R2, 0x1, P0 ;  /* 0x000000010200780c */ /* 0x000fc80000701670 */
[----:B------:R-:W-:Y:S02]  /*12890*/  FSEL R8, R118, -INF , !P0 ;  /* 0xff80000076087808 */ /* 0x000fe40004000000 */
[----:B------:R-:W-:Y:S02]  /*128a0*/  FSETP.NEU.FTZ.AND P0, PT, R108, -INF , PT ;  /* 0xff8000006c00780b */ /* 0x000fe40003f1d000 */
[----:B------:R-:W-:Y:S02]  /*128b0*/  FMNMX.FTZ R6, R8, R13, !PT ;  /* 0x0000000d08067209 */ /* 0x000fe40007810000 */
[----:B------:R-:W-:Y:S02]  /*128c0*/  FSEL R20, R3, RZ, P0 ;  /* 0x000000ff03147208 */ /* 0x000fe40000000000 */
[----:B------:R-:W-:-:S03]  /*128d0*/  FMNMX.FTZ R3, R22, R24, !PT ;  /* 0x0000001816037209 */ /* 0x000fc60007810000 */
[----:B------:R-:W-:Y:S01]  /*128e0*/  FFMA.FTZ R5, R16, c[0x0][0x2d0], -R20 ;  /* 0x0000b40010057a23 */ /* 0x000fe20000010814 */
[----:B------:R-:W-:-:S03]  /*128f0*/  FMNMX.FTZ R3, R26, R3, !PT ;  /* 0x000000031a037209 */ /* 0x000fc60007810000 */
[----:B------:R1:W-:Y:S01]  /*12900*/  MUFU.EX2 R205, R5 ;  /* 0x0000000500cd7308 */ /* 0x0003e20000000800 */
[----:B------:R-:W-:-:S04]  /*12910*/  FMNMX.FTZ R3, R29, R3, !PT ;  /* 0x000000031d037209 */ /* 0x000fc80007810000 */
[----:B------:R-:W-:-:S04]  /*12920*/  FMNMX.FTZ R3, R30, R3, !PT ;  /* 0x000000031e037209 */ /* 0x000fc80007810000 */
        /* <DEDUP_REMOVED lines=17> */
[----:B--2---:R-:W-:Y:S01]  /*12a40*/  FFMA.FTZ R5, R21, c[0x0][0x2d0], -R20 ;  /* 0x0000b40015057a23 */ /* 0x004fe20000010814 */
[----:B---3--:R-:W-:-:S03]  /*12a50*/  F2FP.PACK_AB R18, R229, R230 ;  /* 0x000000e6e512723e */ /* 0x008fc600000000ff */
[----:B------:R2:W-:Y:S01]  /*12a60*/  MUFU.EX2 R231, R5 ;  /* 0x0000000500e77308 */ /* 0x0005e20000000800 */
[----:B-1----:R-:W-:Y:S02]  /*12a70*/  FMNMX.FTZ R107, R3, R4, !PT ;  /* 0x00000004036b7209 */ /* 0x002fe40007810000 */
[----:B------:R-:W-:Y:S02]  /*12a80*/  FMNMX.FTZ R4, R15, R28, !PT ;  /* 0x0000001c0f047209 */ /* 0x000fe40007810000 */
[----:B------:R-:W-:Y:S01]  /*12a90*/  FSETP.NEU.FTZ.AND P0, PT, R107, -INF , PT ;  /* 0xff8000006b00780b */ /* 0x000fe20003f1d000 */
[----:B--2---:R-:W-:Y:S01]  /*12aa0*/  FFMA.FTZ R5, R23, c[0x0][0x2d0], -R20 ;  /* 0x0000b40017057a23 */ /* 0x004fe20000010814 */
[----:B------:R-:W-:Y:S01]  /*12ab0*/  FMNMX.FTZ R4, R31, R4, !PT ;  /* 0x000000041f047209 */ /* 0x000fe20007810000 */
[----:B------:R-:W-:Y:S02]  /*12ac0*/  FMUL.FTZ R3, R107, c[0x0][0x2d0] ;  /* 0x0000b4006b037a20 */ /* 0x000fe40000410000 */
[----:B------:R1:W-:Y:S01]  /*12ad0*/  MUFU.EX2 R232, R5 ;  /* 0x0000000500e87308 */ /* 0x0003e20000000800 */
[----:B------:R-:W-:-:S02]  /*12ae0*/  FMNMX.FTZ R4, R32, R4, !PT ;  /* 0x0000000420047209 */ /* 0x000fc40007810000 */
[----:B------:R-:W-:Y:S02]  /*12af0*/  FSEL R3, R3, RZ, P0 ;  /* 0x000000ff03037208 */ /* 0x000fe40000000000 */
[----:B------:R-:W-:Y:S02]  /*12b00*/  FMNMX.FTZ R4, R34, R4, !PT ;  /* 0x0000000422047209 */ /* 0x000fe40007810000 */
[----:B------:R-:W-:Y:S01]  /*12b10*/  ISETP.GT.AND P0, PT, R0, 0x29, !P6 ;  /* 0x000000290000780c */ /* 0x000fe20007704270 */
[--C-:B------:R-:W-:Y:S01]  /*12b20*/  FFMA.FTZ R0, R24, c[0x0][0x2d0], -R3.reuse ;  /* 0x0000b40018007a23 */ /* 0x100fe20000010803 */
[----:B------:R-:W-:Y:S02]  /*12b30*/  FMNMX.FTZ R4, R35, R4, !PT ;  /* 0x0000000423047209 */ /* 0x000fe40007810000 */
[----:B------:R-:W-:Y:S01]  /*12b40*/  ISETP.LT.OR P0, PT, R2, 0x2a, P0 ;  /* 0x0000002a0200780c */ /* 0x000fe20000701670 */
[----:B------:R-:W-:Y:S01]  /*12b50*/  MUFU.EX2 R223, R0 ;  /* 0x0000000000df7308 */ /* 0x000fe20000000800 */
[----:B------:R-:W-:Y:S01]  /*12b60*/  FMNMX.FTZ R4, R37, R4, !PT ;  /* 0x0000000425047209 */ /* 0x000fe20007810000 */
[----:B------:R-:W-:Y:S01]  /*12b70*/  FFMA.FTZ R2, R26, c[0x0][0x2d0], -R3 ;  /* 0x0000b4001a027a23 */ /* 0x000fe20000010803 */
[----:B------:R-:W-:-:S02]  /*12b80*/  FSEL R21, R47, -INF , !P0 ;  /* 0xff8000002f157808 */ /* 0x000fc40004000000 */
[----:B------:R-:W-:Y:S02]  /*12b90*/  FMNMX.FTZ R4, R39, R4, !PT ;  /* 0x0000000427047209 */ /* 0x000fe40007810000 */
[----:B-1----:R-:W-:Y:S01]  /*12ba0*/  FMNMX.FTZ R5, R12, R6, !PT ;  /* 0x000000060c057209 */ /* 0x002fe20007810000 */
[----:B------:R-:W-:Y:S01]  /*12bb0*/  FFMA.FTZ R6, R25, c[0x0][0x2d0], -R20 ;  /* 0x0000b40019067a23 */ /* 0x000fe20000010814 */
[----:B------:R-:W-:Y:S01]  /*12bc0*/  FMNMX.FTZ R4, R121, R4, !PT ;  /* 0x0000000479047209 */ /* 0x000fe20007810000 */
[----:B------:R1:W-:Y:S01]  /*12bd0*/  MUFU.EX2 R221, R2 ;  /* 0x0000000200dd7308 */ /* 0x0003e20000000800 */
[----:B------:R-:W-:Y:S02]  /*12be0*/  FMNMX.FTZ R5, R11, R5, !PT ;  /* 0x000000050b057209 */ /* 0x000fe40007810000 */
[----:B------:R-:W-:Y:S02]  /*12bf0*/  FMNMX.FTZ R4, R120, R4, !PT ;  /* 0x0000000478047209 */ /* 0x000fe40007810000 */
[----:B------:R-:W-:-:S02]  /*12c00*/  ISETP.NE.AND P6, PT, R240, 0x1, PT ;  /* 0x00000001f000780c */ /* 0x000fc40003fc5270 */
[----:B------:R-:W-:Y:S01]  /*12c10*/  FMNMX.FTZ R4, R105, R4, !PT ;  /* 0x0000000469047209 */ /* 0x000fe20007810000 */
[----:B------:R2:W-:Y:S03]  /*12c20*/  MUFU.EX2 R233, R6 ;  /* 0x0000000600e97308 */ /* 0x0005e60000000800 */
[----:B------:R-:W-:-:S05]  /*12c30*/  FMNMX.FTZ R4, R104, R4, !PT ;  /* 0x0000000468047209 */ /* 0x000fca0007810000 */
[----:B------:R-:W3:Y:S01]  /*12c40*/  SHFL.BFLY PT, R7, R4, 0x2, 0x1f ;  /* 0x0c401f0004077f89 */ /* 0x000ee200000e0000 */
[----:B-1----:R-:W-:-:S04]  /*12c50*/  FFMA.FTZ R2, R29, c[0x0][0x2d0], -R3 ;  /* 0x0000b4001d027a23 */ /* 0x002fc80000010803 */
[----:B------:R1:W4:Y:S01]  /*12c60*/  MUFU.EX2 R222, R2 ;  /* 0x0000000200de7308 */ /* 0x0003220000000800 */
[----:B--2---:R-:W-:Y:S01]  /*12c70*/  FMNMX.FTZ R6, R10, R5, !PT ;  /* 0x000000050a067209 */ /* 0x004fe20007810000 */
[----:B------:R-:W-:-:S03]  /*12c80*/  FFMA.FTZ R5, R27, c[0x0][0x2d0], -R20 ;  /* 0x0000b4001b057a23 */ /* 0x000fc60000010814 */
[----:B------:R-:W-:-:S03]  /*12c90*/  FMNMX.FTZ R6, R14, R6, !PT ;  /* 0x000000060e067209 */ /* 0x000fc60007810000 */
[----:B------:R2:W-:Y:S01]  /*12ca0*/  MUFU.EX2 R234, R5 ;  /* 0x0000000500ea7308 */ /* 0x0005e20000000800 */
[----:B------:R-:W-:-:S04]  /*12cb0*/  FMNMX.FTZ R6, R40, R6, !PT ;  /* 0x0000000628067209 */ /* 0x000fc80007810000 */
[----:B------:R-:W-:Y:S01]  /*12cc0*/  FMNMX.FTZ R6, R44, R6, !PT ;  /* 0x000000062c067209 */ /* 0x000fe20007810000 */
[--C-:B-1----:R-:W-:Y:S01]  /*12cd0*/  FFMA.FTZ R2, R30, c[0x0][0x2d0], -R3.reuse ;  /* 0x0000b4001e027a23 */ /* 0x102fe20000010803 */
[----:B----4-:R-:W-:Y:S02]  /*12ce0*/  F2FP.PACK_AB R19, R222, R221 ;  /* 0x000000ddde13723e */ /* 0x010fe400000000ff */
[----:B---3--:R-:W-:Y:S01]  /*12cf0*/  FMNMX.FTZ R4, R4, R7, !PT ;  /* 0x0000000704047209 */ /* 0x008fe20007810000 */
[----:B------:R1:W-:Y:S01]  /*12d00*/  MUFU.EX2 R225, R2 ;  /* 0x0000000200e17308 */ /* 0x0003e20000000800 */
[----:B--2---:R-:W-:-:S07]  /*12d10*/  FFMA.FTZ R5, R22, c[0x0][0x2d0], -R3 ;  /* 0x0000b40016057a23 */ /* 0x004fce0000010803 */
[----:B------:R2:W3:Y:S01]  /*12d20*/  MUFU.EX2 R224, R5 ;  /* 0x0000000500e07308 */ /* 0x0004e20000000800 */
[----:B-1----:R-:W-:-:S07]  /*12d30*/  FFMA.FTZ R2, R33, c[0x0][0x2d0], -R3 ;  /* 0x0000b40021027a23 */ /* 0x002fce0000010803 */
[----:B------:R-:W1:Y:S01]  /*12d40*/  MUFU.EX2 R226, R2 ;  /* 0x0000000200e27308 */ /* 0x000e620000000800 */
[----:B--2---:R-:W-:Y:S02]  /*12d50*/  FMNMX.FTZ R5, R100, R6, !PT ;  /* 0x0000000664057209 */ /* 0x004fe40007810000 */
[----:B------:R-:W2:Y:S01]  /*12d60*/  SHFL.BFLY PT, R6, R4, 0x1, 0x1f ;  /* 0x0c201f0004067f89 */ /* 0x000ea200000e0000 */
[----:B---3--:R-:W-:Y:S02]  /*12d70*/  F2FP.PACK_AB R17, R223, R224 ;  /* 0x000000e0df11723e */ /* 0x008fe400000000ff */
[----:B------:R-:W-:-:S04]  /*12d80*/  FMNMX.FTZ R0, R101, R5, !PT ;  /* 0x0000000565007209 */ /* 0x000fc80007810000 */
[----:B------:R-:W-:Y:S01]  /*12d90*/  FMNMX.FTZ R0, R102, R0, !PT ;  /* 0x0000000066007209 */ /* 0x000fe20007810000 */
[----:B------:R-:W-:Y:S01]  /*12da0*/  HMMA.16816.F32 R76, R16, R50, RZ ;  /* 0x00000032104c723c */ /* 0x000fe200000018ff */
[----:B-1----:R-:W-:Y:S02]  /*12db0*/  F2FP.PACK_AB R9, R226, R225 ;  /* 0x000000e1e209723e */ /* 0x002fe400000000ff */
[----:B------:R-:W-:-:S05]  /*12dc0*/  FMNMX.FTZ R0, R21, R0, !PT ;  /* 0x0000000015007209 */ /* 0x000fca0007810000 */
[----:B------:R-:W-:Y:S01]  /*12dd0*/  HMMA.16816.F32 R116, R16, R64, RZ ;  /* 0x000000401074723c */ /* 0x000fe200000018ff */
[----:B------:R-:W1:Y:S01]  /*12de0*/  SHFL.BFLY PT, R5, R0, 0x2, 0x1f ;  /* 0x0c401f0000057f89 */ /* 0x000e6200000e0000 */
[----:B--2---:R-:W-:Y:S01]  /*12df0*/  FMNMX.FTZ R106, R4, R6, !PT ;  /* 0x00000006046a7209 */ /* 0x004fe20007810000 */
[----:B------:R-:W-:-:S05]  /*12e00*/  FFMA.FTZ R4, R36, c[0x0][0x2d0], -R3 ;  /* 0x0000b40024047a23 */ /* 0x000fca0000010803 */
[C---:B------:R-:W-:Y:S01]  /*12e10*/  HMMA.16816.F32 R112, R16.reuse, R60, RZ ;  /* 0x0000003c1070723c */ /* 0x040fe200000018ff */
[C---:B------:R-:W-:Y:S01]  /*12e20*/  FSETP.NEU.FTZ.AND P0, PT, R106.reuse, -INF , PT ;  /* 0xff8000006a00780b */ /* 0x040fe20003f1d000 */
[----:B------:R-:W-:Y:S01]  /*12e30*/  FMUL.FTZ R2, R106, c[0x0][0x2d0] ;  /* 0x0000b4006a027a20 */ /* 0x000fe20000410000 */
[----:B------:R2:W-:Y:S04]  /*12e40*/  MUFU.EX2 R227, R4 ;  /* 0x0000000400e37308 */ /* 0x0005e80000000800 */
[----:B------:R-:W-:Y:S01]  /*12e50*/  FSEL R2, R2, RZ, P0 ;  /* 0x000000ff02027208 */ /* 0x000fe20000000000 */
[----:B------:R-:W-:Y:S01]  /*12e60*/  HMMA.16816.F32 R96, R16, R56, RZ ;  /* 0x000000381060723c */ /* 0x000fe200000018ff */
[----:B-1----:R-:W-:-:S07]  /*12e70*/  FMNMX.FTZ R0, R0, R5, !PT ;  /* 0x0000000500007209 */ /* 0x002fce0007810000 */
[----:B------:R-:W-:Y:S01]  /*12e80*/  HMMA.16816.F32 R92, R16, R52, RZ ;  /* 0x00000034105c723c */ /* 0x000fe200000018ff */
[----:B--2---:R-:W-:Y:S01]  /*12e90*/  FFMA.FTZ R4, R38, c[0x0][0x2d0], -R3 ;  /* 0x0000b40026047a23 */ /* 0x004fe20000010803 */
[----:B------:R-:W1:Y:S03]  /*12ea0*/  SHFL.BFLY PT, R5, R0, 0x1, 0x1f ;  /* 0x0c201f0000057f89 */ /* 0x000e6600000e0000 */
[----:B------:R2:W-:Y:S02]  /*12eb0*/  MUFU.EX2 R228, R4 ;  /* 0x0000000400e47308 */ /* 0x0005e40000000800 */
[----:B--2---:R-:W-:-:S06]  /*12ec0*/  FFMA.FTZ R4, R15, c[0x0][0x2d0], -R2 ;  /* 0x0000b4000f047a23 */ /* 0x004fcc0000010802 */
[----:B------:R2:W-:Y:S01]  /*12ed0*/  MUFU.EX2 R215, R4 ;  /* 0x0000000400d77308 */ /* 0x0005e20000000800 */
[----:B-1----:R-:W-:Y:S01]  /*12ee0*/  FMNMX.FTZ R103, R0, R5, !PT ;  /* 0x0000000500677209 */ /* 0x002fe20007810000 */
[----:B------:R-:W-:-:S03]  /*12ef0*/  FFMA.FTZ R0, R37, c[0x0][0x2d0], -R2 ;  /* 0x0000b40025007a23 */ /* 0x000fc60000010802 */
[----:B------:R-:W-:-:S03]  /*12f00*/  FSETP.NEU.FTZ.AND P0, PT, R103, -INF , PT ;  /* 0xff8000006700780b */ /* 0x000fc60003f1d000 */
[----:B------:R1:W-:Y:S01]  /*12f10*/  MUFU.EX2 R218, R0 ;  /* 0x0000000000da7308 */ /* 0x0003e20000000800 */
[----:B--2---:R-:W-:-:S07]  /*12f20*/  FFMA.FTZ R4, R28, c[0x0][0x2d0], -R2 ;  /* 0x0000b4001c047a23 */ /* 0x004fce0000010802 */
[----:B------:R2:W-:Y:S01]  /*12f30*/  MUFU.EX2 R213, R4 ;  /* 0x0000000400d57308 */ /* 0x0005e20000000800 */
[----:B-1----:R-:W-:-:S05]  /*12f40*/  FMUL.FTZ R0, R103, c[0x0][0x2d0] ;  /* 0x0000b40067007a20 */ /* 0x002fca0000410000 */
[----:B------:R-:W-:Y:S01]  /*12f50*/  FSEL R0, R0, RZ, P0 ;  /* 0x000000ff00007208 */ /* 0x000fe20000000000 */
[--C-:B--2---:R-:W-:Y:S02]  /*12f60*/  FFMA.FTZ R4, R31, c[0x0][0x2d0], -R2.reuse ;  /* 0x0000b4001f047a23 */ /* 0x104fe40000010802 */
[----:B------:R-:W1:Y:S02]  /*12f70*/  LDSM.16.MT88.4 R28, [R166+0x400] ;  /* 0x00040000a61c783b */ /* 0x000e640000004200 */
[----:B------:R2:W-:Y:S02]  /*12f80*/  MUFU.EX2 R214, R4 ;  /* 0x0000000400d67308 */ /* 0x0005e40000000800 */
[----:B--2---:R-:W-:-:S06]  /*12f90*/  FFMA.FTZ R4, R32, c[0x0][0x2d0], -R2 ;  /* 0x0000b40020047a23 */ /* 0x004fcc0000010802 */
[----:B------:R2:W-:Y:S02]  /*12fa0*/  MUFU.EX2 R216, R4 ;  /* 0x0000000400d87308 */ /* 0x0005e40000000800 */
[----:B--2---:R-:W-:-:S06]  /*12fb0*/  FFMA.FTZ R4, R34, c[0x0][0x2d0], -R2 ;  /* 0x0000b40022047a23 */ /* 0x004fcc0000010802 */
[----:B------:R2:W-:Y:S02]  /*12fc0*/  MUFU.EX2 R217, R4 ;  /* 0x0000000400d97308 */ /* 0x0005e40000000800 */
[--C-:B--2---:R-:W-:Y:S02]  /*12fd0*/  FFMA.FTZ R4, R35, c[0x0][0x2d0], -R2.reuse ;  /* 0x0000b40023047a23 */ /* 0x104fe40000010802 */
[----:B------:R-:W-:Y:S04]  /*12fe0*/  HMMA.16816.F32 R32, R16, R48, RZ ;  /* 0x000000301020723c */ /* 0x000fe800000018ff */
[----:B------:R2:W-:Y:S02]  /*12ff0*/  MUFU.EX2 R219, R4 ;  /* 0x0000000400db7308 */ /* 0x0005e40000000800 */
[----:B--2---:R-:W-:-:S02]  /*13000*/  FFMA.FTZ R4, R39, c[0x0][0x2d0], -R2 ;  /* 0x0000b40027047a23 */ /* 0x004fc40000010802 */
[----:B------:R-:W2:Y:S04]  /*13010*/  LDSM.16.MT88.4 R36, [R167] ;  /* 0x00000000a724783b */ /* 0x000ea80000004200 */
[----:B------:R3:W4:Y:S02]  /*13020*/  MUFU.EX2 R220, R4 ;  /* 0x0000000400dc7308 */ /* 0x0007240000000800 */
[----:B---3--:R-:W-:Y:S01]  /*13030*/  FFMA.FTZ R4, R8, c[0x0][0x2d0], -R0 ;  /* 0x0000b40008047a23 */ /* 0x008fe20000010800 */
[----:B------:R-:W-:Y:S02]  /*13040*/  F2FP.PACK_AB R8, R232, R231 ;  /* 0x000000e7e808723e */ /* 0x000fe400000000ff */
[----:B----4-:R-:W-:-:S03]  /*13050*/  F2FP.PACK_AB R6, R220, R218 ;  /* 0x000000dadc06723e */ /* 0x010fc600000000ff */
[----:B------:R3:W-:Y:S02]  /*13060*/  MUFU.EX2 R22, R4 ;  /* 0x0000000400167308 */ /* 0x0007e40000000800 */
[----:B---3--:R-:W-:-:S06]  /*13070*/  FFMA.FTZ R4, R13, c[0x0][0x2d0], -R0 ;  /* 0x0000b4000d047a23 */ /* 0x008fcc0000010800 */
[----:B------:R3:W4:Y:S02]  /*13080*/  MUFU.EX2 R206, R4 ;  /* 0x0000000400ce7308 */ /* 0x0007240000000800 */
[----:B---3--:R-:W-:Y:S01]  /*13090*/  FFMA.FTZ R4, R12, c[0x0][0x2d0], -R0 ;  /* 0x0000b4000c047a23 */ /* 0x008fe20000010800 */
[----:B------:R-:W-:Y:S02]  /*130a0*/  F2FP.PACK_AB R12, R213, R215 ;  /* 0x000000d7d50c723e */ /* 0x000fe400000000ff */
[----:B----4-:R-:W-:-:S03]  /*130b0*/  F2FP.PACK_AB R13, R206, R22 ;  /* 0x00000016ce0d723e */ /* 0x010fc600000000ff */
[----:B------:R3:W-:Y:S02]  /*130c0*/  MUFU.EX2 R207, R4 ;  /* 0x0000000400cf7308 */ /* 0x0007e40000000800 */
[----:B---3--:R-:W-:Y:S01]  /*130d0*/  FFMA.FTZ R4, R11, c[0x0][0x2d0], -R0 ;  /* 0x0000b4000b047a23 */ /* 0x008fe20000010800 */
[----:B------:R-:W-:-:S05]  /*130e0*/  F2FP.PACK_AB R11, R228, R227 ;  /* 0x000000e3e40b723e */ /* 0x000fca00000000ff */
[----:B------:R3:W4:Y:S02]  /*130f0*/  MUFU.EX2 R212, R4 ;  /* 0x0000000400d47308 */ /* 0x0007240000000800 */
[----:B---3--:R-:W-:Y:S01]  /*13100*/  FFMA.FTZ R4, R10, c[0x0][0x2d0], -R0 ;  /* 0x0000b4000a047a23 */ /* 0x008fe20000010800 */
[----:B----4-:R-:W-:Y:S02]  /*13110*/  F2FP.PACK_AB R15, R212, R207 ;  /* 0x000000cfd40f723e */ /* 0x010fe400000000ff */
[----:B------:R-:W-:-:S03]  /*13120*/  F2FP.PACK_AB R10, R234, R233 ;  /* 0x000000e9ea0a723e */ /* 0x000fc600000000ff */
[----:B------:R3:W-:Y:S04]  /*13130*/  MUFU.EX2 R23, R4 ;  /* 0x0000000400177308 */ /* 0x0007e80000000800 */
[C---:B-1----:R-:W-:Y:S01]  /*13140*/  HMMA.16816.F32 R132, R8.reuse, R28, R32 ;  /* 0x0000001c0884723c */ /* 0x042fe20000001820 */
[----:B------:R-:W1:Y:S07]  /*13150*/  LDSM.16.MT88.4 R32, [R166+0x1c00] ;  /* 0x001c0000a620783b */ /* 0x000e6e0000004200 */
[----:B------:R-:W-:Y:S01]  /*13160*/  HMMA.16816.F32 R124, R8, R30, R76 ;  /* 0x0000001e087c723c */ /* 0x000fe2000000184c */
[----:B---3--:R-:W-:Y:S01]  /*13170*/  FFMA.FTZ R4, R14, c[0x0][0x2d0], -R0 ;  /* 0x0000b4000e047a23 */ /* 0x008fe20000010800 */
[----:B------:R-:W-:-:S03]  /*13180*/  F2FP.PACK_AB R14, R216, R214 ;  /* 0x000000d6d80e723e */ /* 0x000fc600000000ff */
[----:B------:R3:W4:Y:S04]  /*13190*/  MUFU.EX2 R168, R4 ;  /* 0x0000000400a87308 */ /* 0x0007280000000800 */
[C---:B------:R-:W-:Y:S08]  /*131a0*/  HMMA.16816.F32 R24, R12.reuse, R48, RZ ;  /* 0x000000300c18723c */ /* 0x040ff000000018ff */
[----:B--2---:R-:W-:Y:S01]  /*131b0*/  HMMA.16816.F32 R72, R12, R36, RZ ;  /* 0x000000240c48723c */ /* 0x004fe200000018ff */
[----:B---3--:R-:W-:Y:S01]  /*131c0*/  FFMA.FTZ R4, R40, c[0x0][0x2d0], -R0 ;  /* 0x0000b40028047a23 */ /* 0x008fe20000010800 */
[----:B----4-:R-:W-:-:S03]  /*131d0*/  F2FP.PACK_AB R5, R168, R23 ;  /* 0x00000017a805723e */ /* 0x010fc600000000ff */
[----:B------:R2:W-:Y:S03]  /*131e0*/  MUFU.EX2 R170, R4 ;  /* 0x0000000400aa7308 */ /* 0x0005e60000000800 */
[----:B------:R-:W-:Y:S08]  /*131f0*/  HMMA.16816.F32 R40, R16, R36, RZ ;  /* 0x000000241028723c */ /* 0x000ff000000018ff */
[----:B------:R-:W-:Y:S01]  /*13200*/  HMMA.16816.F32 R80, R12, R56, RZ ;  /* 0x000000380c50723c */ /* 0x000fe200000018ff */
[----:B--2---:R-:W-:-:S07]  /*13210*/  FFMA.FTZ R4, R44, c[0x0][0x2d0], -R0 ;  /* 0x0000b4002c047a23 */ /* 0x004fce0000010800 */
[----:B------:R-:W-:Y:S01]  /*13220*/  HMMA.16816.F32 R48, R12, R50, RZ ;  /* 0x000000320c30723c */ /* 0x000fe200000018ff */
[----:B------:R-:W-:Y:S01]  /*13230*/  LDSM.16.MT88.4 R44, [R166+0x1000] ;  /* 0x00100000a62c783b */ /* 0x000fe20000004200 */
[----:B------:R2:W3:Y:S06]  /*13240*/  MUFU.EX2 R169, R4 ;  /* 0x0000000400a97308 */ /* 0x0004ec0000000800 */
[----:B------:R-:W-:Y:S01]  /*13250*/  HMMA.16816.F32 R172, R8, R68, R40 ;  /* 0x0000004408ac723c */ /* 0x000fe20000001828 */
[----:B------:R-:W-:Y:S07]  /*13260*/  LDSM.16.MT88.4 R40, [R167+0x1000] ;  /* 0x00100000a728783b */ /* 0x000fee0000004200 */
[----:B------:R-:W-:Y:S01]  /*13270*/  HMMA.16816.F32 R88, R12, R64, RZ ;  /* 0x000000400c58723c */ /* 0x000fe200000018ff */
[----:B--2---:R-:W-:-:S02]  /*13280*/  F2FP.PACK_AB R4, R219, R217 ;  /* 0x000000d9db04723e */ /* 0x004fc400000000ff */
[----:B---3--:R-:W-:-:S05]  /*13290*/  F2FP.PACK_AB R7, R169, R170 ;  /* 0x000000aaa907723e */ /* 0x008fca00000000ff */
[----:B------:R-:W-:Y:S08]  /*132a0*/  HMMA.16816.F32 R84, R12, R60, RZ ;  /* 0x0000003c0c54723c */ /* 0x000ff000000018ff */
[C---:B------:R-:W-:Y:S01]  /*132b0*/  HMMA.16816.F32 R140, R4.reuse, R28, R24 ;  /* 0x0000001c048c723c */ /* 0x040fe20000001818 */
[----:B------:R-:W2:Y:S07]  /*132c0*/  LDSM.16.MT88.4 R24, [R167+0x1c00] ;  /* 0x001c0000a718783b */ /* 0x000eae0000004200 */
[----:B------:R-:W-:Y:S08]  /*132d0*/  HMMA.16816.F32 R160, R4, R68, R72 ;  /* 0x0000004404a0723c */ /* 0x000ff00000001848 */
[----:B------:R-:W-:Y:S08]  /*132e0*/  HMMA.16816.F32 R72, R12, R52, RZ ;  /* 0x000000340c48723c */ /* 0x000ff000000018ff */
[C---:B-1----:R-:W-:Y:S08]  /*132f0*/  HMMA.16816.F32 R184, R4.reuse, R32, R80 ;  /* 0x0000002004b8723c */ /* 0x042ff00000001850 */
[----:B------:R-:W-:Y:S08]  /*13300*/  HMMA.16816.F32 R80, R4, R30, R48 ;  /* 0x0000001e0450723c */ /* 0x000ff00000001830 */
[----:B------:R-:W-:Y:S08]  /*13310*/  HMMA.16816.F32 R76, R12, R38, RZ ;  /* 0x000000260c4c723c */ /* 0x000ff000000018ff */
[----:B--2---:R-:W-:Y:S08]  /*13320*/  HMMA.16816.F32 R208, R4, R24, R72 ;  /* 0x0000001804d0723c */ /* 0x004ff00000001848 */
[C---:B------:R-:W-:Y:S08]  /*13330*/  HMMA.16816.F32 R72, R12.reuse, R66, RZ ;  /* 0x000000420c48723c */ /* 0x040ff000000018ff */
[C---:B------:R-:W-:Y:S08]  /*13340*/  HMMA.16816.F32 R48, R12.reuse, R62, RZ ;  /* 0x0000003e0c30723c */ /* 0x040ff000000018ff */
[----:B------:R-:W-:Y:S08]  /*13350*/  HMMA.16816.F32 R28, R12, R58, RZ ;  /* 0x0000003a0c1c723c */ /* 0x000ff000000018ff */
[C---:B------:R-:W-:Y:S08]  /*13360*/  HMMA.16816.F32 R36, R16.reuse, R38, RZ ;  /* 0x000000261024723c */ /* 0x040ff000000018ff */
[C---:B------:R-:W-:Y:S08]  /*13370*/  HMMA.16816.F32 R64, R16.reuse, R66, RZ ;  /* 0x000000421040723c */ /* 0x040ff000000018ff */
[C---:B------:R-:W-:Y:S08]  /*13380*/  HMMA.16816.F32 R60, R16.reuse, R62, RZ ;  /* 0x0000003e103c723c */ /* 0x040ff000000018ff */
[C---:B------:R-:W-:Y:S08]  /*13390*/  HMMA.16816.F32 R56, R16.reuse, R58, RZ ;  /* 0x0000003a1038723c */ /* 0x040ff000000018ff */
[-C--:B------:R-:W-:Y:S08]  /*133a0*/  HMMA.16816.F32 R16, R16, R54.reuse, RZ ;  /* 0x000000361010723c */ /* 0x080ff000000018ff */
[----:B------:R-:W-:Y:S08]  /*133b0*/  HMMA.16816.F32 R12, R12, R54, RZ ;  /* 0x000000360c0c723c */ /* 0x000ff000000018ff */
[----:B------:R-:W-:Y:S08]  /*133c0*/  HMMA.16816.F32 R188, R4, R40, R84 ;  /* 0x0000002804bc723c */ /* 0x000ff00000001854 */
[C---:B------:R-:W-:Y:S08]  /*133d0*/  HMMA.16816.F32 R84, R8.reuse, R24, R92 ;  /* 0x000000180854723c */ /* 0x040ff0000000185c */
[----:B------:R-:W-:Y:S08]  /*133e0*/  HMMA.16816.F32 R16, R8, R26, R16 ;  /* 0x0000001a0810723c */ /* 0x000ff00000001810 */
[C---:B------:R-:W-:Y:S08]  /*133f0*/  HMMA.16816.F32 R148, R4.reuse, R44, R88 ;  /* 0x0000002c0494723c */ /* 0x040ff00000001858 */
[C---:B------:R-:W-:Y:S08]  /*13400*/  HMMA.16816.F32 R76, R4.reuse, R70, R76 ;  /* 0x00000046044c723c */ /* 0x040ff0000000184c */
[C---:B------:R-:W-:Y:S08]  /*13410*/  HMMA.16816.F32 R72, R4.reuse, R46, R72 ;  /* 0x0000002e0448723c */ /* 0x040ff00000001848 */
[C---:B------:R-:W-:Y:S08]  /*13420*/  HMMA.16816.F32 R48, R4.reuse, R42, R48 ;  /* 0x0000002a0430723c */ /* 0x040ff00000001830 */
[C---:B------:R-:W-:Y:S08]  /*13430*/  HMMA.16816.F32 R28, R4.reuse, R34, R28 ;  /* 0x00000022041c723c */ /* 0x040ff0000000181c */
[----:B------:R-:W-:Y:S07]  /*13440*/  HMMA.16816.F32 R24, R4, R26, R12 ;  /* 0x0000001a0418723c */ /* 0x000fee000000180c */
[----:B------:R-:W-:Y:S01]  /*13450*/  FFMA.FTZ R4, R137, c[0x0][0x2d0], -R20 ;  /* 0x0000b40089047a23 */ /* 0x000fe20000010814 */
[----:B------:R-:W-:Y:S01]  /*13460*/  HMMA.16816.F32 R56, R8, R34, R56 ;  /* 0x000000220838723c */ /* 0x000fe20000001838 */
[----:B------:R-:W-:-:S02]  /*13470*/  FADD.FTZ R13, R224, R223 ;  /* 0x000000dfe00d7221 */ /* 0x000fc40000010000 */
[----:B------:R1:W-:Y:S01]  /*13480*/  MUFU.EX2 R35, R4 ;  /* 0x0000000400237308 */ /* 0x0003e20000000800 */
[----:B------:R-:W-:Y:S02]  /*13490*/  FADD.FTZ R12, R215, R213 ;  /* 0x000000d5d70c7221 */ /* 0x000fe40000010000 */
[----:B------:R-:W-:Y:S02]  /*134a0*/  FADD.FTZ R13, R221, R13 ;  /* 0x0000000ddd0d7221 */ /* 0x000fe40000010000 */
[----:B------:R-:W-:Y:S01]  /*134b0*/  HMMA.16816.F32 R180, R8, R40, R112 ;  /* 0x0000002808b4723c */ /* 0x000fe20000001870 */
[----:B------:R-:W-:Y:S02]  /*134c0*/  FADD.FTZ R12, R214, R12 ;  /* 0x0000000cd60c7221 */ /* 0x000fe40000010000 */
[----:B------:R-:W-:Y:S02]  /*134d0*/  FADD.FTZ R13, R222, R13 ;  /* 0x0000000dde0d7221 */ /* 0x000fe40000010000 */
[----:B------:R-:W-:-:S02]  /*134e0*/  FADD.FTZ R12, R216, R12 ;  /* 0x0000000cd80c7221 */ /* 0x000fc40000010000 */
[----:B------:R-:W-:Y:S01]  /*134f0*/  FADD.FTZ R13, R225, R13 ;  /* 0x0000000de10d7221 */ /* 0x000fe20000010000 */
[C---:B------:R-:W-:Y:S01]  /*13500*/  HMMA.16816.F32 R176, R8.reuse, R32, R96 ;  /* 0x0000002008b0723c */ /* 0x040fe20000001860 */
[----:B------:R-:W-:Y:S02]  /*13510*/  FADD.FTZ R12, R217, R12 ;  /* 0x0000000cd90c7221 */ /* 0x000fe40000010000 */
[--C-:B-1----:R-:W-:Y:S02]  /*13520*/  FFMA.FTZ R4, R136, c[0x0][0x2d0], -R20.reuse ;  /* 0x0000b40088047a23 */ /* 0x102fe40000010814 */
[----:B------:R-:W1:Y:S02]  /*13530*/  LDSM.16.MT88.4 R136, [R167+0x800] ;  /* 0x00080000a788783b */ /* 0x000e640000004200 */
[----:B------:R2:W3:Y:S01]  /*13540*/  MUFU.EX2 R40, R4 ;  /* 0x0000000400287308 */ /* 0x0004e20000000800 */
[C---:B------:R-:W-:Y:S08]  /*13550*/  HMMA.16816.F32 R144, R8.reuse, R44, R116 ;  /* 0x0000002c0890723c */ /* 0x040ff00000001874 */
[----:B------:R-:W-:Y:S01]  /*13560*/  HMMA.16816.F32 R36, R8, R70, R36 ;  /* 0x000000460824723c */ /* 0x000fe20000001824 */
[----:B--2---:R-:W-:-:S07]  /*13570*/  FFMA.FTZ R4, R131, c[0x0][0x2d0], -R20 ;  /* 0x0000b40083047a23 */ /* 0x004fce0000010814 */
[C---:B------:R-:W-:Y:S01]  /*13580*/  HMMA.16816.F32 R64, R8.reuse, R46, R64 ;  /* 0x0000002e0840723c */ /* 0x040fe20000001840 */
[----:B---3--:R-:W-:Y:S01]  /*13590*/  F2FP.PACK_AB R96, R40, R35 ;  /* 0x000000232860723e */ /* 0x008fe200000000ff */
[----:B------:R2:W-:Y:S06]  /*135a0*/  MUFU.EX2 R41, R4 ;  /* 0x0000000400297308 */ /* 0x0005ec0000000800 */
[----:B------:R-:W-:Y:S01]  /*135b0*/  HMMA.16816.F32 R88, R8, R42, R60 ;  /* 0x0000002a0858723c */ /* 0x000fe2000000183c */
[----:B------:R-:W3:Y:S06]  /*135c0*/  LDSM.16.MT88.4 R60, [R167+0x1400] ;  /* 0x00140000a73c783b */ /* 0x000eec0000004200 */
[----:B------:R-:W-:Y:S01]  /*135d0*/  FADD.FTZ R11, R205, R171 ;  /* 0x000000abcd0b7221 */ /* 0x000fe20000010000 */
[----:B------:R-:W-:Y:S01]  /*135e0*/  IADD3 R205, R235, -0x2, RZ ;  /* 0xfffffffeebcd7810 */ /* 0x000fe20007ffe0ff */
[----:B--2---:R-:W-:-:S02]  /*135f0*/  FFMA.FTZ R4, R130, c[0x0][0x2d0], -R20 ;  /* 0x0000b40082047a23 */ /* 0x004fc40000010814 */
[----:B------:R-:W-:Y:S02]  /*13600*/  FADD.FTZ R11, R230, R11 ;  /* 0x0000000be60b7221 */ /* 0x000fe40000010000 */
[----:B------:R2:W4:Y:S02]  /*13610*/  MUFU.EX2 R243, R4 ;  /* 0x0000000400f37308 */ /* 0x0005240000000800 */
[----:B------:R-:W-:-:S04]  /*13620*/  FADD.FTZ R11, R229, R11 ;  /* 0x0000000be50b7221 */ /* 0x000fc80000010000 */
[----:B------:R-:W-:-:S04]  /*13630*/  FADD.FTZ R11, R231, R11 ;  /* 0x0000000be70b7221 */ /* 0x000fc80000010000 */
[----:B------:R-:W-:Y:S02]  /*13640*/  FADD.FTZ R11, R232, R11 ;  /* 0x0000000be80b7221 */ /* 0x000fe40000010000 */
[----:B--2---:R-:W-:Y:S01]  /*13650*/  FFMA.FTZ R4, R129, c[0x0][0x2d0], -R3 ;  /* 0x0000b40081047a23 */ /* 0x004fe20000010803 */
[----:B----4-:R-:W-:-:S03]  /*13660*/  F2FP.PACK_AB R98, R243, R41 ;  /* 0x00000029f362723e */ /* 0x010fc600000000ff */
[----:B------:R2:W-:Y:S02]  /*13670*/  MUFU.EX2 R32, R4 ;  /* 0x0000000400207308 */ /* 0x0005e40000000800 */
[----:B--2---:R-:W-:-:S06]  /*13680*/  FFMA.FTZ R4, R128, c[0x0][0x2d0], -R3 ;  /* 0x0000b40080047a23 */ /* 0x004fcc0000010803 */
[----:B------:R2:W4:Y:S02]  /*13690*/  MUFU.EX2 R33, R4 ;  /* 0x0000000400217308 */ /* 0x0005240000000800 */
[--C-:B--2---:R-:W-:Y:S01]  /*136a0*/  FFMA.FTZ R4, R123, c[0x0][0x2d0], -R3.reuse ;  /* 0x0000b4007b047a23 */ /* 0x104fe20000010803 */
[----:B----4-:R-:W-:Y:S01]  /*136b0*/  F2FP.PACK_AB R97, R33, R32 ;  /* 0x000000202161723e */ /* 0x010fe200000000ff */
[----:B------:R-:W-:-:S04]  /*136c0*/  FFMA.FTZ R3, R122, c[0x0][0x2d0], -R3 ;  /* 0x0000b4007a037a23 */ /* 0x000fc80000010803 */
[----:B------:R2:W-:Y:S08]  /*136d0*/  MUFU.EX2 R34, R4 ;  /* 0x0000000400227308 */ /* 0x0005f00000000800 */
[----:B------:R4:W5:Y:S01]  /*136e0*/  MUFU.EX2 R245, R3 ;  /* 0x0000000300f57308 */ /* 0x0009620000000800 */
[----:B--2---:R-:W2:Y:S01]  /*136f0*/  LDSM.16.MT88.4 R4, [R167+0x2000] ;  /* 0x00200000a704783b */ /* 0x004ea20000004200 */
[----:B----4-:R-:W-:Y:S01]  /*13700*/  FFMA.FTZ R3, R121, c[0x0][0x2d0], -R2 ;  /* 0x0000b40079037a23 */ /* 0x010fe20000010802 */
[----:B-----5:R-:W-:-:S05]  /*13710*/  F2FP.PACK_AB R99, R245, R34 ;  /* 0x00000022f563723e */ /* 0x020fca00000000ff */
[----:B------:R4:W-:Y:S02]  /*13720*/  MUFU.EX2 R14, R3 ;  /* 0x00000003000e7308 */ /* 0x0009e40000000800 */
[C---:B-1----:R-:W-:Y:S08]  /*13730*/  HMMA.16816.F32 R128, R96.reuse, R136, R172 ;  /* 0x000000886080723c */ /* 0x042ff000000018ac */
[----:B------:R-:W-:Y:S01]  /*13740*/  HMMA.16816.F32 R144, R96, R156, R144 ;  /* 0x0000009c6090723c */ /* 0x000fe20000001890 */
[----:B----4-:R-:W-:-:S02]  /*13750*/  FFMA.FTZ R3, R120, c[0x0][0x2d0], -R2 ;  /* 0x0000b40078037a23 */ /* 0x010fc40000010802 */
[----:B------:R-:W1:Y:S02]  /*13760*/  LDSM.16.MT88.4 R120, [R166+0x800] ;  /* 0x00080000a678783b */ /* 0x000e640000004200 */
[----:B------:R4:W5:Y:S03]  /*13770*/  MUFU.EX2 R15, R3 ;  /* 0x00000003000f7308 */ /* 0x0009660000000800 */
[C---:B---3--:R-:W-:Y:S08]  /*13780*/  HMMA.16816.F32 R52, R96.reuse, R60, R180 ;  /* 0x0000003c6034723c */ /* 0x048ff000000018b4 */
[----:B--2---:R-:W-:Y:S01]  /*13790*/  HMMA.16816.F32 R84, R96, R4, R84 ;  /* 0x000000046054723c */ /* 0x004fe20000001854 */
[--C-:B----4-:R-:W-:Y:S01]  /*137a0*/  FFMA.FTZ R3, R105, c[0x0][0x2d0], -R2.reuse ;  /* 0x0000b40069037a23 */ /* 0x110fe20000010802 */
[----:B-----5:R-:W-:Y:S01]  /*137b0*/  F2FP.PACK_AB R92, R15, R14 ;  /* 0x0000000e0f5c723e */ /* 0x020fe200000000ff */
[----:B------:R-:W-:-:S02]  /*137c0*/  FFMA.FTZ R2, R104, c[0x0][0x2d0], -R2 ;  /* 0x0000b40068027a23 */ /* 0x000fc40000010802 */
[----:B------:R-:W-:Y:S08]  /*137d0*/  MUFU.EX2 R20, R3 ;  /* 0x0000000300147308 */ /* 0x000ff00000000800 */
[----:B------:R2:W3:Y:S01]  /*137e0*/  MUFU.EX2 R249, R2 ;  /* 0x0000000200f97308 */ /* 0x0004e20000000800 */
[----:B-1----:R-:W-:Y:S01]  /*137f0*/  HMMA.16816.F32 R112, R96, R120, R132 ;  /* 0x000000786070723c */ /* 0x002fe20000001884 */
[----:B--2---:R-:W-:Y:S01]  /*13800*/  FFMA.FTZ R2, R100, c[0x0][0x2d0], -R0 ;  /* 0x0000b40064027a23 */ /* 0x004fe20000010800 */
[----:B---3--:R-:W-:-:S06]  /*13810*/  F2FP.PACK_AB R94, R249, R20 ;  /* 0x00000014f95e723e */ /* 0x008fcc00000000ff */
[----:B------:R-:W-:Y:S01]  /*13820*/  HMMA.16816.F32 R124, R96, R122, R124 ;  /* 0x0000007a607c723c */ /* 0x000fe2000000187c */
[----:B------:R1:W-:Y:S02]  /*13830*/  MUFU.EX2 R10, R2 ;  /* 0x00000002000a7308 */ /* 0x0003e40000000800 */
[----:B-1----:R-:W-:-:S06]  /*13840*/  FFMA.FTZ R2, R101, c[0x0][0x2d0], -R0 ;  /* 0x0000b40065027a23 */ /* 0x002fcc0000010800 */
[----:B------:R1:W2:Y:S02]  /*13850*/  MUFU.EX2 R9, R2 ;  /* 0x0000000200097308 */ /* 0x0002a40000000800 */
[--C-:B-1----:R-:W-:Y:S01]  /*13860*/  FFMA.FTZ R2, R102, c[0x0][0x2d0], -R0.reuse ;  /* 0x0000b40066027a23 */ /* 0x102fe20000010800 */
[----:B--2---:R-:W-:Y:S01]  /*13870*/  F2FP.PACK_AB R93, R9, R10 ;  /* 0x0000000a095d723e */ /* 0x004fe200000000ff */
[----:B------:R-:W-:-:S04]  /*13880*/  FFMA.FTZ R0, R21, c[0x0][0x2d0], -R0 ;  /* 0x0000b40015007a23 */ /* 0x000fc80000010800 */
[----:B------:R1:W-:Y:S08]  /*13890*/  MUFU.EX2 R3, R2 ;  /* 0x0000000200037308 */ /* 0x0003f00000000800 */
[----:B------:R-:W2:Y:S01]  /*138a0*/  MUFU.EX2 R8, R0 ;  /* 0x0000000000087308 */ /* 0x000ea20000000800 */
[----:B-1----:R-:W-:Y:S01]  /*138b0*/  @P6 IMAD.HI.U32 R2, R239, c[0x0][0x2c8], RZ ;  /* 0x0000b200ef026a27 */ /* 0x002fe200078e00ff */
[----:B--2---:R-:W-:-:S03]  /*138c0*/  F2FP.PACK_AB R95, R8, R3 ;  /* 0x00000003085f723e */ /* 0x004fc600000000ff */
[----:B------:R-:W-:Y:S01]  /*138d0*/  IMAD.MOV.U32 R0, RZ, RZ, R239 ;  /* 0x000000ffff007224 */ /* 0x000fe200078e00ef */
[----:B------:R-:W-:Y:S02]  /*138e0*/  @P6 SHF.R.U32.HI R0, RZ, c[0x0][0x2cc], R2 ;  /* 0x0000b300ff006a19 */ /* 0x000fe40000011602 */
[----:B------:R-:W-:Y:S01]  /*138f0*/  ISETP.GE.AND P6, PT, R238, 0x1, PT ;  /* 0x00000001ee00780c */ /* 0x000fe20003fc6270 */
[----:B------:R-:W-:Y:S02]  /*13900*/  HMMA.16816.F32 R116, R92, R120, R140 ;  /* 0x000000785c74723c */ /* 0x000fe4000000188c */
[----:B------:R-:W-:Y:S02]  /*13910*/  IMAD.IADD R2, R236, 0x1, R0 ;  /* 0x00000001ec027824 */ /* 0x000fe400078e0200 */
[----:B------:R-:W-:-:S04]  /*13920*/  FADD.FTZ R0, R22, R206 ;  /* 0x000000ce16007221 */ /* 0x000fc80000010000 */
[----:B------:R-:W-:Y:S01]  /*13930*/  FADD.FTZ R0, R207, R0 ;  /* 0x00000000cf007221 */ /* 0x000fe20000010000 */
[----:B------:R-:W-:Y:S03]  /*13940*/  HMMA.16816.F32 R132, R92, R136, R160 ;  /* 0x000000885c84723c */ /* 0x000fe600000018a0 */
[----:B------:R-:W-:-:S05]  /*13950*/  FADD.FTZ R0, R212, R0 ;  /* 0x00000000d4007221 */ /* 0x000fca0000010000 */
[-C--:B------:R-:W-:Y:S08]  /*13960*/  HMMA.16816.F32 R140, R96, R138.reuse, R36 ;  /* 0x0000008a608c723c */ /* 0x080ff00000001824 */
[----:B------:R-:W-:Y:S01]  /*13970*/  HMMA.16816.F32 R136, R92, R138, R76 ;  /* 0x0000008a5c88723c */ /* 0x000fe2000000184c */
[----:B------:R-:W1:Y:S07]  /*13980*/  LDSM.16.MT88.4 R76, [R166+0x2000] ;  /* 0x00200000a64c783b */ /* 0x000e6e0000004200 */
[C---:B------:R-:W-:Y:S08]  /*13990*/  HMMA.16816.F32 R160, R96.reuse, R158, R64 ;  /* 0x0000009e60a0723c */ /* 0x040ff00000001840 */
[----:B------:R-:W-:Y:S08]  /*139a0*/  HMMA.16816.F32 R64, R96, R62, R88 ;  /* 0x0000003e6040723c */ /* 0x000ff00000001858 */
        /* <DEDUP_REMOVED lines=12> */
[----:B------:R-:W-:Y:S01]  /*13a70*/  HMMA.16816.F32 R156, R92, R158, R72 ;  /* 0x0000009e5c9c723c */ /* 0x000fe20000001848 */
[----:B------:R-:W-:Y:S02]  /*13a80*/  FADD.FTZ R0, R169, R0 ;  /* 0x00000000a9007221 */ /* 0x000fe40000010000 */
[----:B------:R-:W-:Y:S02]  /*13a90*/  FADD.FTZ R5, R35, R5 ;  /* 0x0000000523057221 */ /* 0x000fe40000010000 */
[----:B------:R-:W-:Y:S02]  /*13aa0*/  FADD.FTZ R0, R10, R0 ;  /* 0x000000000a007221 */ /* 0x000fe40000010000 */
[----:B------:R-:W-:Y:S01]  /*13ab0*/  FADD.FTZ R5, R40, R5 ;  /* 0x0000000528057221 */ /* 0x000fe20000010000 */
[C---:B-1----:R-:W-:Y:S08]  /*13ac0*/  HMMA.16816.F32 R80, R96.reuse, R78, R56 ;  /* 0x0000004e6050723c */ /* 0x042ff00000001838 */
[----:B------:R-:W-:Y:S08]  /*13ad0*/  HMMA.16816.F32 R68, R96, R76, R176 ;  /* 0x0000004c6044723c */ /* 0x000ff000000018b0 */
        /* <DEDUP_REMOVED lines=17> */
[----:B------:R-:W-:Y:S01]  /*13bf0*/  FADD.FTZ R250, R8, R3 ;  /* 0x0000000308fa7221 */ /* 0x000fe20000010000 */
[----:B------:R-:W-:Y:S01]  /*13c00*/  IADD3 R3, R2, c[0x0][0x328], RZ ;  /* 0x0000ca0002037a10 */ /* 0x000fe20007ffe0ff */
[----:B------:R-:W-:-:S02]  /*13c10*/  FADD.FTZ R243, R243, R0 ;  /* 0x00000000f3f37221 */ /* 0x000fc40000010000 */
[----:B------:R-:W-:Y:S02]  /*13c20*/  FADD.FTZ R245, R245, R5 ;  /* 0x00000005f5f57221 */ /* 0x000fe40000010000 */
[----:B------:R-:W-:Y:S01]  /*13c30*/  FADD.FTZ R249, R249, R6 ;  /* 0x00000006f9f97221 */ /* 0x000fe20000010000 */
        /* <DEDUP_REMOVED lines=12> */
.L_x_827:
[----:B------:R-:W-:-:S13]  /*13d00*/  ISETP.NE.AND P0, PT, R4, 0x1, PT ;  /* 0x000000010400780c */ /* 0x000fda0003f05270 */
[----:B------:R-:W-:-:S05]  /*13d10*/  @P0 IMAD.HI.U32 R2, R0, c[0x0][0x330], RZ ;  /* 0x0000cc0000020a27 */ /* 0x000fca00078e00ff */
[----:B------:R-:W-:Y:S02]  /*13d20*/  @P0 SHF.R.U32.HI R0, RZ, c[0x0][0x334], R2 ;  /* 0x0000cd00ff000a19 */ /* 0x000fe40000011602 */
.L_x_828:
[----:B------:R-:W-:Y:S05]  /*13d30*/  BSYNC B0 ;  /* 0x0000000000007941 */ /* 0x000fea0003800000 */
.L_x_826:
[----:B------:R-:W-:-:S05]  /*13d40*/  IMAD R0, R0, R4, c[0x0][0x32c] ;  /* 0x0000cb0000007624 */ /* 0x000fca00078e0204 */
[----:B------:R-:W-:-:S05]  /*13d50*/  IMNMX R3, R3, R0, PT ;  /* 0x0000000003037217 */ /* 0x000fca0003800200 */
.L_x_825:
[----:B------:R-:W-:-:S05]  /*13d60*/  IMAD.HI R3, R3, 0x2aaaaaab, RZ ;  /* 0x2aaaaaab03037827 */ /* 0x000fca00078e02ff */
[----:B------:R-:W-:-:S04]  /*13d70*/  SHF.R.U32.HI R0, RZ, 0x1f, R3 ;  /* 0x0000001fff007819 */ /* 0x000fc80000011603 */
[----:B------:R-:W-:-:S04]  /*13d80*/  LEA.HI.SX32 R3, R3, R0, 0x1d ;  /* 0x0000000003037211 */ /* 0x000fc800078feaff */
[----:B------:R-:W-:-:S04]  /*13d90*/  IMNMX R244, R237, R3, !PT ;  /* 0x00000003edf47217 */ /* 0x000fc80007800200 */
[----:B------:R-:W-:-:S13]  /*13da0*/  ISETP.GE.AND P0, PT, R205, R244, PT ;  /* 0x000000f4cd00720c */ /* 0x000fda0003f06270 */
[----:B------:R-:W-:Y:S05]  /*13db0*/  @!P0 BRA `(.L_x_829) ;  /* 0x000042d000008947 */ /* 0x000fea0003800000 */
[----:B------:R-:W-:Y:S01]  /*13dc0*/  IMAD.MOV.U32 R101, RZ, RZ, R107 ;  /* 0x000000ffff657224 */ /* 0x000fe200078e006b */
[----:B------:R-:W-:Y:S01]  /*13dd0*/  MOV R104, R103 ;  /* 0x0000006700687202 */ /* 0x000fe20000000f00 */
[----:B------:R-:W-:Y:S01]  /*13de0*/  IMAD.MOV.U32 R100, RZ, RZ, R108 ;  /* 0x000000ffff647224 */ /* 0x000fe200078e006c */
[----:B------:R-:W-:Y:S02]  /*13df0*/  MOV R102, R106 ;  /* 0x0000006a00667202 */ /* 0x000fe40000000f00 */
.L_x_850:
[----:B------:R-:W2:Y:S01]  /*13e00*/  LDL R215, [R1+0x18] ;  /* 0x0000180001d77983 */ /* 0x000ea20000100800 */
[----:B------:R-:W-:Y:S04]  /*13e10*/  DEPBAR.LE SB0, 0x0 ;  /* 0x000080000000791a */ /* 0x000fe80000000000 */
[----:B------:R-:W1:Y:S01]  /*13e20*/  S2R R214, SR_TID.X ;  /* 0x0000000000d67919 */ /* 0x000e620000002100 */
[----:B------:R-:W-:Y:S01]  /*13e30*/  WARPSYNC 0xffffffff ;  /* 0xffffffff00007948 */ /* 0x000fe20003800000 */
[----:B------:R-:W-:Y:S02]  /*13e40*/  BSSY B0, `(.L_x_830) ;  /* 0x0000030000007945 */ /* 0x000fe40003800000 */
[----:B------:R-:W-:Y:S01]  /*13e50*/  BAR.SYNC.DEFER_BLOCKING 0x0 ;  /* 0x0000000000007b1d */ /* 0x000fe20000010000 */
[C---:B------:R-:W-:Y:S02]  /*13e60*/  LOP3.LUT P5, RZ, R203.reuse, 0x100, RZ, 0xc0, !PT ;  /* 0x00000100cbff7812 */ /* 0x040fe400078ac0ff */
[C---:B------:R-:W-:Y:S02]  /*13e70*/  LOP3.LUT P4, RZ, R203.reuse, 0x80, RZ, 0xc0, !PT ;  /* 0x00000080cbff7812 */ /* 0x040fe4000788c0ff */
[----:B------:R-:W-:Y:S01]  /*13e80*/  LOP3.LUT P3, RZ, R203, 0x40, RZ, 0xc0, !PT ;  /* 0x00000040cbff7812 */ /* 0x000fe2000786c0ff */
        /* <DEDUP_REMOVED lines=14> */
[C---:B------:R-:W-:Y:S01]  /*13f70*/  IMAD.WIDE.U32 R2, R205.reuse, c[0x0][0x208], RZ ;  /* 0x00008200cd027a25 */ /* 0x040fe200078e00ff */
        /* <DEDUP_REMOVED lines=28> */
.L_x_831:
[----:B-1-34-:R-:W-:Y:S05]  /*14140*/  BSYNC B0 ;  /* 0x0000000000007941 */ /* 0x01afea0003800000 */
.L_x_830:
        /* <DEDUP_REMOVED lines=196> */
[----:B--234-:R-:W-:Y:S01]  /*14d90*/  SHF.R.S32.HI R215, RZ, 0x1f, R214 ;  /* 0x0000001fffd77819 */ /* 0x01cfe200000114d6 */
[----:B------:R-:W2:Y:S01]  /*14da0*/  LDL.64 R216, [R1+0x8] ;  /* 0x0000080001d87983 */ /* 0x000ea20000100a00 */
[----:B-1----:R-:W-:Y:S02]  /*14db0*/  IADD3 R0, R205, -0x1, RZ ;  /* 0xffffffffcd007810 */ /* 0x002fe40007ffe0ff */
[----:B------:R-:W-:Y:S02]  /*14dc0*/  LEA.HI R215, R215, R214, RZ, 0x2 ;  /* 0x000000d6d7d77211 */ /* 0x000fe400078f10ff */
[----:B------:R-:W3:Y:S01]  /*14dd0*/  LDL R214, [R1+0x4] ;  /* 0x0000040001d67983 */ /* 0x000ee20000100800 */
        /* <DEDUP_REMOVED lines=17> */
[----:B--2---:R-:W-:Y:S05]  /*14ef0*/  @P1 IADD3 R2, P2, R216, R2, RZ ;  /* 0x00000002d8021210 */ /* 0x004fea0007f5e0ff */
[----:B---3--:R-:W-:Y:S01]  /*14f00*/  @P1 IMAD.X R0, R0, 0x1, R214, P2 ;  /* 0x0000000100001824 */ /* 0x008fe200010e06d6 */
        /* <DEDUP_REMOVED lines=15> */
.L_x_833:
[----:B--234-:R-:W-:Y:S05]  /*15000*/  BSYNC B0 ;  /* 0x0000000000007941 */ /* 0x01cfea0003800000 */
.L_x_832:
[----:B-1----:R-:W2:Y:S01]  /*15010*/  LDL R2, [R1+0x20] ;  /* 0x0000200001027983 */ /* 0x002ea20000100800 */
[----:B------:R-:W-:Y:S01]  /*15020*/  IMAD.MOV.U32 R3, RZ, RZ, c[0x0][0x2c4] ;  /* 0x0000b100ff037624 */ /* 0x000fe200078e00ff */
[----:B------:R-:W-:Y:S01]  /*15030*/  ULDC UR4, c[0x0][0x324] ;  /* 0x0000c90000047ab9 */ /* 0x000fe20000000800 */
[----:B------:R-:W-:Y:S01]  /*15040*/  IMAD.MOV.U32 R50, RZ, RZ, c[0x0][0x32c] ;  /* 0x0000cb00ff327624 */ /* 0x000fe200078e00ff */
[----:B------:R-:W2:Y:S01]  /*15050*/  LDL R0, [R1+0x44] ;  /* 0x0000440001007983 */ /* 0x000ea20000100800 */
[----:B------:R-:W-:Y:S01]  /*15060*/  ULOP3.LUT UR4, URZ, UR4, URZ, 0x33, !UPT ;  /* 0x000000043f047292 */ /* 0x000fe2000f8e333f */
[----:B------:R-:W-:Y:S02]  /*15070*/  ISETP.NE.AND P0, PT, R3, 0x1, PT ;  /* 0x000000010300780c */ /* 0x000fe40003f05270 */
[----:B------:R-:W3:Y:S04]  /*15080*/  LDL R49, [R1] ;  /* 0x0000000001317983 */ /* 0x000ee80000100800 */
[----:B------:R-:W0:Y:S01]  /*15090*/  LDGDEPBAR ;  /* 0x00000000000079af */ /* 0x000e220000000000 */
[----:B--2---:R-:W-:Y:S06]  /*150a0*/  IMAD.IADD R5, R0, 0x1, R2 ;  /* 0x0000000100057824 */ /* 0x004fec00078e0202 */
[----:B------:R-:W-:Y:S05]  /*150b0*/  @P0 IMAD.HI.U32 R0, R5, c[0x0][0x2c8], RZ ;  /* 0x0000b20005000a27 */ /* 0x000fea00078e00ff */
[----:B------:R-:W-:Y:S01]  /*150c0*/  @P0 SHF.R.U32.HI R5, RZ, c[0x0][0x2cc], R0 ;  /* 0x0000b300ff050a19 */ /* 0x000fe20000011600 */
[----:B------:R-:W-:Y:S01]  /*150d0*/  IMAD R0, R205, -0x30, RZ ;  /* 0xffffffd0cd007824 */ /* 0x000fe200078e02ff */
[----:B------:R-:W-:Y:S03]  /*150e0*/  ISETP.GE.AND P0, PT, R50, 0x1, PT ;  /* 0x000000013200780c */ /* 0x000fe60003f06270 */
[----:B------:R-:W1:Y:S01]  /*150f0*/  SHFL.IDX PT, R4, R5, RZ, 0x1c1f ;  /* 0x001c1fff05047589 */ /* 0x000e6200000e0000 */
[----:B---3--:R-:W-:Y:S04]  /*15100*/  IADD3 R2, -R49, 0x1, R0 ;  /* 0x0000000131027810 */ /* 0x008fe80007ffe100 */
        /* <DEDUP_REMOVED lines=19> */
.L_x_836:
[----:B------:R-:W-:Y:S04]  /*15240*/  MOV R8, c[0x0][0x32c] ;  /* 0x0000cb0000087a02 */ /* 0x000fe80000000f00 */
[----:B------:R-:W-:Y:S11]  /*15250*/  ISETP.NE.AND P0, PT, R8, 0x1, PT ;  /* 0x000000010800780c */ /* 0x000ff60003f05270 */
[----:B------:R-:W-:Y:S02]  /*15260*/  @!UPT UIADD3 URZ, URZ, URZ, URZ ;  /* 0x0000003f3f3ff290 */ /* 0x000fe4000fffe03f */
[----:B------:R-:W-:Y:S05]  /*15270*/  @P0 IMAD.HI.U32 R8, R4, c[0x0][0x330], RZ ;  /* 0x0000cc0004080a27 */ /* 0x000fea00078e00ff */
[----:B------:R-:W-:Y:S02]  /*15280*/  @P0 SHF.R.U32.HI R4, RZ, c[0x0][0x334], R8 ;  /* 0x0000cd00ff040a19 */ /* 0x000fe40000011608 */
.L_x_837:
[----:B------:R-:W-:Y:S05]  /*15290*/  BSYNC B0 ;  /* 0x0000000000007941 */ /* 0x000fea0003800000 */
.L_x_835:
[----:B------:R-:W-:Y:S04]  /*152a0*/  IMAD.IADD R8, R0, 0x1, -R49 ;  /* 0x0000000100087824 */ /* 0x000fe800078e0a31 */
[----:B------:R-:W-:Y:S05]  /*152b0*/  IMAD R4, R4, c[0x0][0x32c], R8 ;  /* 0x0000cb0004047a24 */ /* 0x000fea00078e0208 */
[----:B------:R-:W-:Y:S02]  /*152c0*/  IADD3 R8, R4, c[0x0][0x32c], RZ ;  /* 0x0000cb0004087a10 */ /* 0x000fe40007ffe0ff */
[----:B------:R-:W-:Y:S02]  /*152d0*/  IMNMX R2, R2, R4, !PT ;  /* 0x0000000402027217 */ /* 0x000fe40007800200 */
[----:B------:R-:W-:Y:S02]  /*152e0*/  IMNMX R3, R3, R8, PT ;  /* 0x0000000803037217 */ /* 0x000fe40003800200 */
.L_x_834:
[C---:B------:R-:W-:Y:S01]  /*152f0*/  ISETP.GE.AND P0, PT, R0.reuse, 0x1, PT ;  /* 0x000000010000780c */ /* 0x040fe20003f06270 */
[----:B------:R-:W1:Y:S01]  /*15300*/  SHFL.IDX PT, R4, R5, 0x1, 0x1c1f ;  /* 0x003c1f0005047f89 */ /* 0x000e6200000e0000 */
[C---:B------:R-:W-:Y:S02]  /*15310*/  ISETP.GE.AND P1, PT, R0.reuse, 0x2, PT ;  /* 0x000000020000780c */ /* 0x040fe40003f26270 */
[----:B------:R-:W-:Y:S02]  /*15320*/  LOP3.LUT R203, R203, 0xffffffef, RZ, 0xc0, !PT ;  /* 0xffffffefcbcb7812 */ /* 0x000fe400078ec0ff */
[C---:B------:R-:W-:Y:S02]  /*15330*/  ISETP.GE.AND P6, PT, R0.reuse, 0x12, PT ;  /* 0x000000120000780c */ /* 0x040fe40003fc6270 */
[C---:B------:R-:W-:Y:S02]  /*15340*/  ISETP.GE.AND P5, PT, R0.reuse, 0x19, PT ;  /* 0x000000190000780c */ /* 0x040fe40003fa6270 */
[C---:B------:R-:W-:Y:S02]  /*15350*/  ISETP.GE.AND P4, PT, R0.reuse, 0x1a, PT ;  /* 0x0000001a0000780c */ /* 0x040fe40003f86270 */
[----:B------:R-:W-:Y:S02]  /*15360*/  ISETP.GE.AND P3, PT, R0, 0x21, PT ;  /* 0x000000210000780c */ /* 0x000fe40003f66270 */
[----:B------:R-:W-:Y:S02]  /*15370*/  @P0 LOP3.LUT R203, R203, 0x10, RZ, 0xfc, !PT ;  /* 0x00000010cbcb0812 */ /* 0x000fe400078efcff */
[C---:B------:R-:W-:Y:S02]  /*15380*/  ISETP.GT.AND P0, PT, R2.reuse, RZ, !P0 ;  /* 0x000000ff0200720c */ /* 0x040fe40004704270 */
[----:B------:R-:W-:Y:S02]  /*15390*/  LOP3.LUT R203, R203, 0xfffffff7, RZ, 0xc0, !PT ;  /* 0xfffffff7cbcb7812 */ /* 0x000fe400078ec0ff */
[----:B------:R-:W-:Y:S02]  /*153a0*/  ISETP.LT.OR P0, PT, R3, 0x1, P0 ;  /* 0x000000010300780c */ /* 0x000fe40000701670 */
        /* <DEDUP_REMOVED lines=8> */
[C---:B------:R-:W-:Y:S02]  /*15430*/  ISETP.GE.AND P2, PT, R0.reuse, 0x22, PT ;  /* 0x000000220000780c */ /* 0x040fe40003f46270 */
[----:B------:R-:W-:Y:S02]  /*15440*/  ISETP.LT.OR P0, PT, R3, 0x9, P0 ;  /* 0x000000090300780c */ /* 0x000fe40000701670 */
        /* <DEDUP_REMOVED lines=11> */
[----:B------:R-:W-:Y:S04]  /*15500*/  ISETP.LT.OR P0, PT, R3, 0x11, P0 ;  /* 0x000000110300780c */ /* 0x000fe80000701670 */
[----:B------:R-:W-:Y:S02]  /*15510*/  FSEL R46, R106, -INF , !P0 ;  /* 0xff8000006a2e7808 */ /* 0x000fe40004000000 */
[----:B------:R-:W-:Y:S02]  /*15520*/  ISETP.GT.AND P0, PT, R2, 0x11, !P6 ;  /* 0x000000110200780c */ /* 0x000fe40007704270 */
[----:B------:R-:W-:Y:S02]  /*15530*/  @P1 LOP3.LUT R203, R203, 0x1, RZ, 0xfc, !PT ;  /* 0x00000001cbcb1812 */ /* 0x000fe400078efcff */
[----:B------:R-:W-:Y:S02]  /*15540*/  ISETP.LT.OR P0, PT, R3, 0x12, P0 ;  /* 0x000000120300780c */ /* 0x000fe40000701670 */
[----:B------:R-:W-:Y:S02]  /*15550*/  ISETP.GE.AND P1, PT, R0, 0x29, PT ;  /* 0x000000290000780c */ /* 0x000fe40003f26270 */
[----:B------:R-:W-:Y:S02]  /*15560*/  FSEL R45, R105, -INF , !P0 ;  /* 0xff800000692d7808 */ /* 0x000fe40004000000 */
[----:B------:R-:W-:Y:S02]  /*15570*/  ISETP.GT.AND P0, PT, R2, 0x18, !P5 ;  /* 0x000000180200780c */ /* 0x000fe40006f04270 */
[----:B------:R-:W-:Y:S02]  /*15580*/  LOP3.LUT R203, R203, 0xffffffdf, RZ, 0xc0, !PT ;  /* 0xffffffdfcbcb7812 */ /* 0x000fe400078ec0ff */
        /* <DEDUP_REMOVED lines=38> */
.L_x_840:
[----:B------:R-:W-:Y:S04]  /*157f0*/  MOV R9, c[0x0][0x32c] ;  /* 0x0000cb0000097a02 */ /* 0x000fe80000000f00 */
[----:B------:R-:W-:Y:S11]  /*15800*/  ISETP.NE.AND P0, PT, R9, 0x1, PT ;  /* 0x000000010900780c */ /* 0x000ff60003f05270 */
[----:B------:R-:W-:Y:S02]  /*15810*/  @!UPT UIADD3 URZ, URZ, URZ, URZ ;  /* 0x0000003f3f3ff290 */ /* 0x000fe4000fffe03f */
[----:B------:R-:W-:Y:S05]  /*15820*/  @P0 IMAD.HI.U32 R9, R4, c[0x0][0x330], RZ ;  /* 0x0000cc0004090a27 */ /* 0x000fea00078e00ff */
[----:B------:R-:W-:Y:S02]  /*15830*/  @P0 SHF.R.U32.HI R4, RZ, c[0x0][0x334], R9 ;  /* 0x0000cd00ff040a19 */ /* 0x000fe40000011609 */
.L_x_841:
[----:B------:R-:W-:Y:S05]  /*15840*/  BSYNC B0 ;  /* 0x0000000000007941 */ /* 0x000fea0003800000 */
.L_x_839:
[----:B------:R-:W-:Y:S04]  /*15850*/  IMAD.IADD R9, R0, 0x1, -R49 ;  /* 0x0000000100097824 */ /* 0x000fe800078e0a31 */
[----:B------:R-:W-:Y:S05]  /*15860*/  IMAD R4, R4, c[0x0][0x32c], R9 ;  /* 0x0000cb0004047a24 */ /* 0x000fea00078e0209 */
[----:B------:R-:W-:Y:S02]  /*15870*/  IADD3 R9, R4, c[0x0][0x32c], RZ ;  /* 0x0000cb0004097a10 */ /* 0x000fe40007ffe0ff */
[----:B------:R-:W-:Y:S02]  /*15880*/  IMNMX R2, R2, R4, !PT ;  /* 0x0000000402027217 */ /* 0x000fe40007800200 */
[----:B------:R-:W-:Y:S02]  /*15890*/  IMNMX R3, R3, R9, PT ;  /* 0x0000000903037217 */ /* 0x000fe40003800200 */
.L_x_838:
[----:B------:R-:W-:Y:S01]  /*158a0*/  LOP3.LUT P0, RZ, R203, 0x8, RZ, 0xc0, !PT ;  /* 0x00000008cbff7812 */ /* 0x000fe2000780c0ff */
[----:B------:R-:W1:Y:S03]  /*158b0*/  SHFL.IDX PT, R4, R5, 0x2, 0x1c1f ;  /* 0x005c1f0005047f89 */ /* 0x000e6600000e0000 */
[----:B------:R-:W-:Y:S04]  /*158c0*/  ISETP.GT.AND P0, PT, R2, 0x1, !P0 ;  /* 0x000000010200780c */ /* 0x000fe80004704270 */
[----:B------:R-:W-:Y:S04]  /*158d0*/  ISETP.LT.OR P0, PT, R3, 0x2, P0 ;  /* 0x000000020300780c */ /* 0x000fe80000701670 */
[----:B------:R-:W-:Y:S02]  /*158e0*/  FSEL R14, R190, -INF , !P0 ;  /* 0xff800000be0e7808 */ /* 0x000fe40004000000 */
[----:B------:R-:W-:Y:S04]  /*158f0*/  LOP3.LUT P0, RZ, R203, 0x4, RZ, 0xc0, !PT ;  /* 0x00000004cbff7812 */ /* 0x000fe8000780c0ff */
[C---:B------:R-:W-:Y:S04]  /*15900*/  ISETP.GT.AND P0, PT, R2.reuse, 0x8, !P0 ;  /* 0x000000080200780c */ /* 0x040fe80004704270 */
[----:B------:R-:W-:Y:S04]  /*15910*/  ISETP.LT.OR P0, PT, R3, 0x9, P0 ;  /* 0x000000090300780c */ /* 0x000fe80000701670 */
[----:B------:R-:W-:Y:S02]  /*15920*/  FSEL R18, R177, -INF , !P0 ;  /* 0xff800000b1127808 */ /* 0x000fe40004000000 */
[----:B------:R-:W-:Y:S04]  /*15930*/  LOP3.LUT P0, RZ, R203, 0x2, RZ, 0xc0, !PT ;  /* 0x00000002cbff7812 */ /* 0x000fe8000780c0ff */
[----:B------:R-:W-:Y:S04]  /*15940*/  ISETP.GT.AND P0, PT, R2, 0x9, !P0 ;  /* 0x000000090200780c */ /* 0x000fe80004704270 */
[----:B------:R-:W-:Y:S04]  /*15950*/  ISETP.LT.OR P0, PT, R3, 0xa, P0 ;  /* 0x0000000a0300780c */ /* 0x000fe80000701670 */
        /* <DEDUP_REMOVED lines=23> */
[----:B------:R-:W-:Y:S04]  /*15ad0*/  LOP3.LUT P0, RZ, R203, 0x10, RZ, 0xc0, !PT ;  /* 0x00000010cbff7812 */ /* 0x000fe8000780c0ff */
[C---:B------:R-:W-:Y:S04]  /*15ae0*/  ISETP.GT.AND P0, PT, R2.reuse, RZ, !P0 ;  /* 0x000000ff0200720c */ /* 0x040fe80004704270 */
        /* <DEDUP_REMOVED lines=24> */
.L_x_844:
[----:B------:R-:W-:Y:S04]  /*15c70*/  MOV R9, c[0x0][0x32c] ;  /* 0x0000cb0000097a02 */ /* 0x000fe80000000f00 */
[----:B------:R-:W-:Y:S11]  /*15c80*/  ISETP.NE.AND P0, PT, R9, 0x1, PT ;  /* 0x000000010900780c */ /* 0x000ff60003f05270 */
[----:B------:R-:W-:Y:S02]  /*15c90*/  @!UPT UIADD3 URZ, URZ, URZ, URZ ;  /* 0x0000003f3f3ff290 */ /* 0x000fe4000fffe03f */
[----:B------:R-:W-:Y:S05]  /*15ca0*/  @P0 IMAD.HI.U32 R9, R4, c[0x0][0x330], RZ ;  /* 0x0000cc0004090a27 */ /* 0x000fea00078e00ff */
[----:B------:R-:W-:Y:S02]  /*15cb0*/  @P0 SHF.R.U32.HI R4, RZ, c[0x0][0x334], R9 ;  /* 0x0000cd00ff040a19 */ /* 0x000fe40000011609 */
.L_x_845:
[----:B------:R-:W-:Y:S05]  /*15cc0*/  BSYNC B0 ;  /* 0x0000000000007941 */ /* 0x000fea0003800000 */
.L_x_843:
[----:B------:R-:W-:Y:S04]  /*15cd0*/  IMAD.IADD R9, R0, 0x1, -R49 ;  /* 0x0000000100097824 */ /* 0x000fe800078e0a31 */
[----:B------:R-:W-:Y:S05]  /*15ce0*/  IMAD R4, R4, c[0x0][0x32c], R9 ;  /* 0x0000cb0004047a24 */ /* 0x000fea00078e0209 */
[----:B------:R-:W-:Y:S02]  /*15cf0*/  IADD3 R9, R4, c[0x0][0x32c], RZ ;  /* 0x0000cb0004097a10 */ /* 0x000fe40007ffe0ff */
[----:B------:R-:W-:Y:S02]  /*15d00*/  IMNMX R2, R2, R4, !PT ;  /* 0x0000000402027217 */ /* 0x000fe40007800200 */
[----:B------:R-:W-:Y:S02]  /*15d10*/  IMNMX R3, R3, R9, PT ;  /* 0x0000000903037217 */ /* 0x000fe40003800200 */
.L_x_842:
        /* <DEDUP_REMOVED lines=61> */
.L_x_848:
[----:B------:R-:W-:Y:S04]  /*160f0*/  MOV R5, c[0x0][0x32c] ;  /* 0x0000cb0000057a02 */ /* 0x000fe80000000f00 */
[----:B------:R-:W-:Y:S11]  /*16100*/  ISETP.NE.AND P0, PT, R5, 0x1, PT ;  /* 0x000000010500780c */ /* 0x000ff60003f05270 */
[----:B------:R-:W-:Y:S02]  /*16110*/  @!UPT UIADD3 URZ, URZ, URZ, URZ ;  /* 0x0000003f3f3ff290 */ /* 0x000fe4000fffe03f */
[----:B------:R-:W-:Y:S05]  /*16120*/  @P0 IMAD.HI.U32 R5, R4, c[0x0][0x330], RZ ;  /* 0x0000cc0004050a27 */ /* 0x000fea00078e00ff */
[----:B------:R-:W-:Y:S02]  /*16130*/  @P0 SHF.R.U32.HI R4, RZ, c[0x0][0x334], R5 ;  /* 0x0000cd00ff040a19 */ /* 0x000fe40000011605 */
.L_x_849:
[----:B------:R-:W-:Y:S05]  /*16140*/  BSYNC B0 ;  /* 0x0000000000007941 */ /* 0x000fea0003800000 */
.L_x_847:
[----:B------:R-:W-:Y:S04]  /*16150*/  IMAD.IADD R0, R0, 0x1, -R49 ;  /* 0x0000000100007824 */ /* 0x000fe800078e0a31 */
[----:B------:R-:W-:Y:S05]  /*16160*/  IMAD R0, R4, c[0x0][0x32c], R0 ;  /* 0x0000cb0004007a24 */ /* 0x000fea00078e0200 */
[----:B------:R-:W-:Y:S02]  /*16170*/  IADD3 R4, R0, c[0x0][0x32c], RZ ;  /* 0x0000cb0000047a10 */ /* 0x000fe40007ffe0ff */
[----:B------:R-:W-:Y:S02]  /*16180*/  IMNMX R2, R2, R0, !PT ;  /* 0x0000000002027217 */ /* 0x000fe40007800200 */
[----:B------:R-:W-:Y:S02]  /*16190*/  IMNMX R3, R3, R4, PT ;  /* 0x0000000403037217 */ /* 0x000fe40003800200 */
.L_x_846:
[----:B------:R-:W-:Y:S02]  /*161a0*/  LOP3.LUT P0, RZ, R203, 0x10, RZ, 0xc0, !PT ;  /* 0x00000010cbff7812 */ /* 0x000fe4000780c0ff */
        /* <DEDUP_REMOVED lines=58> */
[C---:B------:R-:W-:Y:S01]  /*16550*/  ISETP.GT.AND P0, PT, R2.reuse, 0x21, !P2 ;  /* 0x000000210200780c */ /* 0x040fe20005704270 */
[----:B------:R-:W2:Y:S01]  /*16560*/  SHFL.BFLY PT, R7, R4, 0x2, 0x1f ;  /* 0x0c401f0004077f89 */ /* 0x000ea200000e0000 */
[----:B------:R-:W-:Y:S02]  /*16570*/  LOP3.LUT P6, RZ, R203, 0x20, RZ, 0xc0, !PT ;  /* 0x00000020cbff7812 */ /* 0x000fe400078cc0ff */
        /* <DEDUP_REMOVED lines=8> */
[----:B------:R-:W-:Y:S02]  /*16600*/  ISETP.GT.AND P0, PT, R2, 0x29, !P6 ;  /* 0x000000290200780c */ /* 0x000fe40007704270 */
[----:B------:R-:W-:Y:S02]  /*16610*/  FMNMX.FTZ R5, R17, R5, !PT ;  /* 0x0000000511057209 */ /* 0x000fe40007810000 */
[----:B------:R-:W-:Y:S01]  /*16620*/  ISETP.LT.OR P0, PT, R3, 0x2a, P0 ;  /* 0x0000002a0300780c */ /* 0x000fe20000701670 */
[----:B------:R-:W-:Y:S01]  /*16630*/  FMUL.FTZ R3, R108, c[0x0][0x2d0] ;  /* 0x0000b4006c037a20 */ /* 0x000fe20000410000 */
[----:B------:R-:W-:Y:S02]  /*16640*/  FMNMX.FTZ R5, R20, R5, !PT ;  /* 0x0000000514057209 */ /* 0x000fe40007810000 */
[----:B------:R-:W-:Y:S02]  /*16650*/  FSEL R105, R169, -INF , !P0 ;  /* 0xff800000a9697808 */ /* 0x000fe40004000000 */
[----:B------:R-:W-:Y:S02]  /*16660*/  FSETP.NEU.FTZ.AND P0, PT, R108, -INF , PT ;  /* 0xff8000006c00780b */ /* 0x000fe40003f1d000 */
[----:B--2---:R-:W-:Y:S02]  /*16670*/  FMNMX.FTZ R0, R4, R7, !PT ;  /* 0x0000000704007209 */ /* 0x004fe40007810000 */
[----:B------:R-:W-:Y:S02]  /*16680*/  FSEL R7, R3, RZ, P0 ;  /* 0x000000ff03077208 */ /* 0x000fe40000000000 */
[----:B------:R-:W-:Y:S03]  /*16690*/  FMNMX.FTZ R5, R30, R5, !PT ;  /* 0x000000051e057209 */ /* 0x000fe60007810000 */
[--C-:B------:R-:W-:Y:S01]  /*166a0*/  FFMA.FTZ R4, R12, c[0x0][0x2d0], -R7.reuse ;  /* 0x0000b4000c047a23 */ /* 0x100fe20000010807 */
[----:B------:R-:W-:Y:S01]  /*166b0*/  FMNMX.FTZ R5, R29, R5, !PT ;  /* 0x000000051d057209 */ /* 0x000fe20007810000 */
[--C-:B------:R-:W-:Y:S02]  /*166c0*/  FFMA.FTZ R3, R8, c[0x0][0x2d0], -R7.reuse ;  /* 0x0000b40008037a23 */ /* 0x100fe40000010807 */
[----:B------:R1:W-:Y:S01]  /*166d0*/  MUFU.EX2 R240, R4 ;  /* 0x0000000400f07308 */ /* 0x0003e20000000800 */
[----:B------:R-:W-:Y:S01]  /*166e0*/  FMNMX.FTZ R5, R28, R5, !PT ;  /* 0x000000051c057209 */ /* 0x000fe20007810000 */
[--C-:B------:R-:W-:Y:S02]  /*166f0*/  FFMA.FTZ R213, R48, c[0x0][0x2d0], -R7.reuse ;  /* 0x0000b40030d57a23 */ /* 0x100fe40000010807 */
[--C-:B------:R-:W-:Y:S01]  /*16700*/  FFMA.FTZ R185, R46, c[0x0][0x2d0], -R7.reuse ;  /* 0x0000b4002eb97a23 */ /* 0x100fe20000010807 */
[----:B------:R-:W-:Y:S01]  /*16710*/  FMNMX.FTZ R5, R27, R5, !PT ;  /* 0x000000051b057209 */ /* 0x000fe20007810000 */
[--C-:B------:R-:W-:Y:S02]  /*16720*/  FFMA.FTZ R184, R45, c[0x0][0x2d0], -R7.reuse ;  /* 0x0000b4002db87a23 */ /* 0x100fe40000010807 */
[--C-:B------:R-:W-:Y:S01]  /*16730*/  FFMA.FTZ R183, R44, c[0x0][0x2d0], -R7.reuse ;  /* 0x0000b4002cb77a23 */ /* 0x100fe20000010807 */
[----:B------:R-:W-:Y:S01]  /*16740*/  FMNMX.FTZ R5, R26, R5, !PT ;  /* 0x000000051a057209 */ /* 0x000fe20007810000 */
[----:B------:R2:W3:Y:S01]  /*16750*/  MUFU.EX2 R228, R3 ;  /* 0x0000000300e47308 */ /* 0x0004e20000000800 */
[--C-:B------:R-:W-:Y:S02]  /*16760*/  FFMA.FTZ R182, R43, c[0x0][0x2d0], -R7.reuse ;  /* 0x0000b4002bb67a23 */ /* 0x100fe40000010807 */
[----:B------:R-:W-:Y:S01]  /*16770*/  FMNMX.FTZ R2, R25, R5, !PT ;  /* 0x0000000519027209 */ /* 0x000fe20007810000 */
[--C-:B------:R-:W-:Y:S01]  /*16780*/  FFMA.FTZ R214, R42, c[0x0][0x2d0], -R7.reuse ;  /* 0x0000b4002ad67a23 */ /* 0x100fe20000010807 */
[----:B------:R-:W4:Y:S01]  /*16790*/  SHFL.BFLY PT, R5, R0, 0x1, 0x1f ;  /* 0x0c201f0000057f89 */ /* 0x000f2200000e0000 */
[--C-:B------:R-:W-:Y:S01]  /*167a0*/  FFMA.FTZ R212, R47, c[0x0][0x2d0], -R7.reuse ;  /* 0x0000b4002fd47a23 */ /* 0x100fe20000010807 */
[----:B------:R-:W-:Y:S01]  /*167b0*/  FMNMX.FTZ R2, R33, R2, !PT ;  /* 0x0000000221027209 */ /* 0x000fe20007810000 */
[--C-:B------:R-:W-:Y:S02]  /*167c0*/  FFMA.FTZ R211, R41, c[0x0][0x2d0], -R7.reuse ;  /* 0x0000b40029d37a23 */ /* 0x100fe40000010807 */
[----:B------:R-:W-:Y:S01]  /*167d0*/  MUFU.EX2 R220, R185 ;  /* 0x000000b900dc7308 */ /* 0x000fe20000000800 */
[----:B------:R-:W-:Y:S01]  /*167e0*/  FMNMX.FTZ R2, R31, R2, !PT ;  /* 0x000000021f027209 */ /* 0x000fe20007810000 */
[--C-:B-1----:R-:W-:Y:S04]  /*167f0*/  FFMA.FTZ R4, R13, c[0x0][0x2d0], -R7.reuse ;  /* 0x0000b4000d047a23 */ /* 0x102fe80000010807 */
[----:B------:R-:W1:Y:S04]  /*16800*/  SHFL.BFLY PT, R6, R2, 0x2, 0x1f ;  /* 0x0c401f0002067f89 */ /* 0x000e6800000e0000 */
[----:B------:R5:W-:Y:S01]  /*16810*/  MUFU.EX2 R241, R4 ;  /* 0x0000000400f17308 */ /* 0x000be20000000800 */
[----:B--2---:R-:W-:Y:S02]  /*16820*/  FMNMX.FTZ R3, R15, R104, !PT ;  /* 0x000000680f037209 */ /* 0x004fe40007810000 */
[----:B---3--:R-:W-:Y:S02]  /*16830*/  F2FP.PACK_AB R168, R240, R228 ;  /* 0x000000e4f0a8723e */ /* 0x008fe400000000ff */
[----:B------:R-:W-:Y:S02]  /*16840*/  FMNMX.FTZ R3, R21, R3, !PT ;  /* 0x0000000315037209 */ /* 0x000fe40007810000 */
[----:B----4-:R-:W-:Y:S03]  /*16850*/  FMNMX.FTZ R107, R0, R5, !PT ;  /* 0x00000005006b7209 */ /* 0x010fe60007810000 */
[----:B------:R-:W-:Y:S01]  /*16860*/  MUFU.EX2 R223, R184 ;  /* 0x000000b800df7308 */ /* 0x000fe20000000800 */
[----:B------:R-:W-:Y:S04]  /*16870*/  FMNMX.FTZ R3, R22, R3, !PT ;  /* 0x0000000316037209 */ /* 0x000fe80007810000 */
[----:B------:R-:W-:Y:S02]  /*16880*/  FMNMX.FTZ R0, R24, R3, !PT ;  /* 0x0000000318007209 */ /* 0x000fe40007810000 */
[----:B------:R-:W-:Y:S02]  /*16890*/  FSEL R3, R108, RZ, P0 ;  /* 0x000000ff6c037208 */ /* 0x000fe40000000000 */
[----:B-1----:R-:W-:Y:S01]  /*168a0*/  FMNMX.FTZ R2, R2, R6, !PT ;  /* 0x0000000602027209 */ /* 0x002fe20007810000 */
[----:B------:R-:W-:Y:S01]  /*168b0*/  MUFU.EX2 R225, R183 ;  /* 0x000000b700e17308 */ /* 0x000fe20000000800 */
[----:B------:R-:W-:Y:S01]  /*168c0*/  FMNMX.FTZ R6, R172, R0, !PT ;  /* 0x00000000ac067209 */ /* 0x000fe20007810000 */
[C---:B------:R-:W-:Y:S01]  /*168d0*/  FMUL.FTZ R0, R107.reuse, c[0x0][0x2d0] ;  /* 0x0000b4006b007a20 */ /* 0x040fe20000410000 */
[----:B------:R-:W-:Y:S01]  /*168e0*/  FSETP.NEU.FTZ.AND P0, PT, R107, -INF , PT ;  /* 0xff8000006b00780b */ /* 0x000fe20003f1d000 */
[----:B-----5:R-:W-:Y:S01]  /*168f0*/  FFMA.FTZ R4, R19, c[0x0][0x2d0], -R7 ;  /* 0x0000b40013047a23 */ /* 0x020fe20000010807 */
[----:B------:R-:W-:Y:S01]  /*16900*/  FMNMX.FTZ R6, R173, R6, !PT ;  /* 0x00000006ad067209 */ /* 0x000fe20007810000 */
[----:B------:R-:W1:Y:S01]  /*16910*/  SHFL.BFLY PT, R5, R2, 0x1, 0x1f ;  /* 0x0c201f0002057f89 */ /* 0x000e6200000e0000 */
[----:B------:R-:W-:Y:S03]  /*16920*/  FSEL R8, R0, RZ, P0 ;  /* 0x000000ff00087208 */ /* 0x000fe60000000000 */
[----:B------:R2:W3:Y:S02]  /*16930*/  MUFU.EX2 R239, R4 ;  /* 0x0000000400ef7308 */ /* 0x0004e40000000800 */
[--C-:B------:R-:W-:Y:S02]  /*16940*/  FFMA.FTZ R0, R10, c[0x0][0x2d0], -R8.reuse ;  /* 0x0000b4000a007a23 */ /* 0x100fe40000010808 */
[--C-:B------:R-:W-:Y:S02]  /*16950*/  FFMA.FTZ R180, R39, c[0x0][0x2d0], -R8.reuse ;  /* 0x0000b40027b47a23 */ /* 0x100fe40000010808 */
[--C-:B------:R-:W-:Y:S02]  /*16960*/  FFMA.FTZ R179, R38, c[0x0][0x2d0], -R8.reuse ;  /* 0x0000b40026b37a23 */ /* 0x100fe40000010808 */
[--C-:B------:R-:W-:Y:S02]  /*16970*/  FFMA.FTZ R178, R37, c[0x0][0x2d0], -R8.reuse ;  /* 0x0000b40025b27a23 */ /* 0x100fe40000010808 */
[----:B------:R4:W-:Y:S01]  /*16980*/  MUFU.EX2 R215, R0 ;  /* 0x0000000000d77308 */ /* 0x0009e20000000800 */
[--C-:B------:R-:W-:Y:S02]  /*16990*/  FFMA.FTZ R177, R36, c[0x0][0x2d0], -R8.reuse ;  /* 0x0000b40024b17a23 */ /* 0x100fe40000010808 */
[----:B------:R-:W-:Y:S01]  /*169a0*/  LDSM.16.MT88.4 R36, [R167] ;  /* 0x00000000a724783b */ /* 0x000fe20000004200 */
[--C-:B------:R-:W-:Y:S02]  /*169b0*/  FFMA.FTZ R210, R35, c[0x0][0x2d0], -R8.reuse ;  /* 0x0000b40023d27a23 */ /* 0x100fe40000010808 */
[--C-:B------:R-:W-:Y:S02]  /*169c0*/  FFMA.FTZ R209, R40, c[0x0][0x2d0], -R8.reuse ;  /* 0x0000b40028d17a23 */ /* 0x100fe40000010808 */
[--C-:B------:R-:W-:Y:S01]  /*169d0*/  FFMA.FTZ R208, R34, c[0x0][0x2d0], -R8.reuse ;  /* 0x0000b40022d07a23 */ /* 0x100fe20000010808 */
[----:B-1----:R-:W-:Y:S01]  /*169e0*/  FMNMX.FTZ R106, R2, R5, !PT ;  /* 0x00000005026a7209 */ /* 0x002fe20007810000 */
[--C-:B------:R-:W-:Y:S01]  /*169f0*/  FFMA.FTZ R207, R32, c[0x0][0x2d0], -R8.reuse ;  /* 0x0000b40020cf7a23 */ /* 0x100fe20000010808 */
[----:B------:R-:W-:Y:S01]  /*16a00*/  FSEL R5, R107, RZ, P0 ;  /* 0x000000ff6b057208 */ /* 0x000fe20000000000 */
[----:B------:R-:W-:Y:S01]  /*16a10*/  MUFU.EX2 R222, R179 ;  /* 0x000000b300de7308 */ /* 0x000fe20000000800 */
[----:B--2---:R-:W-:Y:S01]  /*16a20*/  FMNMX.FTZ R4, R174, R6, !PT ;  /* 0x00000006ae047209 */ /* 0x004fe20007810000 */
[--C-:B------:R-:W-:Y:S01]  /*16a30*/  FFMA.FTZ R6, R23, c[0x0][0x2d0], -R8.reuse ;  /* 0x0000b40017067a23 */ /* 0x100fe20000010808 */
[----:B------:R-:W-:Y:S02]  /*16a40*/  FSETP.NEU.FTZ.AND P0, PT, R106, -INF , PT ;  /* 0xff8000006a00780b */ /* 0x000fe40003f1d000 */
[----:B------:R-:W-:Y:S02]  /*16a50*/  FMNMX.FTZ R4, R175, R4, !PT ;  /* 0x00000004af047209 */ /* 0x000fe40007810000 */
[----:B---3--:R-:W-:Y:S03]  /*16a60*/  F2FP.PACK_AB R170, R239, R241 ;  /* 0x000000f1efaa723e */ /* 0x008fe600000000ff */
[----:B------:R-:W-:Y:S01]  /*16a70*/  MUFU.EX2 R237, R6 ;  /* 0x0000000600ed7308 */ /* 0x000fe20000000800 */
[----:B----4-:R-:W-:Y:S01]  /*16a80*/  FMNMX.FTZ R0, R186, R4, !PT ;  /* 0x00000004ba007209 */ /* 0x010fe20007810000 */
[--C-:B------:R-:W-:Y:S03]  /*16a90*/  FFMA.FTZ R4, R14, c[0x0][0x2d0], -R8.reuse ;  /* 0x0000b4000e047a23 */ /* 0x100fe60000010808 */
[----:B------:R-:W-:Y:S04]  /*16aa0*/  FMNMX.FTZ R0, R187, R0, !PT ;  /* 0x00000000bb007209 */ /* 0x000fe80007810000 */
[----:B------:R-:W-:Y:S01]  /*16ab0*/  FMNMX.FTZ R0, R188, R0, !PT ;  /* 0x00000000bc007209 */ /* 0x000fe20007810000 */
[----:B------:R1:W2:Y:S03]  /*16ac0*/  MUFU.EX2 R235, R4 ;  /* 0x0000000400eb7308 */ /* 0x0002a60000000800 */
[----:B------:R-:W-:Y:S05]  /*16ad0*/  FMNMX.FTZ R0, R105, R0, !PT ;  /* 0x0000000069007209 */ /* 0x000fea0007810000 */
[----:B------:R-:W3:Y:S02]  /*16ae0*/  SHFL.BFLY PT, R2, R0, 0x2, 0x1f ;  /* 0x0c401f0000027f89 */ /* 0x000ee400000e0000 */
[----:B------:R-:W-:Y:S10]  /*16af0*/  MUFU.EX2 R224, R178 ;  /* 0x000000b200e07308 */ /* 0x000ff40000000800 */
[----:B------:R-:W-:Y:S01]  /*16b00*/  MUFU.EX2 R219, R180 ;  /* 0x000000b400db7308 */ /* 0x000fe20000000800 */
[----:B-1----:R-:W-:Y:S01]  /*16b10*/  FFMA.FTZ R4, R18, c[0x0][0x2d0], -R8 ;  /* 0x0000b40012047a23 */ /* 0x002fe20000010808 */
[----:B--2---:R-:W-:Y:S08]  /*16b20*/  F2FP.PACK_AB R169, R235, R215 ;  /* 0x000000d7eba9723e */ /* 0x004ff000000000ff */
[----:B------:R1:W2:Y:S10]  /*16b30*/  MUFU.EX2 R236, R4 ;  /* 0x0000000400ec7308 */ /* 0x0002b40000000800 */
[----:B------:R-:W-:Y:S10]  /*16b40*/  MUFU.EX2 R227, R182 ;  /* 0x000000b600e37308 */ /* 0x000ff40000000800 */
[----:B------:R-:W-:Y:S01]  /*16b50*/  MUFU.EX2 R226, R177 ;  /* 0x000000b100e27308 */ /* 0x000fe20000000800 */
[----:B-1----:R-:W-:Y:S01]  /*16b60*/  FMUL.FTZ R4, R106, c[0x0][0x2d0] ;  /* 0x0000b4006a047a20 */ /* 0x002fe20000410000 */
[----:B--2---:R-:W-:Y:S04]  /*16b70*/  F2FP.PACK_AB R171, R237, R236 ;  /* 0x000000ecedab723e */ /* 0x004fe800000000ff */
[----:B------:R-:W-:Y:S04]  /*16b80*/  FSEL R9, R4, RZ, P0 ;  /* 0x000000ff04097208 */ /* 0x000fe80000000000 */
[----:B------:R-:W-:Y:S01]  /*16b90*/  MUFU.EX2 R183, R214 ;  /* 0x000000d600b77308 */ /* 0x000fe20000000800 */
[--C-:B------:R-:W-:Y:S02]  /*16ba0*/  FFMA.FTZ R4, R11, c[0x0][0x2d0], -R9.reuse ;  /* 0x0000b4000b047a23 */ /* 0x100fe40000010809 */
[--C-:B------:R-:W-:Y:S02]  /*16bb0*/  FFMA.FTZ R176, R28, c[0x0][0x2d0], -R9.reuse ;  /* 0x0000b4001cb07a23 */ /* 0x100fe40000010809 */
[--C-:B------:R-:W-:Y:S05]  /*16bc0*/  FFMA.FTZ R181, R27, c[0x0][0x2d0], -R9.reuse ;  /* 0x0000b4001bb57a23 */ /* 0x100fea0000010809 */
[----:B------:R1:W-:Y:S01]  /*16bd0*/  MUFU.EX2 R231, R4 ;  /* 0x0000000400e77308 */ /* 0x0003e20000000800 */
[--C-:B------:R-:W-:Y:S02]  /*16be0*/  FFMA.FTZ R206, R26, c[0x0][0x2d0], -R9.reuse ;  /* 0x0000b4001ace7a23 */ /* 0x100fe40000010809 */
[--C-:B------:R-:W-:Y:S02]  /*16bf0*/  FFMA.FTZ R190, R25, c[0x0][0x2d0], -R9.reuse ;  /* 0x0000b40019be7a23 */ /* 0x100fe40000010809 */
[--C-:B------:R-:W-:Y:S02]  /*16c00*/  FFMA.FTZ R189, R33, c[0x0][0x2d0], -R9.reuse ;  /* 0x0000b40021bd7a23 */ /* 0x100fe40000010809 */
[--C-:B------:R-:W-:Y:S03]  /*16c10*/  FFMA.FTZ R191, R31, c[0x0][0x2d0], -R9.reuse ;  /* 0x0000b4001fbf7a23 */ /* 0x100fe60000010809 */
[----:B------:R-:W-:Y:S10]  /*16c20*/  MUFU.EX2 R221, R176 ;  /* 0x000000b000dd7308 */ /* 0x000ff40000000800 */
[----:B------:R-:W-:Y:S01]  /*16c30*/  MUFU.EX2 R216, R181 ;  /* 0x000000b500d87308 */ /* 0x000fe20000000800 */
[--C-:B-1----:R-:W-:Y:S09]  /*16c40*/  FFMA.FTZ R4, R16, c[0x0][0x2d0], -R9.reuse ;  /* 0x0000b40010047a23 */ /* 0x102ff20000010809 */
[----:B------:R3:W-:Y:S10]  /*16c50*/  MUFU.EX2 R232, R4 ;  /* 0x0000000400e87308 */ /* 0x0007f40000000800 */
[----:B------:R-:W-:Y:S10]  /*16c60*/  MUFU.EX2 R213, R213 ;  /* 0x000000d500d57308 */ /* 0x000ff40000000800 */
[----:B------:R-:W-:Y:S01]  /*16c70*/  MUFU.EX2 R210, R210 ;  /* 0x000000d200d27308 */ /* 0x000fe20000000800 */
[----:B---3--:R-:W-:Y:S01]  /*16c80*/  FMNMX.FTZ R4, R0, R2, !PT ;  /* 0x0000000200047209 */ /* 0x008fe20007810000 */
[----:B------:R-:W-:Y:S02]  /*16c90*/  FFMA.FTZ R0, R17, c[0x0][0x2d0], -R9 ;  /* 0x0000b40011007a23 */ /* 0x000fe40000010809 */
[----:B------:R-:W-:Y:S02]  /*16ca0*/  FADD.FTZ R2, -R5, R101 ;  /* 0x0000006505027221 */ /* 0x000fe40000010100 */
[----:B------:R-:W1:Y:S04]  /*16cb0*/  SHFL.BFLY PT, R6, R4, 0x1, 0x1f ;  /* 0x0c201f0004067f89 */ /* 0x000e6800000e0000 */
[----:B------:R2:W-:Y:S01]  /*16cc0*/  MUFU.EX2 R233, R0 ;  /* 0x0000000000e97308 */ /* 0x0005e20000000800 */
[----:B------:R-:W-:Y:S09]  /*16cd0*/  FMUL.FTZ R2, R2, c[0x0][0x2d0] ;  /* 0x0000b40002027a20 */ /* 0x000ff20000410000 */
[----:B------:R-:W3:Y:S10]  /*16ce0*/  MUFU.EX2 R2, R2 ;  /* 0x0000000200027308 */ /* 0x000ef40000000800 */
[----:B------:R-:W-:Y:S01]  /*16cf0*/  MUFU.EX2 R209, R209 ;  /* 0x000000d100d17308 */ /* 0x000fe20000000800 */
[----:B-1----:R-:W-:Y:S01]  /*16d00*/  FMNMX.FTZ R103, R4, R6, !PT ;  /* 0x0000000604677209 */ /* 0x002fe20007810000 */
[--C-:B--2---:R-:W-:Y:S04]  /*16d10*/  FFMA.FTZ R0, R20, c[0x0][0x2d0], -R9.reuse ;  /* 0x0000b40014007a23 */ /* 0x104fe80000010809 */
[----:B------:R-:W-:Y:S04]  /*16d20*/  FMUL.FTZ R4, R103, c[0x0][0x2d0] ;  /* 0x0000b40067047a20 */ /* 0x000fe80000410000 */
[----:B------:R1:W2:Y:S01]  /*16d30*/  MUFU.EX2 R242, R0 ;  /* 0x0000000000f27308 */ /* 0x0002a20000000800 */
[C---:B---3--:R-:W-:Y:S02]  /*16d40*/  FMUL.FTZ R6, R2.reuse, R114 ;  /* 0x0000007202067220 */ /* 0x048fe40000410000 */
[C---:B------:R-:W-:Y:S02]  /*16d50*/  FMUL.FTZ R7, R2.reuse, R115 ;  /* 0x0000007302077220 */ /* 0x040fe40000410000 */
[C---:B------:R-:W-:Y:S02]  /*16d60*/  FMUL.FTZ R18, R2.reuse, R126 ;  /* 0x0000007e02127220 */ /* 0x040fe40000410000 */
[C---:B------:R-:W-:Y:S03]  /*16d70*/  FMUL.FTZ R19, R2.reuse, R127 ;  /* 0x0000007f02137220 */ /* 0x040fe60000410000 */
[----:B------:R-:W-:Y:S01]  /*16d80*/  MUFU.EX2 R212, R212 ;  /* 0x000000d400d47308 */ /* 0x000fe20000000800 */
[C---:B------:R-:W-:Y:S02]  /*16d90*/  FMUL.FTZ R34, R2.reuse, R142 ;  /* 0x0000008e02227220 */ /* 0x040fe40000410000 */
[C---:B------:R-:W-:Y:S02]  /*16da0*/  FMUL.FTZ R35, R2.reuse, R143 ;  /* 0x0000008f02237220 */ /* 0x040fe40000410000 */
[C---:B------:R-:W-:Y:S02]  /*16db0*/  FMUL.FTZ R50, R2.reuse, R162 ;  /* 0x000000a202327220 */ /* 0x040fe40000410000 */
[C---:B------:R-:W-:Y:S02]  /*16dc0*/  FMUL.FTZ R51, R2.reuse, R163 ;  /* 0x000000a302337220 */ /* 0x040fe40000410000 */
[C---:B------:R-:W-:Y:S01]  /*16dd0*/  FMUL.FTZ R54, R2.reuse, R54 ;  /* 0x0000003602367220 */ /* 0x040fe20000410000 */
[----:B------:R-:W-:Y:S01]  /*16de0*/  MUFU.EX2 R211, R211 ;  /* 0x000000d300d37308 */ /* 0x000fe20000000800 */
[----:B------:R-:W-:Y:S02]  /*16df0*/  FMUL.FTZ R55, R2, R55 ;  /* 0x0000003702377220 */ /* 0x000fe40000410000 */
[----:B-1----:R-:W-:Y:S01]  /*16e00*/  FADD.FTZ R0, -R3, R100 ;  /* 0x0000006403007221 */ /* 0x002fe20000010100 */
[----:B--2---:R-:W-:Y:S01]  /*16e10*/  F2FP.PACK_AB R114, R242, R233 ;  /* 0x000000e9f272723e */ /* 0x004fe200000000ff */
[----:B------:R-:W-:Y:S02]  /*16e20*/  FMUL.FTZ R66, R2, R66 ;  /* 0x0000004202427220 */ /* 0x000fe40000410000 */
[----:B------:R-:W-:Y:S02]  /*16e30*/  FMUL.FTZ R0, R0, c[0x0][0x2d0] ;  /* 0x0000b40000007a20 */ /* 0x000fe40000410000 */
[C---:B------:R-:W-:Y:S01]  /*16e40*/  FMUL.FTZ R67, R2.reuse, R67 ;  /* 0x0000004302437220 */ /* 0x040fe20000410000 */
[----:B------:R-:W-:Y:S01]  /*16e50*/  MUFU.EX2 R208, R208 ;  /* 0x000000d000d07308 */ /* 0x000fe20000000800 */
[C---:B------:R-:W-:Y:S02]  /*16e60*/  FMUL.FTZ R70, R2.reuse, R70 ;  /* 0x0000004602467220 */ /* 0x040fe40000410000 */
[C---:B------:R-:W-:Y:S02]  /*16e70*/  FMUL.FTZ R71, R2.reuse, R71 ;  /* 0x0000004702477220 */ /* 0x040fe40000410000 */
[C---:B------:R-:W-:Y:S02]  /*16e80*/  FMUL.FTZ R82, R2.reuse, R82 ;  /* 0x0000005202527220 */ /* 0x040fe40000410000 */
[C---:B------:R-:W-:Y:S02]  /*16e90*/  FMUL.FTZ R83, R2.reuse, R83 ;  /* 0x0000005302537220 */ /* 0x040fe40000410000 */
[C---:B------:R-:W-:Y:S01]  /*16ea0*/  FMUL.FTZ R98, R2.reuse, R98 ;  /* 0x0000006202627220 */ /* 0x040fe20000410000 */
[----:B------:R1:W2:Y:S01]  /*16eb0*/  MUFU.EX2 R3, R0 ;  /* 0x0000000000037308 */ /* 0x0002a20000000800 */
[C---:B------:R-:W-:Y:S02]  /*16ec0*/  FMUL.FTZ R99, R2.reuse, R99 ;  /* 0x0000006302637220 */ /* 0x040fe40000410000 */
[C---:B------:R-:W-:Y:S02]  /*16ed0*/  FMUL.FTZ R86, R2.reuse, R86 ;  /* 0x0000005602567220 */ /* 0x040fe40000410000 */
[----:B------:R-:W-:Y:S05]  /*16ee0*/  FMUL.FTZ R87, R2, R87 ;  /* 0x0000005702577220 */ /* 0x000fea0000410000 */
[----:B------:R-:W-:Y:S10]  /*16ef0*/  MUFU.EX2 R207, R207 ;  /* 0x000000cf00cf7308 */ /* 0x000ff40000000800 */
[----:B------:R-:W-:Y:S01]  /*16f00*/  MUFU.EX2 R182, R206 ;  /* 0x000000ce00b67308 */ /* 0x000fe20000000800 */
[----:B-1----:R-:W-:Y:S01]  /*16f10*/  FSEL R0, R106, RZ, P0 ;  /* 0x000000ff6a007208 */ /* 0x002fe20000000000 */
[----:B--2---:R-:W-:Y:S01]  /*16f20*/  FMUL.FTZ R5, R3, R113 ;  /* 0x0000007103057220 */ /* 0x004fe20000410000 */
[----:B------:R-:W-:Y:S01]  /*16f30*/  FSETP.NEU.FTZ.AND P0, PT, R103, -INF , PT ;  /* 0xff8000006700780b */ /* 0x000fe20003f1d000 */
[----:B------:R-:W-:Y:S02]  /*16f40*/  FMUL.FTZ R16, R3, R124 ;  /* 0x0000007c03107220 */ /* 0x000fe40000410000 */
[----:B------:R-:W-:Y:S01]  /*16f50*/  FADD.FTZ R0, -R0, R102 ;  /* 0x0000006600007221 */ /* 0x000fe20000010100 */
[----:B------:R-:W-:Y:S01]  /*16f60*/  FSEL R101, R4, RZ, P0 ;  /* 0x000000ff04657208 */ /* 0x000fe20000000000 */
[----:B------:R-:W-:Y:S02]  /*16f70*/  FFMA.FTZ R102, R29, c[0x0][0x2d0], -R9 ;  /* 0x0000b4001d667a23 */ /* 0x000fe40000010809 */
[----:B------:R-:W-:Y:S01]  /*16f80*/  MUFU.EX2 R185, R190 ;  /* 0x000000be00b97308 */ /* 0x000fe20000000800 */
[----:B------:R-:W-:Y:S02]  /*16f90*/  FMUL.FTZ R0, R0, c[0x0][0x2d0] ;  /* 0x0000b40000007a20 */ /* 0x000fe40000410000 */
[--C-:B------:R-:W-:Y:S02]  /*16fa0*/  FFMA.FTZ R4, R24, c[0x0][0x2d0], -R101.reuse ;  /* 0x0000b40018047a23 */ /* 0x100fe40000010865 */
[C---:B------:R-:W-:Y:S02]  /*16fb0*/  FMUL.FTZ R17, R3.reuse, R125 ;  /* 0x0000007d03117220 */ /* 0x040fe40000410000 */
[C---:B------:R-:W-:Y:S01]  /*16fc0*/  FMUL.FTZ R32, R3.reuse, R140 ;  /* 0x0000008c03207220 */ /* 0x040fe20000410000 */
[----:B------:R-:W-:Y:S01]  /*16fd0*/  LDSM.16.MT88.4 R124, [R167+0x400] ;  /* 0x00040000a77c783b */ /* 0x000fe20000004200 */
[C---:B------:R-:W-:Y:S01]  /*16fe0*/  FMUL.FTZ R33, R3.reuse, R141 ;  /* 0x0000008d03217220 */ /* 0x040fe20000410000 */
[----:B------:R1:W2:Y:S01]  /*16ff0*/  MUFU.EX2 R100, R0 ;  /* 0x0000000000647308 */ /* 0x0002a20000000800 */
[C---:B------:R-:W-:Y:S02]  /*17000*/  FMUL.FTZ R48, R3.reuse, R160 ;  /* 0x000000a003307220 */ /* 0x040fe40000410000 */
[C---:B------:R-:W-:Y:S02]  /*17010*/  FMUL.FTZ R49, R3.reuse, R161 ;  /* 0x000000a103317220 */ /* 0x040fe40000410000 */
[C---:B------:R-:W-:Y:S01]  /*17020*/  FMUL.FTZ R52, R3.reuse, R52 ;  /* 0x0000003403347220 */ /* 0x040fe20000410000 */
[----:B------:R-:W-:Y:S01]  /*17030*/  LDSM.16.MT88.4 R140, [R167+0x800] ;  /* 0x00080000a78c783b */ /* 0x000fe20000004200 */
[C---:B------:R-:W-:Y:S02]  /*17040*/  FMUL.FTZ R53, R3.reuse, R53 ;  /* 0x0000003503357220 */ /* 0x040fe40000410000 */
[C---:B------:R-:W-:Y:S01]  /*17050*/  FMUL.FTZ R64, R3.reuse, R64 ;  /* 0x0000004003407220 */ /* 0x040fe20000410000 */
[----:B------:R3:W-:Y:S01]  /*17060*/  MUFU.EX2 R234, R4 ;  /* 0x0000000400ea7308 */ /* 0x0007e20000000800 */
[C---:B------:R-:W-:Y:S02]  /*17070*/  FMUL.FTZ R65, R3.reuse, R65 ;  /* 0x0000004103417220 */ /* 0x040fe40000410000 */
[C---:B------:R-:W-:Y:S01]  /*17080*/  FMUL.FTZ R68, R3.reuse, R68 ;  /* 0x0000004403447220 */ /* 0x040fe20000410000 */
[----:B------:R-:W-:Y:S01]  /*17090*/  LDSM.16.MT88.4 R160, [R166+0x1400] ;  /* 0x00140000a6a0783b */ /* 0x000fe20000004200 */
[C---:B------:R-:W-:Y:S02]  /*170a0*/  FMUL.FTZ R69, R3.reuse, R69 ;  /* 0x0000004503457220 */ /* 0x040fe40000410000 */
[C---:B------:R-:W-:Y:S02]  /*170b0*/  FMUL.FTZ R80, R3.reuse, R80 ;  /* 0x0000005003507220 */ /* 0x040fe40000410000 */
[C---:B------:R-:W-:Y:S01]  /*170c0*/  FMUL.FTZ R81, R3.reuse, R81 ;  /* 0x0000005103517220 */ /* 0x040fe20000410000 */
[----:B------:R-:W-:Y:S01]  /*170d0*/  MUFU.EX2 R218, R102 ;  /* 0x0000006600da7308 */ /* 0x000fe20000000800 */
[C---:B------:R-:W-:Y:S02]  /*170e0*/  FMUL.FTZ R96, R3.reuse, R96 ;  /* 0x0000006003607220 */ /* 0x040fe40000410000 */
[----:B------:R-:W-:Y:S02]  /*170f0*/  FMUL.FTZ R97, R3, R97 ;  /* 0x0000006103617220 */ /* 0x000fe40000410000 */
[--C-:B-1----:R-:W-:Y:S02]  /*17100*/  FFMA.FTZ R0, R15, c[0x0][0x2d0], -R101.reuse ;  /* 0x0000b4000f007a23 */ /* 0x102fe40000010865 */
[C---:B--2---:R-:W-:Y:S02]  /*17110*/  FMUL.FTZ R8, R100.reuse, R116 ;  /* 0x0000007464087220 */ /* 0x044fe40000410000 */
[C---:B------:R-:W-:Y:S01]  /*17120*/  FMUL.FTZ R12, R100.reuse, R120 ;  /* 0x00000078640c7220 */ /* 0x040fe20000410000 */
[----:B------:R1:W-:Y:S01]  /*17130*/  MUFU.EX2 R229, R0 ;  /* 0x0000000000e57308 */ /* 0x0003e20000000800 */
[C---:B------:R-:W-:Y:S02]  /*17140*/  FMUL.FTZ R13, R100.reuse, R121 ;  /* 0x00000079640d7220 */ /* 0x040fe40000410000 */
[----:B------:R-:W-:Y:S02]  /*17150*/  FMUL.FTZ R24, R100, R132 ;  /* 0x0000008464187220 */ /* 0x000fe40000410000 */
[----:B---3--:R-:W-:Y:S01]  /*17160*/  FMUL.FTZ R4, R3, R112 ;  /* 0x0000007003047220 */ /* 0x008fe20000410000 */
[----:B------:R-:W-:Y:S01]  /*17170*/  F2FP.PACK_AB R112, R232, R231 ;  /* 0x000000e7e870723e */ /* 0x000fe200000000ff */
        /* <DEDUP_REMOVED lines=10> */
[C---:B------:R-:W-:Y:S02]  /*17220*/  FMUL.FTZ R57, R100.reuse, R57 ;  /* 0x0000003964397220 */ /* 0x040fe40000410000 */
[--C-:B-1----:R-:W-:Y:S02]  /*17230*/  FFMA.FTZ R0, R21, c[0x0][0x2d0], -R101.reuse ;  /* 0x0000b40015007a23 */ /* 0x102fe40000010865 */
[C---:B------:R-:W-:Y:S02]  /*17240*/  FMUL.FTZ R60, R100.reuse, R60 ;  /* 0x0000003c643c7220 */ /* 0x040fe40000410000 */
[C---:B------:R-:W-:Y:S01]  /*17250*/  FMUL.FTZ R61, R100.reuse, R61 ;  /* 0x0000003d643d7220 */ /* 0x040fe20000410000 */
[----:B------:R1:W2:Y:S01]  /*17260*/  MUFU.EX2 R230, R0 ;  /* 0x0000000000e67308 */ /* 0x0002a20000000800 */
[C---:B------:R-:W-:Y:S02]  /*17270*/  FMUL.FTZ R72, R100.reuse, R72 ;  /* 0x0000004864487220 */ /* 0x040fe40000410000 */
[C---:B------:R-:W-:Y:S02]  /*17280*/  FMUL.FTZ R73, R100.reuse, R73 ;  /* 0x0000004964497220 */ /* 0x040fe40000410000 */
[C---:B------:R-:W-:Y:S02]  /*17290*/  FMUL.FTZ R76, R100.reuse, R76 ;  /* 0x0000004c644c7220 */ /* 0x040fe40000410000 */
[----:B------:R-:W-:Y:S02]  /*172a0*/  FMUL.FTZ R77, R100, R77 ;  /* 0x0000004d644d7220 */ /* 0x000fe40000410000 */
[--C-:B------:R-:W-:Y:S01]  /*172b0*/  FFMA.FTZ R102, R172, c[0x0][0x2d0], -R101.reuse ;  /* 0x0000b400ac667a23 */ /* 0x100fe20000010865 */
[----:B------:R-:W-:Y:S01]  /*172c0*/  F2FP.PACK_AB R172, R185, R182 ;  /* 0x000000b6b9ac723e */ /* 0x000fe200000000ff */
[C---:B------:R-:W-:Y:S02]  /*172d0*/  FMUL.FTZ R84, R3.reuse, R84 ;  /* 0x0000005403547220 */ /* 0x040fe40000410000 */
[----:B------:R3:W-:Y:S01]  /*172e0*/  MUFU.EX2 R179, R102 ;  /* 0x0000006600b37308 */ /* 0x0007e20000000800 */
[----:B------:R-:W-:Y:S02]  /*172f0*/  FMUL.FTZ R85, R3, R85 ;  /* 0x0000005503557220 */ /* 0x000fe40000410000 */
[C---:B------:R-:W-:Y:S02]  /*17300*/  FMUL.FTZ R88, R100.reuse, R88 ;  /* 0x0000005864587220 */ /* 0x040fe40000410000 */
[C---:B------:R-:W-:Y:S02]  /*17310*/  FMUL.FTZ R89, R100.reuse, R89 ;  /* 0x0000005964597220 */ /* 0x040fe40000410000 */
[C---:B------:R-:W-:Y:S02]  /*17320*/  FMUL.FTZ R92, R100.reuse, R92 ;  /* 0x0000005c645c7220 */ /* 0x040fe40000410000 */
[----:B------:R-:W-:Y:S02]  /*17330*/  FMUL.FTZ R93, R100, R93 ;  /* 0x0000005d645d7220 */ /* 0x000fe40000410000 */
[----:B-1----:R-:W-:Y:S01]  /*17340*/  FFMA.FTZ R0, R22, c[0x0][0x2d0], -R101 ;  /* 0x0000b40016007a23 */ /* 0x002fe20000010865 */
[----:B--2---:R-:W-:Y:S01]  /*17350*/  F2FP.PACK_AB R113, R230, R229 ;  /* 0x000000e5e671723e */ /* 0x004fe200000000ff */
[----:B------:R-:W1:Y:S01]  /*17360*/  LDSM.16.MT88.4 R20, [R166] ;  /* 0x00000000a614783b */ /* 0x000e620000004200 */
[----:B------:R-:W-:Y:S01]  /*17370*/  FFMA.FTZ R132, R2, R245, R215 ;  /* 0x000000f502847223 */ /* 0x000fe200000100d7 */
[----:B------:R2:W4:Y:S01]  /*17380*/  MUFU.EX2 R238, R0 ;  /* 0x0000000000ee7308 */ /* 0x0005220000000800 */
[----:B---3--:R-:W-:Y:S09]  /*17390*/  FFMA.FTZ R102, R173, c[0x0][0x2d0], -R101 ;  /* 0x0000b400ad667a23 */ /* 0x008ff20000010865 */
[----:B------:R3:W-:Y:S01]  /*173a0*/  MUFU.EX2 R178, R102 ;  /* 0x0000006600b27308 */ /* 0x0007e20000000800 */
[----:B--2---:R-:W-:Y:S02]  /*173b0*/  FSEL R0, R103, RZ, P0 ;  /* 0x000000ff67007208 */ /* 0x004fe40000000000 */
[----:B----4-:R-:W-:Y:S02]  /*173c0*/  F2FP.PACK_AB R115, R234, R238 ;  /* 0x000000eeea73723e */ /* 0x010fe400000000ff */
[C---:B------:R-:W-:Y:S01]  /*173d0*/  ISETP.GT.AND P0, PT, R205.reuse, R244, PT ;  /* 0x000000f4cd00720c */ /* 0x040fe20003f04270 */
[----:B------:R-:W-:Y:S01]  /*173e0*/  FADD.FTZ R0, -R0, R104 ;  /* 0x0000006800007221 */ /* 0x000fe20000010100 */
[----:B------:R-:W-:Y:S01]  /*173f0*/  IADD3 R205, R205, -0x1, RZ ;  /* 0xffffffffcdcd7810 */ /* 0x000fe20007ffe0ff */
[----:B------:R-:W-:Y:S02]  /*17400*/  FFMA.FTZ R104, R30, c[0x0][0x2d0], -R9 ;  /* 0x0000b4001e687a23 */ /* 0x000fe40000010809 */
[----:B------:R-:W-:Y:S02]  /*17410*/  FMUL.FTZ R0, R0, c[0x0][0x2d0] ;  /* 0x0000b40000007a20 */ /* 0x000fe40000410000 */
[----:B------:R-:W-:Y:S01]  /*17420*/  FMUL.FTZ R9, R100, R117 ;  /* 0x0000007564097220 */ /* 0x000fe20000410000 */
[----:B------:R-:W-:Y:S01]  /*17430*/  MUFU.EX2 R217, R104 ;  /* 0x0000006800d97308 */ /* 0x000fe20000000800 */
[--C-:B---3--:R-:W-:Y:S01]  /*17440*/  FFMA.FTZ R102, R174, c[0x0][0x2d0], -R101.reuse ;  /* 0x0000b400ae667a23 */ /* 0x108fe20000010865 */
[-C--:B-1----:R-:W-:Y:S01]  /*17450*/  HMMA.16816.F32 R4, R168, R20.reuse, R4 ;  /* 0x00000014a804723c */ /* 0x082fe20000001804 */
[----:B------:R-:W-:Y:S07]  /*17460*/  F2FP.PACK_AB R174, R184, R189 ;  /* 0x000000bdb8ae723e */ /* 0x000fee00000000ff */
[----:B------:R-:W1:Y:S10]  /*17470*/  MUFU.EX2 R0, R0 ;  /* 0x0000000000007308 */ /* 0x000e740000000800 */
[----:B------:R2:W-:Y:S01]  /*17480*/  MUFU.EX2 R180, R102 ;  /* 0x0000006600b47308 */ /* 0x0005e20000000800 */
[C---:B-1----:R-:W-:Y:S02]  /*17490*/  FMUL.FTZ R10, R0.reuse, R118 ;  /* 0x00000076000a7220 */ /* 0x042fe40000410000 */
[C---:B------:R-:W-:Y:S02]  /*174a0*/  FMUL.FTZ R11, R0.reuse, R119 ;  /* 0x00000077000b7220 */ /* 0x040fe40000410000 */
[----:B------:R-:W1:Y:S01]  /*174b0*/  LDSM.16.MT88.4 R116, [R166+0xc00] ;  /* 0x000c0000a674783b */ /* 0x000e620000004200 */
[C---:B------:R-:W-:Y:S02]  /*174c0*/  FMUL.FTZ R14, R0.reuse, R122 ;  /* 0x0000007a000e7220 */ /* 0x040fe40000410000 */
[C---:B------:R-:W-:Y:S02]  /*174d0*/  FMUL.FTZ R15, R0.reuse, R123 ;  /* 0x0000007b000f7220 */ /* 0x040fe40000410000 */
[C---:B------:R-:W-:Y:S01]  /*174e0*/  HMMA.16816.F32 R8, R112.reuse, R20, R8 ;  /* 0x000000147008723c */ /* 0x040fe20000001808 */
[C---:B------:R-:W-:Y:S02]  /*174f0*/  FMUL.FTZ R42, R0.reuse, R150 ;  /* 0x00000096002a7220 */ /* 0x040fe40000410000 */
[----:B------:R-:W-:Y:S01]  /*17500*/  LDSM.16.MT88.4 R120, [R166+0x400] ;  /* 0x00040000a678783b */ /* 0x000fe20000004200 */
[C---:B------:R-:W-:Y:S02]  /*17510*/  FMUL.FTZ R43, R0.reuse, R151 ;  /* 0x00000097002b7220 */ /* 0x040fe40000410000 */
[C---:B------:R-:W-:Y:S02]  /*17520*/  FMUL.FTZ R46, R0.reuse, R158 ;  /* 0x0000009e002e7220 */ /* 0x040fe40000410000 */
[-C--:B------:R-:W-:Y:S01]  /*17530*/  HMMA.16816.F32 R12, R112, R22.reuse, R12 ;  /* 0x00000016700c723c */ /* 0x080fe2000000180c */
[C---:B------:R-:W-:Y:S03]  /*17540*/  FMUL.FTZ R20, R3.reuse, R128 ;  /* 0x0000008003147220 */ /* 0x040fe60000410000 */
[C---:B------:R-:W-:Y:S02]  /*17550*/  FMUL.FTZ R21, R3.reuse, R129 ;  /* 0x0000008103157220 */ /* 0x040fe40000410000 */
[C---:B------:R-:W-:Y:S02]  /*17560*/  FMUL.FTZ R47, R0.reuse, R159 ;  /* 0x0000009f002f7220 */ /* 0x040fe40000410000 */
[C---:B------:R-:W-:Y:S01]  /*17570*/  HMMA.16816.F32 R16, R168.reuse, R22, R16 ;  /* 0x00000016a810723c */ /* 0x040fe20000001810 */
[C---:B------:R-:W-:Y:S03]  /*17580*/  FMUL.FTZ R26, R0.reuse, R134 ;  /* 0x00000086001a7220 */ /* 0x040fe60000410000 */
[C---:B------:R-:W-:Y:S02]  /*17590*/  FMUL.FTZ R27, R0.reuse, R135 ;  /* 0x00000087001b7220 */ /* 0x040fe40000410000 */
[----:B------:R-:W-:Y:S02]  /*175a0*/  FMUL.FTZ R30, R0, R138 ;  /* 0x0000008a001e7220 */ /* 0x000fe40000410000 */
[C---:B------:R-:W-:Y:S04]  /*175b0*/  FMUL.FTZ R22, R2.reuse, R130 ;  /* 0x0000008202167220 */ /* 0x040fe80000410000 */
[----:B------:R-:W-:Y:S02]  /*175c0*/  FMUL.FTZ R23, R2, R131 ;  /* 0x0000008302177220 */ /* 0x000fe40000410000 */
[----:B------:R-:W-:Y:S01]  /*175d0*/  LDSM.16.MT88.4 R128, [R166+0x800] ;  /* 0x00080000a680783b */ /* 0x000fe20000004200 */
[C---:B------:R-:W-:Y:S02]  /*175e0*/  FMUL.FTZ R58, R0.reuse, R58 ;  /* 0x0000003a003a7220 */ /* 0x040fe40000410000 */
[C---:B------:R-:W-:Y:S02]  /*175f0*/  FMUL.FTZ R59, R0.reuse, R59 ;  /* 0x0000003b003b7220 */ /* 0x040fe40000410000 */
[-C--:B------:R-:W-:Y:S01]  /*17600*/  HMMA.16816.F32 R20, R168, R36.reuse, R20 ;  /* 0x00000024a814723c */ /* 0x080fe20000001814 */
[C---:B------:R-:W-:Y:S02]  /*17610*/  FMUL.FTZ R62, R0.reuse, R62 ;  /* 0x0000003e003e7220 */ /* 0x040fe40000410000 */
[C---:B------:R-:W-:Y:S02]  /*17620*/  FMUL.FTZ R63, R0.reuse, R63 ;  /* 0x0000003f003f7220 */ /* 0x040fe40000410000 */
[C---:B------:R-:W-:Y:S02]  /*17630*/  FMUL.FTZ R74, R0.reuse, R74 ;  /* 0x0000004a004a7220 */ /* 0x040fe40000410000 */
[C---:B------:R-:W-:Y:S01]  /*17640*/  FMUL.FTZ R75, R0.reuse, R75 ;  /* 0x0000004b004b7220 */ /* 0x040fe20000410000 */
[C---:B------:R-:W-:Y:S01]  /*17650*/  HMMA.16816.F32 R24, R112.reuse, R36, R24 ;  /* 0x000000247018723c */ /* 0x040fe20000001818 */
[C---:B------:R-:W-:Y:S03]  /*17660*/  FMUL.FTZ R31, R0.reuse, R139 ;  /* 0x0000008b001f7220 */ /* 0x040fe60000410000 */
[C---:B------:R-:W-:Y:S02]  /*17670*/  FMUL.FTZ R78, R0.reuse, R78 ;  /* 0x0000004e004e7220 */ /* 0x040fe40000410000 */
[C---:B------:R-:W-:Y:S02]  /*17680*/  FMUL.FTZ R79, R0.reuse, R79 ;  /* 0x0000004f004f7220 */ /* 0x040fe40000410000 */
[-C--:B------:R-:W-:Y:S01]  /*17690*/  HMMA.16816.F32 R28, R112, R38.reuse, R28 ;  /* 0x00000026701c723c */ /* 0x080fe2000000181c */
[C---:B------:R-:W-:Y:S03]  /*176a0*/  FMUL.FTZ R36, R3.reuse, R144 ;  /* 0x0000009003247220 */ /* 0x040fe60000410000 */
[----:B------:R-:W-:Y:S02]  /*176b0*/  FMUL.FTZ R37, R3, R145 ;  /* 0x0000009103257220 */ /* 0x000fe40000410000 */
[--C-:B--2---:R-:W-:Y:S02]  /*176c0*/  FFMA.FTZ R102, R175, c[0x0][0x2d0], -R101.reuse ;  /* 0x0000b400af667a23 */ /* 0x104fe40000010865 */
[C---:B------:R-:W-:Y:S01]  /*176d0*/  HMMA.16816.F32 R32, R168.reuse, R38, R32 ;  /* 0x00000026a820723c */ /* 0x040fe20000001820 */
[C---:B------:R-:W-:Y:S01]  /*176e0*/  FMUL.FTZ R90, R0.reuse, R90 ;  /* 0x0000005a005a7220 */ /* 0x040fe20000410000 */
[----:B------:R-:W-:Y:S02]  /*176f0*/  MUFU.EX2 R181, R102 ;  /* 0x0000006600b57308 */ /* 0x000fe40000000800 */
[C---:B------:R-:W-:Y:S02]  /*17700*/  FMUL.FTZ R91, R0.reuse, R91 ;  /* 0x0000005b005b7220 */ /* 0x040fe40000410000 */
[----:B------:R-:W-:Y:S02]  /*17710*/  FMUL.FTZ R94, R0, R94 ;  /* 0x0000005e005e7220 */ /* 0x000fe40000410000 */
[C---:B------:R-:W-:Y:S04]  /*17720*/  FMUL.FTZ R38, R2.reuse, R146 ;  /* 0x0000009202267220 */ /* 0x040fe80000410000 */
[----:B------:R-:W-:Y:S02]  /*17730*/  FMUL.FTZ R39, R2, R147 ;  /* 0x0000009302277220 */ /* 0x000fe40000410000 */
[----:B------:R-:W-:Y:S02]  /*17740*/  FMUL.FTZ R95, R0, R95 ;  /* 0x0000005f005f7220 */ /* 0x000fe40000410000 */
[----:B------:R-:W-:Y:S02]  /*17750*/  FFMA.FTZ R2, R186, c[0x0][0x2d0], -R101 ;  /* 0x0000b400ba027a23 */ /* 0x000fe40000010865 */
[----:B------:R-:W-:Y:S01]  /*17760*/  FFMA.FTZ R3, R3, R243, R228 ;  /* 0x000000f303037223 */ /* 0x000fe200000100e4 */
[-C--:B-1----:R-:W-:Y:S01]  /*17770*/  HMMA.16816.F32 R36, R168, R116.reuse, R36 ;  /* 0x00000074a824723c */ /* 0x082fe20000001824 */
[----:B------:R1:W-:Y:S01]  /*17780*/  MUFU.EX2 R176, R2 ;  /* 0x0000000200b07308 */ /* 0x0003e20000000800 */
[----:B------:R-:W-:Y:S02]  /*17790*/  FFMA.FTZ R0, R0, R250, R229 ;  /* 0x000000fa00007223 */ /* 0x000fe400000100e5 */
[----:B------:R-:W-:Y:S04]  /*177a0*/  FADD.FTZ R3, R240, R3 ;  /* 0x00000003f0037221 */ /* 0x000fe80000010000 */
[C---:B------:R-:W-:Y:S01]  /*177b0*/  HMMA.16816.F32 R40, R112.reuse, R116, R40 ;  /* 0x000000747028723c */ /* 0x040fe20000001828 */
[----:B------:R-:W-:Y:S07]  /*177c0*/  FADD.FTZ R3, R241, R3 ;  /* 0x00000003f1037221 */ /* 0x000fee0000010000 */
[-C--:B------:R-:W-:Y:S08]  /*177d0*/  HMMA.16816.F32 R44, R112, R118.reuse, R44 ;  /* 0x00000076702c723c */ /* 0x080ff0000000182c */
[C---:B------:R-:W-:Y:S01]  /*177e0*/  HMMA.16816.F32 R48, R168.reuse, R118, R48 ;  /* 0x00000076a830723c */ /* 0x040fe20000001830 */
[----:B------:R-:W2:Y:S03]  /*177f0*/  LDSM.16.MT88.4 R116, [R167+0xc00] ;  /* 0x000c0000a774783b */ /* 0x000ea60000004200 */
[--C-:B-1----:R-:W-:Y:S04]  /*17800*/  FFMA.FTZ R2, R187, c[0x0][0x2d0], -R101.reuse ;  /* 0x0000b400bb027a23 */ /* 0x102fe80000010865 */
[----:B------:R-:W1:Y:S04]  /*17810*/  MUFU.EX2 R104, R2 ;  /* 0x0000000200687308 */ /* 0x000e680000000800 */
[----:B-1----:R-:W-:Y:S01]  /*17820*/  F2FP.PACK_AB R173, R104, R176 ;  /* 0x000000b068ad723e */ /* 0x002fe200000000ff */
[--C-:B------:R-:W-:Y:S02]  /*17830*/  FFMA.FTZ R2, R188, c[0x0][0x2d0], -R101.reuse ;  /* 0x0000b400bc027a23 */ /* 0x100fe40000010865 */
[----:B------:R-:W-:Y:S03]  /*17840*/  FFMA.FTZ R101, R105, c[0x0][0x2d0], -R101 ;  /* 0x0000b40069657a23 */ /* 0x000fe60000010865 */
[----:B------:R1:W-:Y:S01]  /*17850*/  MUFU.EX2 R177, R2 ;  /* 0x0000000200b17308 */ /* 0x0003e20000000800 */
[-C--:B--2---:R-:W-:Y:S09]  /*17860*/  HMMA.16816.F32 R52, R168, R116.reuse, R52 ;  /* 0x00000074a834723c */ /* 0x084ff20000001834 */
[----:B------:R-:W2:Y:S01]  /*17870*/  MUFU.EX2 R102, R101 ;  /* 0x0000006500667308 */ /* 0x000ea20000000800 */
[C---:B------:R-:W-:Y:S08]  /*17880*/  HMMA.16816.F32 R56, R112.reuse, R116, R56 ;  /* 0x000000747038723c */ /* 0x040ff00000001838 */
[-C--:B------:R-:W-:Y:S01]  /*17890*/  HMMA.16816.F32 R60, R112, R118.reuse, R60 ;  /* 0x00000076703c723c */ /* 0x080fe2000000183c */
[----:B-1----:R-:W-:Y:S07]  /*178a0*/  FFMA.FTZ R2, R100, R249, R231 ;  /* 0x000000f964027223 */ /* 0x002fee00000100e7 */
[C---:B------:R-:W-:Y:S01]  /*178b0*/  HMMA.16816.F32 R64, R168.reuse, R118, R64 ;  /* 0x00000076a840723c */ /* 0x040fe20000001840 */
[----:B------:R-:W1:Y:S03]  /*178c0*/  LDSM.16.MT88.4 R116, [R166+0x1800] ;  /* 0x00180000a674783b */ /* 0x000e660000004200 */
[----:B------:R-:W-:Y:S01]  /*178d0*/  FADD.FTZ R100, R232, R2 ;  /* 0x00000002e8647221 */ /* 0x000fe20000010000 */
[----:B--2---:R-:W-:Y:S01]  /*178e0*/  F2FP.PACK_AB R175, R102, R177 ;  /* 0x000000b166af723e */ /* 0x004fe200000000ff */
        /* <DEDUP_REMOVED lines=10> */
[----:B------:R-:W-:Y:S02]  /*17990*/  FADD.FTZ R3, R234, R3 ;  /* 0x00000003ea037221 */ /* 0x000fe40000010000 */
[----:B------:R-:W-:Y:S02]  /*179a0*/  FADD.FTZ R2, R223, R2 ;  /* 0x00000002df027221 */ /* 0x000fe40000010000 */
[----:B------:R-:W-:Y:S04]  /*179b0*/  FADD.FTZ R3, R179, R3 ;  /* 0x00000003b3037221 */ /* 0x000fe80000010000 */
[----:B------:R-:W-:Y:S04]  /*179c0*/  FADD.FTZ R3, R178, R3 ;  /* 0x00000003b2037221 */ /* 0x000fe80000010000 */
[----:B------:R-:W-:Y:S01]  /*179d0*/  FADD.FTZ R3, R180, R3 ;  /* 0x00000003b4037221 */ /* 0x000fe20000010000 */
[-C--:B-1----:R-:W-:Y:S03]  /*179e0*/  HMMA.16816.F32 R68, R168, R116.reuse, R68 ;  /* 0x00000074a844723c */ /* 0x082fe60000001844 */
[----:B------:R-:W-:Y:S05]  /*179f0*/  FADD.FTZ R3, R181, R3 ;  /* 0x00000003b5037221 */ /* 0x000fea0000010000 */
[C---:B------:R-:W-:Y:S08]  /*17a00*/  HMMA.16816.F32 R72, R112.reuse, R116, R72 ;  /* 0x000000747048723c */ /* 0x040ff00000001848 */
[-C--:B------:R-:W-:Y:S08]  /*17a10*/  HMMA.16816.F32 R76, R112, R118.reuse, R76 ;  /* 0x00000076704c723c */ /* 0x080ff0000000184c */
[C---:B------:R-:W-:Y:S01]  /*17a20*/  HMMA.16816.F32 R80, R168.reuse, R118, R80 ;  /* 0x00000076a850723c */ /* 0x040fe20000001850 */
[----:B------:R-:W1:Y:S07]  /*17a30*/  LDSM.16.MT88.4 R116, [R167+0x1800] ;  /* 0x00180000a774783b */ /* 0x000e6e0000004200 */
[-C--:B-1----:R-:W-:Y:S08]  /*17a40*/  HMMA.16816.F32 R84, R168, R116.reuse, R84 ;  /* 0x00000074a854723c */ /* 0x082ff00000001854 */
[C---:B------:R-:W-:Y:S07]  /*17a50*/  HMMA.16816.F32 R88, R112.reuse, R116, R88 ;  /* 0x000000747058723c */ /* 0x040fee0000001858 */
        /* <DEDUP_REMOVED lines=8> */
[----:B------:R-:W-:Y:S04]  /*17ae0*/  F2FP.PACK_AB R118, R216, R221 ;  /* 0x000000ddd876723e */ /* 0x000fe800000000ff */
[----:B------:R-:W-:Y:S01]  /*17af0*/  F2FP.PACK_AB R119, R181, R180 ;  /* 0x000000b4b577723e */ /* 0x000fe200000000ff */
[-C--:B------:R-:W-:Y:S01]  /*17b00*/  HMMA.16816.F32 R4, R112, R120.reuse, R4 ;  /* 0x000000787004723c */ /* 0x080fe20000001804 */
[----:B------:R-:W-:Y:S02]  /*17b10*/  F2FP.PACK_AB R168, R213, R183 ;  /* 0x000000b7d5a8723e */ /* 0x000fe400000000ff */
[----:B------:R-:W-:Y:S02]  /*17b20*/  F2FP.PACK_AB R169, R209, R210 ;  /* 0x000000d2d1a9723e */ /* 0x000fe400000000ff */
[----:B------:R-:W-:Y:S02]  /*17b30*/  F2FP.PACK_AB R170, R211, R212 ;  /* 0x000000d4d3aa723e */ /* 0x000fe400000000ff */
[----:B------:R-:W-:Y:S01]  /*17b40*/  F2FP.PACK_AB R171, R207, R208 ;  /* 0x000000d0cfab723e */ /* 0x000fe200000000ff */
        /* <DEDUP_REMOVED lines=23> */
[-C--:B--2---:R-:W-:Y:S08]  /*17cc0*/  HMMA.16816.F32 R84, R112, R124.reuse, R84 ;  /* 0x0000007c7054723c */ /* 0x084ff00000001854 */
[C---:B------:R-:W-:Y:S08]  /*17cd0*/  HMMA.16816.F32 R88, R116.reuse, R124, R88 ;  /* 0x0000007c7458723c */ /* 0x040ff00000001858 */
[-C--:B------:R-:W-:Y:S08]  /*17ce0*/  HMMA.16816.F32 R92, R116, R126.reuse, R92 ;  /* 0x0000007e745c723c */ /* 0x080ff0000000185c */
[----:B------:R-:W-:Y:S08]  /*17cf0*/  HMMA.16816.F32 R96, R112, R126, R96 ;  /* 0x0000007e7060723c */ /* 0x000ff00000001860 */
[-C--:B------:R-:W-:Y:S01]  /*17d00*/  HMMA.16816.F32 R112, R168, R128.reuse, R4 ;  /* 0x00000080a870723c */ /* 0x080fe20000001804 */
        /* <DEDUP_REMOVED lines=18> */
[----:B------:R-:W-:Y:S03]  /*17e30*/  MOV R100, R108 ;  /* 0x0000006c00647202 */ /* 0x000fe60000000f00 */
[----:B------:R-:W-:Y:S02]  /*17e40*/  FADD.FTZ R4, R217, R0 ;  /* 0x00000000d9047221 */ /* 0x000fe40000010000 */
[----:B------:R-:W-:Y:S02]  /*17e50*/  FADD.FTZ R0, R222, R5 ;  /* 0x00000005de007221 */ /* 0x000fe40000010000 */
[C---:B------:R-:W-:Y:S01]  /*17e60*/  HMMA.16816.F32 R64, R168.reuse, R6, R64 ;  /* 0x00000006a840723c */ /* 0x040fe20000001840 */
[----:B------:R-:W-:Y:S03]  /*17e70*/  FADD.FTZ R4, R218, R4 ;  /* 0x00000004da047221 */ /* 0x000fe60000010000 */
[----:B------:R-:W-:Y:S03]  /*17e80*/  FADD.FTZ R5, R224, R0 ;  /* 0x00000000e0057221 */ /* 0x000fe60000010000 */
[----:B------:R-:W-:Y:S01]  /*17e90*/  FADD.FTZ R6, R225, R2 ;  /* 0x00000002e1067221 */ /* 0x000fe20000010000 */
[-C--:B--2---:R-:W-:Y:S01]  /*17ea0*/  HMMA.16816.F32 R68, R168, R8.reuse, R68 ;  /* 0x00000008a844723c */ /* 0x084fe20000001844 */
[----:B------:R-:W-:Y:S03]  /*17eb0*/  FADD.FTZ R2, R221, R4 ;  /* 0x00000004dd027221 */ /* 0x000fe60000010000 */
[----:B------:R-:W-:Y:S02]  /*17ec0*/  FADD.FTZ R0, R227, R6 ;  /* 0x00000006e3007221 */ /* 0x000fe40000010000 */
        /* <DEDUP_REMOVED lines=11> */
[----:B------:R-:W-:Y:S02]  /*17f80*/  FADD.FTZ R3, R185, R0 ;  /* 0x00000000b9037221 */ /* 0x000fe40000010000 */
[----:B------:R-:W-:Y:S02]  /*17f90*/  FADD.FTZ R0, R212, R4 ;  /* 0x00000004d4007221 */ /* 0x000fe40000010000 */
[-C--:B---3--:R-:W-:Y:S01]  /*17fa0*/  HMMA.16816.F32 R84, R168, R12.reuse, R84 ;  /* 0x0000000ca854723c */ /* 0x088fe20000001854 */
        /* <DEDUP_REMOVED lines=10> */
[----:B------:R-:W-:Y:S01]  /*18050*/  FADD.FTZ R250, R102, R0 ;  /* 0x0000000066fa7221 */ /* 0x000fe20000010000 */
[----:B------:R-:W-:Y:S03]  /*18060*/  MOV R102, R106 ;  /* 0x0000006a00667202 */ /* 0x000fe60000000f00 */
[----:B------:R-:W-:Y:S01]  /*18070*/  HMMA.16816.F32 R96, R168, R14, R96 ;  /* 0x0000000ea860723c */ /* 0x000fe20000001860 */
[----:B------:R-:W-:-:S07]  /*18080*/  @P0 BRA `(.L_x_850) ;  /* 0xffffbd7000000947 */ /* 0x000fce000383ffff */
.L_x_829:
[----:B------:R-:W2:Y:S01]  /*18090*/  LDL R0, [R1+0x20] ;  /* 0x0000200001007983 */ /* 0x000ea20000100800 */
[----:B------:R-:W-:-:S02]  /*180a0*/  IMAD.MOV.U32 R2, RZ, RZ, c[0x0][0x2c4] ;  /* 0x0000b100ff027624 */ /* 0x000fc400078e00ff */
        /* <DEDUP_REMOVED lines=20> */
.L_x_853:
[----:B------:R-:W-:-:S04]  /*181f0*/  MOV R3, c[0x0][0x32c] ;  /* 0x0000cb0000037a02 */ /* 0x000fc80000000f00 */
[----:B------:R-:W-:-:S13]  /*18200*/  ISETP.NE.AND P0, PT, R3, 0x1, PT ;  /* 0x000000010300780c */ /* 0x000fda0003f05270 */
[----:B------:R-:W-:-:S05]  /*18210*/  @P0 IMAD.HI.U32 R3, R0, c[0x0][0x330], RZ ;  /* 0x0000cc0000030a27 */ /* 0x000fca00078e00ff */
[----:B------:R-:W-:Y:S02]  /*18220*/  @P0 SHF.R.U32.HI R0, RZ, c[0x0][0x334], R3 ;  /* 0x0000cd00ff000a19 */ /* 0x000fe40000011603 */
.L_x_854:
[----:B------:R-:W-:Y:S05]  /*18230*/  BSYNC B0 ;  /* 0x0000000000007941 */ /* 0x000fea0003800000 */
.L_x_852:
[----:B------:R-:W-:-:S05]  /*18240*/  IMAD R0, R0, c[0x0][0x32c], RZ ;  /* 0x0000cb0000007a24 */ /* 0x000fca00078e02ff */
[----:B------:R-:W-:-:S03]  /*18250*/  IMNMX R2, R2, R0, !PT ;  /* 0x0000000002027217 */ /* 0x000fc60007800200 */
.L_x_851:
        /* <DEDUP_REMOVED lines=8> */
.L_x_860:
[----:B------:R-:W2:Y:S01]  /*182e0*/  LDL R102, [R1+0x18] ;  /* 0x0000180001667983 */ /* 0x000ea20000100800 */
[----:B------:R-:W-:Y:S04]  /*182f0*/  DEPBAR.LE SB0, 0x0 ;  /* 0x000080000000791a */ /* 0x000fe80000000000 */
[----:B------:R-:W1:Y:S01]  /*18300*/  S2R R101, SR_TID.X ;  /* 0x0000000000657919 */ /* 0x000e620000002100 */
        /* <DEDUP_REMOVED lines=68> */
.L_x_857:
[----:B-1-34-:R-:W-:Y:S05]  /*18750*/  BSYNC B0 ;  /* 0x0000000000007941 */ /* 0x01afea0003800000 */
.L_x_856:
        /* <DEDUP_REMOVED lines=134> */
[----:B------:R-:W-:Y:S02]  /*18fc0*/  FMUL.FTZ R4, R48, c[0x0][0x320] ;  /* 0x0000c80030047a20 */ /* 0x000fe40000410000 */
[----:B-1----:R-:W-:Y:S04]  /*18fd0*/  FMUL.FTZ R0, R16, c[0x0][0x320] ;  /* 0x0000c80010007a20 */ /* 0x002fe80000410000 */
        /* <DEDUP_REMOVED lines=59> */
[----:B------:R1:W1:Y:S01]  /*19390*/  MUFU.TANH R18, R0 ;  /* 0x0000000000127308 */ /* 0x0002620000002400 */
[----:B------:R-:W-:-:S05]  /*193a0*/  @!P0 BRA `(.L_x_859) ;  /* 0x0000040000008947 */ /* 0x000fca0003800000 */
[----:B--234-:R-:W-:Y:S01]  /*193b0*/  SHF.R.S32.HI R102, RZ, 0x1f, R101 ;  /* 0x0000001fff667819 */ /* 0x01cfe20000011465 */
[----:B------:R-:W2:Y:S03]  /*193c0*/  LDL.64 R222, [R1+0x8] ;  /* 0x0000080001de7983 */ /* 0x000ea60000100a00 */
[----:B------:R-:W-:Y:S03]  /*193d0*/  LEA.HI R102, R102, R101, RZ, 0x2 ;  /* 0x0000006566667211 */ /* 0x000fe600078f10ff */
[----:B------:R-:W3:Y:S01]  /*193e0*/  LDL R101, [R1+0x4] ;  /* 0x0000040001657983 */ /* 0x000ee20000100800 */
        /* <DEDUP_REMOVED lines=15> */
[----:B------:R-:W-:Y:S04]  /*194e0*/  @P0 IMAD R6, R7, 0x30, RZ ;  /* 0x0000003007060824 */ /* 0x000fe800078e02ff */
[----:B------:R-:W-:Y:S01]  /*194f0*/  @P0 IMAD.IADD R8, R6, 0x1, R5 ;  /* 0x0000000106080824 */ /* 0x000fe200078e0205 */
[--C-:B--2---:R-:W-:Y:S04]  /*19500*/  @P0 IADD3 R15, P2, P1, R4, 0x20, R222.reuse ;  /* 0x00000020040f0810 */ /* 0x104fe8000795e0de */
[--C-:B---3--:R-:W-:Y:S02]  /*19510*/  @P0 IADD3.X R17, R8, RZ, R101.reuse, P2, P1 ;  /* 0x000000ff08110210 */ /* 0x108fe400017e2465 */
[----:B------:R-:W-:Y:S02]  /*19520*/  ISETP.GE.AND P1, PT, R0, 0x1, PT ;  /* 0x000000010000780c */ /* 0x000fe40003f26270 */
[--C-:B------:R-:W-:Y:S04]  /*19530*/  @P0 IADD3 R14, P3, P2, R4, 0x40, R222.reuse ;  /* 0x00000040040e0810 */ /* 0x100fe80007a7e0de */
[--C-:B------:R-:W-:Y:S07]  /*19540*/  @P0 IADD3.X R16, R8, RZ, R101.reuse, P3, P2 ;  /* 0x000000ff08100210 */ /* 0x100fee0001fe4465 */
        /* <DEDUP_REMOVED lines=13> */
[C---:B------:R-:W-:Y:S04]  /*19620*/  @P1 IADD3 R6, P2, R5.reuse, c[0x0][0x1c8], RZ ;  /* 0x0000720005061a10 */ /* 0x040fe80007f5e0ff */
[----:B------:R-:W-:Y:S05]  /*19630*/  @P1 IADD3.X R7, R0, c[0x0][0x1cc], RZ, P2, !PT ;  /* 0x0000730000071a10 */ /* 0x000fea00017fe4ff */
[----:B------:R-:W-:Y:S01]  /*19640*/  @!PT LDS RZ, [RZ] ;  /* 0x00000000fffff984 */ /* 0x000fe20000000800 */
[----:B------:R-:W-:Y:S01]  /*19650*/  @!PT LDS RZ, [RZ] ;  /* 0x00000000fffff984 */ /* 0x000fe20000000800 */
[----:B------:R-:W-:Y:S01]  /*19660*/  @!PT LDS RZ, [RZ] ;  /* 0x00000000fffff984 */ /* 0x000fe20000000800 */
[----:B------:R1:W-:Y:S02]  /*19670*/  @P1 LDGSTS.E.BYPASS.LTC128B.128 [R204+0x3c80], [R6.64], !P6 ;  /* 0x03c8000006cc1fae */ /* 0x0003e4000f101d46 */
[C---:B-1----:R-:W-:Y:S04]  /*19680*/  @P1 IADD3 R6, P3, R5.reuse, 0x40, RZ ;  /* 0x0000004005061810 */ /* 0x042fe80007f7e0ff */
[----:B------:R-:W-:Y:S04]  /*19690*/  @P1 IADD3 R12, P2, R6, c[0x0][0x1c8], RZ ;  /* 0x00007200060c1a10 */ /* 0x000fe80007f5e0ff */
[--C-:B------:R-:W-:Y:S02]  /*196a0*/  @P1 IADD3.X R13, RZ, c[0x0][0x1cc], R0.reuse, P2, P3 ;  /* 0x00007300ff0d1a10 */ /* 0x100fe400017e6400 */
[----:B------:R-:W-:Y:S03]  /*196b0*/  @P1 IADD3 R5, P3, R5, 0x80, RZ ;  /* 0x0000008005051810 */ /* 0x000fe60007f7e0ff */
[----:B------:R1:W-:Y:S01]  /*196c0*/  @P1 LDGSTS.E.BYPASS.LTC128B.128 [R204+0x4880], [R12.64], !P5 ;  /* 0x048800000ccc1fae */ /* 0x0003e2000e901d46 */
[----:B------:R-:W-:Y:S04]  /*196d0*/  @P1 IADD3 R10, P2, R5, c[0x0][0x1c8], RZ ;  /* 0x00007200050a1a10 */ /* 0x000fe80007f5e0ff */
[----:B------:R-:W-:Y:S02]  /*196e0*/  @P1 IADD3.X R11, RZ, c[0x0][0x1cc], R0, P2, P3 ;  /* 0x00007300ff0b1a10 */ /* 0x000fe400017e6400 */
[----:B------:R-:W-:Y:S03]  /*196f0*/  @P0 IADD3 R0, P2, R222, R4, RZ ;  /* 0x00000004de000210 */ /* 0x000fe60007f5e0ff */
[----:B------:R1:W-:Y:S02]  /*19700*/  @P1 LDGSTS.E.BYPASS.LTC128B.128 [R204+0x5480], [R10.64], !P4 ;  /* 0x054800000acc1fae */ /* 0x0003e4000e101d46 */
[----:B------:R-:W-:Y:S01]  /*19710*/  @P0 IMAD.X R4, R8, 0x1, R101, P2 ;  /* 0x0000000108040824 */ /* 0x000fe200010e0665 */
[C---:B------:R-:W-:Y:S04]  /*19720*/  @P0 LEA R8, P2, R0.reuse, c[0x0][0x1c8], 0x1 ;  /* 0x0000720000080a11 */ /* 0x040fe800078408ff */
[----:B------:R-:W-:Y:S02]  /*19730*/  @P0 LEA.HI.X R9, R0, c[0x0][0x1cc], R4, 0x1, P2 ;  /* 0x0000730000090a11 */ /* 0x000fe400010f0c04 */
[C---:B------:R-:W-:Y:S03]  /*19740*/  @P0 LEA R6, P2, R15.reuse, c[0x0][0x1c8], 0x1 ;  /* 0x000072000f060a11 */ /* 0x040fe600078408ff */
[----:B------:R1:W-:Y:S01]  /*19750*/  @P0 LDGSTS.E.BYPASS.LTC128B.128 [R204+0x4480], [R8.64], !P6 ;  /* 0x0448000008cc0fae */ /* 0x0003e2000f101d46 */
[----:B------:R-:W-:Y:S02]  /*19760*/  @P0 LEA.HI.X R7, R15, c[0x0][0x1cc], R17, 0x1, P2 ;  /* 0x000073000f070a11 */ /* 0x000fe400010f0c11 */
[C---:B------:R-:W-:Y:S03]  /*19770*/  @P0 LEA R4, P2, R14.reuse, c[0x0][0x1c8], 0x1 ;  /* 0x000072000e040a11 */ /* 0x040fe600078408ff */
[----:B------:R1:W-:Y:S01]  /*19780*/  @P0 LDGSTS.E.BYPASS.LTC128B.128 [R204+0x5080], [R6.64], !P5 ;  /* 0x0508000006cc0fae */ /* 0x0003e2000e901d46 */
[----:B------:R-:W-:Y:S05]  /*19790*/  @P0 LEA.HI.X R5, R14, c[0x0][0x1cc], R16, 0x1, P2 ;  /* 0x000073000e050a11 */ /* 0x000fea00010f0c10 */
[----:B------:R1:W-:Y:S04]  /*197a0*/  @P0 LDGSTS.E.BYPASS.LTC128B.128 [R204+0x5c80], [R4.64], !P4 ;  /* 0x05c8000004cc0fae */ /* 0x0003e8000e101d46 */
.L_x_859:
[----:B--234-:R-:W-:Y:S05]  /*197b0*/  BSYNC B0 ;  /* 0x0000000000007941 */ /* 0x01cfea0003800000 */
.L_x_858:
        /* <DEDUP_REMOVED lines=55> */
[----:B------:R-:W-:Y:S04]  /*19b30*/  FMNMX.FTZ R0, R220, R6, !PT ;  /* 0x00000006dc007209 */ /* 0x000fe80007810000 */
[----:B------:R-:W-:Y:S01]  /*19b40*/  FMNMX.FTZ R6, R219, R0, !PT ;  /* 0x00000000db067209 */ /* 0x000fe20007810000 */
[----:B------:R-:W-:Y:S01]  /*19b50*/  FADD.FTZ R0, -R108, R2 ;  /* 0x000000026c007221 */ /* 0x000fe20000010100 */
[----:B--2---:R-:W-:Y:S02]  /*19b60*/  FMNMX.FTZ R107, R4, R7, !PT ;  /* 0x00000007046b7209 */ /* 0x004fe40007810000 */
[----:B------:R-:W-:Y:S01]  /*19b70*/  FMNMX.FTZ R4, R212, R6, !PT ;  /* 0x00000006d4047209 */ /* 0x000fe20007810000 */
[----:B------:R-:W-:Y:S03]  /*19b80*/  FMUL.FTZ R2, R0, c[0x0][0x2d0] ;  /* 0x0000b40000027a20 */ /* 0x000fe60000410000 */
[----:B------:R-:W-:Y:S01]  /*19b90*/  FMNMX.FTZ R0, R211, R4, !PT ;  /* 0x00000004d3007209 */ /* 0x000fe20007810000 */
[----:B------:R1:W2:Y:S01]  /*19ba0*/  MUFU.EX2 R102, R2 ;  /* 0x0000000200667308 */ /* 0x0002a20000000800 */
[----:B---3--:R-:W-:Y:S01]  /*19bb0*/  FMNMX.FTZ R5, R5, R8, !PT ;  /* 0x0000000805057209 */ /* 0x008fe20007810000 */
[----:B------:R-:W-:Y:S01]  /*19bc0*/  FMUL.FTZ R4, R107, c[0x0][0x2d0] ;  /* 0x0000b4006b047a20 */ /* 0x000fe20000410000 */
[----:B------:R-:W-:Y:S03]  /*19bd0*/  FMNMX.FTZ R0, R105, R0, !PT ;  /* 0x0000000069007209 */ /* 0x000fe60007810000 */
[----:B------:R-:W3:Y:S01]  /*19be0*/  SHFL.BFLY PT, R8, R5, 0x1, 0x1f ;  /* 0x0c201f0005087f89 */ /* 0x000ee200000e0000 */
[----:B------:R-:W-:Y:S01]  /*19bf0*/  FMNMX.FTZ R0, R104, R0, !PT ;  /* 0x0000000068007209 */ /* 0x000fe20007810000 */
[----:B-1----:R-:W-:Y:S06]  /*19c00*/  FADD.FTZ R2, -R107, R3 ;  /* 0x000000036b027221 */ /* 0x002fec0000010100 */
[----:B------:R-:W1:Y:S01]  /*19c10*/  SHFL.BFLY PT, R3, R0, 0x2, 0x1f ;  /* 0x0c401f0000037f89 */ /* 0x000e6200000e0000 */
[----:B--2---:R-:W-:Y:S02]  /*19c20*/  FMUL.FTZ R16, R102, R124 ;  /* 0x0000007c66107220 */ /* 0x004fe40000410000 */
[----:B------:R-:W-:Y:S01]  /*19c30*/  FMUL.FTZ R2, R2, c[0x0][0x2d0] ;  /* 0x0000b40002027a20 */ /* 0x000fe20000410000 */
[----:B---3--:R-:W-:Y:S01]  /*19c40*/  FMNMX.FTZ R106, R5, R8, !PT ;  /* 0x00000008056a7209 */ /* 0x008fe20007810000 */
[----:B------:R-:W-:Y:S02]  /*19c50*/  FMUL.FTZ R5, R108, c[0x0][0x2d0] ;  /* 0x0000b4006c057a20 */ /* 0x000fe40000410000 */
[----:B------:R2:W3:Y:S01]  /*19c60*/  MUFU.EX2 R101, R2 ;  /* 0x0000000200657308 */ /* 0x0004e20000000800 */
[----:B------:R-:W-:Y:S02]  /*19c70*/  FMUL.FTZ R17, R102, R125 ;  /* 0x0000007d66117220 */ /* 0x000fe40000410000 */
[--C-:B------:R-:W-:Y:S02]  /*19c80*/  FFMA.FTZ R6, R188, c[0x0][0x2d0], -R5.reuse ;  /* 0x0000b400bc067a23 */ /* 0x100fe40000010805 */
[--C-:B------:R-:W-:Y:S02]  /*19c90*/  FFMA.FTZ R172, R32, c[0x0][0x2d0], -R5.reuse ;  /* 0x0000b40020ac7a23 */ /* 0x100fe40000010805 */
[--C-:B------:R-:W-:Y:S02]  /*19ca0*/  FFMA.FTZ R175, R184, c[0x0][0x2d0], -R5.reuse ;  /* 0x0000b400b8af7a23 */ /* 0x100fe40000010805 */
[--C-:B------:R-:W-:Y:S01]  /*19cb0*/  FFMA.FTZ R174, R179, c[0x0][0x2d0], -R5.reuse ;  /* 0x0000b400b3ae7a23 */ /* 0x100fe20000010805 */
[----:B------:R-:W-:Y:S01]  /*19cc0*/  MUFU.EX2 R222, R6 ;  /* 0x0000000600de7308 */ /* 0x000fe20000000800 */
[--C-:B------:R-:W-:Y:S02]  /*19cd0*/  FFMA.FTZ R179, R27, c[0x0][0x2d0], -R4.reuse ;  /* 0x0000b4001bb37a23 */ /* 0x100fe40000010804 */
[--C-:B------:R-:W-:Y:S02]  /*19ce0*/  FFMA.FTZ R173, R168, c[0x0][0x2d0], -R5.reuse ;  /* 0x0000b400a8ad7a23 */ /* 0x100fe40000010805 */
[--C-:B------:R-:W-:Y:S01]  /*19cf0*/  FFMA.FTZ R184, R24, c[0x0][0x2d0], -R5.reuse ;  /* 0x0000b40018b87a23 */ /* 0x100fe20000010805 */
[----:B-1----:R-:W-:Y:S01]  /*19d00*/  FMNMX.FTZ R0, R0, R3, !PT ;  /* 0x0000000300007209 */ /* 0x002fe20007810000 */
[--C-:B------:R-:W-:Y:S02]  /*19d10*/  FFMA.FTZ R3, R191, c[0x0][0x2d0], -R4.reuse ;  /* 0x0000b400bf037a23 */ /* 0x100fe40000010804 */
[----:B------:R-:W-:Y:S01]  /*19d20*/  FFMA.FTZ R168, R31, c[0x0][0x2d0], -R4 ;  /* 0x0000b4001fa87a23 */ /* 0x000fe20000010804 */
[----:B------:R-:W-:Y:S01]  /*19d30*/  MUFU.EX2 R226, R175 ;  /* 0x000000af00e27308 */ /* 0x000fe20000000800 */
[----:B------:R-:W-:Y:S02]  /*19d40*/  FMUL.FTZ R32, R102, R140 ;  /* 0x0000008c66207220 */ /* 0x000fe40000410000 */
[----:B--2---:R-:W-:Y:S02]  /*19d50*/  FADD.FTZ R2, -R106, R100 ;  /* 0x000000646a027221 */ /* 0x004fe40000010100 */
[----:B------:R-:W-:Y:S02]  /*19d60*/  FMUL.FTZ R33, R102, R141 ;  /* 0x0000008d66217220 */ /* 0x000fe40000410000 */
[----:B------:R-:W-:Y:S02]  /*19d70*/  FMUL.FTZ R2, R2, c[0x0][0x2d0] ;  /* 0x0000b40002027a20 */ /* 0x000fe40000410000 */
[C---:B---3--:R-:W-:Y:S01]  /*19d80*/  FMUL.FTZ R34, R101.reuse, R142 ;  /* 0x0000008e65227220 */ /* 0x048fe20000410000 */
[----:B------:R1:W-:Y:S01]  /*19d90*/  MUFU.EX2 R223, R3 ;  /* 0x0000000300df7308 */ /* 0x0003e20000000800 */
[C---:B------:R-:W-:Y:S02]  /*19da0*/  FMUL.FTZ R35, R101.reuse, R143 ;  /* 0x0000008f65237220 */ /* 0x040fe40000410000 */
[C---:B------:R-:W-:Y:S01]  /*19db0*/  FMUL.FTZ R48, R102.reuse, R160 ;  /* 0x000000a066307220 */ /* 0x040fe20000410000 */
[----:B------:R-:W-:Y:S01]  /*19dc0*/  LDSM.16.MT88.4 R140, [R167+0x800] ;  /* 0x00080000a78c783b */ /* 0x000fe20000004200 */
        /* <DEDUP_REMOVED lines=10> */
[----:B------:R-:W-:Y:S01]  /*19e70*/  MUFU.EX2 R229, R174 ;  /* 0x000000ae00e57308 */ /* 0x000fe20000000800 */
[----:B------:R-:W-:Y:S02]  /*19e80*/  FMUL.FTZ R65, R102, R65 ;  /* 0x0000004166417220 */ /* 0x000fe40000410000 */
[C---:B------:R-:W-:Y:S02]  /*19e90*/  FMUL.FTZ R66, R101.reuse, R66 ;  /* 0x0000004265427220 */ /* 0x040fe40000410000 */
[--C-:B-1----:R-:W-:Y:S02]  /*19ea0*/  FFMA.FTZ R3, R176, c[0x0][0x2d0], -R5.reuse ;  /* 0x0000b400b0037a23 */ /* 0x102fe40000010805 */
[--C-:B------:R-:W-:Y:S02]  /*19eb0*/  FFMA.FTZ R176, R18, c[0x0][0x2d0], -R4.reuse ;  /* 0x0000b40012b07a23 */ /* 0x100fe40000010804 */
[C---:B------:R-:W-:Y:S01]  /*19ec0*/  FMUL.FTZ R18, R101.reuse, R126 ;  /* 0x0000007e65127220 */ /* 0x040fe20000410000 */
[----:B------:R1:W-:Y:S01]  /*19ed0*/  MUFU.EX2 R238, R3 ;  /* 0x0000000300ee7308 */ /* 0x0003e20000000800 */
[----:B------:R-:W-:Y:S02]  /*19ee0*/  FMUL.FTZ R67, R101, R67 ;  /* 0x0000004365437220 */ /* 0x000fe40000410000 */
[----:B------:R-:W-:Y:S02]  /*19ef0*/  FMUL.FTZ R68, R102, R68 ;  /* 0x0000004466447220 */ /* 0x000fe40000410000 */
[--C-:B--2---:R-:W-:Y:S02]  /*19f00*/  FFMA.FTZ R2, R187, c[0x0][0x2d0], -R5.reuse ;  /* 0x0000b400bb027a23 */ /* 0x104fe40000010805 */
[--C-:B------:R-:W-:Y:S02]  /*19f10*/  FFMA.FTZ R187, R29, c[0x0][0x2d0], -R5.reuse ;  /* 0x0000b4001dbb7a23 */ /* 0x100fe40000010805 */
[C---:B---3--:R-:W-:Y:S01]  /*19f20*/  FMUL.FTZ R8, R100.reuse, R116 ;  /* 0x0000007464087220 */ /* 0x048fe20000410000 */
        /* <DEDUP_REMOVED lines=8> */
[----:B------:R-:W-:Y:S02]  /*19fb0*/  FMUL.FTZ R41, R100, R149 ;  /* 0x0000009564297220 */ /* 0x000fe40000410000 */
[----:B-1----:R-:W-:Y:S02]  /*19fc0*/  FFMA.FTZ R3, R170, c[0x0][0x2d0], -R5 ;  /* 0x0000b400aa037a23 */ /* 0x002fe40000010805 */
[--C-:B------:R-:W-:Y:S02]  /*19fd0*/  FFMA.FTZ R170, R177, c[0x0][0x2d0], -R4.reuse ;  /* 0x0000b400b1aa7a23 */ /* 0x100fe40000010804 */
[--C-:B------:R-:W-:Y:S01]  /*19fe0*/  FFMA.FTZ R177, R19, c[0x0][0x2d0], -R4.reuse ;  /* 0x0000b40013b17a23 */ /* 0x100fe20000010804 */
[----:B------:R1:W-:Y:S01]  /*19ff0*/  MUFU.EX2 R241, R3 ;  /* 0x0000000300f17308 */ /* 0x0003e20000000800 */
[C---:B------:R-:W-:Y:S02]  /*1a000*/  FMUL.FTZ R19, R101.reuse, R127 ;  /* 0x0000007f65137220 */ /* 0x040fe40000410000 */
[----:B------:R-:W-:Y:S01]  /*1a010*/  FMUL.FTZ R44, R100, R156 ;  /* 0x0000009c642c7220 */ /* 0x000fe20000410000 */
[----:B------:R-:W-:Y:S01]  /*1a020*/  LDSM.16.MT88.4 R124, [R166+0x1000] ;  /* 0x00100000a67c783b */ /* 0x000fe20000004200 */
[--C-:B--2---:R-:W-:Y:S02]  /*1a030*/  FFMA.FTZ R2, R190, c[0x0][0x2d0], -R4.reuse ;  /* 0x0000b400be027a23 */ /* 0x104fe40000010804 */
[C---:B------:R-:W-:Y:S02]  /*1a040*/  FMUL.FTZ R45, R100.reuse, R157 ;  /* 0x0000009d642d7220 */ /* 0x040fe40000410000 */
[C---:B------:R-:W-:Y:S01]  /*1a050*/  FMUL.FTZ R56, R100.reuse, R56 ;  /* 0x0000003864387220 */ /* 0x040fe20000410000 */
[----:B------:R2:W-:Y:S01]  /*1a060*/  MUFU.EX2 R221, R2 ;  /* 0x0000000200dd7308 */ /* 0x0005e20000000800 */
[C---:B------:R-:W-:Y:S02]  /*1a070*/  FMUL.FTZ R57, R100.reuse, R57 ;  /* 0x0000003964397220 */ /* 0x040fe40000410000 */
[C---:B------:R-:W-:Y:S02]  /*1a080*/  FMUL.FTZ R60, R100.reuse, R60 ;  /* 0x0000003c643c7220 */ /* 0x040fe40000410000 */
[----:B------:R-:W-:Y:S02]  /*1a090*/  FMUL.FTZ R61, R100, R61 ;  /* 0x0000003d643d7220 */ /* 0x000fe40000410000 */
[----:B------:R-:W-:Y:S02]  /*1a0a0*/  FMUL.FTZ R69, R102, R69 ;  /* 0x0000004566457220 */ /* 0x000fe40000410000 */
[C---:B------:R-:W-:Y:S01]  /*1a0b0*/  FMUL.FTZ R70, R101.reuse, R70 ;  /* 0x0000004665467220 */ /* 0x040fe20000410000 */
[----:B------:R-:W-:Y:S01]  /*1a0c0*/  MUFU.EX2 R227, R170 ;  /* 0x000000aa00e37308 */ /* 0x000fe20000000800 */
[----:B------:R-:W-:Y:S02]  /*1a0d0*/  FMUL.FTZ R71, R101, R71 ;  /* 0x0000004765477220 */ /* 0x000fe40000410000 */
[----:B------:R-:W-:Y:S02]  /*1a0e0*/  FMUL.FTZ R72, R100, R72 ;  /* 0x0000004864487220 */ /* 0x000fe40000410000 */
[--C-:B-1----:R-:W-:Y:S02]  /*1a0f0*/  FFMA.FTZ R3, R169, c[0x0][0x2d0], -R4.reuse ;  /* 0x0000b400a9037a23 */ /* 0x102fe40000010804 */
[----:B------:R-:W-:Y:S02]  /*1a100*/  FMUL.FTZ R169, R106, c[0x0][0x2d0] ;  /* 0x0000b4006aa97a20 */ /* 0x000fe40000410000 */
[C---:B------:R-:W-:Y:S01]  /*1a110*/  FMUL.FTZ R73, R100.reuse, R73 ;  /* 0x0000004964497220 */ /* 0x040fe20000410000 */
[----:B------:R1:W-:Y:S01]  /*1a120*/  MUFU.EX2 R237, R3 ;  /* 0x0000000300ed7308 */ /* 0x0003e20000000800 */
[C---:B------:R-:W-:Y:S02]  /*1a130*/  FMUL.FTZ R76, R100.reuse, R76 ;  /* 0x0000004c644c7220 */ /* 0x040fe40000410000 */
[----:B------:R-:W-:Y:S01]  /*1a140*/  FMUL.FTZ R77, R100, R77 ;  /* 0x0000004d644d7220 */ /* 0x000fe20000410000 */
[----:B--2---:R-:W2:Y:S01]  /*1a150*/  SHFL.BFLY PT, R2, R0, 0x1, 0x1f ;  /* 0x0c201f0000027f89 */ /* 0x004ea200000e0000 */
[C---:B------:R-:W-:Y:S02]  /*1a160*/  FMUL.FTZ R80, R102.reuse, R80 ;  /* 0x0000005066507220 */ /* 0x040fe40000410000 */
[C---:B------:R-:W-:Y:S02]  /*1a170*/  FMUL.FTZ R81, R102.reuse, R81 ;  /* 0x0000005166517220 */ /* 0x040fe40000410000 */
[C---:B------:R-:W-:Y:S01]  /*1a180*/  FMUL.FTZ R82, R101.reuse, R82 ;  /* 0x0000005265527220 */ /* 0x040fe20000410000 */
[----:B------:R-:W-:Y:S01]  /*1a190*/  MUFU.EX2 R232, R172 ;  /* 0x000000ac00e87308 */ /* 0x000fe20000000800 */
[C---:B------:R-:W-:Y:S02]  /*1a1a0*/  FMUL.FTZ R83, R101.reuse, R83 ;  /* 0x0000005365537220 */ /* 0x040fe40000410000 */
[C---:B------:R-:W-:Y:S02]  /*1a1b0*/  FMUL.FTZ R84, R102.reuse, R84 ;  /* 0x0000005466547220 */ /* 0x040fe40000410000 */
[----:B------:R-:W-:Y:S02]  /*1a1c0*/  FMUL.FTZ R85, R102, R85 ;  /* 0x0000005566557220 */ /* 0x000fe40000410000 */
[C---:B------:R-:W-:Y:S02]  /*1a1d0*/  FMUL.FTZ R86, R101.reuse, R86 ;  /* 0x0000005665567220 */ /* 0x040fe40000410000 */
[----:B------:R-:W-:Y:S01]  /*1a1e0*/  FMUL.FTZ R87, R101, R87 ;  /* 0x0000005765577220 */ /* 0x000fe20000410000 */
[----:B------:R-:W-:Y:S01]  /*1a1f0*/  MUFU.EX2 R228, R168 ;  /* 0x000000a800e47308 */ /* 0x000fe20000000800 */
[C---:B------:R-:W-:Y:S02]  /*1a200*/  FMUL.FTZ R88, R100.reuse, R88 ;  /* 0x0000005864587220 */ /* 0x040fe40000410000 */
[----:B------:R-:W-:Y:S02]  /*1a210*/  FMUL.FTZ R89, R100, R89 ;  /* 0x0000005964597220 */ /* 0x000fe40000410000 */
[--C-:B-1----:R-:W-:Y:S02]  /*1a220*/  FFMA.FTZ R3, R210, c[0x0][0x2d0], -R169.reuse ;  /* 0x0000b400d2037a23 */ /* 0x102fe400000108a9 */
[----:B------:R-:W-:Y:S01]  /*1a230*/  FMUL.FTZ R92, R100, R92 ;  /* 0x0000005c645c7220 */ /* 0x000fe20000410000 */
[----:B--2---:R-:W-:Y:S01]  /*1a240*/  FMNMX.FTZ R2, R0, R2, !PT ;  /* 0x0000000200027209 */ /* 0x004fe20007810000 */
[--C-:B------:R-:W-:Y:S01]  /*1a250*/  FFMA.FTZ R0, R171, c[0x0][0x2d0], -R4.reuse ;  /* 0x0000b400ab007a23 */ /* 0x100fe20000010804 */
[----:B------:R1:W-:Y:S01]  /*1a260*/  MUFU.EX2 R190, R3 ;  /* 0x0000000300be7308 */ /* 0x0003e20000000800 */
[--C-:B------:R-:W-:Y:S02]  /*1a270*/  FFMA.FTZ R171, R178, c[0x0][0x2d0], -R4.reuse ;  /* 0x0000b400b2ab7a23 */ /* 0x100fe40000010804 */
[--C-:B------:R-:W-:Y:S02]  /*1a280*/  FFMA.FTZ R178, R26, c[0x0][0x2d0], -R4.reuse ;  /* 0x0000b4001ab27a23 */ /* 0x100fe40000010804 */
[----:B------:R-:W-:Y:S02]  /*1a290*/  FMUL.FTZ R93, R100, R93 ;  /* 0x0000005d645d7220 */ /* 0x000fe40000410000 */
[C---:B------:R-:W-:Y:S02]  /*1a2a0*/  FMUL.FTZ R96, R102.reuse, R96 ;  /* 0x0000006066607220 */ /* 0x040fe40000410000 */
[----:B------:R-:W-:Y:S01]  /*1a2b0*/  FMUL.FTZ R97, R102, R97 ;  /* 0x0000006166617220 */ /* 0x000fe20000410000 */
[----:B------:R2:W-:Y:S01]  /*1a2c0*/  MUFU.EX2 R240, R0 ;  /* 0x0000000000f07308 */ /* 0x0005e20000000800 */
[C---:B------:R-:W-:Y:S02]  /*1a2d0*/  FMUL.FTZ R98, R101.reuse, R98 ;  /* 0x0000006265627220 */ /* 0x040fe40000410000 */
[----:B------:R-:W-:Y:S02]  /*1a2e0*/  FMUL.FTZ R99, R101, R99 ;  /* 0x0000006365637220 */ /* 0x000fe40000410000 */
[--C-:B------:R-:W-:Y:S05]  /*1a2f0*/  FFMA.FTZ R132, R181, c[0x0][0x2d0], -R169.reuse ;  /* 0x0000b400b5847a23 */ /* 0x100fea00000108a9 */
[----:B------:R-:W-:Y:S01]  /*1a300*/  MUFU.EX2 R225, R171 ;  /* 0x000000ab00e17308 */ /* 0x000fe20000000800 */
[----:B-1----:R-:W-:Y:S09]  /*1a310*/  FFMA.FTZ R3, R208, c[0x0][0x2d0], -R169 ;  /* 0x0000b400d0037a23 */ /* 0x002ff200000108a9 */
[----:B------:R1:W4:Y:S01]  /*1a320*/  MUFU.EX2 R234, R3 ;  /* 0x0000000300ea7308 */ /* 0x0003220000000800 */
[----:B--2---:R-:W-:Y:S02]  /*1a330*/  FADD.FTZ R0, -R2, R103 ;  /* 0x0000006702007221 */ /* 0x004fe40000010100 */
[----:B------:R-:W-:Y:S02]  /*1a340*/  FFMA.FTZ R103, R30, c[0x0][0x2d0], -R4 ;  /* 0x0000b4001e677a23 */ /* 0x000fe40000010804 */
[----:B------:R-:W-:Y:S02]  /*1a350*/  FMUL.FTZ R0, R0, c[0x0][0x2d0] ;  /* 0x0000b40000007a20 */ /* 0x000fe40000410000 */
[----:B------:R-:W-:Y:S01]  /*1a360*/  FMUL.FTZ R4, R102, R112 ;  /* 0x0000007066047220 */ /* 0x000fe20000410000 */
[----:B---3--:R-:W-:Y:S02]  /*1a370*/  F2FP.PACK_AB R112, R224, R222 ;  /* 0x000000dee070723e */ /* 0x008fe400000000ff */
[----:B------:R2:W-:Y:S10]  /*1a380*/  MUFU.EX2 R231, R103 ;  /* 0x0000006700e77308 */ /* 0x0005f40000000800 */
[----:B------:R-:W3:Y:S01]  /*1a390*/  MUFU.EX2 R0, R0 ;  /* 0x0000000000007308 */ /* 0x000ee20000000800 */
[----:B-1----:R-:W-:Y:S01]  /*1a3a0*/  FFMA.FTZ R3, R186, c[0x0][0x2d0], -R169 ;  /* 0x0000b400ba037a23 */ /* 0x002fe200000108a9 */
[----:B----4-:R-:W-:Y:S01]  /*1a3b0*/  F2FP.PACK_AB R116, R234, R190 ;  /* 0x000000beea74723e */ /* 0x010fe200000000ff */
[----:B------:R-:W-:Y:S02]  /*1a3c0*/  FFMA.FTZ R186, R28, c[0x0][0x2d0], -R5 ;  /* 0x0000b4001cba7a23 */ /* 0x000fe40000010805 */
[----:B------:R-:W-:Y:S05]  /*1a3d0*/  FMUL.FTZ R28, R100, R136 ;  /* 0x00000088641c7220 */ /* 0x000fea0000410000 */
[----:B------:R1:W-:Y:S01]  /*1a3e0*/  MUFU.EX2 R236, R3 ;  /* 0x0000000300ec7308 */ /* 0x0003e20000000800 */
[--C-:B--2---:R-:W-:Y:S09]  /*1a3f0*/  FFMA.FTZ R103, R218, c[0x0][0x2d0], -R169.reuse ;  /* 0x0000b400da677a23 */ /* 0x104ff200000108a9 */
[----:B------:R2:W-:Y:S01]  /*1a400*/  MUFU.EX2 R208, R103 ;  /* 0x0000006700d07308 */ /* 0x0005e20000000800 */
[C---:B---3--:R-:W-:Y:S02]  /*1a410*/  FMUL.FTZ R10, R0.reuse, R118 ;  /* 0x00000076000a7220 */ /* 0x048fe40000410000 */
[C---:B------:R-:W-:Y:S02]  /*1a420*/  FMUL.FTZ R11, R0.reuse, R119 ;  /* 0x00000077000b7220 */ /* 0x040fe40000410000 */
[C---:B------:R-:W-:Y:S02]  /*1a430*/  FMUL.FTZ R14, R0.reuse, R122 ;  /* 0x0000007a000e7220 */ /* 0x040fe40000410000 */
[C---:B------:R-:W-:Y:S03]  /*1a440*/  FMUL.FTZ R15, R0.reuse, R123 ;  /* 0x0000007b000f7220 */ /* 0x040fe60000410000 */
[----:B------:R-:W-:Y:S01]  /*1a450*/  MUFU.EX2 R186, R186 ;  /* 0x000000ba00ba7308 */ /* 0x000fe20000000800 */
[----:B------:R-:W3:Y:S01]  /*1a460*/  LDSM.16.MT88.4 R120, [R166+0xc00] ;  /* 0x000c0000a678783b */ /* 0x000ee20000004200 */
[----:B------:R-:W-:Y:S02]  /*1a470*/  FMUL.FTZ R26, R0, R134 ;  /* 0x00000086001a7220 */ /* 0x000fe40000410000 */
[----:B-1----:R-:W-:Y:S02]  /*1a480*/  FFMA.FTZ R3, R185, c[0x0][0x2d0], -R169 ;  /* 0x0000b400b9037a23 */ /* 0x002fe400000108a9 */
[----:B------:R-:W-:Y:S02]  /*1a490*/  FFMA.FTZ R185, R25, c[0x0][0x2d0], -R5 ;  /* 0x0000b40019b97a23 */ /* 0x000fe40000010805 */
[----:B------:R-:W-:Y:S01]  /*1a4a0*/  FMUL.FTZ R5, R102, R113 ;  /* 0x0000007166057220 */ /* 0x000fe20000410000 */
[----:B------:R-:W-:Y:S01]  /*1a4b0*/  F2FP.PACK_AB R113, R223, R221 ;  /* 0x000000dddf71723e */ /* 0x000fe200000000ff */
[----:B------:R1:W4:Y:S01]  /*1a4c0*/  MUFU.EX2 R242, R3 ;  /* 0x0000000300f27308 */ /* 0x0003220000000800 */
[----:B------:R-:W-:Y:S02]  /*1a4d0*/  FMUL.FTZ R25, R100, R133 ;  /* 0x0000008564197220 */ /* 0x000fe40000410000 */
[C---:B------:R-:W-:Y:S02]  /*1a4e0*/  FMUL.FTZ R27, R0.reuse, R135 ;  /* 0x00000087001b7220 */ /* 0x040fe40000410000 */
[C---:B------:R-:W-:Y:S02]  /*1a4f0*/  FMUL.FTZ R30, R0.reuse, R138 ;  /* 0x0000008a001e7220 */ /* 0x040fe40000410000 */
[C---:B------:R-:W-:Y:S02]  /*1a500*/  FMUL.FTZ R31, R0.reuse, R139 ;  /* 0x0000008b001f7220 */ /* 0x040fe40000410000 */
[C---:B------:R-:W-:Y:S01]  /*1a510*/  FMUL.FTZ R42, R0.reuse, R150 ;  /* 0x00000096002a7220 */ /* 0x040fe20000410000 */
[----:B------:R-:W-:Y:S01]  /*1a520*/  MUFU.EX2 R185, R185 ;  /* 0x000000b900b97308 */ /* 0x000fe20000000800 */
[C---:B------:R-:W-:Y:S02]  /*1a530*/  FMUL.FTZ R43, R0.reuse, R151 ;  /* 0x00000097002b7220 */ /* 0x040fe40000410000 */
[C---:B------:R-:W-:Y:S02]  /*1a540*/  FMUL.FTZ R46, R0.reuse, R158 ;  /* 0x0000009e002e7220 */ /* 0x040fe40000410000 */
[C---:B------:R-:W-:Y:S02]  /*1a550*/  FMUL.FTZ R47, R0.reuse, R159 ;  /* 0x0000009f002f7220 */ /* 0x040fe40000410000 */
[----:B--2---:R-:W-:Y:S02]  /*1a560*/  FFMA.FTZ R103, R215, c[0x0][0x2d0], -R169 ;  /* 0x0000b400d7677a23 */ /* 0x004fe400000108a9 */
[C---:B------:R-:W-:Y:S02]  /*1a570*/  FMUL.FTZ R58, R0.reuse, R58 ;  /* 0x0000003a003a7220 */ /* 0x040fe40000410000 */
[----:B------:R2:W-:Y:S01]  /*1a580*/  MUFU.EX2 R215, R103 ;  /* 0x0000006700d77308 */ /* 0x0005e20000000800 */
[----:B------:R-:W-:Y:S02]  /*1a590*/  FMUL.FTZ R59, R0, R59 ;  /* 0x0000003b003b7220 */ /* 0x000fe40000410000 */
[----:B-1----:R-:W-:Y:S01]  /*1a5a0*/  FMUL.FTZ R3, R2, c[0x0][0x2d0] ;  /* 0x0000b40002037a20 */ /* 0x002fe20000410000 */
[----:B----4-:R-:W-:Y:S01]  /*1a5b0*/  F2FP.PACK_AB R118, R242, R236 ;  /* 0x000000ecf276723e */ /* 0x010fe200000000ff */
[C---:B------:R-:W-:Y:S02]  /*1a5c0*/  FMUL.FTZ R62, R0.reuse, R62 ;  /* 0x0000003e003e7220 */ /* 0x040fe40000410000 */
[--C-:B------:R-:W-:Y:S02]  /*1a5d0*/  FFMA.FTZ R6, R189, c[0x0][0x2d0], -R3.reuse ;  /* 0x0000b400bd067a23 */ /* 0x100fe40000010803 */
[--C-:B------:R-:W-:Y:S02]  /*1a5e0*/  FFMA.FTZ R7, R207, c[0x0][0x2d0], -R3.reuse ;  /* 0x0000b400cf077a23 */ /* 0x100fe40000010803 */
[----:B------:R1:W4:Y:S01]  /*1a5f0*/  MUFU.EX2 R188, R6 ;  /* 0x0000000600bc7308 */ /* 0x0003220000000800 */
[C---:B------:R-:W-:Y:S02]  /*1a600*/  FMUL.FTZ R63, R0.reuse, R63 ;  /* 0x0000003f003f7220 */ /* 0x040fe40000410000 */
[C---:B------:R-:W-:Y:S02]  /*1a610*/  FMUL.FTZ R74, R0.reuse, R74 ;  /* 0x0000004a004a7220 */ /* 0x040fe40000410000 */
[C---:B------:R-:W-:Y:S02]  /*1a620*/  FMUL.FTZ R75, R0.reuse, R75 ;  /* 0x0000004b004b7220 */ /* 0x040fe40000410000 */
[C---:B------:R-:W-:Y:S02]  /*1a630*/  FMUL.FTZ R78, R0.reuse, R78 ;  /* 0x0000004e004e7220 */ /* 0x040fe40000410000 */
[C---:B------:R-:W-:Y:S01]  /*1a640*/  FMUL.FTZ R79, R0.reuse, R79 ;  /* 0x0000004f004f7220 */ /* 0x040fe20000410000 */
[----:B------:R5:W-:Y:S01]  /*1a650*/  MUFU.EX2 R235, R7 ;  /* 0x0000000700eb7308 */ /* 0x000be20000000800 */
[----:B------:R-:W-:Y:S02]  /*1a660*/  FMUL.FTZ R90, R0, R90 ;  /* 0x0000005a005a7220 */ /* 0x000fe40000410000 */
[----:B--2---:R-:W-:Y:S02]  /*1a670*/  FFMA.FTZ R103, R214, c[0x0][0x2d0], -R3 ;  /* 0x0000b400d6677a23 */ /* 0x004fe40000010803 */
[C---:B------:R-:W-:Y:S02]  /*1a680*/  FMUL.FTZ R91, R0.reuse, R91 ;  /* 0x0000005b005b7220 */ /* 0x040fe40000410000 */
[C---:B------:R-:W-:Y:S02]  /*1a690*/  FMUL.FTZ R94, R0.reuse, R94 ;  /* 0x0000005e005e7220 */ /* 0x040fe40000410000 */
[----:B------:R-:W-:Y:S02]  /*1a6a0*/  FMUL.FTZ R95, R0, R95 ;  /* 0x0000005f005f7220 */ /* 0x000fe40000410000 */
[----:B------:R-:W-:Y:S01]  /*1a6b0*/  FFMA.FTZ R135, R100, R249, R190 ;  /* 0x000000f964877223 */ /* 0x000fe200000100be */
[----:B------:R-:W-:Y:S01]  /*1a6c0*/  F2FP.PACK_AB R100, R229, R226 ;  /* 0x000000e2e564723e */ /* 0x000fe200000000ff */
[----:B------:R-:W-:Y:S02]  /*1a6d0*/  FFMA.FTZ R133, R180, c[0x0][0x2d0], -R169 ;  /* 0x0000b400b4857a23 */ /* 0x000fe400000108a9 */
[--C-:B-1----:R-:W-:Y:S01]  /*1a6e0*/  FFMA.FTZ R6, R209, c[0x0][0x2d0], -R3.reuse ;  /* 0x0000b400d1067a23 */ /* 0x102fe20000010803 */
[----:B------:R-:W-:Y:S01]  /*1a6f0*/  MUFU.EX2 R180, R187 ;  /* 0x000000bb00b47308 */ /* 0x000fe20000000800 */
[----:B------:R-:W-:Y:S02]  /*1a700*/  FFMA.FTZ R134, R105, c[0x0][0x2d0], -R3 ;  /* 0x0000b40069867a23 */ /* 0x000fe40000010803 */
[----:B------:R-:W-:Y:S02]  /*1a710*/  FFMA.FTZ R105, R102, R243, R222 ;  /* 0x000000f366697223 */ /* 0x000fe400000100de */
[----:B----4-:R-:W-:Y:S02]  /*1a720*/  FFMA.FTZ R0, R0, R250, R188 ;  /* 0x000000fa00007223 */ /* 0x010fe400000100bc */
[----:B------:R-:W-:Y:S02]  /*1a730*/  FADD.FTZ R137, R224, R105 ;  /* 0x00000069e0897221 */ /* 0x000fe40000010000 */
[----:B-----5:R-:W-:Y:S01]  /*1a740*/  FMUL.FTZ R7, R101, R115 ;  /* 0x0000007365077220 */ /* 0x020fe20000410000 */
[----:B------:R1:W2:Y:S01]  /*1a750*/  MUFU.EX2 R233, R6 ;  /* 0x0000000600e97308 */ /* 0x0002a20000000800 */
[----:B------:R-:W-:Y:S01]  /*1a760*/  F2FP.PACK_AB R115, R240, R237 ;  /* 0x000000edf073723e */ /* 0x000fe200000000ff */
[----:B------:R-:W-:Y:S04]  /*1a770*/  FADD.FTZ R105, R234, R135 ;  /* 0x00000087ea697221 */ /* 0x000fe80000010000 */
[----:B------:R-:W-:Y:S04]  /*1a780*/  FADD.FTZ R172, R236, R105 ;  /* 0x00000069ecac7221 */ /* 0x000fe80000010000 */
[----:B------:R4:W-:Y:S10]  /*1a790*/  MUFU.EX2 R209, R103 ;  /* 0x0000006700d17308 */ /* 0x0009f40000000800 */
[----:B------:R-:W-:Y:S01]  /*1a7a0*/  MUFU.EX2 R187, R176 ;  /* 0x000000b000bb7308 */ /* 0x000fe20000000800 */
[--C-:B-1----:R-:W-:Y:S01]  /*1a7b0*/  FFMA.FTZ R6, R206, c[0x0][0x2d0], -R3.reuse ;  /* 0x0000b400ce067a23 */ /* 0x102fe20000010803 */
[C---:B--2---:R-:W-:Y:S01]  /*1a7c0*/  F2FP.PACK_AB R117, R233.reuse, R188 ;  /* 0x000000bce975723e */ /* 0x044fe200000000ff */
[----:B------:R-:W-:Y:S07]  /*1a7d0*/  FADD.FTZ R0, R233, R0 ;  /* 0x00000000e9007221 */ /* 0x000fee0000010000 */
[----:B------:R1:W2:Y:S01]  /*1a7e0*/  MUFU.EX2 R239, R6 ;  /* 0x0000000600ef7308 */ /* 0x0002a20000000800 */
[----:B------:R-:W-:Y:S02]  /*1a7f0*/  FADD.FTZ R0, R235, R0 ;  /* 0x00000000eb007221 */ /* 0x000fe40000010000 */
[----:B----4-:R-:W-:Y:S07]  /*1a800*/  FFMA.FTZ R103, R213, c[0x0][0x2d0], -R3 ;  /* 0x0000b400d5677a23 */ /* 0x010fee0000010803 */
[----:B------:R4:W-:Y:S10]  /*1a810*/  MUFU.EX2 R210, R103 ;  /* 0x0000006700d27308 */ /* 0x0009f40000000800 */
[----:B------:R-:W-:Y:S01]  /*1a820*/  MUFU.EX2 R188, R184 ;  /* 0x000000b800bc7308 */ /* 0x000fe20000000800 */
[----:B-1----:R-:W-:Y:S01]  /*1a830*/  FMUL.FTZ R6, R101, R114 ;  /* 0x0000007265067220 */ /* 0x002fe20000410000 */
[----:B------:R-:W-:Y:S01]  /*1a840*/  F2FP.PACK_AB R114, R241, R238 ;  /* 0x000000eef172723e */ /* 0x000fe200000000ff */
[C---:B--2---:R-:W-:Y:S01]  /*1a850*/  FADD.FTZ R0, R239.reuse, R0 ;  /* 0x00000000ef007221 */ /* 0x044fe20000010000 */
[----:B------:R-:W-:Y:S06]  /*1a860*/  F2FP.PACK_AB R119, R239, R235 ;  /* 0x000000ebef77723e */ /* 0x000fec00000000ff */
[----:B------:R-:W-:Y:S01]  /*1a870*/  MUFU.EX2 R184, R177 ;  /* 0x000000b100b87308 */ /* 0x000fe20000000800 */
[-C--:B------:R-:W-:Y:S05]  /*1a880*/  HMMA.16816.F32 R4, R112, R20.reuse, R4 ;  /* 0x000000147004723c */ /* 0x080fea0000001804 */
[----:B----4-:R-:W-:Y:S03]  /*1a890*/  FFMA.FTZ R103, R216, c[0x0][0x2d0], -R169 ;  /* 0x0000b400d8677a23 */ /* 0x010fe600000108a9 */
[C---:B------:R-:W-:Y:S01]  /*1a8a0*/  HMMA.16816.F32 R8, R116.reuse, R20, R8 ;  /* 0x000000147408723c */ /* 0x040fe20000001808 */
[----:B------:R1:W-:Y:S06]  /*1a8b0*/  MUFU.EX2 R207, R103 ;  /* 0x0000006700cf7308 */ /* 0x0003ec0000000800 */
[----:B------:R-:W-:Y:S01]  /*1a8c0*/  FMUL.FTZ R20, R102, R128 ;  /* 0x0000008066147220 */ /* 0x000fe20000410000 */
[-C--:B------:R-:W-:Y:S03]  /*1a8d0*/  HMMA.16816.F32 R12, R116, R22.reuse, R12 ;  /* 0x00000016740c723c */ /* 0x080fe6000000180c */
[----:B------:R-:W-:Y:S01]  /*1a8e0*/  MUFU.EX2 R176, R132 ;  /* 0x0000008400b07308 */ /* 0x000fe20000000800 */
[----:B------:R-:W-:Y:S02]  /*1a8f0*/  FFMA.FTZ R128, R212, c[0x0][0x2d0], -R3 ;  /* 0x0000b400d4807a23 */ /* 0x000fe40000010803 */
[----:B------:R-:W-:Y:S02]  /*1a900*/  FMUL.FTZ R21, R102, R129 ;  /* 0x0000008166157220 */ /* 0x000fe40000410000 */
[C---:B------:R-:W-:Y:S04]  /*1a910*/  HMMA.16816.F32 R16, R112.reuse, R22, R16 ;  /* 0x000000167010723c */ /* 0x040fe80000001810 */
[----:B------:R-:W-:Y:S01]  /*1a920*/  FFMA.FTZ R129, R182, c[0x0][0x2d0], -R169 ;  /* 0x0000b400b6817a23 */ /* 0x000fe200000108a9 */
[----:B------:R-:W2:Y:S02]  /*1a930*/  MUFU.EX2 R175, R133 ;  /* 0x0000008500af7308 */ /* 0x000ea40000000800 */
[C---:B------:R-:W-:Y:S02]  /*1a940*/  FMUL.FTZ R22, R101.reuse, R130 ;  /* 0x0000008265167220 */ /* 0x040fe40000410000 */
[----:B------:R-:W-:Y:S03]  /*1a950*/  FMUL.FTZ R23, R101, R131 ;  /* 0x0000008365177220 */ /* 0x000fe60000410000 */
[----:B------:R-:W-:Y:S02]  /*1a960*/  FFMA.FTZ R131, R211, c[0x0][0x2d0], -R3 ;  /* 0x0000b400d3837a23 */ /* 0x000fe40000010803 */
[--C-:B------:R-:W-:Y:S01]  /*1a970*/  FFMA.FTZ R130, R183, c[0x0][0x2d0], -R169.reuse ;  /* 0x0000b400b7827a23 */ /* 0x100fe200000108a9 */
[----:B------:R-:W-:Y:S01]  /*1a980*/  MUFU.EX2 R181, R129 ;  /* 0x0000008100b57308 */ /* 0x000fe20000000800 */
[-C--:B------:R-:W-:Y:S03]  /*1a990*/  HMMA.16816.F32 R20, R112, R36.reuse, R20 ;  /* 0x000000247014723c */ /* 0x080fe60000001814 */
[----:B-1----:R-:W-:Y:S05]  /*1a9a0*/  FFMA.FTZ R103, R217, c[0x0][0x2d0], -R169 ;  /* 0x0000b400d9677a23 */ /* 0x002fea00000108a9 */
[C---:B------:R-:W-:Y:S01]  /*1a9b0*/  HMMA.16816.F32 R24, R116.reuse, R36, R24 ;  /* 0x000000247418723c */ /* 0x040fe20000001818 */
[----:B------:R-:W-:Y:S03]  /*1a9c0*/  MUFU.EX2 R177, R131 ;  /* 0x0000008300b17308 */ /* 0x000fe60000000800 */
[----:B--2---:R-:W-:Y:S03]  /*1a9d0*/  F2FP.PACK_AB R170, R175, R176 ;  /* 0x000000b0afaa723e */ /* 0x004fe600000000ff */
[C---:B------:R-:W-:Y:S01]  /*1a9e0*/  FMUL.FTZ R36, R102.reuse, R144 ;  /* 0x0000009066247220 */ /* 0x040fe20000410000 */
[-C--:B------:R-:W-:Y:S03]  /*1a9f0*/  HMMA.16816.F32 R28, R116, R38.reuse, R28 ;  /* 0x00000026741c723c */ /* 0x080fe6000000181c */
[----:B------:R-:W-:Y:S01]  /*1aa00*/  MUFU.EX2 R182, R179 ;  /* 0x000000b300b67308 */ /* 0x000fe20000000800 */
[----:B------:R-:W-:Y:S01]  /*1aa10*/  FMUL.FTZ R37, R102, R145 ;  /* 0x0000009166257220 */ /* 0x000fe20000410000 */
[----:B------:R-:W-:Y:S03]  /*1aa20*/  F2FP.PACK_AB R102, R232, R230 ;  /* 0x000000e6e866723e */ /* 0x000fe600000000ff */
[C---:B------:R-:W-:Y:S05]  /*1aa30*/  HMMA.16816.F32 R32, R112.reuse, R38, R32 ;  /* 0x000000267020723c */ /* 0x040fea0000001820 */
[----:B------:R-:W1:Y:S02]  /*1aa40*/  MUFU.EX2 R179, R130 ;  /* 0x0000008200b37308 */ /* 0x000e640000000800 */
[C---:B------:R-:W-:Y:S02]  /*1aa50*/  FMUL.FTZ R38, R101.reuse, R146 ;  /* 0x0000009265267220 */ /* 0x040fe40000410000 */
[----:B------:R-:W-:Y:S06]  /*1aa60*/  FMUL.FTZ R39, R101, R147 ;  /* 0x0000009365277220 */ /* 0x000fec0000410000 */
[----:B------:R-:W-:Y:S01]  /*1aa70*/  MUFU.EX2 R183, R178 ;  /* 0x000000b200b77308 */ /* 0x000fe20000000800 */
[-C--:B---3--:R-:W-:Y:S08]  /*1aa80*/  HMMA.16816.F32 R36, R112, R120.reuse, R36 ;  /* 0x000000787024723c */ /* 0x088ff00000001824 */
[C---:B------:R-:W-:Y:S01]  /*1aa90*/  HMMA.16816.F32 R40, R116.reuse, R120, R40 ;  /* 0x000000787428723c */ /* 0x040fe20000001828 */
[----:B------:R2:W3:Y:S03]  /*1aaa0*/  MUFU.EX2 R178, R128 ;  /* 0x0000008000b27308 */ /* 0x0004e60000000800 */
[----:B-1----:R-:W-:Y:S04]  /*1aab0*/  F2FP.PACK_AB R168, R181, R179 ;  /* 0x000000b3b5a8723e */ /* 0x002fe800000000ff */
[-C--:B------:R-:W-:Y:S03]  /*1aac0*/  HMMA.16816.F32 R44, R116, R122.reuse, R44 ;  /* 0x0000007a742c723c */ /* 0x080fe6000000182c */
[----:B------:R1:W-:Y:S05]  /*1aad0*/  MUFU.EX2 R206, R103 ;  /* 0x0000006700ce7308 */ /* 0x0003ea0000000800 */
[C---:B------:R-:W-:Y:S01]  /*1aae0*/  HMMA.16816.F32 R48, R112.reuse, R122, R48 ;  /* 0x0000007a7030723c */ /* 0x040fe20000001830 */
[----:B------:R-:W4:Y:S04]  /*1aaf0*/  LDSM.16.MT88.4 R120, [R167+0xc00] ;  /* 0x000c0000a778783b */ /* 0x000f280000004200 */
[----:B------:R-:W-:Y:S04]  /*1ab00*/  MUFU.EX2 R174, R134 ;  /* 0x0000008600ae7308 */ /* 0x000fe80000000800 */
[----:B--2---:R-:W-:Y:S03]  /*1ab10*/  LDSM.16.MT88.4 R128, [R166+0x800] ;  /* 0x00080000a680783b */ /* 0x004fe60000004200 */
[----:B---3--:R-:W-:Y:S01]  /*1ab20*/  F2FP.PACK_AB R169, R177, R178 ;  /* 0x000000b2b1a9723e */ /* 0x008fe200000000ff */
[--C-:B-1----:R-:W-:Y:S04]  /*1ab30*/  FFMA.FTZ R103, R220, c[0x0][0x2d0], -R3.reuse ;  /* 0x0000b400dc677a23 */ /* 0x102fe80000010803 */
[----:B------:R1:W-:Y:S01]  /*1ab40*/  MUFU.EX2 R191, R103 ;  /* 0x0000006700bf7308 */ /* 0x0003e20000000800 */
[-C--:B----4-:R-:W-:Y:S03]  /*1ab50*/  HMMA.16816.F32 R52, R112, R120.reuse, R52 ;  /* 0x000000787034723c */ /* 0x090fe60000001834 */
[--C-:B-1----:R-:W-:Y:S05]  /*1ab60*/  FFMA.FTZ R103, R219, c[0x0][0x2d0], -R3.reuse ;  /* 0x0000b400db677a23 */ /* 0x102fea0000010803 */
[C---:B------:R-:W-:Y:S01]  /*1ab70*/  HMMA.16816.F32 R56, R116.reuse, R120, R56 ;  /* 0x000000787438723c */ /* 0x040fe20000001838 */
[----:B------:R1:W-:Y:S03]  /*1ab80*/  MUFU.EX2 R189, R103 ;  /* 0x0000006700bd7308 */ /* 0x0003e60000000800 */
[----:B------:R-:W-:Y:S02]  /*1ab90*/  FFMA.FTZ R3, R104, c[0x0][0x2d0], -R3 ;  /* 0x0000b40068037a23 */ /* 0x000fe40000010803 */
[----:B------:R-:W-:Y:S01]  /*1aba0*/  FFMA.FTZ R104, R101, R245, R221 ;  /* 0x000000f565687223 */ /* 0x000fe200000100dd */
[----:B------:R-:W-:Y:S01]  /*1abb0*/  F2FP.PACK_AB R101, R227, R225 ;  /* 0x000000e1e365723e */ /* 0x000fe200000000ff */
[-C--:B------:R-:W-:Y:S03]  /*1abc0*/  HMMA.16816.F32 R60, R116, R122.reuse, R60 ;  /* 0x0000007a743c723c */ /* 0x080fe6000000183c */
[----:B------:R-:W2:Y:S01]  /*1abd0*/  MUFU.EX2 R173, R3 ;  /* 0x0000000300ad7308 */ /* 0x000ea20000000800 */
[----:B------:R-:W-:Y:S02]  /*1abe0*/  FADD.FTZ R136, R223, R104 ;  /* 0x00000068df887221 */ /* 0x000fe40000010000 */
[----:B------:R-:W-:Y:S02]  /*1abf0*/  FADD.FTZ R104, R238, R137 ;  /* 0x00000089ee687221 */ /* 0x000fe40000010000 */
[C---:B------:R-:W-:Y:S01]  /*1ac00*/  HMMA.16816.F32 R64, R112.reuse, R122, R64 ;  /* 0x0000007a7040723c */ /* 0x040fe20000001840 */
[----:B------:R-:W3:Y:S03]  /*1ac10*/  LDSM.16.MT88.4 R120, [R166+0x1800] ;  /* 0x00180000a678783b */ /* 0x000ee60000004200 */
[----:B------:R-:W-:Y:S01]  /*1ac20*/  FADD.FTZ R105, R241, R104 ;  /* 0x00000068f1697221 */ /* 0x000fe20000010000 */
[----:B-1----:R-:W-:Y:S02]  /*1ac30*/  F2FP.PACK_AB R103, R231, R228 ;  /* 0x000000e4e767723e */ /* 0x002fe400000000ff */
[----:B--2---:R-:W-:Y:S01]  /*1ac40*/  F2FP.PACK_AB R171, R173, R174 ;  /* 0x000000aeadab723e */ /* 0x004fe200000000ff */
[----:B------:R-:W-:Y:S04]  /*1ac50*/  FADD.FTZ R3, R237, R136 ;  /* 0x00000088ed037221 */ /* 0x000fe80000010000 */
[----:B------:R-:W-:Y:S02]  /*1ac60*/  FADD.FTZ R104, R240, R3 ;  /* 0x00000003f0687221 */ /* 0x000fe40000010000 */
[----:B------:R-:W-:Y:S04]  /*1ac70*/  FADD.FTZ R3, R226, R105 ;  /* 0x00000069e2037221 */ /* 0x000fe80000010000 */
[----:B------:R-:W-:Y:S01]  /*1ac80*/  FADD.FTZ R3, R229, R3 ;  /* 0x00000003e5037221 */ /* 0x000fe20000010000 */
[-C--:B---3--:R-:W-:Y:S08]  /*1ac90*/  HMMA.16816.F32 R68, R112, R120.reuse, R68 ;  /* 0x000000787044723c */ /* 0x088ff00000001844 */
[C---:B------:R-:W-:Y:S08]  /*1aca0*/  HMMA.16816.F32 R72, R116.reuse, R120, R72 ;  /* 0x000000787448723c */ /* 0x040ff00000001848 */
[-C--:B------:R-:W-:Y:S08]  /*1acb0*/  HMMA.16816.F32 R76, R116, R122.reuse, R76 ;  /* 0x0000007a744c723c */ /* 0x080ff0000000184c */
[C---:B------:R-:W-:Y:S01]  /*1acc0*/  HMMA.16816.F32 R80, R112.reuse, R122, R80 ;  /* 0x0000007a7050723c */ /* 0x040fe20000001850 */
[----:B------:R-:W1:Y:S07]  /*1acd0*/  LDSM.16.MT88.4 R120, [R167+0x1800] ;  /* 0x00180000a778783b */ /* 0x000e6e0000004200 */
[-C--:B-1----:R-:W-:Y:S08]  /*1ace0*/  HMMA.16816.F32 R84, R112, R120.reuse, R84 ;  /* 0x000000787054723c */ /* 0x082ff00000001854 */
[C---:B------:R-:W-:Y:S08]  /*1acf0*/  HMMA.16816.F32 R88, R116.reuse, R120, R88 ;  /* 0x000000787458723c */ /* 0x040ff00000001858 */
[-C--:B------:R-:W-:Y:S07]  /*1ad00*/  HMMA.16816.F32 R92, R116, R122.reuse, R92 ;  /* 0x0000007a745c723c */ /* 0x080fee000000185c */
[----:B------:R-:W-:Y:S01]  /*1ad10*/  F2FP.PACK_AB R116, R215, R208 ;  /* 0x000000d0d774723e */ /* 0x000fe200000000ff */
[----:B------:R-:W-:Y:S01]  /*1ad20*/  HMMA.16816.F32 R96, R112, R122, R96 ;  /* 0x0000007a7060723c */ /* 0x000fe20000001860 */
[----:B------:R-:W1:Y:S03]  /*1ad30*/  LDSM.16.MT88.4 R112, [R166+0x400] ;  /* 0x00040000a670783b */ /* 0x000e660000004200 */
[----:B------:R-:W-:Y:S02]  /*1ad40*/  F2FP.PACK_AB R117, R210, R209 ;  /* 0x000000d1d275723e */ /* 0x000fe400000000ff */
[----:B------:R-:W-:Y:S02]  /*1ad50*/  F2FP.PACK_AB R118, R206, R207 ;  /* 0x000000cfce76723e */ /* 0x000fe400000000ff */
[----:B------:R-:W-:Y:S01]  /*1ad60*/  F2FP.PACK_AB R119, R189, R191 ;  /* 0x000000bfbd77723e */ /* 0x000fe200000000ff */
[----:B------:R-:W2:Y:S01]  /*1ad70*/  LDSM.16.MT88.4 R120, [R167+0x400] ;  /* 0x00040000a778783b */ /* 0x000ea20000004200 */
        /* <DEDUP_REMOVED lines=23> */
[-C--:B---3--:R-:W-:Y:S08]  /*1aef0*/  HMMA.16816.F32 R84, R100, R124.reuse, R84 ;  /* 0x0000007c6454723c */ /* 0x088ff00000001854 */
[C---:B------:R-:W-:Y:S08]  /*1af00*/  HMMA.16816.F32 R88, R116.reuse, R124, R88 ;  /* 0x0000007c7458723c */ /* 0x040ff00000001858 */
[-C--:B------:R-:W-:Y:S08]  /*1af10*/  HMMA.16816.F32 R92, R116, R126.reuse, R92 ;  /* 0x0000007e745c723c */ /* 0x080ff0000000185c */
[----:B------:R-:W-:Y:S07]  /*1af20*/  HMMA.16816.F32 R96, R100, R126, R96 ;  /* 0x0000007e6460723c */ /* 0x000fee0000001860 */
[----:B------:R-:W-:Y:S02]  /*1af30*/  F2FP.PACK_AB R100, R186, R180 ;  /* 0x000000b4ba64723e */ /* 0x000fe400000000ff */
[----:B------:R-:W-:Y:S03]  /*1af40*/  F2FP.PACK_AB R101, R183, R182 ;  /* 0x000000b6b765723e */ /* 0x000fe600000000ff */
[----:B------:R-:W-:Y:S02]  /*1af50*/  F2FP.PACK_AB R102, R188, R185 ;  /* 0x000000b9bc66723e */ /* 0x000fe400000000ff */
[----:B------:R-:W-:Y:S07]  /*1af60*/  F2FP.PACK_AB R103, R187, R184 ;  /* 0x000000b8bb67723e */ /* 0x000fee00000000ff */
        /* <DEDUP_REMOVED lines=59> */
[----:B------:R-:W-:-:S05]  /*1b320*/  @P0 BRA `(.L_x_860) ;  /* 0xffffcfb000000947 */ /* 0x000fca000383ffff */
.L_x_855:
[----:B------:R-:W2:Y:S02]  /*1b330*/  LDL R0, [R1+0x18] ;  /* 0x0000180001007983 */ /* 0x000ea40000100800 */
[----:B--2---:R-:W-:-:S13]  /*1b340*/  ISETP.GE.AND P0, PT, R205, R0, PT ;  /* 0x00000000cd00720c */ /* 0x004fda0003f06270 */
[----:B------:R-:W-:Y:S05]  /*1b350*/  @!P0 BRA `(.L_x_861) ;  /* 0x000042b000008947 */ /* 0x000fea0003800000 */
[----:B------:R-:W-:Y:S01]  /*1b360*/  IMAD.MOV.U32 R101, RZ, RZ, R107 ;  /* 0x000000ffff657224 */ /* 0x000fe200078e006b */
[----:B------:R-:W-:Y:S01]  /*1b370*/  MOV R104, R103 ;  /* 0x0000006700687202 */ /* 0x000fe20000000f00 */
[----:B------:R-:W-:Y:S01]  /*1b380*/  IMAD.MOV.U32 R100, RZ, RZ, R108 ;  /* 0x000000ffff647224 */ /* 0x000fe200078e006c */
[----:B------:R-:W-:Y:S02]  /*1b390*/  MOV R102, R106 ;  /* 0x0000006a00667202 */ /* 0x000fe40000000f00 */
.L_x_880:
[----:B------:R-:W-:Y:S04]  /*1b3a0*/  DEPBAR.LE SB0, 0x0 ;  /* 0x000080000000791a */ /* 0x000fe80000000000 */
[----:B------:R-:W-:Y:S01]  /*1b3b0*/  WARPSYNC 0xffffffff ;  /* 0xffffffff00007948 */ /* 0x000fe20003800000 */
[----:B------:R-:W-:Y:S01]  /*1b3c0*/  BAR.SYNC.DEFER_BLOCKING 0x0 ;  /* 0x0000000000007b1d */ /* 0x000fe20000010000 */
[----:B------:R-:W-:Y:S01]  /*1b3d0*/  SHF.R.S32.HI R0, RZ, 0x1f, R205 ;  /* 0x0000001fff007819 */ /* 0x000fe200000114cd */
[----:B------:R-:W-:Y:S01]  /*1b3e0*/  IMAD.WIDE.U32 R2, R205, c[0x0][0x208], RZ ;  /* 0x00008200cd027a25 */ /* 0x000fe200078e00ff */
[C---:B------:R-:W-:Y:S02]  /*1b3f0*/  LOP3.LUT P5, RZ, R203.reuse, 0x100, RZ, 0xc0, !PT ;  /* 0x00000100cbff7812 */ /* 0x040fe400078ac0ff */
[C---:B------:R-:W-:Y:S01]  /*1b400*/  LOP3.LUT P4, RZ, R203.reuse, 0x80, RZ, 0xc0, !PT ;  /* 0x00000080cbff7812 */ /* 0x040fe2000788c0ff */
[----:B------:R-:W-:Y:S01]  /*1b410*/  IMAD R0, R0, c[0x0][0x208], RZ ;  /* 0x0000820000007a24 */ /* 0x000fe200078e02ff */
[----:B------:R-:W-:Y:S03]  /*1b420*/  LOP3.LUT P3, RZ, R203, 0x40, RZ, 0xc0, !PT ;  /* 0x00000040cbff7812 */ /* 0x000fe6000786c0ff */
[----:B------:R-:W-:Y:S05]  /*1b430*/  IMAD R0, R205, c[0x0][0x20c], R0 ;  /* 0x00008300cd007a24 */ /* 0x000fea00078e0200 */
[----:B------:R-:W-:Y:S01]  /*1b440*/  IADD3 R12, R3, R0, RZ ;  /* 0x00000000030c7210 */ /* 0x000fe20007ffe0ff */
[----:B------:R-:W-:Y:S01]  /*1b450*/  IMAD.WIDE.U32 R2, R2, 0x30, RZ ;  /* 0x0000003002027825 */ /* 0x000fe200078e00ff */
[----:B------:R-:W-:Y:S01]  /*1b460*/  LDSM.16.M88.4 R48, [R192] ;  /* 0x00000000c030783b */ /* 0x000fe20000000200 */
[----:B------:R-:W-:Y:S07]  /*1b470*/  BSSY B0, `(.L_x_862) ;  /* 0x000010e000007945 */ /* 0x000fee0003800000 */
        /* <DEDUP_REMOVED lines=11> */
[----:B------:R-:W-:Y:S01]  /*1b530*/  IMAD R16, R12, 0x30, RZ ;  /* 0x000000300c107824 */ /* 0x000fe200078e02ff */
[----:B------:R-:W-:Y:S01]  /*1b540*/  @!P1 MOV R0, c[0x0][0x208] ;  /* 0x0000820000009a02 */ /* 0x000fe20000000f00 */
[-C--:B------:R-:W-:Y:S03]  /*1b550*/  HMMA.16816.F32 R12, R44, R18.reuse, RZ ;  /* 0x000000122c0c723c */ /* 0x080fe600000018ff */
[C---:B------:R-:W-:Y:S02]  /*1b560*/  @!P1 LEA R24, P0, R0.reuse, R2, 0x5 ;  /* 0x0000000200189211 */ /* 0x040fe400078028ff */
[----:B------:R-:W2:Y:S01]  /*1b570*/  LDSM.16.M88.4 R180, [R193+0x1000] ;  /* 0x00100000c1b4783b */ /* 0x000ea20000000200 */
[----:B------:R-:W-:Y:S02]  /*1b580*/  @!P1 MOV R17, c[0x0][0x20c] ;  /* 0x0000830000119a02 */ /* 0x000fe40000000f00 */
[----:B------:R-:W-:Y:S04]  /*1b590*/  IADD3 R3, R3, R16, RZ ;  /* 0x0000001003037210 */ /* 0x000fe80007ffe0ff */
[----:B------:R-:W-:Y:S01]  /*1b5a0*/  @!P1 LEA.HI.X R28, R0, R3, R17, 0x5, P0 ;  /* 0x00000003001c9211 */ /* 0x000fe200000f2c11 */
        /* <DEDUP_REMOVED lines=13> */
[----:B------:R4:W-:Y:S06]  /*1b680*/  LDGSTS.E.BYPASS.LTC128B.128 [R204+0x1880], [R2.64], !P5 ;  /* 0x0188000002cc7fae */ /* 0x0009ec000e901d46 */
[----:B------:R-:W-:Y:S02]  /*1b690*/  @!P1 IADD3.X R32, R28, R248, RZ, P0, !PT ;  /* 0x000000f81c209210 */ /* 0x000fe400007fe4ff */
[-C--:B------:R-:W-:Y:S01]  /*1b6a0*/  HMMA.16816.F32 R28, R44, R34.reuse, RZ ;  /* 0x000000222c1c723c */ /* 0x080fe200000018ff */
[----:B------:R4:W-:Y:S02]  /*1b6b0*/  LDGSTS.E.BYPASS.LTC128B.128 [R204+0x2480], [R2.64+0x40], !P4 ;  /* 0x0248004002cc7fae */ /* 0x0009e4000e101d46 */
[C---:B------:R-:W-:Y:S04]  /*1b6c0*/  @!P1 LEA R36, P0, R0.reuse, c[0x0][0x1f8], 0x1 ;  /* 0x00007e0000249a11 */ /* 0x040fe800078008ff */
[----:B------:R-:W-:Y:S02]  /*1b6d0*/  @!P1 LEA.HI.X R37, R0, c[0x0][0x1fc], R32, 0x1, P0 ;  /* 0x00007f0000259a11 */ /* 0x000fe400000f0c20 */
[C---:B------:R-:W-:Y:S01]  /*1b6e0*/  HMMA.16816.F32 R32, R48.reuse, R34, RZ ;  /* 0x000000223020723c */ /* 0x040fe200000018ff */
[----:B------:R4:W-:Y:S08]  /*1b6f0*/  LDGSTS.E.BYPASS.LTC128B.128 [R204+0x3080], [R2.64+0x80], !P3 ;  /* 0x0308008002cc7fae */ /* 0x0009f0000d901d46 */
[----:B------:R1:W-:Y:S08]  /*1b700*/  @!P1 LDGSTS.E.BYPASS.LTC128B.128 [R204+0x2080], [R36.64], !P5 ;  /* 0x0208000024cc9fae */ /* 0x0003f0000e901d46 */
[----:B------:R1:W-:Y:S08]  /*1b710*/  @!P1 LDGSTS.E.BYPASS.LTC128B.128 [R204+0x2c80], [R36.64+0x40], !P4 ;  /* 0x02c8004024cc9fae */ /* 0x0003f0000e101d46 */
[----:B------:R1:W-:Y:S08]  /*1b720*/  @!P1 LDGSTS.E.BYPASS.LTC128B.128 [R204+0x3880], [R36.64+0x80], !P3 ;  /* 0x0388008024cc9fae */ /* 0x0003f0000d901d46 */
[----:B------:R-:W0:Y:S01]  /*1b730*/  LDGDEPBAR ;  /* 0x00000000000079af */ /* 0x000e220000000000 */
[-C--:B-1----:R-:W-:Y:S08]  /*1b740*/  HMMA.16816.F32 R36, R48, R168.reuse, RZ ;  /* 0x000000a83024723c */ /* 0x082ff000000018ff */
[C---:B------:R-:W-:Y:S08]  /*1b750*/  HMMA.16816.F32 R40, R44.reuse, R168, RZ ;  /* 0x000000a82c28723c */ /* 0x040ff000000018ff */
[-C--:B------:R-:W-:Y:S08]  /*1b760*/  HMMA.16816.F32 R44, R44, R170.reuse, RZ ;  /* 0x000000aa2c2c723c */ /* 0x080ff000000018ff */
[----:B------:R-:W-:Y:S01]  /*1b770*/  HMMA.16816.F32 R48, R48, R170, RZ ;  /* 0x000000aa3030723c */ /* 0x000fe200000018ff */
[----:B------:R-:W-:Y:S07]  /*1b780*/  LDSM.16.M88.4 R168, [R192+0x2000] ;  /* 0x00200000c0a8783b */ /* 0x000fee0000000200 */
[-C--:B------:R-:W-:Y:S08]  /*1b790*/  HMMA.16816.F32 R4, R172, R176.reuse, R4 ;  /* 0x000000b0ac04723c */ /* 0x080ff00000001804 */
        /* <DEDUP_REMOVED lines=19> */
[----:B------:R-:W-:Y:S03]  /*1b8d0*/  LDSM.16.M88.4 R176, [R200] ;  /* 0x00000000c8b0783b */ /* 0x000fe60000000200 */
[----:B-----5:R-:W-:Y:S04]  /*1b8e0*/  ISETP.GT.AND P0, PT, R205, R216, PT ;  /* 0x000000d8cd00720c */ /* 0x020fe80003f04270 */
        /* <DEDUP_REMOVED lines=52> */
[----:B----4-:R-:W-:Y:S04]  /*1bc30*/  FMUL.FTZ R3, R10, c[0x0][0x320] ;  /* 0x0000c8000a037a20 */ /* 0x010fe80000410000 */
        /* <DEDUP_REMOVED lines=129> */
[--C-:B---3--:R-:W-:Y:S01]  /*1c450*/  @P1 IMAD.X R0, R0, 0x1, R215.reuse, P2 ;  /* 0x0000000100001824 */ /* 0x108fe200010e06d7 */
        /* <DEDUP_REMOVED lines=15> */
.L_x_863:
[----:B--234-:R-:W-:Y:S05]  /*1c550*/  BSYNC B0 ;  /* 0x0000000000007941 */ /* 0x01cfea0003800000 */
.L_x_862:
        /* <DEDUP_REMOVED lines=35> */
.L_x_866:
[----:B------:R-:W-:Y:S04]  /*1c790*/  MOV R8, c[0x0][0x32c] ;  /* 0x0000cb0000087a02 */ /* 0x000fe80000000f00 */
[----:B------:R-:W-:Y:S11]  /*1c7a0*/  ISETP.NE.AND P0, PT, R8, 0x1, PT ;  /* 0x000000010800780c */ /* 0x000ff60003f05270 */
[----:B------:R-:W-:Y:S02]  /*1c7b0*/  @!UPT UIADD3 URZ, URZ, URZ, URZ ;  /* 0x0000003f3f3ff290 */ /* 0x000fe4000fffe03f */
[----:B------:R-:W-:Y:S05]  /*1c7c0*/  @P0 IMAD.HI.U32 R8, R4, c[0x0][0x330], RZ ;  /* 0x0000cc0004080a27 */ /* 0x000fea00078e00ff */
[----:B------:R-:W-:Y:S02]  /*1c7d0*/  @P0 SHF.R.U32.HI R4, RZ, c[0x0][0x334], R8 ;  /* 0x0000cd00ff040a19 */ /* 0x000fe40000011608 */
.L_x_867:
[----:B------:R-:W-:Y:S05]  /*1c7e0*/  BSYNC B0 ;  /* 0x0000000000007941 */ /* 0x000fea0003800000 */
.L_x_865:
[----:B------:R-:W-:Y:S04]  /*1c7f0*/  IMAD.IADD R8, R0, 0x1, -R44 ;  /* 0x0000000100087824 */ /* 0x000fe800078e0a2c */
[----:B------:R-:W-:Y:S05]  /*1c800*/  IMAD R4, R4, c[0x0][0x32c], R8 ;  /* 0x0000cb0004047a24 */ /* 0x000fea00078e0208 */
[----:B------:R-:W-:Y:S02]  /*1c810*/  IADD3 R8, R4, c[0x0][0x32c], RZ ;  /* 0x0000cb0004087a10 */ /* 0x000fe40007ffe0ff */
[----:B------:R-:W-:Y:S02]  /*1c820*/  IMNMX R2, R2, R4, !PT ;  /* 0x0000000402027217 */ /* 0x000fe40007800200 */
[----:B------:R-:W-:Y:S02]  /*1c830*/  IMNMX R3, R3, R8, PT ;  /* 0x0000000803037217 */ /* 0x000fe40003800200 */
.L_x_864:
        /* <DEDUP_REMOVED lines=31> */
[C---:B------:R-:W-:Y:S02]  /*1ca30*/  ISETP.GT.AND P0, PT, R2.reuse, 0x10, !P1 ;  /* 0x000000100200780c */ /* 0x040fe40004f04270 */
        /* <DEDUP_REMOVED lines=8> */
[C---:B------:R-:W-:Y:S02]  /*1cac0*/  ISETP.GT.AND P0, PT, R2.reuse, 0x18, !P5 ;  /* 0x000000180200780c */ /* 0x040fe40006f04270 */
[----:B------:R-:W-:Y:S02]  /*1cad0*/  LOP3.LUT R203, R203, 0xffffffdf, RZ, 0xc0, !PT ;  /* 0xffffffdfcbcb7812 */ /* 0x000fe400078ec0ff */
        /* <DEDUP_REMOVED lines=38> */
.L_x_870:
[----:B------:R-:W-:Y:S04]  /*1cd40*/  MOV R9, c[0x0][0x32c] ;  /* 0x0000cb0000097a02 */ /* 0x000fe80000000f00 */
[----:B------:R-:W-:Y:S11]  /*1cd50*/  ISETP.NE.AND P0, PT, R9, 0x1, PT ;  /* 0x000000010900780c */ /* 0x000ff60003f05270 */
[----:B------:R-:W-:Y:S02]  /*1cd60*/  @!UPT UIADD3 URZ, URZ, URZ, URZ ;  /* 0x0000003f3f3ff290 */ /* 0x000fe4000fffe03f */
[----:B------:R-:W-:Y:S05]  /*1cd70*/  @P0 IMAD.HI.U32 R9, R4, c[0x0][0x330], RZ ;  /* 0x0000cc0004090a27 */ /* 0x000fea00078e00ff */
[----:B------:R-:W-:Y:S02]  /*1cd80*/  @P0 SHF.R.U32.HI R4, RZ, c[0x0][0x334], R9 ;  /* 0x0000cd00ff040a19 */ /* 0x000fe40000011609 */
.L_x_871:
[----:B------:R-:W-:Y:S05]  /*1cd90*/  BSYNC B0 ;  /* 0x0000000000007941 */ /* 0x000fea0003800000 */
.L_x_869:
[----:B------:R-:W-:Y:S04]  /*1cda0*/  IMAD.IADD R9, R0, 0x1, -R44 ;  /* 0x0000000100097824 */ /* 0x000fe800078e0a2c */
[----:B------:R-:W-:Y:S05]  /*1cdb0*/  IMAD R4, R4, c[0x0][0x32c], R9 ;  /* 0x0000cb0004047a24 */ /* 0x000fea00078e0209 */
[----:B------:R-:W-:Y:S02]  /*1cdc0*/  IADD3 R9, R4, c[0x0][0x32c], RZ ;  /* 0x0000cb0004097a10 */ /* 0x000fe40007ffe0ff */
[----:B------:R-:W-:Y:S02]  /*1cdd0*/  IMNMX R2, R2, R4, !PT ;  /* 0x0000000402027217 */ /* 0x000fe40007800200 */
[----:B------:R-:W-:Y:S02]  /*1cde0*/  IMNMX R3, R3, R9, PT ;  /* 0x0000000903037217 */ /* 0x000fe40003800200 */
.L_x_868:
[----:B------:R-:W-:Y:S01]  /*1cdf0*/  LOP3.LUT P0, RZ, R203, 0x8, RZ, 0xc0, !PT ;  /* 0x00000008cbff7812 */ /* 0x000fe2000780c0ff */
[----:B------:R-:W1:Y:S03]  /*1ce00*/  SHFL.IDX PT, R4, R5, 0x2, 0x1c1f ;  /* 0x005c1f0005047f89 */ /* 0x000e6600000e0000 */
        /* <DEDUP_REMOVED lines=59> */
.L_x_874:
[----:B------:R-:W-:Y:S04]  /*1d1c0*/  MOV R9, c[0x0][0x32c] ;  /* 0x0000cb0000097a02 */ /* 0x000fe80000000f00 */
[----:B------:R-:W-:Y:S11]  /*1d1d0*/  ISETP.NE.AND P0, PT, R9, 0x1, PT ;  /* 0x000000010900780c */ /* 0x000ff60003f05270 */
[----:B------:R-:W-:Y:S02]  /*1d1e0*/  @!UPT UIADD3 URZ, URZ, URZ, URZ ;  /* 0x0000003f3f3ff290 */ /* 0x000fe4000fffe03f */
[----:B------:R-:W-:Y:S05]  /*1d1f0*/  @P0 IMAD.HI.U32 R9, R4, c[0x0][0x330], RZ ;  /* 0x0000cc0004090a27 */ /* 0x000fea00078e00ff */
[----:B------:R-:W-:Y:S02]  /*1d200*/  @P0 SHF.R.U32.HI R4, RZ, c[0x0][0x334], R9 ;  /* 0x0000cd00ff040a19 */ /* 0x000fe40000011609 */
.L_x_875:
[----:B------:R-:W-:Y:S05]  /*1d210*/  BSYNC B0 ;  /* 0x0000000000007941 */ /* 0x000fea0003800000 */
.L_x_873:
[----:B------:R-:W-:Y:S04]  /*1d220*/  IMAD.IADD R9, R0, 0x1, -R44 ;  /* 0x0000000100097824 */ /* 0x000fe800078e0a2c */
[----:B------:R-:W-:Y:S05]  /*1d230*/  IMAD R4, R4, c[0x0][0x32c], R9 ;  /* 0x0000cb0004047a24 */ /* 0x000fea00078e0209 */
[----:B------:R-:W-:Y:S02]  /*1d240*/  IADD3 R9, R4, c[0x0][0x32c], RZ ;  /* 0x0000cb0004097a10 */ /* 0x000fe40007ffe0ff */
[----:B------:R-:W-:Y:S02]  /*1d250*/  IMNMX R2, R2, R4, !PT ;  /* 0x0000000402027217 */ /* 0x000fe40007800200 */
[----:B------:R-:W-:Y:S02]  /*1d260*/  IMNMX R3, R3, R9, PT ;  /* 0x0000000903037217 */ /* 0x000fe40003800200 */
.L_x_872:
[----:B------:R-:W-:Y:S01]  /*1d270*/  LOP3.LUT P0, RZ, R203, 0x8, RZ, 0xc0, !PT ;  /* 0x00000008cbff7812 */ /* 0x000fe2000780c0ff */
[----:B------:R-:W1:Y:S03]  /*1d280*/  SHFL.IDX PT, R4, R5, 0x3, 0x1c1f ;  /* 0x007c1f0005047f89 */ /* 0x000e6600000e0000 */
[C---:B------:R-:W-:Y:S04]  /*1d290*/  ISETP.GT.AND P0, PT, R2.reuse, 0x1, !P0 ;  /* 0x000000010200780c */ /* 0x040fe80004704270 */
        /* <DEDUP_REMOVED lines=58> */
.L_x_878:
[----:B------:R-:W-:Y:S04]  /*1d640*/  MOV R5, c[0x0][0x32c] ;  /* 0x0000cb0000057a02 */ /* 0x000fe80000000f00 */
[----:B------:R-:W-:Y:S11]  /*1d650*/  ISETP.NE.AND P0, PT, R5, 0x1, PT ;  /* 0x000000010500780c */ /* 0x000ff60003f05270 */
[----:B------:R-:W-:Y:S02]  /*1d660*/  @!UPT UIADD3 URZ, URZ, URZ, URZ ;  /* 0x0000003f3f3ff290 */ /* 0x000fe4000fffe03f */
[----:B------:R-:W-:Y:S05]  /*1d670*/  @P0 IMAD.HI.U32 R5, R4, c[0x0][0x330], RZ ;  /* 0x0000cc0004050a27 */ /* 0x000fea00078e00ff */
[----:B------:R-:W-:Y:S02]  /*1d680*/  @P0 SHF.R.U32.HI R4, RZ, c[0x0][0x334], R5 ;  /* 0x0000cd00ff040a19 */ /* 0x000fe40000011605 */
.L_x_879:
[----:B------:R-:W-:Y:S05]  /*1d690*/  BSYNC B0 ;  /* 0x0000000000007941 */ /* 0x000fea0003800000 */
.L_x_877:
[----:B------:R-:W-:Y:S04]  /*1d6a0*/  IMAD.IADD R0, R0, 0x1, -R44 ;  /* 0x0000000100007824 */ /* 0x000fe800078e0a2c */
[----:B------:R-:W-:Y:S05]  /*1d6b0*/  IMAD R0, R4, c[0x0][0x32c], R0 ;  /* 0x0000cb0004007a24 */ /* 0x000fea00078e0200 */
[----:B------:R-:W-:Y:S02]  /*1d6c0*/  IADD3 R4, R0, c[0x0][0x32c], RZ ;  /* 0x0000cb0000047a10 */ /* 0x000fe40007ffe0ff */
[----:B------:R-:W-:Y:S02]  /*1d6d0*/  IMNMX R2, R2, R0, !PT ;  /* 0x0000000002027217 */ /* 0x000fe40007800200 */
[----:B------:R-:W-:Y:S02]  /*1d6e0*/  IMNMX R3, R3, R4, PT ;  /* 0x0000000403037217 */ /* 0x000fe40003800200 */
.L_x_876:
        /* <DEDUP_REMOVED lines=34> */
[C---:B------:R-:W-:Y:S02]  /*1d910*/  ISETP.LT.OR P0, PT, R3.reuse, 0x11, P0 ;  /* 0x000000110300780c */ /* 0x040fe40000701670 */
        /* <DEDUP_REMOVED lines=24> */
[----:B------:R-:W-:Y:S01]  /*1daa0*/  ISETP.GT.AND P0, PT, R2, 0x21, !P2 ;  /* 0x000000210200780c */ /* 0x000fe20005704270 */
        /* <DEDUP_REMOVED lines=13> */
[C---:B------:R-:W-:Y:S01]  /*1db80*/  FMUL.FTZ R3, R108.reuse, c[0x0][0x2d0] ;  /* 0x0000b4006c037a20 */ /* 0x040fe20000410000 */
        /* <DEDUP_REMOVED lines=18> */
[--C-:B------:R-:W-:Y:S01]  /*1dcb0*/  FFMA.FTZ R215, R35, c[0x0][0x2d0], -R7.reuse ;  /* 0x0000b40023d77a23 */ /* 0x100fe20000010807 */
[----:B------:R-:W-:Y:S01]  /*1dcc0*/  LDSM.16.MT88.4 R36, [R167] ;  /* 0x00000000a724783b */ /* 0x000fe20000004200 */
[----:B------:R-:W-:Y:S01]  /*1dcd0*/  FMNMX.FTZ R2, R189, R5, !PT ;  /* 0x00000005bd027209 */ /* 0x000fe20007810000 */
[--C-:B------:R-:W-:Y:S02]  /*1dce0*/  FFMA.FTZ R213, R34, c[0x0][0x2d0], -R7.reuse ;  /* 0x0000b40022d57a23 */ /* 0x100fe40000010807 */
[--C-:B------:R-:W-:Y:S01]  /*1dcf0*/  FFMA.FTZ R212, R33, c[0x0][0x2d0], -R7.reuse ;  /* 0x0000b40021d47a23 */ /* 0x100fe20000010807 */
[----:B------:R-:W-:Y:S01]  /*1dd00*/  FMNMX.FTZ R2, R206, R2, !PT ;  /* 0x00000002ce027209 */ /* 0x000fe20007810000 */
[--C-:B------:R-:W-:Y:S02]  /*1dd10*/  FFMA.FTZ R214, R40, c[0x0][0x2d0], -R7.reuse ;  /* 0x0000b40028d67a23 */ /* 0x100fe40000010807 */
[----:B------:R-:W4:Y:S01]  /*1dd20*/  SHFL.BFLY PT, R5, R0, 0x1, 0x1f ;  /* 0x0c201f0000057f89 */ /* 0x000f2200000e0000 */
[----:B------:R-:W-:Y:S01]  /*1dd30*/  FMNMX.FTZ R2, R191, R2, !PT ;  /* 0x00000002bf027209 */ /* 0x000fe20007810000 */
[----:B------:R-:W-:Y:S01]  /*1dd40*/  MUFU.EX2 R221, R186 ;  /* 0x000000ba00dd7308 */ /* 0x000fe20000000800 */
[--C-:B-1----:R-:W-:Y:S05]  /*1dd50*/  FFMA.FTZ R4, R12, c[0x0][0x2d0], -R7.reuse ;  /* 0x0000b4000c047a23 */ /* 0x102fea0000010807 */
[----:B------:R-:W1:Y:S04]  /*1dd60*/  SHFL.BFLY PT, R6, R2, 0x2, 0x1f ;  /* 0x0c401f0002067f89 */ /* 0x000e6800000e0000 */
[----:B------:R5:W-:Y:S01]  /*1dd70*/  MUFU.EX2 R242, R4 ;  /* 0x0000000400f27308 */ /* 0x000be20000000800 */
[----:B--2---:R-:W-:Y:S02]  /*1dd80*/  FMNMX.FTZ R3, R14, R104, !PT ;  /* 0x000000680e037209 */ /* 0x004fe40007810000 */
[----:B---3--:R-:W-:Y:S02]  /*1dd90*/  F2FP.PACK_AB R168, R241, R224 ;  /* 0x000000e0f1a8723e */ /* 0x008fe400000000ff */
[----:B------:R-:W-:Y:S04]  /*1dda0*/  FMNMX.FTZ R3, R20, R3, !PT ;  /* 0x0000000314037209 */ /* 0x000fe80007810000 */
[----:B------:R-:W-:Y:S01]  /*1ddb0*/  FMNMX.FTZ R3, R21, R3, !PT ;  /* 0x0000000315037209 */ /* 0x000fe20007810000 */
[----:B------:R-:W-:Y:S01]  /*1ddc0*/  MUFU.EX2 R223, R185 ;  /* 0x000000b900df7308 */ /* 0x000fe20000000800 */
[----:B----4-:R-:W-:Y:S02]  /*1ddd0*/  FMNMX.FTZ R107, R0, R5, !PT ;  /* 0x00000005006b7209 */ /* 0x010fe40007810000 */
[----:B------:R-:W-:Y:S02]  /*1dde0*/  FMNMX.FTZ R0, R24, R3, !PT ;  /* 0x0000000318007209 */ /* 0x000fe40007810000 */
[----:B------:R-:W-:Y:S02]  /*1ddf0*/  FSEL R3, R108, RZ, P0 ;  /* 0x000000ff6c037208 */ /* 0x000fe40000000000 */
[C---:B------:R-:W-:Y:S02]  /*1de00*/  FSETP.NEU.FTZ.AND P0, PT, R107.reuse, -INF , PT ;  /* 0xff8000006b00780b */ /* 0x040fe40003f1d000 */
[----:B-1----:R-:W-:Y:S01]  /*1de10*/  FMNMX.FTZ R2, R2, R6, !PT ;  /* 0x0000000602027209 */ /* 0x002fe20007810000 */
[----:B------:R-:W-:Y:S01]  /*1de20*/  MUFU.EX2 R226, R184 ;  /* 0x000000b800e27308 */ /* 0x000fe20000000800 */
[----:B------:R-:W-:Y:S01]  /*1de30*/  FMNMX.FTZ R6, R176, R0, !PT ;  /* 0x00000000b0067209 */ /* 0x000fe20007810000 */
[----:B------:R-:W-:Y:S02]  /*1de40*/  FMUL.FTZ R0, R107, c[0x0][0x2d0] ;  /* 0x0000b4006b007a20 */ /* 0x000fe40000410000 */
        /* <DEDUP_REMOVED lines=11> */
[--C-:B------:R-:W-:Y:S02]  /*1df00*/  FFMA.FTZ R208, R32, c[0x0][0x2d0], -R8.reuse ;  /* 0x0000b40020d07a23 */ /* 0x100fe40000010808 */
[--C-:B------:R-:W-:Y:S01]  /*1df10*/  FFMA.FTZ R211, R31, c[0x0][0x2d0], -R8.reuse ;  /* 0x0000b4001fd37a23 */ /* 0x100fe20000010808 */
[----:B-1----:R-:W-:Y:S04]  /*1df20*/  FMNMX.FTZ R106, R2, R5, !PT ;  /* 0x00000005026a7209 */ /* 0x002fe80007810000 */
[----:B------:R-:W-:Y:S01]  /*1df30*/  MUFU.EX2 R222, R178 ;  /* 0x000000b200de7308 */ /* 0x000fe20000000800 */
[----:B------:R-:W-:Y:S02]  /*1df40*/  FSEL R5, R107, RZ, P0 ;  /* 0x000000ff6b057208 */ /* 0x000fe40000000000 */
[----:B--2---:R-:W-:Y:S01]  /*1df50*/  FMNMX.FTZ R4, R180, R6, !PT ;  /* 0x00000006b4047209 */ /* 0x004fe20007810000 */
[--C-:B------:R-:W-:Y:S01]  /*1df60*/  FFMA.FTZ R6, R22, c[0x0][0x2d0], -R8.reuse ;  /* 0x0000b40016067a23 */ /* 0x100fe20000010808 */
[----:B------:R-:W-:Y:S02]  /*1df70*/  FSETP.NEU.FTZ.AND P0, PT, R106, -INF , PT ;  /* 0xff8000006a00780b */ /* 0x000fe40003f1d000 */
[----:B------:R-:W-:Y:S02]  /*1df80*/  FMNMX.FTZ R4, R181, R4, !PT ;  /* 0x00000004b5047209 */ /* 0x000fe40007810000 */
[----:B---3--:R-:W-:Y:S01]  /*1df90*/  F2FP.PACK_AB R170, R240, R242 ;  /* 0x000000f2f0aa723e */ /* 0x008fe200000000ff */
[----:B------:R-:W-:Y:S01]  /*1dfa0*/  MUFU.EX2 R239, R6 ;  /* 0x0000000600ef7308 */ /* 0x000fe20000000800 */
[----:B----4-:R-:W-:Y:S01]  /*1dfb0*/  FMNMX.FTZ R0, R207, R4, !PT ;  /* 0x00000004cf007209 */ /* 0x010fe20007810000 */
[--C-:B------:R-:W-:Y:S03]  /*1dfc0*/  FFMA.FTZ R4, R13, c[0x0][0x2d0], -R8.reuse ;  /* 0x0000b4000d047a23 */ /* 0x100fe60000010808 */
[----:B------:R-:W-:Y:S05]  /*1dfd0*/  FMNMX.FTZ R0, R188, R0, !PT ;  /* 0x00000000bc007209 */ /* 0x000fea0007810000 */
[----:B------:R1:W2:Y:S01]  /*1dfe0*/  MUFU.EX2 R233, R4 ;  /* 0x0000000400e97308 */ /* 0x0002a20000000800 */
[----:B------:R-:W-:Y:S04]  /*1dff0*/  FMNMX.FTZ R0, R187, R0, !PT ;  /* 0x00000000bb007209 */ /* 0x000fe80007810000 */
[----:B------:R-:W-:Y:S05]  /*1e000*/  FMNMX.FTZ R0, R105, R0, !PT ;  /* 0x0000000069007209 */ /* 0x000fea0007810000 */
[----:B------:R-:W3:Y:S01]  /*1e010*/  SHFL.BFLY PT, R2, R0, 0x2, 0x1f ;  /* 0x0c401f0000027f89 */ /* 0x000ee200000e0000 */
        /* <DEDUP_REMOVED lines=42> */
[--C-:B------:R-:W-:Y:S01]  /*1e2c0*/  FFMA.FTZ R4, R24, c[0x0][0x2d0], -R101.reuse ;  /* 0x0000b40018047a23 */ /* 0x100fe20000010865 */
[----:B------:R1:W-:Y:S01]  /*1e2d0*/  MUFU.EX2 R227, R102 ;  /* 0x0000006600e37308 */ /* 0x0003e20000000800 */
[C---:B------:R-:W-:Y:S01]  /*1e2e0*/  FMUL.FTZ R16, R3.reuse, R124 ;  /* 0x0000007c03107220 */ /* 0x040fe20000410000 */
[----:B------:R-:W-:Y:S01]  /*1e2f0*/  MOV R124, R216 ;  /* 0x000000d8007c7202 */ /* 0x000fe20000000f00 */
[C---:B------:R-:W-:Y:S02]  /*1e300*/  FMUL.FTZ R32, R3.reuse, R140 ;  /* 0x0000008c03207220 */ /* 0x040fe40000410000 */
        /* <DEDUP_REMOVED lines=9> */
[----:B------:R-:W-:Y:S01]  /*1e3a0*/  FMUL.FTZ R53, R3, R53 ;  /* 0x0000003503357220 */ /* 0x000fe20000410000 */
[----:B------:R4:W-:Y:S01]  /*1e3b0*/  MUFU.EX2 R237, R4 ;  /* 0x0000000400ed7308 */ /* 0x0009e20000000800 */
[C---:B------:R-:W-:Y:S01]  /*1e3c0*/  FMUL.FTZ R54, R100.reuse, R54 ;  /* 0x0000003664367220 */ /* 0x040fe20000410000 */
[----:B------:R-:W-:Y:S01]  /*1e3d0*/  LDSM.16.MT88.4 R160, [R166+0x1400] ;  /* 0x00140000a6a0783b */ /* 0x000fe20000004200 */
[C---:B------:R-:W-:Y:S02]  /*1e3e0*/  FMUL.FTZ R55, R100.reuse, R55 ;  /* 0x0000003764377220 */ /* 0x040fe40000410000 */
[--C-:B-1----:R-:W-:Y:S02]  /*1e3f0*/  FFMA.FTZ R102, R173, c[0x0][0x2d0], -R172.reuse ;  /* 0x0000b400ad667a23 */ /* 0x102fe400000108ac */
[C---:B------:R-:W-:Y:S02]  /*1e400*/  FMUL.FTZ R64, R3.reuse, R64 ;  /* 0x0000004003407220 */ /* 0x040fe40000410000 */
[C---:B------:R-:W-:Y:S01]  /*1e410*/  FMUL.FTZ R65, R3.reuse, R65 ;  /* 0x0000004103417220 */ /* 0x040fe20000410000 */
        /* <DEDUP_REMOVED lines=8> */
[----:B------:R-:W-:Y:S02]  /*1e4a0*/  FMUL.FTZ R24, R2, R132 ;  /* 0x0000008402187220 */ /* 0x000fe40000410000 */
[C---:B----4-:R-:W-:Y:S01]  /*1e4b0*/  FMUL.FTZ R4, R3.reuse, R112 ;  /* 0x0000007003047220 */ /* 0x050fe20000410000 */
[----:B------:R-:W-:Y:S01]  /*1e4c0*/  F2FP.PACK_AB R112, R232, R230 ;  /* 0x000000e6e870723e */ /* 0x000fe200000000ff */
[C---:B------:R-:W-:Y:S02]  /*1e4d0*/  FMUL.FTZ R25, R2.reuse, R133 ;  /* 0x0000008502197220 */ /* 0x040fe40000410000 */
[C---:B------:R-:W-:Y:S02]  /*1e4e0*/  FMUL.FTZ R29, R2.reuse, R137 ;  /* 0x00000089021d7220 */ /* 0x040fe40000410000 */
[C---:B------:R-:W-:Y:S02]  /*1e4f0*/  FMUL.FTZ R40, R2.reuse, R148 ;  /* 0x0000009402287220 */ /* 0x040fe40000410000 */
[C---:B------:R-:W-:Y:S02]  /*1e500*/  FMUL.FTZ R41, R2.reuse, R149 ;  /* 0x0000009502297220 */ /* 0x040fe40000410000 */
[C---:B------:R-:W-:Y:S02]  /*1e510*/  FMUL.FTZ R44, R2.reuse, R156 ;  /* 0x0000009c022c7220 */ /* 0x040fe40000410000 */
[----:B------:R-:W-:Y:S02]  /*1e520*/  FMUL.FTZ R45, R2, R157 ;  /* 0x0000009d022d7220 */ /* 0x000fe40000410000 */
[--C-:B-1----:R-:W-:Y:S02]  /*1e530*/  FFMA.FTZ R102, R174, c[0x0][0x2d0], -R172.reuse ;  /* 0x0000b400ae667a23 */ /* 0x102fe400000108ac */
[----:B------:R-:W-:Y:S02]  /*1e540*/  FMUL.FTZ R56, R2, R56 ;  /* 0x0000003802387220 */ /* 0x000fe40000410000 */
[----:B------:R1:W-:Y:S01]  /*1e550*/  MUFU.EX2 R218, R102 ;  /* 0x0000006600da7308 */ /* 0x0003e20000000800 */
[--C-:B--2---:R-:W-:Y:S02]  /*1e560*/  FFMA.FTZ R0, R20, c[0x0][0x2d0], -R101.reuse ;  /* 0x0000b40014007a23 */ /* 0x104fe40000010865 */
[C---:B------:R-:W-:Y:S02]  /*1e570*/  FMUL.FTZ R57, R2.reuse, R57 ;  /* 0x0000003902397220 */ /* 0x040fe40000410000 */
[C---:B------:R-:W-:Y:S02]  /*1e580*/  FMUL.FTZ R60, R2.reuse, R60 ;  /* 0x0000003c023c7220 */ /* 0x040fe40000410000 */
[----:B------:R-:W-:Y:S02]  /*1e590*/  FMUL.FTZ R61, R2, R61 ;  /* 0x0000003d023d7220 */ /* 0x000fe40000410000 */
[C---:B------:R-:W-:Y:S01]  /*1e5a0*/  FMUL.FTZ R68, R3.reuse, R68 ;  /* 0x0000004403447220 */ /* 0x040fe20000410000 */
[----:B------:R2:W3:Y:S01]  /*1e5b0*/  MUFU.EX2 R236, R0 ;  /* 0x0000000000ec7308 */ /* 0x0004e20000000800 */
[----:B------:R-:W-:Y:S02]  /*1e5c0*/  FMUL.FTZ R69, R3, R69 ;  /* 0x0000004503457220 */ /* 0x000fe40000410000 */
[C---:B------:R-:W-:Y:S02]  /*1e5d0*/  FMUL.FTZ R70, R100.reuse, R70 ;  /* 0x0000004664467220 */ /* 0x040fe40000410000 */
[----:B------:R-:W-:Y:S02]  /*1e5e0*/  FMUL.FTZ R71, R100, R71 ;  /* 0x0000004764477220 */ /* 0x000fe40000410000 */
[C---:B------:R-:W-:Y:S02]  /*1e5f0*/  FMUL.FTZ R72, R2.reuse, R72 ;  /* 0x0000004802487220 */ /* 0x040fe40000410000 */
[C---:B------:R-:W-:Y:S02]  /*1e600*/  FMUL.FTZ R73, R2.reuse, R73 ;  /* 0x0000004902497220 */ /* 0x040fe40000410000 */
[C---:B------:R-:W-:Y:S02]  /*1e610*/  FMUL.FTZ R76, R2.reuse, R76 ;  /* 0x0000004c024c7220 */ /* 0x040fe40000410000 */
[----:B------:R-:W-:Y:S02]  /*1e620*/  FMUL.FTZ R77, R2, R77 ;  /* 0x0000004d024d7220 */ /* 0x000fe40000410000 */
[--C-:B-1----:R-:W-:Y:S02]  /*1e630*/  FFMA.FTZ R102, R175, c[0x0][0x2d0], -R172.reuse ;  /* 0x0000b400af667a23 */ /* 0x102fe400000108ac */
[C---:B------:R-:W-:Y:S02]  /*1e640*/  FMUL.FTZ R80, R3.reuse, R80 ;  /* 0x0000005003507220 */ /* 0x040fe40000410000 */
[----:B------:R1:W-:Y:S01]  /*1e650*/  MUFU.EX2 R219, R102 ;  /* 0x0000006600db7308 */ /* 0x0003e20000000800 */
[----:B------:R-:W-:Y:S02]  /*1e660*/  FMUL.FTZ R81, R3, R81 ;  /* 0x0000005103517220 */ /* 0x000fe40000410000 */
[----:B------:R-:W-:Y:S02]  /*1e670*/  FMUL.FTZ R82, R100, R82 ;  /* 0x0000005264527220 */ /* 0x000fe40000410000 */
[--C-:B--2---:R-:W-:Y:S01]  /*1e680*/  FFMA.FTZ R0, R21, c[0x0][0x2d0], -R101.reuse ;  /* 0x0000b40015007a23 */ /* 0x104fe20000010865 */
[----:B---3--:R-:W-:Y:S01]  /*1e690*/  F2FP.PACK_AB R113, R236, R229 ;  /* 0x000000e5ec71723e */ /* 0x008fe200000000ff */
[----:B------:R-:W2:Y:S01]  /*1e6a0*/  LDSM.16.MT88.4 R20, [R166] ;  /* 0x00000000a614783b */ /* 0x000ea20000004200 */
[C---:B------:R-:W-:Y:S02]  /*1e6b0*/  FMUL.FTZ R83, R100.reuse, R83 ;  /* 0x0000005364537220 */ /* 0x040fe40000410000 */
[----:B------:R3:W4:Y:S01]  /*1e6c0*/  MUFU.EX2 R238, R0 ;  /* 0x0000000000ee7308 */ /* 0x0007220000000800 */
[C---:B------:R-:W-:Y:S02]  /*1e6d0*/  FMUL.FTZ R96, R3.reuse, R96 ;  /* 0x0000006003607220 */ /* 0x040fe40000410000 */
[C---:B------:R-:W-:Y:S02]  /*1e6e0*/  FMUL.FTZ R97, R3.reuse, R97 ;  /* 0x0000006103617220 */ /* 0x040fe40000410000 */
[C---:B------:R-:W-:Y:S02]  /*1e6f0*/  FMUL.FTZ R98, R100.reuse, R98 ;  /* 0x0000006264627220 */ /* 0x040fe40000410000 */
[C---:B------:R-:W-:Y:S02]  /*1e700*/  FMUL.FTZ R99, R100.reuse, R99 ;  /* 0x0000006364637220 */ /* 0x040fe40000410000 */
[C---:B------:R-:W-:Y:S02]  /*1e710*/  FMUL.FTZ R84, R3.reuse, R84 ;  /* 0x0000005403547220 */ /* 0x040fe40000410000 */
[----:B------:R-:W-:Y:S02]  /*1e720*/  FMUL.FTZ R85, R3, R85 ;  /* 0x0000005503557220 */ /* 0x000fe40000410000 */
[C---:B------:R-:W-:Y:S02]  /*1e730*/  FMUL.FTZ R86, R100.reuse, R86 ;  /* 0x0000005664567220 */ /* 0x040fe40000410000 */
[----:B-1----:R-:W-:Y:S02]  /*1e740*/  FFMA.FTZ R102, R177, c[0x0][0x2d0], -R172 ;  /* 0x0000b400b1667a23 */ /* 0x002fe400000108ac */
[----:B------:R-:W-:Y:S02]  /*1e750*/  FMUL.FTZ R87, R100, R87 ;  /* 0x0000005764577220 */ /* 0x000fe40000410000 */
[----:B------:R1:W-:Y:S01]  /*1e760*/  MUFU.EX2 R216, R102 ;  /* 0x0000006600d87308 */ /* 0x0003e20000000800 */
[C---:B------:R-:W-:Y:S02]  /*1e770*/  FMUL.FTZ R88, R2.reuse, R88 ;  /* 0x0000005802587220 */ /* 0x040fe40000410000 */
[C---:B------:R-:W-:Y:S01]  /*1e780*/  FMUL.FTZ R89, R2.reuse, R89 ;  /* 0x0000005902597220 */ /* 0x040fe20000410000 */
[----:B---3--:R-:W-:Y:S01]  /*1e790*/  FSEL R0, R103, RZ, P0 ;  /* 0x000000ff67007208 */ /* 0x008fe20000000000 */
[C---:B------:R-:W-:Y:S01]  /*1e7a0*/  FMUL.FTZ R92, R2.reuse, R92 ;  /* 0x0000005c025c7220 */ /* 0x040fe20000410000 */
[----:B----4-:R-:W-:Y:S01]  /*1e7b0*/  F2FP.PACK_AB R115, R237, R238 ;  /* 0x000000eeed73723e */ /* 0x010fe200000000ff */
[----:B------:R-:W-:Y:S02]  /*1e7c0*/  FMUL.FTZ R93, R2, R93 ;  /* 0x0000005d025d7220 */ /* 0x000fe40000410000 */
[----:B------:R-:W-:Y:S02]  /*1e7d0*/  FADD.FTZ R0, -R0, R104 ;  /* 0x0000006800007221 */ /* 0x000fe40000010100 */
[----:B------:R-:W-:Y:S02]  /*1e7e0*/  FFMA.FTZ R104, R28, c[0x0][0x2d0], -R8 ;  /* 0x0000b4001c687a23 */ /* 0x000fe40000010808 */
[----:B------:R-:W-:Y:S02]  /*1e7f0*/  FMUL.FTZ R0, R0, c[0x0][0x2d0] ;  /* 0x0000b40000007a20 */ /* 0x000fe40000410000 */
[C---:B------:R-:W-:Y:S01]  /*1e800*/  FMUL.FTZ R8, R2.reuse, R116 ;  /* 0x0000007402087220 */ /* 0x040fe20000410000 */
[----:B------:R3:W-:Y:S01]  /*1e810*/  MUFU.EX2 R225, R104 ;  /* 0x0000006800e17308 */ /* 0x0007e20000000800 */
[-C--:B--2---:R-:W-:Y:S01]  /*1e820*/  HMMA.16816.F32 R4, R168, R20.reuse, R4 ;  /* 0x00000014a804723c */ /* 0x084fe20000001804 */
[C---:B------:R-:W-:Y:S02]  /*1e830*/  FMUL.FTZ R28, R2.reuse, R136 ;  /* 0x00000088021c7220 */ /* 0x040fe40000410000 */
[----:B------:R-:W-:Y:S02]  /*1e840*/  FFMA.FTZ R2, R2, R249, R230 ;  /* 0x000000f902027223 */ /* 0x000fe400000100e6 */
[--C-:B-1----:R-:W-:Y:S04]  /*1e850*/  FFMA.FTZ R102, R176, c[0x0][0x2d0], -R101.reuse ;  /* 0x0000b400b0667a23 */ /* 0x102fe80000010865 */
[----:B------:R-:W1:Y:S10]  /*1e860*/  MUFU.EX2 R0, R0 ;  /* 0x0000000000007308 */ /* 0x000e740000000800 */
[----:B------:R2:W-:Y:S01]  /*1e870*/  MUFU.EX2 R178, R102 ;  /* 0x0000006600b27308 */ /* 0x0005e20000000800 */
[--C-:B---3--:R-:W-:Y:S09]  /*1e880*/  FFMA.FTZ R104, R207, c[0x0][0x2d0], -R101.reuse ;  /* 0x0000b400cf687a23 */ /* 0x108ff20000010865 */
[----:B------:R-:W-:Y:S01]  /*1e890*/  MUFU.EX2 R104, R104 ;  /* 0x0000006800687308 */ /* 0x000fe20000000800 */
        /* <DEDUP_REMOVED lines=20> */
[C---:B------:R-:W-:Y:S02]  /*1e9e0*/  FMUL.FTZ R62, R0.reuse, R62 ;  /* 0x0000003e003e7220 */ /* 0x040fe40000410000 */
[C---:B------:R-:W-:Y:S02]  /*1e9f0*/  FMUL.FTZ R63, R0.reuse, R63 ;  /* 0x0000003f003f7220 */ /* 0x040fe40000410000 */
[C---:B------:R-:W-:Y:S01]  /*1ea00*/  FMUL.FTZ R74, R0.reuse, R74 ;  /* 0x0000004a004a7220 */ /* 0x040fe20000410000 */
        /* <DEDUP_REMOVED lines=8> */
[C---:B------:R-:W-:Y:S01]  /*1ea90*/  FFMA.FTZ R131, R3.reuse, R243, R224 ;  /* 0x000000f303837223 */ /* 0x040fe200000100e0 */
[----:B------:R-:W-:Y:S01]  /*1eaa0*/  MOV R224, R124 ;  /* 0x0000007c00e07202 */ /* 0x000fe20000000f00 */
[C---:B------:R-:W-:Y:S01]  /*1eab0*/  FMUL.FTZ R36, R3.reuse, R144 ;  /* 0x0000009003247220 */ /* 0x040fe20000410000 */
[----:B------:R-:W-:Y:S02]  /*1eac0*/  LDSM.16.MT88.4 R124, [R166+0x800] ;  /* 0x00080000a67c783b */ /* 0x000fe40000004200 */
[-C--:B------:R-:W-:Y:S01]  /*1ead0*/  HMMA.16816.F32 R28, R112, R38.reuse, R28 ;  /* 0x00000026701c723c */ /* 0x080fe2000000181c */
[----:B------:R-:W-:Y:S01]  /*1eae0*/  FMUL.FTZ R37, R3, R145 ;  /* 0x0000009103257220 */ /* 0x000fe20000410000 */
[----:B------:R-:W-:Y:S01]  /*1eaf0*/  ISETP.GT.AND P0, PT, R205, R224, PT ;  /* 0x000000e0cd00720c */ /* 0x000fe20003f04270 */
[--C-:B--2---:R-:W-:Y:S02]  /*1eb00*/  FFMA.FTZ R102, R179, c[0x0][0x2d0], -R101.reuse ;  /* 0x0000b400b3667a23 */ /* 0x104fe40000010865 */
[C---:B------:R-:W-:Y:S02]  /*1eb10*/  FMUL.FTZ R90, R0.reuse, R90 ;  /* 0x0000005a005a7220 */ /* 0x040fe40000410000 */
[----:B------:R2:W-:Y:S01]  /*1eb20*/  MUFU.EX2 R177, R102 ;  /* 0x0000006600b17308 */ /* 0x0005e20000000800 */
[C---:B------:R-:W-:Y:S01]  /*1eb30*/  HMMA.16816.F32 R32, R168.reuse, R38, R32 ;  /* 0x00000026a820723c */ /* 0x040fe20000001820 */
[C---:B------:R-:W-:Y:S03]  /*1eb40*/  FMUL.FTZ R91, R0.reuse, R91 ;  /* 0x0000005b005b7220 */ /* 0x040fe60000410000 */
[C---:B------:R-:W-:Y:S02]  /*1eb50*/  FMUL.FTZ R94, R0.reuse, R94 ;  /* 0x0000005e005e7220 */ /* 0x040fe40000410000 */
[----:B------:R-:W-:Y:S02]  /*1eb60*/  FMUL.FTZ R95, R0, R95 ;  /* 0x0000005f005f7220 */ /* 0x000fe40000410000 */
[C---:B------:R-:W-:Y:S04]  /*1eb70*/  FMUL.FTZ R38, R100.reuse, R146 ;  /* 0x0000009264267220 */ /* 0x040fe80000410000 */
[----:B------:R-:W-:Y:S02]  /*1eb80*/  FMUL.FTZ R39, R100, R147 ;  /* 0x0000009364277220 */ /* 0x000fe40000410000 */
[--C-:B------:R-:W-:Y:S02]  /*1eb90*/  FFMA.FTZ R130, R190, c[0x0][0x2d0], -R172.reuse ;  /* 0x0000b400be827a23 */ /* 0x100fe400000108ac */
[----:B------:R-:W-:Y:S01]  /*1eba0*/  MUFU.EX2 R190, R209 ;  /* 0x000000d100be7308 */ /* 0x000fe20000000800 */
[--C-:B------:R-:W-:Y:S02]  /*1ebb0*/  FFMA.FTZ R129, R189, c[0x0][0x2d0], -R172.reuse ;  /* 0x0000b400bd817a23 */ /* 0x100fe400000108ac */
[-C--:B-1----:R-:W-:Y:S01]  /*1ebc0*/  HMMA.16816.F32 R36, R168, R116.reuse, R36 ;  /* 0x00000074a824723c */ /* 0x082fe20000001824 */
[--C-:B------:R-:W-:Y:S02]  /*1ebd0*/  FFMA.FTZ R128, R206, c[0x0][0x2d0], -R172.reuse ;  /* 0x0000b400ce807a23 */ /* 0x100fe400000108ac */
[----:B------:R-:W-:Y:S02]  /*1ebe0*/  FFMA.FTZ R172, R191, c[0x0][0x2d0], -R172 ;  /* 0x0000b400bfac7a23 */ /* 0x000fe400000108ac */
[--C-:B--2---:R-:W-:Y:S02]  /*1ebf0*/  FFMA.FTZ R102, R180, c[0x0][0x2d0], -R101.reuse ;  /* 0x0000b400b4667a23 */ /* 0x104fe40000010865 */
[----:B------:R-:W-:Y:S01]  /*1ec00*/  MUFU.EX2 R191, R214 ;  /* 0x000000d600bf7308 */ /* 0x000fe20000000800 */
[C---:B------:R-:W-:Y:S01]  /*1ec10*/  HMMA.16816.F32 R40, R112.reuse, R116, R40 ;  /* 0x000000747028723c */ /* 0x040fe20000001828 */
[----:B------:R-:W-:Y:S03]  /*1ec20*/  FFMA.FTZ R3, R187, c[0x0][0x2d0], -R101 ;  /* 0x0000b400bb037a23 */ /* 0x000fe60000010865 */
[----:B------:R-:W-:Y:S04]  /*1ec30*/  FFMA.FTZ R0, R0, R250, R229 ;  /* 0x000000fa00007223 */ /* 0x000fe800000100e5 */
[-C--:B------:R-:W-:Y:S01]  /*1ec40*/  HMMA.16816.F32 R44, R112, R118.reuse, R44 ;  /* 0x00000076702c723c */ /* 0x080fe2000000182c */
[----:B------:R1:W-:Y:S07]  /*1ec50*/  MUFU.EX2 R179, R102 ;  /* 0x0000006600b37308 */ /* 0x0003ee0000000800 */
[C---:B------:R-:W-:Y:S01]  /*1ec60*/  HMMA.16816.F32 R48, R168.reuse, R118, R48 ;  /* 0x00000076a830723c */ /* 0x040fe20000001830 */
[----:B------:R-:W2:Y:S02]  /*1ec70*/  LDSM.16.MT88.4 R116, [R167+0xc00] ;  /* 0x000c0000a774783b */ /* 0x000ea40000004200 */
[----:B------:R-:W-:Y:S10]  /*1ec80*/  MUFU.EX2 R189, R210 ;  /* 0x000000d200bd7308 */ /* 0x000ff40000000800 */
[----:B------:R-:W-:Y:S01]  /*1ec90*/  MUFU.EX2 R209, R213 ;  /* 0x000000d500d17308 */ /* 0x000fe20000000800 */
[--C-:B-1----:R-:W-:Y:S09]  /*1eca0*/  FFMA.FTZ R102, R181, c[0x0][0x2d0], -R101.reuse ;  /* 0x0000b400b5667a23 */ /* 0x102ff20000010865 */
[----:B------:R1:W-:Y:S10]  /*1ecb0*/  MUFU.EX2 R180, R102 ;  /* 0x0000006600b47308 */ /* 0x0003f40000000800 */
[----:B------:R-:W-:Y:S01]  /*1ecc0*/  MUFU.EX2 R210, R212 ;  /* 0x000000d400d27308 */ /* 0x000fe20000000800 */
[-C--:B--2---:R-:W-:Y:S09]  /*1ecd0*/  HMMA.16816.F32 R52, R168, R116.reuse, R52 ;  /* 0x00000074a834723c */ /* 0x084ff20000001834 */
[----:B------:R-:W-:Y:S03]  /*1ece0*/  MUFU.EX2 R206, R208 ;  /* 0x000000d000ce7308 */ /* 0x000fe60000000800 */
[--C-:B-1----:R-:W-:Y:S01]  /*1ecf0*/  FFMA.FTZ R102, R188, c[0x0][0x2d0], -R101.reuse ;  /* 0x0000b400bc667a23 */ /* 0x102fe20000010865 */
[C---:B------:R-:W-:Y:S01]  /*1ed00*/  HMMA.16816.F32 R56, R112.reuse, R116, R56 ;  /* 0x000000747038723c */ /* 0x040fe20000001838 */
[----:B------:R-:W-:Y:S05]  /*1ed10*/  FFMA.FTZ R101, R105, c[0x0][0x2d0], -R101 ;  /* 0x0000b40069657a23 */ /* 0x000fea0000010865 */
[----:B------:R-:W-:Y:S02]  /*1ed20*/  MUFU.EX2 R181, R130 ;  /* 0x0000008200b57308 */ /* 0x000fe40000000800 */
[-C--:B------:R-:W-:Y:S08]  /*1ed30*/  HMMA.16816.F32 R60, R112, R118.reuse, R60 ;  /* 0x00000076703c723c */ /* 0x080ff0000000183c */
[----:B------:R-:W1:Y:S01]  /*1ed40*/  MUFU.EX2 R182, R129 ;  /* 0x0000008100b67308 */ /* 0x000e620000000800 */
[C---:B------:R-:W-:Y:S01]  /*1ed50*/  HMMA.16816.F32 R64, R168.reuse, R118, R64 ;  /* 0x00000076a840723c */ /* 0x040fe20000001840 */
[----:B------:R-:W2:Y:S08]  /*1ed60*/  LDSM.16.MT88.4 R116, [R166+0x1800] ;  /* 0x00180000a674783b */ /* 0x000eb00000004200 */
[----:B------:R-:W-:Y:S10]  /*1ed70*/  MUFU.EX2 R183, R128 ;  /* 0x0000008000b77308 */ /* 0x000ff40000000800 */
[----:B------:R1:W3:Y:S10]  /*1ed80*/  MUFU.EX2 R184, R172 ;  /* 0x000000ac00b87308 */ /* 0x0002f40000000800 */
[----:B------:R-:W4:Y:S10]  /*1ed90*/  MUFU.EX2 R102, R102 ;  /* 0x0000006600667308 */ /* 0x000f340000000800 */
[----:B------:R5:W-:Y:S01]  /*1eda0*/  MUFU.EX2 R176, R3 ;  /* 0x0000000300b07308 */ /* 0x000be20000000800 */
[-C--:B--2---:R-:W-:Y:S01]  /*1edb0*/  HMMA.16816.F32 R68, R168, R116.reuse, R68 ;  /* 0x00000074a844723c */ /* 0x084fe20000001844 */
[----:B-1----:R-:W-:Y:S02]  /*1edc0*/  F2FP.PACK_AB R172, R182, R181 ;  /* 0x000000b5b6ac723e */ /* 0x002fe400000000ff */
[----:B---3--:R-:W-:Y:S06]  /*1edd0*/  F2FP.PACK_AB R174, R184, R183 ;  /* 0x000000b7b8ae723e */ /* 0x008fec00000000ff */
[----:B------:R-:W1:Y:S01]  /*1ede0*/  MUFU.EX2 R105, R101 ;  /* 0x0000006500697308 */ /* 0x000e620000000800 */
[C---:B------:R-:W-:Y:S02]  /*1edf0*/  HMMA.16816.F32 R72, R112.reuse, R116, R72 ;  /* 0x000000747048723c */ /* 0x040fe40000001848 */
[----:B----4-:R-:W-:Y:S06]  /*1ee00*/  F2FP.PACK_AB R173, R102, R104 ;  /* 0x0000006866ad723e */ /* 0x010fec00000000ff */
[-C--:B------:R-:W-:Y:S01]  /*1ee10*/  HMMA.16816.F32 R76, R112, R118.reuse, R76 ;  /* 0x00000076704c723c */ /* 0x080fe2000000184c */
[----:B-----5:R-:W-:Y:S07]  /*1ee20*/  FFMA.FTZ R3, R100, R245, R234 ;  /* 0x000000f564037223 */ /* 0x020fee00000100ea */
[C---:B------:R-:W-:Y:S01]  /*1ee30*/  HMMA.16816.F32 R80, R168.reuse, R118, R80 ;  /* 0x00000076a850723c */ /* 0x040fe20000001850 */
[----:B------:R-:W2:Y:S03]  /*1ee40*/  LDSM.16.MT88.4 R116, [R167+0x1800] ;  /* 0x00180000a774783b */ /* 0x000ea60000004200 */
[----:B------:R-:W-:Y:S02]  /*1ee50*/  FADD.FTZ R100, R233, R3 ;  /* 0x00000003e9647221 */ /* 0x000fe40000010000 */
[----:B------:R-:W-:Y:S01]  /*1ee60*/  FADD.FTZ R3, R232, R2 ;  /* 0x00000002e8037221 */ /* 0x000fe20000010000 */
[----:B-1----:R-:W-:Y:S01]  /*1ee70*/  F2FP.PACK_AB R175, R105, R176 ;  /* 0x000000b069af723e */ /* 0x002fe200000000ff */
        /* <DEDUP_REMOVED lines=10> */
[-C--:B--2---:R-:W-:Y:S08]  /*1ef20*/  HMMA.16816.F32 R84, R168, R116.reuse, R84 ;  /* 0x00000074a854723c */ /* 0x084ff00000001854 */
        /* <DEDUP_REMOVED lines=20> */
[-C--:B-1----:R-:W-:Y:S08]  /*1f070*/  HMMA.16816.F32 R20, R112, R120.reuse, R20 ;  /* 0x000000787014723c */ /* 0x082ff00000001814 */
        /* <DEDUP_REMOVED lines=49> */
[-C--:B--2---:R-:W-:Y:S01]  /*1f390*/  HMMA.16816.F32 R68, R168, R8.reuse, R68 ;  /* 0x00000008a844723c */ /* 0x084fe20000001844 */
[----:B------:R-:W-:Y:S03]  /*1f3a0*/  FADD.FTZ R6, R220, R100 ;  /* 0x00000064dc067221 */ /* 0x000fe60000010000 */
[----:B------:R-:W-:Y:S01]  /*1f3b0*/  MOV R100, R108 ;  /* 0x0000006c00647202 */ /* 0x000fe20000000f00 */
[----:B------:R-:W-:Y:S02]  /*1f3c0*/  FADD.FTZ R0, R222, R6 ;  /* 0x00000006de007221 */ /* 0x000fe40000010000 */
[----:B------:R-:W-:Y:S01]  /*1f3d0*/  FADD.FTZ R6, R226, R2 ;  /* 0x00000002e2067221 */ /* 0x000fe20000010000 */
        /* <DEDUP_REMOVED lines=14> */
[----:B------:R-:W-:Y:S02]  /*1f4c0*/  FADD.FTZ R4, R191, R4 ;  /* 0x00000004bf047221 */ /* 0x000fe40000010000 */
[----:B------:R-:W-:Y:S02]  /*1f4d0*/  FADD.FTZ R5, R190, R2 ;  /* 0x00000002be057221 */ /* 0x000fe40000010000 */
[C---:B------:R-:W-:Y:S01]  /*1f4e0*/  HMMA.16816.F32 R88, R172.reuse, R12, R88 ;  /* 0x0000000cac58723c */ /* 0x040fe20000001858 */
[----:B------:R-:W-:Y:S03]  /*1f4f0*/  FADD.FTZ R2, R104, R3 ;  /* 0x0000000368027221 */ /* 0x000fe60000010000 */
[----:B------:R-:W-:Y:S01]  /*1f500*/  FADD.FTZ R3, R182, R0 ;  /* 0x00000000b6037221 */ /* 0x000fe20000010000 */
[----:B------:R-:W-:Y:S01]  /*1f510*/  MOV R104, R103 ;  /* 0x0000006700687202 */ /* 0x000fe20000000f00 */
[----:B------:R-:W-:Y:S02]  /*1f520*/  FADD.FTZ R0, R209, R4 ;  /* 0x00000004d1007221 */ /* 0x000fe40000010000 */
[-C--:B------:R-:W-:Y:S01]  /*1f530*/  HMMA.16816.F32 R92, R172, R14.reuse, R92 ;  /* 0x0000000eac5c723c */ /* 0x080fe2000000185c */
[----:B------:R-:W-:Y:S03]  /*1f540*/  FADD.FTZ R2, R102, R2 ;  /* 0x0000000266027221 */ /* 0x000fe60000010000 */
[----:B------:R-:W-:Y:S01]  /*1f550*/  FADD.FTZ R4, R206, R5 ;  /* 0x00000005ce047221 */ /* 0x000fe20000010000 */
[----:B------:R-:W-:Y:S01]  /*1f560*/  MOV R102, R106 ;  /* 0x0000006a00667202 */ /* 0x000fe20000000f00 */
[----:B------:R-:W-:Y:S02]  /*1f570*/  FADD.FTZ R3, R183, R3 ;  /* 0x00000003b7037221 */ /* 0x000fe40000010000 */
[----:B------:R-:W-:Y:S01]  /*1f580*/  FADD.FTZ R243, R210, R0 ;  /* 0x00000000d2f37221 */ /* 0x000fe20000010000 */
[----:B------:R-:W-:Y:S03]  /*1f590*/  HMMA.16816.F32 R96, R168, R14, R96 ;  /* 0x0000000ea860723c */ /* 0x000fe60000001860 */
[----:B------:R-:W-:Y:S01]  /*1f5a0*/  FADD.FTZ R2, R176, R2 ;  /* 0x00000002b0027221 */ /* 0x000fe20000010000 */
[----:B------:R-:W-:Y:S01]  /*1f5b0*/  IADD3 R0, R205, -0x1, RZ ;  /* 0xffffffffcd007810 */ /* 0x000fe20007ffe0ff */
[----:B------:R-:W-:Y:S02]  /*1f5c0*/  FADD.FTZ R245, R185, R4 ;  /* 0x00000004b9f57221 */ /* 0x000fe40000010000 */
[----:B------:R-:W-:Y:S01]  /*1f5d0*/  FADD.FTZ R249, R184, R3 ;  /* 0x00000003b8f97221 */ /* 0x000fe20000010000 */
[----:B------:R-:W-:Y:S01]  /*1f5e0*/  MOV R205, R0 ;  /* 0x0000000000cd7202 */ /* 0x000fe20000000f00 */
[----:B------:R-:W-:Y:S01]  /*1f5f0*/  FADD.FTZ R250, R105, R2 ;  /* 0x0000000269fa7221 */ /* 0x000fe20000010000 */
[----:B------:R-:W-:-:S05]  /*1f600*/  @P0 BRA `(.L_x_880) ;  /* 0xffffbd9000000947 */ /* 0x000fca000383ffff */
.L_x_861:
[----:B------:R-:W-:Y:S02]  /*1f610*/  MOV R9, 0x1f ;  /* 0x0000001f00097802 */ /* 0x000fe40000000f00 */
[----:B------:R-:W-:Y:S01]  /*1f620*/  MOV R8, 0xffffffff ;  /* 0xffffffff00087802 */ /* 0x000fe20000000f00 */
[----:B------:R-:W-:Y:S06]  /*1f630*/  BRA.DIV ~URZ, `(.L_x_881) ;  /* 0x000059a27f007947 */ /* 0x000fec000b800000 */
[----:B------:R1:W2:Y:S02]  /*1f640*/  SHFL.BFLY PT, R0, R243, 0x2, 0x1f ;  /* 0x0c401f00f3007f89 */ /* 0x0002a400000e0000 */
.L_x_961:
[----:B--2---:R-:W-:Y:S01]  /*1f650*/  FADD.FTZ R5, R0, R243 ;  /* 0x000000f300057221 */ /* 0x004fe20000010000 */
[----:B------:R-:W-:Y:S05]  /*1f660*/  BRA.DIV ~URZ, `(.L_x_882) ;  /* 0x000059c27f007947 */ /* 0x000fea000b800000 */
[----:B------:R-:W2:Y:S04]  /*1f670*/  SHFL.BFLY PT, R2, R245, 0x2, 0x1f ;  /* 0x0c401f00f5027f89 */ /* 0x000ea800000e0000 */
[----:B------:R-:W3:Y:S04]  /*1f680*/  SHFL.BFLY PT, R0, R249, 0x2, 0x1f ;  /* 0x0c401f00f9007f89 */ /* 0x000ee800000e0000 */
[----:B------:R-:W4:Y:S04]  /*1f690*/  SHFL.BFLY PT, R6, R250, 0x2, 0x1f ;  /* 0x0c401f00fa067f89 */ /* 0x000f2800000e0000 */
[----:B------:R-:W5:Y:S01]  /*1f6a0*/  SHFL.BFLY PT, R3, R5, 0x1, 0x1f ;  /* 0x0c201f0005037f89 */ /* 0x000f6200000e0000 */
[----:B--2---:R-:W-:-:S02]  /*1f6b0*/  FADD.FTZ R2, R2, R245 ;  /* 0x000000f502027221 */ /* 0x004fc40000010000 */
[----:B---3--:R-:W-:-:S03]  /*1f6c0*/  FADD.FTZ R0, R0, R249 ;  /* 0x000000f900007221 */ /* 0x008fc60000010000 */
[----:B------:R-:W2:Y:S01]  /*1f6d0*/  SHFL.BFLY PT, R4, R2, 0x1, 0x1f ;  /* 0x0c201f0002047f89 */ /* 0x000ea200000e0000 */
[----:B----4-:R-:W-:-:S03]  /*1f6e0*/  FADD.FTZ R6, R6, R250 ;  /* 0x000000fa06067221 */ /* 0x010fc60000010000 */
[----:B------:R-:W3:Y:S01]  /*1f6f0*/  SHFL.BFLY PT, R7, R0, 0x1, 0x1f ;  /* 0x0c201f0000077f89 */ /* 0x000ee200000e0000 */
[----:B-----5:R-:W-:-:S03]  /*1f700*/  FADD.FTZ R5, R5, R3 ;  /* 0x0000000305057221 */ /* 0x020fc60000010000 */
[----:B------:R4:W1:Y:S01]  /*1f710*/  SHFL.BFLY PT, R8, R6, 0x1, 0x1f ;  /* 0x0c201f0006087f89 */ /* 0x00086200000e0000 */
[----:B--2---:R-:W-:Y:S02]  /*1f720*/  FADD.FTZ R4, R2, R4 ;  /* 0x0000000402047221 */ /* 0x004fe40000010000 */
[----:B---3--:R-:W-:Y:S02]  /*1f730*/  FADD.FTZ R7, R0, R7 ;  /* 0x0000000700077221 */ /* 0x008fe40000010000 */
.L_x_962:
[----:B------:R-:W-:Y:S01]  /*1f740*/  FSETP.NE.FTZ.AND P3, PT, R5, RZ, PT ;  /* 0x000000ff0500720b */ /* 0x000fe20003f75000 */
[----:B------:R-:W-:Y:S01]  /*1f750*/  CS2R R2, SRZ ;  /* 0x0000000000027805 */ /* 0x000fe2000001ff00 */
[----:B------:R-:W-:Y:S01]  /*1f760*/  MOV R0, RZ ;  /* 0x000000ff00007202 */ /* 0x000fe20000000f00 */
[----:B-1--4-:R-:W-:Y:S01]  /*1f770*/  FADD.FTZ R6, R8, R6 ;  /* 0x0000000608067221 */ /* 0x012fe20000010000 */
[----:B------:R-:W-:Y:S02]  /*1f780*/  FSETP.NE.FTZ.AND P2, PT, R4, RZ, PT ;  /* 0x000000ff0400720b */ /* 0x000fe40003f55000 */
[----:B------:R-:W-:Y:S02]  /*1f790*/  FSETP.NE.FTZ.AND P1, PT, R7, RZ, PT ;  /* 0x000000ff0700720b */ /* 0x000fe40003f35000 */
[----:B------:R-:W-:-:S02]  /*1f7a0*/  FSETP.NE.FTZ.AND P0, PT, R6, RZ, PT ;  /* 0x000000ff0600720b */ /* 0x000fc40003f15000 */
[----:B------:R-:W-:Y:S02]  /*1f7b0*/  MOV R23, 0xff800000 ;  /* 0xff80000000177802 */ /* 0x000fe40000000f00 */
[----:B------:R-:W-:Y:S01]  /*1f7c0*/  MOV R22, 0xff800000 ;  /* 0xff80000000167802 */ /* 0x000fe20000000f00 */
[----:B------:R-:W1:Y:S01]  /*1f7d0*/  @P3 MUFU.RCP R0, R5 ;  /* 0x0000000500003308 */ /* 0x000e620000001000 */
[----:B------:R-:W-:Y:S02]  /*1f7e0*/  MOV R21, 0xff800000 ;  /* 0xff80000000157802 */ /* 0x000fe40000000f00 */
[----:B------:R-:W-:-:S03]  /*1f7f0*/  MOV R20, 0xff800000 ;  /* 0xff80000000147802 */ /* 0x000fc60000000f00 */
[----:B------:R-:W-:Y:S02]  /*1f800*/  @P1 MOV R10, 0x3f317218 ;  /* 0x3f317218000a1802 */ /* 0x000fe40000000f00 */
[----:B------:R-:W-:Y:S08]  /*1f810*/  @P2 MUFU.RCP R3, R4 ;  /* 0x0000000400032308 */ /* 0x000ff00000001000 */
[----:B------:R-:W2:Y:S01]  /*1f820*/  @P2 MUFU.LG2 R4, R4 ;  /* 0x0000000400042308 */ /* 0x000ea20000000c00 */
[----:B-1----:R-:W-:-:S02]  /*1f830*/  FMUL.FTZ R168, R0, R112 ;  /* 0x0000007000a87220 */ /* 0x002fc40000410000 */
[C---:B------:R-:W-:Y:S02]  /*1f840*/  FMUL.FTZ R169, R0.reuse, R113 ;  /* 0x0000007100a97220 */ /* 0x040fe40000410000 */
[C---:B------:R-:W-:Y:S02]  /*1f850*/  FMUL.FTZ R170, R0.reuse, R124 ;  /* 0x0000007c00aa7220 */ /* 0x040fe40000410000 */
[C---:B------:R-:W-:Y:S01]  /*1f860*/  FMUL.FTZ R171, R0.reuse, R125 ;  /* 0x0000007d00ab7220 */ /* 0x040fe20000410000 */
[----:B------:R-:W1:Y:S01]  /*1f870*/  @P1 MUFU.RCP R2, R7 ;  /* 0x0000000700021308 */ /* 0x000e620000001000 */
[C---:B------:R-:W-:Y:S02]  /*1f880*/  FMUL.FTZ R172, R0.reuse, R128 ;  /* 0x0000008000ac7220 */ /* 0x040fe40000410000 */
[C---:B------:R-:W-:Y:S02]  /*1f890*/  FMUL.FTZ R173, R0.reuse, R129 ;  /* 0x0000008100ad7220 */ /* 0x040fe40000410000 */
[----:B------:R-:W-:-:S02]  /*1f8a0*/  FMUL.FTZ R174, R0, R140 ;  /* 0x0000008c00ae7220 */ /* 0x000fc40000410000 */
[C---:B------:R-:W-:Y:S01]  /*1f8b0*/  FMUL.FTZ R175, R0.reuse, R141 ;  /* 0x0000008d00af7220 */ /* 0x040fe20000410000 */
[----:B------:R-:W-:Y:S01]  /*1f8c0*/  @P3 MUFU.LG2 R5, R5 ;  /* 0x0000000500053308 */ /* 0x000fe20000000c00 */
        /* <DEDUP_REMOVED lines=17> */
[----:B--2---:R-:W-:-:S02]  /*1f9e0*/  @P2 FMUL.FTZ R8, R4, 0.69314718246459960938 ;  /* 0x3f31721804082820 */ /* 0x004fc40000410000 */
[C---:B------:R-:W-:Y:S02]  /*1f9f0*/  FMUL.FTZ R144, R3.reuse, R126 ;  /* 0x0000007e03907220 */ /* 0x040fe40000410000 */
[C---:B------:R-:W-:Y:S02]  /*1fa00*/  FMUL.FTZ R145, R3.reuse, R127 ;  /* 0x0000007f03917220 */ /* 0x040fe40000410000 */
[C---:B------:R-:W-:Y:S02]  /*1fa10*/  FMUL.FTZ R126, R3.reuse, R54 ;  /* 0x00000036037e7220 */ /* 0x040fe40000410000 */
[C---:B------:R-:W-:Y:S02]  /*1fa20*/  FMUL.FTZ R127, R3.reuse, R55 ;  /* 0x00000037037f7220 */ /* 0x040fe40000410000 */
[C---:B------:R-:W-:Y:S02]  /*1fa30*/  FMUL.FTZ R140, R3.reuse, R114 ;  /* 0x00000072038c7220 */ /* 0x040fe40000410000 */
[----:B------:R-:W-:-:S02]  /*1fa40*/  FMUL.FTZ R141, R3, R115 ;  /* 0x00000073038d7220 */ /* 0x000fc40000410000 */
[C---:B-1----:R-:W-:Y:S01]  /*1fa50*/  FMUL.FTZ R54, R2.reuse, R56 ;  /* 0x0000003802367220 */ /* 0x042fe20000410000 */
[----:B---3--:R-:W-:Y:S01]  /*1fa60*/  @P2 MOV R7, 0x3f317218 ;  /* 0x3f31721800072802 */ /* 0x008fe20000000f00 */
[----:B------:R-:W-:Y:S02]  /*1fa70*/  FMUL.FTZ R55, R2, R57 ;  /* 0x0000003902377220 */ /* 0x000fe40000410000 */
[----:B------:R-:W-:Y:S02]  /*1fa80*/  FMUL.FTZ R112, R3, R142 ;  /* 0x0000008e03707220 */ /* 0x000fe40000410000 */
        /* <DEDUP_REMOVED lines=8> */
[----:B------:R-:W-:Y:S02]  /*1fb10*/  FMUL.FTZ R129, R3, R67 ;  /* 0x0000004303817220 */ /* 0x000fe40000410000 */
        /* <DEDUP_REMOVED lines=72> */
.L_x_750:
        /* <DEDUP_REMOVED lines=19> */
.L_x_884:
[----:B--2---:R-:W-:Y:S05]  /*200d0*/  BSYNC B0 ;  /* 0x0000000000007941 */ /* 0x004fea0003800000 */
.L_x_883:
        /* <DEDUP_REMOVED lines=115> */
[----:B------:R-:W-:Y:S02]  /*20810*/  STS [R11+0x5000], R3 ;  /* 0x005000030b007388 */ /* 0x000fe40000000800 */
        /* <DEDUP_REMOVED lines=9> */
[----:B-----5:R1:W2:Y:S04]  /*208b0*/  LDG.E R10, [R4.64] ;  /* 0x00000006040a7981 */ /* 0x0202a8000c1e1900 */
[----:B-1----:R-:W2:Y:S02]  /*208c0*/  LDG.E R4, [R4.64+0x4] ;  /* 0x0000040604047981 */ /* 0x002ea4000c1e1900 */
[----:B--2---:R-:W-:Y:S02]  /*208d0*/  IADD3 R10, -R10, R4, RZ ;  /* 0x000000040a0a7210 */ /* 0x004fe40007ffe1ff */
.L_x_887:
[----:B--2---:R-:W2:Y:S04]  /*208e0*/  LDL R3, [R1+0x44] ;  /* 0x0000440001037983 */ /* 0x004ea80000100800 */
[----:B------:R-:W2:Y:S04]  /*208f0*/  LDL R78, [R1+0x20] ;  /* 0x00002000014e7983 */ /* 0x000ea80000100800 */
[----:B------:R-:W3:Y:S04]  /*20900*/  LDL R24, [R1+0x48] ;  /* 0x0000480001187983 */ /* 0x000ee80000100800 */
[----:B------:R-:W4:Y:S04]  /*20910*/  LDL R13, [R1+0x30] ;  /* 0x00003000010d7983 */ /* 0x000f280000100800 */
[----:B------:R-:W4:Y:S01]  /*20920*/  LDL R25, [R1+0xa8] ;  /* 0x0000a80001197983 */ /* 0x000f220000100800 */
[----:B------:R-:W-:Y:S01]  /*20930*/  IMAD.MOV.U32 R11, RZ, RZ, 0x368 ;  /* 0x00000368ff0b7424 */ /* 0x000fe200078e00ff */
[----:B------:R-:W-:-:S04]  /*20940*/  ISETP.GT.AND P2, PT, R0, 0x1, PT ;  /* 0x000000010000780c */ /* 0x000fc80003f44270 */
[----:B------:R-:W-:-:S04]  /*20950*/  SEL R11, R11, 0x328, P2 ;  /* 0x000003280b0b7807 */ /* 0x000fc80001000000 */
[----:B------:R-:W1:Y:S08]  /*20960*/  LDC.64 R6, c[0x0][R11+0x170] ;  /* 0x00005c000b067b82 */ /* 0x000e700000000a00 */
[----:B------:R-:W3:Y:S08]  /*20970*/  LDC.64 R14, c[0x0][R11+0x168] ;  /* 0x00005a000b0e7b82 */ /* 0x000ef00000000a00 */
[----:B------:R1:W2:Y:S08]  /*20980*/  LDC.64 R18, c[0x0][R11+0x178] ;  /* 0x00005e000b127b82 */ /* 0x0002b00000000a00 */
[----:B------:R1:W2:Y:S01]  /*20990*/  LDC.64 R16, c[0x0][R11+0x160] ;  /* 0x000058000b107b82 */ /* 0x0002a20000000a00 */
[----:B------:R-:W-:Y:S01]  /*209a0*/  ISETP.NE.U32.AND P0, PT, RZ, c[0x0][0x500], PT ;  /* 0x00014000ff007a0c */ /* 0x000fe20003f05070 */
[----:B------:R-:W-:-:S03]  /*209b0*/  IMAD.MOV.U32 R0, RZ, RZ, c[0x0][0x4e8] ;  /* 0x00013a00ff007624 */ /* 0x000fc600078e00ff */
[----:B------:R-:W-:Y:S02]  /*209c0*/  ISETP.NE.AND.EX P0, PT, RZ, c[0x0][0x504], PT, P0 ;  /* 0x00014100ff007a0c */ /* 0x000fe40003f05300 */
[----:B------:R-:W-:Y:S02]  /*209d0*/  ISETP.NE.AND P5, PT, R0, 0x1, PT ;  /* 0x000000010000780c */ /* 0x000fe40003fa5270 */
[----:B------:R-:W-:Y:S02]  /*209e0*/  SHF.R.S32.HI R4, RZ, 0x1f, R8 ;  /* 0x0000001fff047819 */ /* 0x000fe40000011408 */
[----:B------:R-:W-:Y:S02]  /*209f0*/  SEL R0, R8, RZ, !P0 ;  /* 0x000000ff08007207 */ /* 0x000fe40004000000 */
[----:B------:R-:W-:Y:S01]  /*20a00*/  SEL R5, R4, RZ, !P0 ;  /* 0x000000ff04057207 */ /* 0x000fe20004000000 */
[----:B------:R-:W2:Y:S02]  /*20a10*/  S2R R26, SR_TID.X ;  /* 0x00000000001a7919 */ /* 0x000ea40000002100 */
[----:B-1----:R-:W-:-:S04]  /*20a20*/  IMAD R4, R7, R0, RZ ;  /* 0x0000000007047224 */ /* 0x002fc800078e02ff */
[C---:B------:R-:W-:Y:S02]  /*20a30*/  IMAD R12, R6.reuse, R5, R4 ;  /* 0x00000005060c7224 */ /* 0x040fe400078e0204 */
[----:B------:R-:W-:-:S04]  /*20a40*/  IMAD.WIDE.U32 R6, R6, R0, RZ ;  /* 0x0000000006067225 */ /* 0x000fc800078e00ff */
[----:B------:R-:W-:Y:S01]  /*20a50*/  IMAD.IADD R12, R7, 0x1, R12 ;  /* 0x00000001070c7824 */ /* 0x000fe200078e020c */
[----:B------:R-:W-:-:S04]  /*20a60*/  LOP3.LUT R203, R203, 0xfffffffd, RZ, 0xc0, !PT ;  /* 0xfffffffdcbcb7812 */ /* 0x000fc800078ec0ff */
[----:B------:R-:W-:Y:S01]  /*20a70*/  LOP3.LUT R203, R203, 0xfffffffe, RZ, 0xc0, !PT ;  /* 0xfffffffecbcb7812 */ /* 0x000fe200078ec0ff */
[----:B--2---:R-:W-:-:S04]  /*20a80*/  IMAD.IADD R3, R3, 0x1, R78 ;  /* 0x0000000103037824 */ /* 0x004fc800078e024e */
[----:B------:R-:W-:-:S04]  /*20a90*/  @P5 IMAD.HI.U32 R5, R3, c[0x0][0x4ec], RZ ;  /* 0x00013b0003055a27 */ /* 0x000fc800078e00ff */
[----:B---3--:R-:W-:-:S04]  /*20aa0*/  IMAD.WIDE.U32 R8, R14, R24, RZ ;  /* 0x000000180e087225 */ /* 0x008fc800078e00ff */
[----:B------:R-:W-:Y:S01]  /*20ab0*/  IMAD.MOV.U32 R4, RZ, RZ, R3 ;  /* 0x000000ffff047224 */ /* 0x000fe200078e0003 */
[----:B------:R-:W-:Y:S01]  /*20ac0*/  @P5 SHF.R.U32.HI R4, RZ, c[0x0][0x4f0], R5 ;  /* 0x00013c00ff045a19 */ /* 0x000fe20000011605 */
[----:B------:R-:W-:Y:S01]  /*20ad0*/  IMAD R11, R15, R24, RZ ;  /* 0x000000180f0b7224 */ /* 0x000fe200078e02ff */
[----:B----4-:R-:W-:Y:S02]  /*20ae0*/  SEL R5, R13, RZ, P2 ;  /* 0x000000ff0d057207 */ /* 0x010fe40001000000 */
        /* <DEDUP_REMOVED lines=35> */
[----:B------:R-:W4:Y:S04]  /*20d20*/  SHFL.IDX PT, R8, R6, 0x2, 0x1c1f ;  /* 0x005c1f0006087f89 */ /* 0x000f2800000e0000 */
[----:B------:R-:W1:Y:S01]  /*20d30*/  SHFL.IDX PT, R6, R6, 0x3, 0x1c1f ;  /* 0x007c1f0006067f89 */ /* 0x000e6200000e0000 */
[----:B---3--:R-:W-:-:S05]  /*20d40*/  IMAD.IADD R5, R25, 0x1, R78 ;  /* 0x0000000119057824 */ /* 0x008fca00078e024e */
[C---:B------:R-:W-:Y:S02]  /*20d50*/  IADD3 R17, R5.reuse, 0x8, RZ ;  /* 0x0000000805117810 */ /* 0x040fe40007ffe0ff */
[CC--:B------:R-:W-:Y:S02]  /*20d60*/  ISETP.GE.OR P4, PT, R5.reuse, R4.reuse, P0 ;  /* 0x000000040500720c */ /* 0x0c0fe40000786670 */
[----:B------:R-:W-:Y:S02]  /*20d70*/  IADD3 R16, R5, 0x40, RZ ;  /* 0x0000004005107810 */ /* 0x000fe40007ffe0ff */
[-C--:B------:R-:W-:Y:S02]  /*20d80*/  ISETP.GE.OR P3, PT, R17, R4.reuse, P0 ;  /* 0x000000041100720c */ /* 0x080fe40000766670 */
[----:B------:R-:W-:Y:S02]  /*20d90*/  ISETP.GE.OR P1, PT, R16, R4, P0 ;  /* 0x000000041000720c */ /* 0x000fe40000726670 */
[----:B------:R-:W-:-:S05]  /*20da0*/  IADD3 R15, R5, 0x48, RZ ;  /* 0x00000048050f7810 */ /* 0x000fca0007ffe0ff */
[----:B-1----:R1:W-:Y:S04]  /*20db0*/  @!P4 ST.E [R12.64], R21 ;  /* 0x000000150c00c985 */ /* 0x0023e8000c101906 */
        /* <DEDUP_REMOVED lines=67> */
.L_x_963:
[----:B------:R-:W-:Y:S05]  /*211f0*/  BRA.DIV ~URZ, `(.L_x_890) ;  /* 0x000040e27f007947 */ /* 0x000fea000b800000 */
[----:B------:R3:W4:Y:S02]  /*21200*/  SHFL.IDX PT, R0, R13, RZ, 0x1c1f ;  /* 0x001c1fff0d007589 */ /* 0x00072400000e0000 */
.L_x_964:
        /* <DEDUP_REMOVED lines=20> */
.L_x_892:
[----:B------:R-:W-:Y:S05]  /*21350*/  BSYNC B0 ;  /* 0x0000000000007941 */ /* 0x000fea0003800000 */
.L_x_891:
[----:B------:R-:W-:Y:S05]  /*21360*/  BRA.DIV ~URZ, `(.L_x_893) ;  /* 0x00003fd27f007947 */ /* 0x000fea000b800000 */
[----:B--2---:R2:W1:Y:S04]  /*21370*/  SHFL.IDX PT, R10, R12, 0x1, 0x1c1f ;  /* 0x003c1f000c0a7f89 */ /* 0x00446800000e0000 */
[----:B----4-:R2:W4:Y:S02]  /*21380*/  SHFL.IDX PT, R0, R13, 0x1, 0x1c1f ;  /* 0x003c1f000d007f89 */ /* 0x01052400000e0000 */
.L_x_965:
        /* <DEDUP_REMOVED lines=21> */
.L_x_895:
[----:B------:R-:W-:Y:S05]  /*214e0*/  BSYNC B0 ;  /* 0x0000000000007941 */ /* 0x000fea0003800000 */
.L_x_894:
[----:B------:R-:W-:Y:S05]  /*214f0*/  BRA.DIV ~URZ, `(.L_x_896) ;  /* 0x00003f027f007947 */ /* 0x000fea000b800000 */
[----:B-1----:R1:W2:Y:S02]  /*21500*/  SHFL.IDX PT, R10, R12, 0x2, 0x1c1f ;  /* 0x005c1f000c0a7f89 */ /* 0x0022a400000e0000 */
.L_x_966:
[----:B------:R-:W-:Y:S05]  /*21510*/  BRA.DIV ~URZ, `(.L_x_897) ;  /* 0x00003f527f007947 */ /* 0x000fea000b800000 */
[----:B----4-:R4:W1:Y:S02]  /*21520*/  SHFL.IDX PT, R0, R13, 0x2, 0x1c1f ;  /* 0x005c1f000d007f89 */ /* 0x01086400000e0000 */
.L_x_967:
        /* <DEDUP_REMOVED lines=21> */
.L_x_899:
[----:B------:R-:W-:Y:S05]  /*21680*/  BSYNC B0 ;  /* 0x0000000000007941 */ /* 0x000fea0003800000 */
.L_x_898:
[----:B------:R-:W-:Y:S05]  /*21690*/  BRA.DIV ~URZ, `(.L_x_900) ;  /* 0x00003e327f007947 */ /* 0x000fea000b800000 */
[----:B-1----:R1:W3:Y:S04]  /*216a0*/  SHFL.IDX PT, R6, R12, 0x3, 0x1c1f ;  /* 0x007c1f000c067f89 */ /* 0x0022e800000e0000 */
[----:B------:R1:W4:Y:S02]  /*216b0*/  SHFL.IDX PT, R0, R13, 0x3, 0x1c1f ;  /* 0x007c1f000d007f89 */ /* 0x00032400000e0000 */
.L_x_968:
        /* <DEDUP_REMOVED lines=22> */
.L_x_888:
[----:B-1----:R-:W2:Y:S04]  /*21820*/  LDL.LU R6, [R1+0x48] ;  /* 0x0000480001067983 */ /* 0x002ea80000300800 */
        /* <DEDUP_REMOVED lines=33> */
.L_x_969:
[----:B------:R-:W-:Y:S05]  /*21a40*/  BRA.DIV ~URZ, `(.L_x_903) ;  /* 0x00003bb27f007947 */ /* 0x000fea000b800000 */
[----:B------:R3:W4:Y:S02]  /*21a50*/  SHFL.IDX PT, R0, R24, RZ, 0x1c1f ;  /* 0x001c1fff18007589 */ /* 0x00072400000e0000 */
.L_x_970:
[----:B------:R-:W5:Y:S01]  /*21a60*/  LDL R5, [R1] ;  /* 0x0000000001057983 */ /* 0x000f620000100800 */
        /* <DEDUP_REMOVED lines=10> */
[----:B------:R-:W-:Y:S02]  /*21b10*/  IADD3 R6, R5, 0x50, RZ ;  /* 0x0000005005067810 */ /* 0x000fe40007ffe0ff */
[----:B------:R-:W-:-:S02]  /*21b20*/  SHF.R.S32.HI R26, RZ, 0x1f, R5 ;  /* 0x0000001fff1a7819 */ /* 0x000fc40000011405 */
        /* <DEDUP_REMOVED lines=9> */
[----:B------:R-:W-:Y:S01]  /*21bc0*/  SHF.R.S32.HI R34, RZ, 0x1f, R6 ;  /* 0x0000001fff227819 */ /* 0x000fe20000011406 */
[----:B------:R-:W-:Y:S05]  /*21bd0*/  @P0 BRA `(.L_x_905) ;  /* 0x0000032000000947 */ /* 0x000fea0003800000 */
[----:B------:R-:W-:Y:S01]  /*21be0*/  ISETP.GE.AND P1, PT, R5, c[0x0][0x3c8], PT ;  /* 0x0000f20005007a0c */ /* 0x000fe20003f26270 */
[----:B------:R-:W5:Y:S01]  /*21bf0*/  LDL R20, [R1+0x7c] ;  /* 0x00007c0001147983 */ /* 0x000f620000100800 */
[----:B------:R-:W-:Y:S02]  /*21c00*/  ISETP.GE.AND P2, PT, R15, c[0x0][0x3c8], PT ;  /* 0x0000f2000f007a0c */ /* 0x000fe40003f46270 */
[----:B------:R-:W-:-:S09]  /*21c10*/  ISETP.GE.AND P4, PT, R14, c[0x0][0x3c8], PT ;  /* 0x0000f2000e007a0c */ /* 0x000fd20003f86270 */
[----:B----4-:R-:W-:-:S04]  /*21c20*/  @!P1 LEA R2, P0, R5, R0, 0x2 ;  /* 0x0000000005029211 */ /* 0x010fc800078010ff */
[----:B--2---:R-:W-:Y:S02]  /*21c30*/  @!P1 LEA.HI.X R3, R5, R4, R26, 0x2, P0 ;  /* 0x0000000405039211 */ /* 0x004fe400000f141a */
[----:B------:R-:W2:Y:S01]  /*21c40*/  LDL R5, [R1+0x54] ;  /* 0x0000540001057983 */ /* 0x000ea20000100800 */
[----:B------:R-:W-:Y:S02]  /*21c50*/  @!P2 LEA R16, P0, R15, R0, 0x2 ;  /* 0x000000000f10a211 */ /* 0x000fe400078010ff */
[----:B------:R-:W-:Y:S01]  /*21c60*/  ISETP.GE.AND P3, PT, R13, c[0x0][0x3c8], PT ;  /* 0x0000f2000d007a0c */ /* 0x000fe20003f66270 */
[----:B------:R4:W-:Y:S01]  /*21c70*/  @!P1 ST.E.64 [R2.64], R168 ;  /* 0x000000a802009985 */ /* 0x0009e2000c101b06 */
[----:B------:R-:W-:Y:S02]  /*21c80*/  @!P2 LEA.HI.X R17, R15, R4, R23, 0x2, P0 ;  /* 0x000000040f11a211 */ /* 0x000fe400000f1417 */
[----:B------:R-:W-:-:S03]  /*21c90*/  ISETP.GE.AND P1, PT, R12, c[0x0][0x3c8], PT ;  /* 0x0000f2000c007a0c */ /* 0x000fc60003f26270 */
[----:B------:R1:W-:Y:S01]  /*21ca0*/  @!P2 ST.E.64 [R16.64], R170 ;  /* 0x000000aa1000a985 */ /* 0x0003e2000c101b06 */
[----:B------:R-:W-:Y:S02]  /*21cb0*/  ISETP.GE.AND P2, PT, R10, c[0x0][0x3c8], PT ;  /* 0x0000f2000a007a0c */ /* 0x000fe40003f46270 */
[----:B----4-:R-:W-:-:S04]  /*21cc0*/  @!P4 LEA R2, P0, R14, R0, 0x2 ;  /* 0x000000000e02c211 */ /* 0x010fc800078010ff */
[----:B------:R-:W-:Y:S02]  /*21cd0*/  @!P4 LEA.HI.X R3, R14, R4, R25, 0x2, P0 ;  /* 0x000000040e03c211 */ /* 0x000fe400000f1419 */
[----:B-1----:R-:W-:-:S03]  /*21ce0*/  @!P3 LEA R16, P0, R13, R0, 0x2 ;  /* 0x000000000d10b211 */ /* 0x002fc600078010ff */
[----:B------:R1:W-:Y:S01]  /*21cf0*/  @!P4 ST.E.64 [R2.64], R172 ;  /* 0x000000ac0200c985 */ /* 0x0003e2000c101b06 */
[----:B------:R-:W-:Y:S02]  /*21d00*/  ISETP.GE.AND P4, PT, R11, c[0x0][0x3c8], PT ;  /* 0x0000f2000b007a0c */ /* 0x000fe40003f86270 */
[----:B------:R-:W-:-:S05]  /*21d10*/  @!P3 LEA.HI.X R17, R13, R4, R28, 0x2, P0 ;  /* 0x000000040d11b211 */ /* 0x000fca00000f141c */
[----:B------:R4:W-:Y:S01]  /*21d20*/  @!P3 ST.E.64 [R16.64], R174 ;  /* 0x000000ae1000b985 */ /* 0x0009e2000c101b06 */
[----:B-1----:R-:W-:-:S04]  /*21d30*/  @!P1 LEA R2, P0, R12, R0, 0x2 ;  /* 0x000000000c029211 */ /* 0x002fc800078010ff */
[----:B------:R-:W-:Y:S02]  /*21d40*/  @!P1 LEA.HI.X R3, R12, R4, R27, 0x2, P0 ;  /* 0x000000040c039211 */ /* 0x000fe400000f141b */
[----:B----4-:R-:W-:-:S03]  /*21d50*/  @!P4 LEA R16, P0, R11, R0, 0x2 ;  /* 0x000000000b10c211 */ /* 0x010fc600078010ff */
        /* <DEDUP_REMOVED lines=8> */
[----:B----4-:R-:W-:-:S03]  /*21de0*/  @!P1 LEA R16, P0, R9, R0, 0x2 ;  /* 0x0000000009109211 */ /* 0x010fc600078010ff */
[----:B------:R1:W-:Y:S01]  /*21df0*/  @!P2 ST.E.64 [R2.64], R178 ;  /* 0x000000b20200a985 */ /* 0x0003e2000c101b06 */
[----:B------:R-:W-:Y:S02]  /*21e00*/  ISETP.GE.AND P2, PT, R6, c[0x0][0x3c8], PT ;  /* 0x0000f20006007a0c */ /* 0x000fe40003f46270 */
[----:B------:R-:W-:-:S05]  /*21e10*/  @!P1 LEA.HI.X R17, R9, R4, R30, 0x2, P0 ;  /* 0x0000000409119211 */ /* 0x000fca00000f141e */
[----:B------:R4:W-:Y:S01]  /*21e20*/  @!P1 ST.E.64 [R16.64], R180 ;  /* 0x000000b410009985 */ /* 0x0009e2000c101b06 */
[----:B-1----:R-:W-:-:S04]  /*21e30*/  @!P4 LEA R2, P0, R8, R0, 0x2 ;  /* 0x000000000802c211 */ /* 0x002fc800078010ff */
[----:B------:R-:W-:Y:S02]  /*21e40*/  @!P4 LEA.HI.X R3, R8, R4, R32, 0x2, P0 ;  /* 0x000000040803c211 */ /* 0x000fe400000f1420 */
[----:B------:R-:W-:-:S04]  /*21e50*/  @!P3 LEA R18, P0, R7, R0, 0x2 ;  /* 0x000000000712b211 */ /* 0x000fc800078010ff */
[----:B------:R-:W-:Y:S02]  /*21e60*/  @!P3 LEA.HI.X R19, R7, R4, R33, 0x2, P0 ;  /* 0x000000040713b211 */ /* 0x000fe400000f1421 */
[C---:B----4-:R-:W-:Y:S01]  /*21e70*/  @!P2 LEA R16, P0, R6.reuse, R0, 0x2 ;  /* 0x000000000610a211 */ /* 0x050fe200078010ff */
[----:B------:R1:W-:Y:S03]  /*21e80*/  @!P4 ST.E.64 [R2.64], R100 ;  /* 0x000000640200c985 */ /* 0x0003e6000c101b06 */
[----:B------:R-:W-:Y:S01]  /*21e90*/  @!P2 LEA.HI.X R17, R6, R4, R34, 0x2, P0 ;  /* 0x000000040611a211 */ /* 0x000fe200000f1422 */
[----:B------:R4:W-:Y:S04]  /*21ea0*/  @!P3 ST.E.64 [R18.64], R184 ;  /* 0x000000b81200b985 */ /* 0x0009e8000c101b06 */
[----:B------:R4:W-:Y:S01]  /*21eb0*/  @!P2 ST.E.64 [R16.64], R182 ;  /* 0x000000b61000a985 */ /* 0x0009e2000c101b06 */
[----:B--2---:R-:W-:-:S13]  /*21ec0*/  ISETP.GE.AND P1, PT, R5, c[0x0][0x3c8], PT ;  /* 0x0000f20005007a0c */ /* 0x004fda0003f26270 */
[----:B-1----:R-:W-:-:S04]  /*21ed0*/  @!P1 LEA R2, P0, R5, R0, 0x2 ;  /* 0x0000000005029211 */ /* 0x002fc800078010ff */
[----:B-----5:R-:W-:-:S05]  /*21ee0*/  @!P1 LEA.HI.X R3, R5, R4, R20, 0x2, P0 ;  /* 0x0000000405039211 */ /* 0x020fca00000f1414 */
[----:B------:R4:W-:Y:S04]  /*21ef0*/  @!P1 ST.E.64 [R2.64], R96 ;  /* 0x0000006002009985 */ /* 0x0009e8000c101b06 */
.L_x_905:
[----:B------:R-:W-:Y:S05]  /*21f00*/  BSYNC B0 ;  /* 0x0000000000007941 */ /* 0x000fea0003800000 */
.L_x_904:
[----:B------:R-:W-:Y:S05]  /*21f10*/  BRA.DIV ~URZ, `(.L_x_906) ;  /* 0x000037427f007947 */ /* 0x000fea000b800000 */
[----:B--2---:R2:W1:Y:S04]  /*21f20*/  SHFL.IDX PT, R4, R22, 0x1, 0x1c1f ;  /* 0x003c1f0016047f89 */ /* 0x00446800000e0000 */
[----:B----4-:R2:W4:Y:S02]  /*21f30*/  SHFL.IDX PT, R0, R24, 0x1, 0x1c1f ;  /* 0x003c1f0018007f89 */ /* 0x01052400000e0000 */
.L_x_971:
[----:B------:R-:W-:Y:S01]  /*21f40*/  BSSY B0, `(.L_x_907) ;  /* 0x0000035000007945 */ /* 0x000fe20003800000 */
[----:B------:R-:W-:Y:S05]  /*21f50*/  @P6 BRA `(.L_x_908) ;  /* 0x0000033000006947 */ /* 0x000fea0003800000 */
[----:B------:R-:W5:Y:S01]  /*21f60*/  LDL R5, [R1] ;  /* 0x0000000001057983 */ /* 0x000f620000100800 */
[----:B------:R-:W-:Y:S02]  /*21f70*/  ISETP.GE.AND P0, PT, R15, c[0x0][0x3c8], PT ;  /* 0x0000f2000f007a0c */ /* 0x000fe40003f06270 */
[----:B------:R-:W-:Y:S01]  /*21f80*/  ISETP.GE.AND P3, PT, R14, c[0x0][0x3c8], PT ;  /* 0x0000f2000e007a0c */ /* 0x000fe20003f66270 */
[----:B--2---:R-:W2:Y:S01]  /*21f90*/  LDL R35, [R1+0x7c] ;  /* 0x00007c0001237983 */ /* 0x004ea20000100800 */
[----:B------:R-:W-:-:S02]  /*21fa0*/  ISETP.GE.AND P5, PT, R13, c[0x0][0x3c8], PT ;  /* 0x0000f2000d007a0c */ /* 0x000fc40003fa6270 */
[----:B-----5:R-:W-:-:S13]  /*21fb0*/  ISETP.GE.AND P1, PT, R5, c[0x0][0x3c8], PT ;  /* 0x0000f20005007a0c */ /* 0x020fda0003f26270 */
[----:B----4-:R-:W-:-:S04]  /*21fc0*/  @!P1 LEA R2, P2, R5, R0, 0x2 ;  /* 0x0000000005029211 */ /* 0x010fc800078410ff */
[----:B-1----:R-:W-:Y:S02]  /*21fd0*/  @!P1 LEA.HI.X R3, R5, R4, R26, 0x2, P2 ;  /* 0x0000000405039211 */ /* 0x002fe400010f141a */
[----:B------:R-:W4:Y:S01]  /*21fe0*/  LDL R5, [R1+0x54] ;  /* 0x0000540001057983 */ /* 0x000f220000100800 */
[----:B------:R-:W-:-:S04]  /*21ff0*/  @!P0 LEA R16, P2, R15, R0, 0x2 ;  /* 0x000000000f108211 */ /* 0x000fc800078410ff */
[----:B------:R-:W-:Y:S02]  /*22000*/  @!P0 LEA.HI.X R17, R15, R4, R23, 0x2, P2 ;  /* 0x000000040f118211 */ /* 0x000fe400010f1417 */
[----:B------:R-:W-:Y:S01]  /*22010*/  ISETP.GE.AND P2, PT, R12, c[0x0][0x3c8], PT ;  /* 0x0000f2000c007a0c */ /* 0x000fe20003f46270 */
[----:B------:R1:W-:Y:S01]  /*22020*/  @!P1 ST.E.64 [R2.64], R140 ;  /* 0x0000008c02009985 */ /* 0x0003e2000c101b06 */
[----:B------:R-:W-:-:S03]  /*22030*/  ISETP.GE.AND P1, PT, R11, c[0x0][0x3c8], PT ;  /* 0x0000f2000b007a0c */ /* 0x000fc60003f26270 */
[----:B------:R5:W-:Y:S01]  /*22040*/  @!P0 ST.E.64 [R16.64], R144 ;  /* 0x0000009010008985 */ /* 0x000be2000c101b06 */
[CC--:B-1----:R-:W-:Y:S02]  /*22050*/  @!P3 LEA R2, P4, R14.reuse, R0.reuse, 0x2 ;  /* 0x000000000e02b211 */ /* 0x0c2fe400078810ff */
[C---:B-----5:R-:W-:Y:S02]  /*22060*/  @!P5 LEA R16, P0, R13.reuse, R0, 0x2 ;  /* 0x000000000d10d211 */ /* 0x060fe400078010ff */
        /* <DEDUP_REMOVED lines=9> */
[----:B------:R-:W-:-:S03]  /*22100*/  @!P1 LEA R18, P3, R11, R0, 0x2 ;  /* 0x000000000b129211 */ /* 0x000fc600078610ff */
[----:B------:R1:W-:Y:S01]  /*22110*/  @!P2 ST.E.64 [R2.64], R114 ;  /* 0x000000720200a985 */ /* 0x0003e2000c101b06 */
[C---:B-----5:R-:W-:Y:S02]  /*22120*/  @!P0 LEA R16, P2, R10.reuse, R0, 0x2 ;  /* 0x000000000a108211 */ /* 0x060fe400078410ff */
[-C--:B------:R-:W-:Y:S02]  /*22130*/  @!P1 LEA.HI.X R19, R11, R4.reuse, R29, 0x2, P3 ;  /* 0x000000040b139211 */ /* 0x080fe400018f141d */
[----:B------:R-:W-:Y:S02]  /*22140*/  ISETP.GE.AND P3, PT, R7, c[0x0][0x3c8], PT ;  /* 0x0000f20007007a0c */ /* 0x000fe40003f66270 */
[----:B------:R-:W-:Y:S01]  /*22150*/  @!P0 LEA.HI.X R17, R10, R4, R31, 0x2, P2 ;  /* 0x000000040a118211 */ /* 0x000fe200010f141f */
[----:B------:R5:W-:Y:S01]  /*22160*/  @!P1 ST.E.64 [R18.64], R124 ;  /* 0x0000007c12009985 */ /* 0x000be2000c101b06 */
[----:B------:R-:W-:-:S03]  /*22170*/  ISETP.GE.AND P2, PT, R6, c[0x0][0x3c8], PT ;  /* 0x0000f20006007a0c */ /* 0x000fc60003f46270 */
[----:B------:R3:W-:Y:S01]  /*22180*/  @!P0 ST.E.64 [R16.64], R126 ;  /* 0x0000007e10008985 */ /* 0x0007e2000c101b06 */
[----:B------:R-:W-:-:S04]  /*22190*/  @!P5 LEA R20, P0, R8, R0, 0x2 ;  /* 0x000000000814d211 */ /* 0x000fc800078010ff */
[----:B------:R-:W-:Y:S02]  /*221a0*/  @!P5 LEA.HI.X R21, R8, R4, R32, 0x2, P0 ;  /* 0x000000040815d211 */ /* 0x000fe400000f1420 */
[----:B-1----:R-:W-:-:S04]  /*221b0*/  @!P4 LEA R2, P1, R9, R0, 0x2 ;  /* 0x000000000902c211 */ /* 0x002fc800078210ff */
[----:B------:R-:W-:Y:S02]  /*221c0*/  @!P4 LEA.HI.X R3, R9, R4, R30, 0x2, P1 ;  /* 0x000000040903c211 */ /* 0x000fe400008f141e */
[----:B-----5:R-:W-:-:S04]  /*221d0*/  @!P3 LEA R18, P0, R7, R0, 0x2 ;  /* 0x000000000712b211 */ /* 0x020fc800078010ff */
[----:B------:R-:W-:Y:S02]  /*221e0*/  @!P3 LEA.HI.X R19, R7, R4, R33, 0x2, P0 ;  /* 0x000000040713b211 */ /* 0x000fe400000f1421 */
[C---:B---3--:R-:W-:Y:S01]  /*221f0*/  @!P2 LEA R16, P0, R6.reuse, R0, 0x2 ;  /* 0x000000000610a211 */ /* 0x048fe200078010ff */
[----:B------:R1:W-:Y:S03]  /*22200*/  @!P4 ST.E.64 [R2.64], R128 ;  /* 0x000000800200c985 */ /* 0x0003e6000c101b06 */
[----:B------:R-:W-:Y:S01]  /*22210*/  @!P2 LEA.HI.X R17, R6, R4, R34, 0x2, P0 ;  /* 0x000000040611a211 */ /* 0x000fe200000f1422 */
[----:B------:R3:W-:Y:S04]  /*22220*/  @!P5 ST.E.64 [R20.64], R146 ;  /* 0x000000921400d985 */ /* 0x0007e8000c101b06 */
[----:B------:R3:W-:Y:S04]  /*22230*/  @!P3 ST.E.64 [R18.64], R142 ;  /* 0x0000008e1200b985 */ /* 0x0007e8000c101b06 */
[----:B------:R3:W-:Y:S01]  /*22240*/  @!P2 ST.E.64 [R16.64], R104 ;  /* 0x000000681000a985 */ /* 0x0007e2000c101b06 */
[----:B----4-:R-:W-:-:S13]  /*22250*/  ISETP.GE.AND P1, PT, R5, c[0x0][0x3c8], PT ;  /* 0x0000f20005007a0c */ /* 0x010fda0003f26270 */
[----:B-1----:R-:W-:-:S04]  /*22260*/  @!P1 LEA R2, P0, R5, R0, 0x2 ;  /* 0x0000000005029211 */ /* 0x002fc800078010ff */
[----:B--2---:R-:W-:-:S05]  /*22270*/  @!P1 LEA.HI.X R3, R5, R4, R35, 0x2, P0 ;  /* 0x0000000405039211 */ /* 0x004fca00000f1423 */
[----:B------:R3:W-:Y:S04]  /*22280*/  @!P1 ST.E.64 [R2.64], R98 ;  /* 0x0000006202009985 */ /* 0x0007e8000c101b06 */
.L_x_908:
[----:B------:R-:W-:Y:S05]  /*22290*/  BSYNC B0 ;  /* 0x0000000000007941 */ /* 0x000fea0003800000 */
.L_x_907:
[----:B------:R-:W-:Y:S05]  /*222a0*/  BRA.DIV ~URZ, `(.L_x_909) ;  /* 0x000034727f007947 */ /* 0x000fea000b800000 */
[----:B-1----:R1:W2:Y:S02]  /*222b0*/  SHFL.IDX PT, R4, R22, 0x2, 0x1c1f ;  /* 0x005c1f0016047f89 */ /* 0x0022a400000e0000 */
.L_x_972:
[----:B------:R-:W-:Y:S05]  /*222c0*/  BRA.DIV ~URZ, `(.L_x_910) ;  /* 0x000034c27f007947 */ /* 0x000fea000b800000 */
[----:B----4-:R4:W1:Y:S02]  /*222d0*/  SHFL.IDX PT, R0, R24, 0x2, 0x1c1f ;  /* 0x005c1f0018007f89 */ /* 0x01086400000e0000 */
.L_x_973:
[----:B------:R-:W-:Y:S01]  /*222e0*/  LOP3.LUT P0, RZ, R203, 0x1, RZ, 0xc0, !PT ;  /* 0x00000001cbff7812 */ /* 0x000fe2000780c0ff */
[----:B------:R-:W-:-:S12]  /*222f0*/  BSSY B0, `(.L_x_911) ;  /* 0x0000035000007945 */ /* 0x000fd80003800000 */
[----:B------:R-:W-:Y:S05]  /*22300*/  @P0 BRA `(.L_x_912) ;  /* 0x0000033000000947 */ /* 0x000fea0003800000 */
[----:B---3--:R-:W3:Y:S04]  /*22310*/  LDL R16, [R1] ;  /* 0x0000000001107983 */ /* 0x008ee80000100800 */
[----:B------:R-:W5:Y:S01]  /*22320*/  LDL R5, [R1+0x54] ;  /* 0x0000540001057983 */ /* 0x000f620000100800 */
[----:B------:R-:W-:Y:S02]  /*22330*/  ISETP.GE.AND P2, PT, R15, c[0x0][0x3c8], PT ;  /* 0x0000f2000f007a0c */ /* 0x000fe40003f46270 */
[----:B------:R-:W-:Y:S01]  /*22340*/  ISETP.GE.AND P4, PT, R14, c[0x0][0x3c8], PT ;  /* 0x0000f2000e007a0c */ /* 0x000fe20003f86270 */
[----:B----4-:R-:W4:Y:S01]  /*22350*/  LDL R35, [R1+0x7c] ;  /* 0x00007c0001237983 */ /* 0x010f220000100800 */
[----:B------:R-:W-:-:S09]  /*22360*/  ISETP.GE.AND P3, PT, R13, c[0x0][0x3c8], PT ;  /* 0x0000f2000d007a0c */ /* 0x000fd20003f66270 */
[----:B-1----:R-:W-:-:S04]  /*22370*/  @!P2 LEA R18, P1, R15, R0, 0x2 ;  /* 0x000000000f12a211 */ /* 0x002fc800078210ff */
[----:B--2---:R-:W-:Y:S02]  /*22380*/  @!P2 LEA.HI.X R19, R15, R4, R23, 0x2, P1 ;  /* 0x000000040f13a211 */ /* 0x004fe400008f1417 */
[----:B------:R-:W-:Y:S02]  /*22390*/  ISETP.GE.AND P1, PT, R12, c[0x0][0x3c8], PT ;  /* 0x0000f2000c007a0c */ /* 0x000fe40003f26270 */
[----:B------:R-:W-:Y:S02]  /*223a0*/  ISETP.GE.AND P6, PT, R10, c[0x0][0x3c8], PT ;  /* 0x0000f2000a007a0c */ /* 0x000fe40003fc6270 */
[----:B---3--:R-:W-:-:S13]  /*223b0*/  ISETP.GE.AND P0, PT, R16, c[0x0][0x3c8], PT ;  /* 0x0000f20010007a0c */ /* 0x008fda0003f06270 */
[----:B------:R-:W-:-:S04]  /*223c0*/  @!P0 LEA R2, P5, R16, R0, 0x2 ;  /* 0x0000000010028211 */ /* 0x000fc800078a10ff */
[----:B------:R-:W-:Y:S02]  /*223d0*/  @!P0 LEA.HI.X R3, R16, R4, R26, 0x2, P5 ;  /* 0x0000000410038211 */ /* 0x000fe400028f141a */
[----:B------:R-:W-:-:S03]  /*223e0*/  @!P4 LEA R16, P5, R14, R0, 0x2 ;  /* 0x000000000e10c211 */ /* 0x000fc600078a10ff */
[----:B------:R1:W-:Y:S01]  /*223f0*/  @!P0 ST.E.64 [R2.64], R44 ;  /* 0x0000002c02008985 */ /* 0x0003e2000c101b06 */
[----:B------:R-:W-:-:S03]  /*22400*/  ISETP.GE.AND P0, PT, R11, c[0x0][0x3c8], PT ;  /* 0x0000f2000b007a0c */ /* 0x000fc60003f06270 */
[----:B------:R2:W-:Y:S01]  /*22410*/  @!P2 ST.E.64 [R18.64], R46 ;  /* 0x0000002e1200a985 */ /* 0x0005e2000c101b06 */
[----:B------:R-:W-:-:S05]  /*22420*/  @!P4 LEA.HI.X R17, R14, R4, R25, 0x2, P5 ;  /* 0x000000040e11c211 */ /* 0x000fca00028f1419 */
[----:B------:R3:W-:Y:S01]  /*22430*/  @!P4 ST.E.64 [R16.64], R48 ;  /* 0x000000301000c985 */ /* 0x0007e2000c101b06 */
[----:B------:R-:W-:Y:S02]  /*22440*/  ISETP.GE.AND P4, PT, R9, c[0x0][0x3c8], PT ;  /* 0x0000f20009007a0c */ /* 0x000fe40003f86270 */
[----:B-1----:R-:W-:-:S04]  /*22450*/  @!P3 LEA R2, P2, R13, R0, 0x2 ;  /* 0x000000000d02b211 */ /* 0x002fc800078410ff */
[----:B------:R-:W-:Y:S02]  /*22460*/  @!P3 LEA.HI.X R3, R13, R4, R28, 0x2, P2 ;  /* 0x000000040d03b211 */ /* 0x000fe400010f141c */
[----:B--2---:R-:W-:-:S03]  /*22470*/  @!P1 LEA R18, P5, R12, R0, 0x2 ;  /* 0x000000000c129211 */ /* 0x004fc600078a10ff */
[----:B------:R1:W-:Y:S01]  /*22480*/  @!P3 ST.E.64 [R2.64], R50 ;  /* 0x000000320200b985 */ /* 0x0003e2000c101b06 */
[----:B------:R-:W-:Y:S02]  /*22490*/  @!P1 LEA.HI.X R19, R12, R4, R27, 0x2, P5 ;  /* 0x000000040c139211 */ /* 0x000fe400028f141b */
[----:B---3--:R-:W-:Y:S02]  /*224a0*/  @!P6 LEA R16, P5, R10, R0, 0x2 ;  /* 0x000000000a10e211 */ /* 0x008fe400078a10ff */
[----:B------:R-:W-:Y:S01]  /*224b0*/  ISETP.GE.AND P3, PT, R8, c[0x0][0x3c8], PT ;  /* 0x0000f20008007a0c */ /* 0x000fe20003f66270 */
[----:B------:R-:W-:Y:S01]  /*224c0*/  @!P1 ST.E.64 [R18.64], R66 ;  /* 0x0000004212009985 */ /* 0x000fe2000c101b06 */
[----:B------:R-:W-:Y:S02]  /*224d0*/  @!P6 LEA.HI.X R17, R10, R4, R31, 0x2, P5 ;  /* 0x000000040a11e211 */ /* 0x000fe400028f141f */
[----:B------:R-:W-:Y:S02]  /*224e0*/  ISETP.GE.AND P1, PT, R6, c[0x0][0x3c8], PT ;  /* 0x0000f20006007a0c */ /* 0x000fe40003f26270 */
[----:B-1----:R-:W-:-:S04]  /*224f0*/  @!P0 LEA R2, P2, R11, R0, 0x2 ;  /* 0x000000000b028211 */ /* 0x002fc800078410ff */
[----:B------:R-:W-:Y:S02]  /*22500*/  @!P0 LEA.HI.X R3, R11, R4, R29, 0x2, P2 ;  /* 0x000000040b038211 */ /* 0x000fe400010f141d */
[----:B------:R-:W-:-:S03]  /*22510*/  ISETP.GE.AND P2, PT, R7, c[0x0][0x3c8], PT ;  /* 0x0000f20007007a0c */ /* 0x000fc60003f46270 */
[----:B------:R1:W-:Y:S01]  /*22520*/  @!P0 ST.E.64 [R2.64], R52 ;  /* 0x0000003402008985 */ /* 0x0003e2000c101b06 */
[----:B-----5:R-:W-:-:S03]  /*22530*/  ISETP.GE.AND P0, PT, R5, c[0x0][0x3c8], PT ;  /* 0x0000f20005007a0c */ /* 0x020fc60003f06270 */
        /* <DEDUP_REMOVED lines=8> */
[-C--:B------:R-:W-:Y:S02]  /*225c0*/  @!P2 LEA.HI.X R19, R7, R4.reuse, R33, 0x2, P4 ;  /* 0x000000040713a211 */ /* 0x080fe400020f1421 */
[----:B------:R-:W-:Y:S01]  /*225d0*/  @!P1 LEA.HI.X R17, R6, R4, R34, 0x2, P5 ;  /* 0x0000000406119211 */ /* 0x000fe200028f1422 */
[----:B------:R2:W-:Y:S04]  /*225e0*/  @!P3 ST.E.64 [R20.64], R80 ;  /* 0x000000501400b985 */ /* 0x0005e8000c101b06 */
[----:B------:R2:W-:Y:S04]  /*225f0*/  @!P2 ST.E.64 [R18.64], R68 ;  /* 0x000000441200a985 */ /* 0x0005e8000c101b06 */
[----:B------:R2:W-:Y:S01]  /*22600*/  @!P1 ST.E.64 [R16.64], R60 ;  /* 0x0000003c10009985 */ /* 0x0005e2000c101b06 */
[----:B-1----:R-:W-:-:S04]  /*22610*/  @!P0 LEA R2, P4, R5, R0, 0x2 ;  /* 0x0000000005028211 */ /* 0x002fc800078810ff */
[----:B----4-:R-:W-:-:S05]  /*22620*/  @!P0 LEA.HI.X R3, R5, R4, R35, 0x2, P4 ;  /* 0x0000000405038211 */ /* 0x010fca00020f1423 */
[----:B------:R2:W-:Y:S04]  /*22630*/  @!P0 ST.E.64 [R2.64], R38 ;  /* 0x0000002602008985 */ /* 0x0005e8000c101b06 */
.L_x_912:
[----:B------:R-:W-:Y:S05]  /*22640*/  BSYNC B0 ;  /* 0x0000000000007941 */ /* 0x000fea0003800000 */
.L_x_911:
[----:B------:R-:W-:Y:S05]  /*22650*/  BRA.DIV ~URZ, `(.L_x_913) ;  /* 0x000031927f007947 */ /* 0x000fea000b800000 */
[----:B--2---:R2:W3:Y:S04]  /*22660*/  SHFL.IDX PT, R4, R22, 0x3, 0x1c1f ;  /* 0x007c1f0016047f89 */ /* 0x0044e800000e0000 */
[----:B-1----:R2:W1:Y:S02]  /*22670*/  SHFL.IDX PT, R0, R24, 0x3, 0x1c1f ;  /* 0x007c1f0018007f89 */ /* 0x00246400000e0000 */
.L_x_974:
[----:B------:R-:W-:-:S13]  /*22680*/  LOP3.LUT P0, RZ, R203, 0x2, RZ, 0xc0, !PT ;  /* 0x00000002cbff7812 */ /* 0x000fda000780c0ff */
[----:B------:R-:W-:Y:S05]  /*22690*/  @P0 BRA `(.L_x_901) ;  /* 0x0000115000000947 */ /* 0x000fea0003800000 */
[----:B---3--:R-:W3:Y:S01]  /*226a0*/  LDL R2, [R1] ;  /* 0x0000000001027983 */ /* 0x008ee20000100800 */
[----:B------:R-:W-:Y:S02]  /*226b0*/  ISETP.GE.AND P3, PT, R15, c[0x0][0x3c8], PT ;  /* 0x0000f2000f007a0c */ /* 0x000fe40003f66270 */
[----:B------:R-:W-:Y:S01]  /*226c0*/  ISETP.GE.AND P2, PT, R14, c[0x0][0x3c8], PT ;  /* 0x0000f2000e007a0c */ /* 0x000fe20003f46270 */
[----:B------:R-:W5:Y:S01]  /*226d0*/  LDL R5, [R1+0x54] ;  /* 0x0000540001057983 */ /* 0x000f620000100800 */
[----:B------:R-:W-:Y:S02]  /*226e0*/  ISETP.GE.AND P1, PT, R13, c[0x0][0x3c8], PT ;  /* 0x0000f2000d007a0c */ /* 0x000fe40003f26270 */
[----:B------:R-:W-:-:S07]  /*226f0*/  ISETP.GE.AND P0, PT, R12, c[0x0][0x3c8], PT ;  /* 0x0000f2000c007a0c */ /* 0x000fce0003f06270 */
[----:B-1----:R-:W-:-:S04]  /*22700*/  @!P3 LEA R20, P5, R15, R0, 0x2 ;  /* 0x000000000f14b211 */ /* 0x002fc800078a10ff */
[----:B------:R-:W-:Y:S02]  /*22710*/  @!P3 LEA.HI.X R21, R15, R4, R23, 0x2, P5 ;  /* 0x000000040f15b211 */ /* 0x000fe400028f1417 */
[----:B------:R-:W-:-:S04]  /*22720*/  @!P2 LEA R16, P5, R14, R0, 0x2 ;  /* 0x000000000e10a211 */ /* 0x000fc800078a10ff */
[----:B------:R-:W-:Y:S02]  /*22730*/  @!P2 LEA.HI.X R17, R14, R4, R25, 0x2, P5 ;  /* 0x000000040e11a211 */ /* 0x000fe400028f1419 */
[----:B---3--:R-:W-:-:S13]  /*22740*/  ISETP.GE.AND P4, PT, R2, c[0x0][0x3c8], PT ;  /* 0x0000f20002007a0c */ /* 0x008fda0003f86270 */
[----:B------:R-:W-:-:S04]  /*22750*/  @!P4 LEA R18, P6, R2, R0, 0x2 ;  /* 0x000000000212c211 */ /* 0x000fc800078c10ff */
[----:B------:R-:W-:Y:S02]  /*22760*/  @!P4 LEA.HI.X R19, R2, R4, R26, 0x2, P6 ;  /* 0x000000040213c211 */ /* 0x000fe400030f141a */
[CC--:B------:R-:W-:Y:S02]  /*22770*/  @!P1 LEA R14, P6, R13.reuse, R0.reuse, 0x2 ;  /* 0x000000000d0e9211 */ /* 0x0c0fe400078c10ff */
[C---:B------:R-:W-:Y:S02]  /*22780*/  @!P0 LEA R2, P5, R12.reuse, R0, 0x2 ;  /* 0x000000000c028211 */ /* 0x040fe400078a10ff */
[-C--:B------:R-:W-:Y:S02]  /*22790*/  @!P1 LEA.HI.X R15, R13, R4.reuse, R28, 0x2, P6 ;  /* 0x000000040d0f9211 */ /* 0x080fe400030f141c */
[----:B------:R-:W-:Y:S02]  /*227a0*/  ISETP.GE.AND P6, PT, R11, c[0x0][0x3c8], PT ;  /* 0x0000f2000b007a0c */ /* 0x000fe40003fc6270 */
[----:B------:R-:W-:-:S02]  /*227b0*/  @!P0 LEA.HI.X R3, R12, R4, R27, 0x2, P5 ;  /* 0x000000040c038211 */ /* 0x000fc400028f141b */
[----:B------:R-:W-:Y:S01]  /*227c0*/  ISETP.GE.AND P5, PT, R10, c[0x0][0x3c8], PT ;  /* 0x0000f2000a007a0c */ /* 0x000fe20003fa6270 */
[----:B------:R-:W-:Y:S01]  /*227d0*/  @!P4 ST.E.64 [R18.64], R84 ;  /* 0x000000541200c985 */ /* 0x000fe2000c101b06 */
[----:B------:R-:W-:-:S03]  /*227e0*/  ISETP.GE.AND P4, PT, R9, c[0x0][0x3c8], PT ;  /* 0x0000f20009007a0c */ /* 0x000fc60003f86270 */
[----:B------:R-:W-:Y:S01]  /*227f0*/  @!P3 ST.E.64 [R20.64], R76 ;  /* 0x0000004c1400b985 */ /* 0x000fe2000c101b06 */
[----:B------:R-:W-:-:S03]  /*22800*/  ISETP.GE.AND P3, PT, R8, c[0x0][0x3c8], PT ;  /* 0x0000f20008007a0c */ /* 0x000fc60003f66270 */
[----:B------:R1:W-:Y:S04]  /*22810*/  @!P2 ST.E.64 [R16.64], R70 ;  /* 0x000000461000a985 */ /* 0x0003e8000c101b06 */
[----:B------:R3:W-:Y:S01]  /*22820*/  @!P1 ST.E.64 [R14.64], R64 ;  /* 0x000000400e009985 */ /* 0x0007e2000c101b06 */
[----:B------:R-:W-:-:S03]  /*22830*/  ISETP.GE.AND P2, PT, R7, c[0x0][0x3c8], PT ;  /* 0x0000f20007007a0c */ /* 0x000fc60003f46270 */
[----:B------:R2:W-:Y:S01]  /*22840*/  @!P0 ST.E.64 [R2.64], R40 ;  /* 0x0000002802008985 */ /* 0x0005e2000c101b06 */
[CC--:B-1----:R-:W-:Y:S02]  /*22850*/  @!P6 LEA R16, P0, R11.reuse, R0.reuse, 0x2 ;  /* 0x000000000b10e211 */ /* 0x0c2fe400078010ff */
[C---:B---3--:R-:W-:Y:S02]  /*22860*/  @!P5 LEA R14, P1, R10.reuse, R0, 0x2 ;  /* 0x000000000a0ed211 */ /* 0x048fe400078210ff */
[----:B------:R-:W-:Y:S02]  /*22870*/  @!P6 LEA.HI.X R17, R11, R4, R29, 0x2, P0 ;  /* 0x000000040b11e211 */ /* 0x000fe400000f141d */
[----:B------:R-:W-:Y:S02]  /*22880*/  @!P4 LEA R12, P0, R9, R0, 0x2 ;  /* 0x00000000090cc211 */ /* 0x000fe400078010ff */
[----:B------:R-:W-:Y:S02]  /*22890*/  @!P5 LEA.HI.X R15, R10, R4, R31, 0x2, P1 ;  /* 0x000000040a0fd211 */ /* 0x000fe400008f141f */
[----:B------:R-:W-:-:S02]  /*228a0*/  ISETP.GE.AND P1, PT, R6, c[0x0][0x3c8], PT ;  /* 0x0000f20006007a0c */ /* 0x000fc40003f26270 */
[----:B------:R-:W-:Y:S02]  /*228b0*/  @!P4 LEA.HI.X R13, R9, R4, R30, 0x2, P0 ;  /* 0x00000004090dc211 */ /* 0x000fe400000f141e */
[----:B------:R-:W-:-:S04]  /*228c0*/  @!P3 LEA R10, P0, R8, R0, 0x2 ;  /* 0x00000000080ab211 */ /* 0x000fc800078010ff */
[----:B------:R-:W-:Y:S02]  /*228d0*/  @!P3 LEA.HI.X R11, R8, R4, R32, 0x2, P0 ;  /* 0x00000004080bb211 */ /* 0x000fe400000f1420 */
[----:B------:R-:W-:-:S04]  /*228e0*/  @!P2 LEA R8, P0, R7, R0, 0x2 ;  /* 0x000000000708a211 */ /* 0x000fc800078010ff */
[----:B------:R-:W-:Y:S02]  /*228f0*/  @!P2 LEA.HI.X R9, R7, R4, R33, 0x2, P0 ;  /* 0x000000040709a211 */ /* 0x000fe400000f1421 */
[C---:B--2---:R-:W-:Y:S01]  /*22900*/  @!P1 LEA R2, P0, R6.reuse, R0, 0x2 ;  /* 0x0000000006029211 */ /* 0x044fe200078010ff */
[----:B------:R1:W-:Y:S03]  /*22910*/  @!P6 ST.E.64 [R16.64], R86 ;  /* 0x000000561000e985 */ /* 0x0003e6000c101b06 */
[----:B------:R-:W-:Y:S01]  /*22920*/  @!P1 LEA.HI.X R3, R6, R4, R34, 0x2, P0 ;  /* 0x0000000406039211 */ /* 0x000fe200000f1422 */
[----:B------:R1:W-:Y:S04]  /*22930*/  @!P5 ST.E.64 [R14.64], R82 ;  /* 0x000000520e00d985 */ /* 0x0003e8000c101b06 */
[----:B------:R1:W-:Y:S04]  /*22940*/  @!P4 ST.E.64 [R12.64], R72 ;  /* 0x000000480c00c985 */ /* 0x0003e8000c101b06 */
[----:B------:R1:W-:Y:S04]  /*22950*/  @!P3 ST.E.64 [R10.64], R62 ;  /* 0x0000003e0a00b985 */ /* 0x0003e8000c101b06 */
[----:B------:R1:W-:Y:S04]  /*22960*/  @!P2 ST.E.64 [R8.64], R58 ;  /* 0x0000003a0800a985 */ /* 0x0003e8000c101b06 */
[----:B------:R1:W-:Y:S01]  /*22970*/  @!P1 ST.E.64 [R2.64], R42 ;  /* 0x0000002a02009985 */ /* 0x0003e2000c101b06 */
[----:B-----5:R-:W-:-:S13]  /*22980*/  ISETP.GE.AND P0, PT, R5, c[0x0][0x3c8], PT ;  /* 0x0000f20005007a0c */ /* 0x020fda0003f06270 */
[----:B------:R-:W-:Y:S05]  /*22990*/  @P0 BRA `(.L_x_901) ;  /* 0x00000e5000000947 */ /* 0x000fea0003800000 */
[----:B------:R-:W2:Y:S01]  /*229a0*/  LDL R22, [R1+0x7c] ;  /* 0x00007c0001167983 */ /* 0x000ea20000100800 */
[----:B-1----:R-:W-:-:S04]  /*229b0*/  LEA R2, P0, R5, R0, 0x2 ;  /* 0x0000000005027211 */ /* 0x002fc800078010ff */
[----:B--2---:R-:W-:-:S05]  /*229c0*/  LEA.HI.X R3, R5, R4, R22, 0x2, P0 ;  /* 0x0000000405037211 */ /* 0x004fca00000f1416 */
[----:B------:R1:W-:Y:S01]  /*229d0*/  ST.E.64 [R2.64], R36 ;  /* 0x0000002402007985 */ /* 0x0003e2000c101b06 */
[----:B------:R-:W-:Y:S05]  /*229e0*/  BRA `(.L_x_901) ;  /* 0x00000e0000007947 */ /* 0x000fea0003800000 */
.L_x_886:
[----:B------:R-:W2:Y:S04]  /*229f0*/  LDL.LU R7, [R1+0x2c] ;  /* 0x00002c0001077983 */ /* 0x000ea80000300800 */
[----:B-1----:R-:W3:Y:S01]  /*22a00*/  LDL R6, [R1+0x34] ;  /* 0x0000340001067983 */ /* 0x002ee20000100800 */
[----:B------:R-:W-:Y:S01]  /*22a10*/  ISETP.NE.U32.AND P0, PT, RZ, c[0x0][0x508], PT ;  /* 0x00014200ff007a0c */ /* 0x000fe20003f05070 */
[----:B------:R-:W-:Y:S01]  /*22a20*/  IMAD.MOV.U32 R4, RZ, RZ, 0x4 ;  /* 0x00000004ff047424 */ /* 0x000fe200078e00ff */
[----:B------:R-:W-:Y:S01]  /*22a30*/  ISETP.NE.U32.AND P2, PT, RZ, c[0x0][0x500], PT ;  /* 0x00014000ff007a0c */ /* 0x000fe20003f45070 */
[----:B------:R-:W-:Y:S01]  /*22a40*/  IMAD.MOV.U32 R19, RZ, RZ, c[0x0][0x388] ;  /* 0x0000e200ff137624 */ /* 0x000fe200078e00ff */
[----:B------:R-:W-:Y:S01]  /*22a50*/  ISETP.NE.AND.EX P0, PT, RZ, c[0x0][0x50c], PT, P0 ;  /* 0x00014300ff007a0c */ /* 0x000fe20003f05300 */
[----:B------:R-:W-:Y:S01]  /*22a60*/  IMAD.MOV.U32 R0, RZ, RZ, RZ ;  /* 0x000000ffff007224 */ /* 0x000fe200078e00ff */
[----:B------:R-:W-:Y:S01]  /*22a70*/  ISETP.NE.AND.EX P2, PT, RZ, c[0x0][0x504], PT, P2 ;  /* 0x00014100ff007a0c */ /* 0x000fe20003f45320 */
[----:B---3--:R-:W-:-:S10]  /*22a80*/  IMAD.WIDE R2, R6, R4, c[0x0][0x500] ;  /* 0x0001400006027625 */ /* 0x008fd400078e0204 */
[----:B------:R-:W-:Y:S02]  /*22a90*/  @P0 IMAD.WIDE R4, R6, R4, c[0x0][0x508] ;  /* 0x0001420006040625 */ /* 0x000fe400078e0204 */
        /* <DEDUP_REMOVED lines=9> */
.L_x_914:
[----:B-1----:R-:W1:Y:S01]  /*22b30*/  S2R R4, SR_TID.X ;  /* 0x0000000000047919 */ /* 0x002e620000002100 */
[----:B------:R-:W-:Y:S01]  /*22b40*/  SHF.R.S32.HI R2, RZ, 0x1f, R6 ;  /* 0x0000001fff027819 */ /* 0x000fe20000011406 */
[----:B------:R-:W-:Y:S01]  /*22b50*/  BSSY B0, `(.L_x_915) ;  /* 0x0000038000007945 */ /* 0x000fe20003800000 */
[----:B-----5:R-:W-:-:S02]  /*22b60*/  SHF.R.S32.HI R17, RZ, 0x1f, R0 ;  /* 0x0000001fff117819 */ /* 0x020fc40000011400 */
[----:B------:R-:W-:Y:S02]  /*22b70*/  SEL R10, R6, RZ, !P2 ;  /* 0x000000ff060a7207 */ /* 0x000fe40005000000 */
[----:B------:R-:W-:Y:S02]  /*22b80*/  SEL R20, R2, RZ, !P2 ;  /* 0x000000ff02147207 */ /* 0x000fe40005000000 */
[----:B-1----:R-:W-:-:S13]  /*22b90*/  ISETP.GT.AND P0, PT, R4, 0x7f, PT ;  /* 0x0000007f0400780c */ /* 0x002fda0003f04270 */
        /* <DEDUP_REMOVED lines=51> */
.L_x_916:
[----:B------:R-:W-:Y:S05]  /*22ed0*/  BSYNC B0 ;  /* 0x0000000000007941 */ /* 0x000fea0003800000 */
.L_x_915:
        /* <DEDUP_REMOVED lines=47> */
.L_x_975:
[----:B------:R-:W-:Y:S05]  /*231d0*/  BRA.DIV ~URZ, `(.L_x_918) ;  /* 0x000027427f007947 */ /* 0x000fea000b800000 */
[----:B------:R3:W4:Y:S02]  /*231e0*/  SHFL.IDX PT, R0, R12, RZ, 0x1c1f ;  /* 0x001c1fff0c007589 */ /* 0x00072400000e0000 */
.L_x_976:
        /* <DEDUP_REMOVED lines=21> */
.L_x_920:
[----:B------:R-:W-:Y:S05]  /*23340*/  BSYNC B0 ;  /* 0x0000000000007941 */ /* 0x000fea0003800000 */
.L_x_919:
[----:B------:R-:W-:Y:S05]  /*23350*/  BRA.DIV ~URZ, `(.L_x_921) ;  /* 0x000026227f007947 */ /* 0x000fea000b800000 */
[----:B--2---:R2:W1:Y:S04]  /*23360*/  SHFL.IDX PT, R8, R9, 0x1, 0x1c1f ;  /* 0x003c1f0009087f89 */ /* 0x00446800000e0000 */
[----:B----4-:R2:W4:Y:S02]  /*23370*/  SHFL.IDX PT, R0, R12, 0x1, 0x1c1f ;  /* 0x003c1f000c007f89 */ /* 0x01052400000e0000 */
.L_x_977:
        /* <DEDUP_REMOVED lines=21> */
.L_x_923:
[----:B------:R-:W-:Y:S05]  /*234d0*/  BSYNC B0 ;  /* 0x0000000000007941 */ /* 0x000fea0003800000 */
.L_x_922:
[----:B------:R-:W-:Y:S05]  /*234e0*/  BRA.DIV ~URZ, `(.L_x_924) ;  /* 0x000025527f007947 */ /* 0x000fea000b800000 */
[----:B-1----:R1:W2:Y:S02]  /*234f0*/  SHFL.IDX PT, R8, R9, 0x2, 0x1c1f ;  /* 0x005c1f0009087f89 */ /* 0x0022a400000e0000 */
.L_x_978:
[----:B------:R-:W-:Y:S05]  /*23500*/  BRA.DIV ~URZ, `(.L_x_925) ;  /* 0x000025a27f007947 */ /* 0x000fea000b800000 */
[----:B----4-:R4:W1:Y:S02]  /*23510*/  SHFL.IDX PT, R0, R12, 0x2, 0x1c1f ;  /* 0x005c1f000c007f89 */ /* 0x01086400000e0000 */
.L_x_979:
        /* <DEDUP_REMOVED lines=21> */
.L_x_927:
[----:B------:R-:W-:Y:S05]  /*23670*/  BSYNC B0 ;  /* 0x0000000000007941 */ /* 0x000fea0003800000 */
.L_x_926:
[----:B------:R-:W-:Y:S05]  /*23680*/  BRA.DIV ~URZ, `(.L_x_928) ;  /* 0x000024827f007947 */ /* 0x000fea000b800000 */
[----:B--2---:R2:W3:Y:S04]  /*23690*/  SHFL.IDX PT, R8, R9, 0x3, 0x1c1f ;  /* 0x007c1f0009087f89 */ /* 0x0044e800000e0000 */
[----:B-1----:R2:W1:Y:S02]  /*236a0*/  SHFL.IDX PT, R0, R12, 0x3, 0x1c1f ;  /* 0x007c1f000c007f89 */ /* 0x00246400000e0000 */
.L_x_980:
        /* <DEDUP_REMOVED lines=20> */
.L_x_901:
[----:B------:R-:W-:Y:S05]  /*237f0*/  BSYNC B1 ;  /* 0x0000000000017941 */ /* 0x000fea0003800000 */
.L_x_885:
        /* <DEDUP_REMOVED lines=15> */
.L_x_981:
[----:B------:R-:W-:Y:S05]  /*238f0*/  BRA.DIV ~URZ, `(.L_x_931) ;  /* 0x000023427f007947 */ /* 0x000fea000b800000 */
[----:B------:R3:W4:Y:S02]  /*23900*/  SHFL.IDX PT, R8, R74, 0x1, 0x1f ;  /* 0x00201f004a087f89 */ /* 0x00072400000e0000 */
.L_x_982:
        /* <DEDUP_REMOVED lines=19> */
.L_x_983:
        /* <DEDUP_REMOVED lines=16> */
.L_x_984:
[----:B---3--:R-:W-:Y:S01]  /*23b40*/  IMAD R0, R0, c[0x0][0x538], RZ ;  /* 0x00014e0000007a24 */ /* 0x008fe200078e02ff */
[----:B------:R-:W-:Y:S04]  /*23b50*/  BSSY B1, `(.L_x_934) ;  /* 0x00000ce000017945 */ /* 0x000fe80003800000 */
[----:B----4-:R-:W-:-:S04]  /*23b60*/  IADD3 R8, R0, R8, RZ ;  /* 0x0000000800087210 */ /* 0x010fc80007ffe0ff */
[----:B--2---:R-:W-:-:S13]  /*23b70*/  ISETP.GT.AND P0, PT, R8, R9, PT ;  /* 0x000000090800720c */ /* 0x004fda0003f04270 */
[----:B------:R-:W-:Y:S05]  /*23b80*/  @P0 BRA `(.L_x_935) ;  /* 0x0000025000000947 */ /* 0x000fea0003800000 */
.L_x_939:
        /* <DEDUP_REMOVED lines=17> */
.L_x_985:
        /* <DEDUP_REMOVED lines=16> */
.L_x_986:
[----:B--2---:R-:W-:-:S05]  /*23da0*/  IMAD R0, R0, c[0x0][0x538], RZ ;  /* 0x00014e0000007a24 */ /* 0x004fca00078e02ff */
[----:B------:R-:W-:-:S04]  /*23db0*/  IADD3 R8, R0, R8, RZ ;  /* 0x0000000800087210 */ /* 0x000fc80007ffe0ff */
[----:B------:R-:W-:-:S13]  /*23dc0*/  ISETP.GT.AND P0, PT, R8, R9, PT ;  /* 0x000000090800720c */ /* 0x000fda0003f04270 */
[----:B-1----:R-:W-:Y:S05]  /*23dd0*/  @!P0 BRA `(.L_x_939) ;  /* 0xfffffdb000008947 */ /* 0x002fea000383ffff */
.L_x_935:
[----:B------:R-:W-:-:S05]  /*23de0*/  IADD3 R11, -R0, R8, RZ ;  /* 0x00000008000b7210 */ /* 0x000fca0007ffe1ff */
[----:B------:R-:W-:-:S05]  /*23df0*/  IMAD R0, R4, c[0x0][0x538], R11 ;  /* 0x00014e0004007a24 */ /* 0x000fca00078e020b */
[----:B------:R-:W-:Y:S01]  /*23e00*/  ISETP.GT.AND P0, PT, R0, R9, PT ;  /* 0x000000090000720c */ /* 0x000fe20003f04270 */
[----:B------:R-:W-:-:S12]  /*23e10*/  BRA.DIV ~URZ, `(.L_x_940) ;  /* 0x000022627f007947 */ /* 0x000fd8000b800000 */
[----:B------:R-:W-:-:S03]  /*23e20*/  VOTE.ANY R12, PT, !P0 ;  /* 0x00000000000c7806 */ /* 0x000fc600040e0100 */
.L_x_987:
[----:B------:R-:W2:Y:S01]  /*23e30*/  LDL.LU R0, [R1+0x34] ;  /* 0x0000340001007983 */ /* 0x000ea20000300800 */
[----:B------:R-:W2:Y:S02]  /*23e40*/  POPC R8, R12 ;  /* 0x0000000c00087309 */ /* 0x000ea40000000000 */
[----:B--2---:R-:W-:-:S05]  /*23e50*/  IADD3 R0, R8, R0, RZ ;  /* 0x0000000008007210 */ /* 0x004fca0007ffe0ff */
[----:B------:R2:W-:Y:S01]  /*23e60*/  STL [R1+0x34], R0 ;  /* 0x0000340001007387 */ /* 0x0005e20000100800 */
[----:B------:R-:W-:Y:S05]  /*23e70*/  BRA.DIV ~URZ, `(.L_x_941) ;  /* 0x000022527f007947 */ /* 0x000fea000b800000 */
[----:B------:R3:W4:Y:S04]  /*23e80*/  SHFL.IDX PT, R10, R6, R8, 0x1f ;  /* 0x00001f08060a7589 */ /* 0x00072800000e0000 */
[----:B------:R3:W1:Y:S02]  /*23e90*/  SHFL.IDX PT, R7, R7, R8, 0x1f ;  /* 0x00001f0807077589 */ /* 0x00066400000e0000 */
.L_x_988:
[----:B------:R-:W-:Y:S01]  /*23ea0*/  ISETP.NE.AND P0, PT, R12, RZ, PT ;  /* 0x000000ff0c00720c */ /* 0x000fe20003f05270 */
[----:B------:R-:W-:-:S12]  /*23eb0*/  BSSY B0, `(.L_x_942) ;  /* 0x0000005000007945 */ /* 0x000fd80003800000 */
[----:B------:R-:W-:Y:S05]  /*23ec0*/  @!P0 BRA `(.L_x_943) ;  /* 0x0000003000008947 */ /* 0x000fea0003800000 */
[----:B------:R-:W-:Y:S01]  /*23ed0*/  IADD3 R3, R8, -0x1, RZ ;  /* 0xffffffff08037810 */ /* 0x000fe20007ffe0ff */
[----:B------:R-:W-:Y:S05]  /*23ee0*/  BRA.DIV ~URZ, `(.L_x_944) ;  /* 0x000022b27f007947 */ /* 0x000fea000b800000 */
[----:B------:R2:W3:Y:S02]  /*23ef0*/  SHFL.IDX PT, R13, R4, R3, 0x1f ;  /* 0x00001f03040d7589 */ /* 0x0004e400000e0000 */
.L_x_943:
[----:B------:R-:W-:Y:S05]  /*23f00*/  BSYNC B0 ;  /* 0x0000000000007941 */ /* 0x000fea0003800000 */
.L_x_942:
        /* <DEDUP_REMOVED lines=68> */
.L_x_946:
        /* <DEDUP_REMOVED lines=68> */
.L_x_947:
[----:B------:R-:W-:Y:S05]  /*24790*/  BSYNC B0 ;  /* 0x0000000000007941 */ /* 0x000fea0003800000 */
.L_x_945:
[----:B------:R-:W-:-:S04]  /*247a0*/  LOP3.LUT R2, RZ, R2, RZ, 0x33, !PT ;  /* 0x00000002ff027212 */ /* 0x000fc800078e33ff */
[----:B-1----:R-:W-:-:S05]  /*247b0*/  IADD3 R0, R2, R10, RZ ;  /* 0x0000000a02007210 */ /* 0x002fca0007ffe0ff */
[----:B------:R1:W-:Y:S01]  /*247c0*/  STL [R1+0x2c], R0 ;  /* 0x00002c0001007387 */ /* 0x0003e20000100800 */
[----:B------:R-:W-:Y:S05]  /*247d0*/  BRA `(.L_x_948) ;  /* 0x0000005000007947 */ /* 0x000fea0003800000 */
.L_x_936:
[----:B------:R-:W-:Y:S01]  /*247e0*/  MOV R0, c[0x0][0x53c] ;  /* 0x00014f0000007a02 */ /* 0x000fe20000000f00 */
[----:B------:R2:W-:Y:S04]  /*247f0*/  STL [R1+0x28], R9 ;  /* 0x0000280901007387 */ /* 0x0005e80000100800 */
[----:B------:R2:W-:Y:S04]  /*24800*/  STL [R1+0x2c], RZ ;  /* 0x00002cff01007387 */ /* 0x0005e80000100800 */
[----:B------:R2:W-:Y:S04]  /*24810*/  STL [R1+0x30], RZ ;  /* 0x000030ff01007387 */ /* 0x0005e80000100800 */
[----:B------:R2:W-:Y:S02]  /*24820*/  STL [R1+0x34], R0 ;  /* 0x0000340001007387 */ /* 0x0005e40000100800 */
.L_x_948:
[----:B------:R-:W-:Y:S05]  /*24830*/  BSYNC B1 ;  /* 0x0000000000017941 */ /* 0x000fea0003800000 */
.L_x_934:
        /* <DEDUP_REMOVED lines=9> */
.L_x_929:
[----:B--2---:R-:W2:Y:S02]  /*248d0*/  LDL R0, [R1+0x34] ;  /* 0x0000340001007983 */ /* 0x004ea40000100800 */
[----:B--2---:R-:W-:-:S13]  /*248e0*/  ISETP.GE.AND P0, PT, R0, c[0x0][0x53c], PT ;  /* 0x00014f0000007a0c */ /* 0x004fda0003f06270 */
[----:B-1----:R-:W-:Y:S01]  /*248f0*/  @P0 CALL.REL.NOINC `(.L_x_949) ;  /* 0x0000001000000944 */ /* 0x002fe20003c00000 */
[----:B------:R-:W-:Y:S05]  /*24900*/  BRA `(.L_x_950) ;  /* 0xfffdd70000007947 */ /* 0x000fea000383ffff */
.L_x_949:
[----:B------:R-:W-:Y:S05]  /*24910*/  EXIT ;  /* 0x000000000000794d */ /* 0x000fea0003800000 */
.L_x_687:
[----:B------:R-:W-:Y:S01]  /*24920*/  IMAD.MOV.U32 R0, RZ, RZ, R5 ;  /* 0x000000ffff007224 */ /* 0x000fe200078e0005 */
[----:B------:R-:W-:Y:S02]  /*24930*/  MOV R2, 0x1 ;  /* 0x0000000100027802 */ /* 0x000fe40000000f00 */
[----:B------:R-:W-:Y:S02]  /*24940*/  MOV R3, 0x24960 ;  /* 0x0002496000037802 */ /* 0x000fe40000000f00 */
[----:B------:R-:W-:Y:S05]  /*24950*/  CALL.REL.NOINC `($__internal_14_$__cuda_sm70_shflsync_up_p) ;  /* 0x0000193000007944 */ /* 0x000fea0003c00000 */
[----:B------:R-:W-:Y:S01]  /*24960*/  MOV R0, R4 ;  /* 0x0000000400007202 */ /* 0x000fe20000000f00 */
[----:B------:R-:W-:Y:S05]  /*24970*/  BRA `(.L_x_951) ;  /* 0xfffdbae000007947 */ /* 0x000fea000383ffff */
.L_x_688:
[----:B------:R-:W-:Y:S01]  /*24980*/  IMAD.MOV.U32 R0, RZ, RZ, R5 ;  /* 0x000000ffff007224 */ /* 0x000fe200078e0005 */
[----:B------:R-:W-:Y:S02]  /*24990*/  MOV R2, 0x2 ;  /* 0x0000000200027802 */ /* 0x000fe40000000f00 */
[----:B------:R-:W-:Y:S02]  /*249a0*/  MOV R3, 0x249c0 ;  /* 0x000249c000037802 */ /* 0x000fe40000000f00 */
[----:B------:R-:W-:Y:S05]  /*249b0*/  CALL.REL.NOINC `($__internal_14_$__cuda_sm70_shflsync_up_p) ;  /* 0x000018d000007944 */ /* 0x000fea0003c00000 */
[----:B------:R-:W-:Y:S01]  /*249c0*/  SEL R0, R4, RZ, P4 ;  /* 0x000000ff04007207 */ /* 0x000fe20002000000 */
[----:B------:R-:W-:Y:S01]  /*249d0*/  IMAD.MOV.U32 R2, RZ, RZ, 0x4 ;  /* 0x00000004ff027424 */ /* 0x000fe200078e00ff */
[----:B------:R-:W-:-:S03]  /*249e0*/  MOV R3, 0x24a10 ;  /* 0x00024a1000037802 */ /* 0x000fc60000000f00 */
[----:B------:R-:W-:Y:S02]  /*249f0*/  IMAD.IADD R0, R5, 0x1, R0 ;  /* 0x0000000105007824 */ /* 0x000fe400078e0200 */
        /* <DEDUP_REMOVED lines=14> */
[----:B------:R-:W-:Y:S01]  /*24ae0*/  IMAD.IADD R4, R0, 0x1, R4 ;  /* 0x0000000100047824 */ /* 0x000fe200078e0204 */
[----:B------:R-:W-:-:S03]  /*24af0*/  MOV R0, 0x1f ;  /* 0x0000001f00007802 */ /* 0x000fc60000000f00 */
[----:B------:R-:W-:Y:S02]  /*24b00*/  IMAD.MOV.U32 R5, RZ, RZ, R4 ;  /* 0x000000ffff057224 */ /* 0x000fe400078e0004 */
[----:B------:R-:W-:Y:S05]  /*24b10*/  CALL.REL.NOINC `($__internal_13_$__cuda_sm70_shflsync_idx_p) ;  /* 0x0000172000007944 */ /* 0x000fea0003c00000 */
[----:B------:R-:W-:Y:S05]  /*24b20*/  BRA `(.L_x_952) ;  /* 0xfffdba3000007947 */ /* 0x000fea000383ffff */
.L_x_690:
[----:B------:R-:W-:Y:S02]  /*24b30*/  SEL R0, RZ, 0x1, P0 ;  /* 0x00000001ff007807 */ /* 0x000fe40000000000 */
[----:B------:R-:W-:Y:S02]  /*24b40*/  MOV R2, 0x24b60 ;  /* 0x00024b6000027802 */ /* 0x000fe40000000f00 */
[----:B------:R-:W-:Y:S05]  /*24b50*/  CALL.REL.NOINC `($__internal_15_$__cuda_sm70_votesync_ballot) ;  /* 0x000017a000007944 */ /* 0x000fea0003c00000 */
[----:B------:R-:W-:Y:S01]  /*24b60*/  MOV R10, R0 ;  /* 0x00000000000a7202 */ /* 0x000fe20000000f00 */
[----:B------:R-:W-:Y:S05]  /*24b70*/  BRA `(.L_x_953) ;  /* 0xfffdba7000007947 */ /* 0x000fea000383ffff */
.L_x_691:
[----:B------:R-:W-:Y:S01]  /*24b80*/  IMAD.MOV.U32 R5, RZ, RZ, R9 ;  /* 0x000000ffff057224 */ /* 0x000fe200078e0009 */
[----:B------:R-:W-:Y:S01]  /*24b90*/  MOV R3, R7 ;  /* 0x0000000700037202 */ /* 0x000fe20000000f00 */
[----:B-1----:R-:W-:Y:S01]  /*24ba0*/  IMAD.MOV.U32 R0, RZ, RZ, 0x1f ;  /* 0x0000001fff007424 */ /* 0x002fe200078e00ff */
[----:B------:R-:W-:Y:S02]  /*24bb0*/  MOV R2, 0x24bd0 ;  /* 0x00024bd000027802 */ /* 0x000fe40000000f00 */
[----:B------:R-:W-:Y:S05]  /*24bc0*/  CALL.REL.NOINC `($__internal_13_$__cuda_sm70_shflsync_idx_p) ;  /* 0x0000167000007944 */ /* 0x000fea0003c00000 */
[----:B------:R-:W-:Y:S01]  /*24bd0*/  IMAD.MOV.U32 R12, RZ, RZ, R0 ;  /* 0x000000ffff0c7224 */ /* 0x000fe200078e0000 */
[----:B------:R-:W-:Y:S01]  /*24be0*/  MOV R5, R8 ;  /* 0x0000000800057202 */ /* 0x000fe20000000f00 */
[----:B------:R-:W-:Y:S01]  /*24bf0*/  IMAD.MOV.U32 R6, RZ, RZ, RZ ;  /* 0x000000ffff067224 */ /* 0x000fe200078e00ff */
[----:B------:R-:W-:Y:S01]  /*24c00*/  MOV R3, R7 ;  /* 0x0000000700037202 */ /* 0x000fe20000000f00 */
[----:B------:R-:W-:Y:S01]  /*24c10*/  IMAD.MOV.U32 R0, RZ, RZ, 0x1f ;  /* 0x0000001fff007424 */ /* 0x000fe200078e00ff */
[----:B------:R-:W-:-:S02]  /*24c20*/  MOV R2, 0x24c40 ;  /* 0x00024c4000027802 */ /* 0x000fc40000000f00 */
[----:B------:R-:W-:Y:S05]  /*24c30*/  CALL.REL.NOINC `($__internal_13_$__cuda_sm70_shflsync_idx_p) ;  /* 0x0000160000007944 */ /* 0x000fea0003c00000 */
[----:B------:R-:W-:Y:S01]  /*24c40*/  MOV R9, R0 ;  /* 0x0000000000097202 */ /* 0x000fe20000000f00 */
[----:B------:R-:W-:Y:S05]  /*24c50*/  BRA `(.L_x_954) ;  /* 0xfffdba0000007947 */ /* 0x000fea000383ffff */
.L_x_694:
[----:B------:R-:W-:Y:S01]  /*24c60*/  IMAD.MOV.U32 R5, RZ, RZ, R4 ;  /* 0x000000ffff057224 */ /* 0x000fe200078e0004 */
[----:B-1----:R-:W-:-:S02]  /*24c70*/  MOV R0, 0x1f ;  /* 0x0000001f00007802 */ /* 0x002fc40000000f00 */
[----:B------:R-:W-:Y:S02]  /*24c80*/  MOV R2, 0x24ca0 ;  /* 0x00024ca000027802 */ /* 0x000fe40000000f00 */
[----:B--234-:R-:W-:Y:S05]  /*24c90*/  CALL.REL.NOINC `($__internal_13_$__cuda_sm70_shflsync_idx_p) ;  /* 0x000015a000007944 */ /* 0x01cfea0003c00000 */
[----:B------:R-:W-:Y:S01]  /*24ca0*/  MOV R6, R0 ;  /* 0x0000000000067202 */ /* 0x000fe20000000f00 */
[----:B------:R-:W-:Y:S05]  /*24cb0*/  BRA `(.L_x_693) ;  /* 0xfffdba0000007947 */ /* 0x000fea000383ffff */
.L_x_751:
[----:B------:R-:W-:Y:S01]  /*24cc0*/  IMAD.MOV.U32 R5, RZ, RZ, R10 ;  /* 0x000000ffff057224 */ /* 0x000fe200078e000a */
[----:B------:R-:W-:Y:S01]  /*24cd0*/  MOV R3, RZ ;  /* 0x000000ff00037202 */ /* 0x000fe20000000f00 */
[----:B------:R-:W-:Y:S01]  /*24ce0*/  IMAD.MOV.U32 R0, RZ, RZ, 0x1c1f ;  /* 0x00001c1fff007424 */ /* 0x000fe200078e00ff */
[----:B-1----:R-:W-:Y:S02]  /*24cf0*/  MOV R2, 0x24d10 ;  /* 0x00024d1000027802 */ /* 0x002fe40000000f00 */
[----:B-----5:R-:W-:Y:S05]  /*24d00*/  CALL.REL.NOINC `($__internal_13_$__cuda_sm70_shflsync_idx_p) ;  /* 0x0000153000007944 */ /* 0x020fea0003c00000 */
[----:B------:R-:W-:Y:S01]  /*24d10*/  MOV R8, R0 ;  /* 0x0000000000087202 */ /* 0x000fe20000000f00 */
[----:B------:R-:W-:Y:S05]  /*24d20*/  BRA `(.L_x_955) ;  /* 0xfffe41c000007947 */ /* 0x000fea000383ffff */
.L_x_752:
[----:B------:R-:W-:Y:S01]  /*24d30*/  IMAD.MOV.U32 R5, RZ, RZ, R11 ;  /* 0x000000ffff057224 */ /* 0x000fe200078e000b */
[----:B------:R-:W-:Y:S01]  /*24d40*/  MOV R3, RZ ;  /* 0x000000ff00037202 */ /* 0x000fe20000000f00 */
[----:B------:R-:W-:Y:S01]  /*24d50*/  IMAD.MOV.U32 R0, RZ, RZ, 0x1c1f ;  /* 0x00001c1fff007424 */ /* 0x000fe200078e00ff */
[----:B-1----:R-:W-:Y:S02]  /*24d60*/  MOV R2, 0x24d80 ;  /* 0x00024d8000027802 */ /* 0x002fe40000000f00 */
[----:B--23-5:R-:W-:Y:S05]  /*24d70*/  CALL.REL.NOINC `($__internal_13_$__cuda_sm70_shflsync_idx_p) ;  /* 0x000014c000007944 */ /* 0x02cfea0003c00000 */
[----:B------:R-:W-:Y:S05]  /*24d80*/  BRA `(.L_x_956) ;  /* 0xfffe418000007947 */ /* 0x000fea000383ffff */
.L_x_755:
[----:B-1----:R-:W-:Y:S01]  /*24d90*/  IMAD.MOV.U32 R5, RZ, RZ, R10 ;  /* 0x000000ffff057224 */ /* 0x002fe200078e000a */
[----:B------:R-:W-:Y:S01]  /*24da0*/  MOV R3, 0x1 ;  /* 0x0000000100037802 */ /* 0x000fe20000000f00 */
[----:B------:R-:W-:Y:S01]  /*24db0*/  IMAD.MOV.U32 R0, RZ, RZ, 0x1c1f ;  /* 0x00001c1fff007424 */ /* 0x000fe200078e00ff */
[----:B------:R-:W-:-:S02]  /*24dc0*/  MOV R2, 0x24de0 ;  /* 0x00024de000027802 */ /* 0x000fc40000000f00 */
[----:B--2345:R-:W-:Y:S05]  /*24dd0*/  CALL.REL.NOINC `($__internal_13_$__cuda_sm70_shflsync_idx_p) ;  /* 0x0000146000007944 */ /* 0x03cfea0003c00000 */
[----:B------:R-:W-:Y:S01]  /*24de0*/  IMAD.MOV.U32 R8, RZ, RZ, R0 ;  /* 0x000000ffff087224 */ /* 0x000fe200078e0000 */
[----:B------:R-:W-:Y:S01]  /*24df0*/  MOV R3, 0x1 ;  /* 0x0000000100037802 */ /* 0x000fe20000000f00 */
[----:B------:R-:W-:Y:S01]  /*24e00*/  IMAD.MOV.U32 R5, RZ, RZ, R11 ;  /* 0x000000ffff057224 */ /* 0x000fe200078e000b */
[----:B------:R-:W-:-:S02]  /*24e10*/  MOV R0, 0x1c1f ;  /* 0x00001c1f00007802 */ /* 0x000fc40000000f00 */
[----:B------:R-:W-:Y:S02]  /*24e20*/  MOV R2, 0x24e40 ;  /* 0x00024e4000027802 */ /* 0x000fe40000000f00 */
[----:B------:R-:W-:Y:S05]  /*24e30*/  CALL.REL.NOINC `($__internal_13_$__cuda_sm70_shflsync_idx_p) ;  /* 0x0000140000007944 */ /* 0x000fea0003c00000 */
[----:B------:R-:W-:Y:S05]  /*24e40*/  BRA `(.L_x_957) ;  /* 0xfffe427000007947 */ /* 0x000fea000383ffff */
.L_x_758:
[----:B-1----:R-:W-:Y:S01]  /*24e50*/  IMAD.MOV.U32 R5, RZ, RZ, R10 ;  /* 0x000000ffff057224 */ /* 0x002fe200078e000a */
[----:B------:R-:W-:Y:S01]  /*24e60*/  MOV R3, 0x2 ;  /* 0x0000000200037802 */ /* 0x000fe20000000f00 */
[----:B------:R-:W-:Y:S01]  /*24e70*/  IMAD.MOV.U32 R0, RZ, RZ, 0x1c1f ;  /* 0x00001c1fff007424 */ /* 0x000fe200078e00ff */
[----:B------:R-:W-:Y:S02]  /*24e80*/  MOV R2, 0x24ea0 ;  /* 0x00024ea000027802 */ /* 0x000fe40000000f00 */
[----:B--2345:R-:W-:Y:S05]  /*24e90*/  CALL.REL.NOINC `($__internal_13_$__cuda_sm70_shflsync_idx_p) ;  /* 0x000013a000007944 */ /* 0x03cfea0003c00000 */
[----:B------:R-:W-:Y:S01]  /*24ea0*/  MOV R8, R0 ;  /* 0x0000000000087202 */ /* 0x000fe20000000f00 */
[----:B------:R-:W-:Y:S05]  /*24eb0*/  BRA `(.L_x_958) ;  /* 0xfffe43a000007947 */ /* 0x000fea000383ffff */
.L_x_759:
[----:B-1----:R-:W-:Y:S01]  /*24ec0*/  IMAD.MOV.U32 R5, RZ, RZ, R11 ;  /* 0x000000ffff057224 */ /* 0x002fe200078e000b */
[----:B------:R-:W-:Y:S01]  /*24ed0*/  MOV R3, 0x2 ;  /* 0x0000000200037802 */ /* 0x000fe20000000f00 */
[----:B------:R-:W-:Y:S01]  /*24ee0*/  IMAD.MOV.U32 R0, RZ, RZ, 0x1c1f ;  /* 0x00001c1fff007424 */ /* 0x000fe200078e00ff */
[----:B------:R-:W-:Y:S02]  /*24ef0*/  MOV R2, 0x24f10 ;  /* 0x00024f1000027802 */ /* 0x000fe40000000f00 */
[----:B--2345:R-:W-:Y:S05]  /*24f00*/  CALL.REL.NOINC `($__internal_13_$__cuda_sm70_shflsync_idx_p) ;  /* 0x0000133000007944 */ /* 0x03cfea0003c00000 */
[----:B------:R-:W-:Y:S05]  /*24f10*/  BRA `(.L_x_959) ;  /* 0xfffe436000007947 */ /* 0x000fea000383ffff */
.L_x_762:
[----:B--2---:R-:W-:Y:S01]  /*24f20*/  IMAD.MOV.U32 R5, RZ, RZ, R10 ;  /* 0x000000ffff057224 */ /* 0x004fe200078e000a */
[----:B------:R-:W-:Y:S01]  /*24f30*/  MOV R3, 0x3 ;  /* 0x0000000300037802 */ /* 0x000fe20000000f00 */
[----:B------:R-:W-:Y:S01]  /*24f40*/  IMAD.MOV.U32 R0, RZ, RZ, 0x1c1f ;  /* 0x00001c1fff007424 */ /* 0x000fe200078e00ff */
[----:B------:R-:W-:-:S02]  /*24f50*/  MOV R2, 0x24f70 ;  /* 0x00024f7000027802 */ /* 0x000fc40000000f00 */
[----:B-1-345:R-:W-:Y:S05]  /*24f60*/  CALL.REL.NOINC `($__internal_13_$__cuda_sm70_shflsync_idx_p) ;  /* 0x000012d000007944 */ /* 0x03afea0003c00000 */
[----:B------:R-:W-:Y:S01]  /*24f70*/  IMAD.MOV.U32 R8, RZ, RZ, R0 ;  /* 0x000000ffff087224 */ /* 0x000fe200078e0000 */
[----:B------:R-:W-:Y:S01]  /*24f80*/  MOV R3, 0x3 ;  /* 0x0000000300037802 */ /* 0x000fe20000000f00 */
[----:B------:R-:W-:Y:S01]  /*24f90*/  IMAD.MOV.U32 R5, RZ, RZ, R11 ;  /* 0x000000ffff057224 */ /* 0x000fe200078e000b */
[----:B------:R-:W-:-:S02]  /*24fa0*/  MOV R0, 0x1c1f ;  /* 0x00001c1f00007802 */ /* 0x000fc40000000f00 */
[----:B------:R-:W-:Y:S02]  /*24fb0*/  MOV R2, 0x24fd0 ;  /* 0x00024fd000027802 */ /* 0x000fe40000000f00 */
[----:B------:R-:W-:Y:S05]  /*24fc0*/  CALL.REL.NOINC `($__internal_13_$__cuda_sm70_shflsync_idx_p) ;  /* 0x0000127000007944 */ /* 0x000fea0003c00000 */
[----:B------:R-:W-:Y:S05]  /*24fd0*/  BRA `(.L_x_960) ;  /* 0xfffe445000007947 */ /* 0x000fea000383ffff */
.L_x_881:
[----:B------:R-:W-:Y:S01]  /*24fe0*/  IMAD.MOV.U32 R0, RZ, RZ, R243 ;  /* 0x000000ffff007224 */ /* 0x000fe200078e00f3 */
[----:B------:R-:W-:Y:S02]  /*24ff0*/  MOV R3, 0x2 ;  /* 0x0000000200037802 */ /* 0x000fe40000000f00 */
[----:B------:R-:W-:Y:S02]  /*25000*/  MOV R2, 0x25020 ;  /* 0x0002502000027802 */ /* 0x000fe40000000f00 */
[----:B------:R-:W-:Y:S05]  /*25010*/  CALL.REL.NOINC `($__internal_12_$__cuda_sm70_shflsync_bfly_p) ;  /* 0x000011e000007944 */ /* 0x000fea0003c00000 */
[----:B------:R-:W-:Y:S05]  /*25020*/  BRA `(.L_x_961) ;  /* 0xffffa62000007947 */ /* 0x000fea000383ffff */
.L_x_882:
[----:B------:R-:W-:Y:S01]  /*25030*/  IMAD.MOV.U32 R0, RZ, RZ, R5 ;  /* 0x000000ffff007224 */ /* 0x000fe200078e0005 */
[----:B------:R-:W-:Y:S02]  /*25040*/  MOV R3, 0x1 ;  /* 0x0000000100037802 */ /* 0x000fe40000000f00 */
[----:B------:R-:W-:Y:S02]  /*25050*/  MOV R2, 0x25070 ;  /* 0x0002507000027802 */ /* 0x000fe40000000f00 */
[----:B-1----:R-:W-:Y:S05]  /*25060*/  CALL.REL.NOINC `($__internal_12_$__cuda_sm70_shflsync_bfly_p) ;  /* 0x0000119000007944 */ /* 0x002fea0003c00000 */
[----:B------:R-:W-:Y:S01]  /*25070*/  FADD.FTZ R5, R5, R0 ;  /* 0x0000000005057221 */ /* 0x000fe20000010000 */
[----:B------:R-:W-:Y:S02]  /*25080*/  MOV R0, R245 ;  /* 0x000000f500007202 */ /* 0x000fe40000000f00 */
[----:B------:R-:W-:Y:S02]  /*25090*/  MOV R3, 0x2 ;  /* 0x0000000200037802 */ /* 0x000fe40000000f00 */
[----:B------:R-:W-:-:S02]  /*250a0*/  MOV R2, 0x250c0 ;  /* 0x000250c000027802 */ /* 0x000fc40000000f00 */
[----:B------:R-:W-:Y:S05]  /*250b0*/  CALL.REL.NOINC `($__internal_12_$__cuda_sm70_shflsync_bfly_p) ;  /* 0x0000114000007944 */ /* 0x000fea0003c00000 */
[----:B------:R-:W-:Y:S01]  /*250c0*/  FADD.FTZ R245, R245, R0 ;  /* 0x00000000f5f57221 */ /* 0x000fe20000010000 */
[----:B------:R-:W-:-:S02]  /*250d0*/  MOV R3, 0x1 ;  /* 0x0000000100037802 */ /* 0x000fc40000000f00 */
[----:B------:R-:W-:Y:S02]  /*250e0*/  MOV R2, 0x25110 ;  /* 0x0002511000027802 */ /* 0x000fe40000000f00 */
[----:B------:R-:W-:Y:S02]  /*250f0*/  MOV R0, R245 ;  /* 0x000000f500007202 */ /* 0x000fe40000000f00 */
[----:B------:R-:W-:Y:S05]  /*25100*/  CALL.REL.NOINC `($__internal_12_$__cuda_sm70_shflsync_bfly_p) ;  /* 0x000010f000007944 */ /* 0x000fea0003c00000 */
[----:B------:R-:W-:Y:S01]  /*25110*/  FADD.FTZ R4, R245, R0 ;  /* 0x00000000f5047221 */ /* 0x000fe20000010000 */
[----:B------:R-:W-:Y:S02]  /*25120*/  MOV R0, R249 ;  /* 0x000000f900007202 */ /* 0x000fe40000000f00 */
[----:B------:R-:W-:Y:S02]  /*25130*/  MOV R3, 0x2 ;  /* 0x0000000200037802 */ /* 0x000fe40000000f00 */
[----:B------:R-:W-:Y:S02]  /*25140*/  MOV R2, 0x25160 ;  /* 0x0002516000027802 */ /* 0x000fe40000000f00 */
[----:B------:R-:W-:Y:S05]  /*25150*/  CALL.REL.NOINC `($__internal_12_$__cuda_sm70_shflsync_bfly_p) ;  /* 0x000010a000007944 */ /* 0x000fea0003c00000 */
[----:B------:R-:W-:Y:S01]  /*25160*/  FADD.FTZ R7, R249, R0 ;  /* 0x00000000f9077221 */ /* 0x000fe20000010000 */
[----:B------:R-:W-:Y:S02]  /*25170*/  MOV R3, 0x1 ;  /* 0x0000000100037802 */ /* 0x000fe40000000f00 */
[----:B------:R-:W-:-:S02]  /*25180*/  MOV R2, 0x251b0 ;  /* 0x000251b000027802 */ /* 0x000fc40000000f00 */
        /* <DEDUP_REMOVED lines=9> */
[----:B------:R-:W-:Y:S02]  /*25220*/  MOV R2, 0x25250 ;  /* 0x0002525000027802 */ /* 0x000fe40000000f00 */
[----:B------:R-:W-:-:S02]  /*25230*/  MOV R0, R6 ;  /* 0x0000000600007202 */ /* 0x000fc40000000f00 */
[----:B------:R-:W-:Y:S05]  /*25240*/  CALL.REL.NOINC `($__internal_12_$__cuda_sm70_shflsync_bfly_p) ;  /* 0x00000fb000007944 */ /* 0x000fea0003c00000 */
[----:B------:R-:W-:Y:S01]  /*25250*/  MOV R8, R0 ;  /* 0x0000000000087202 */ /* 0x000fe20000000f00 */
[----:B------:R-:W-:Y:S05]  /*25260*/  BRA `(.L_x_962) ;  /* 0xffffa4d000007947 */ /* 0x000fea000383ffff */
.L_x_889:
[----:B-1234-:R-:W-:Y:S01]  /*25270*/  IMAD.MOV.U32 R5, RZ, RZ, R12 ;  /* 0x000000ffff057224 */ /* 0x01efe200078e000c */
[----:B------:R-:W-:Y:S01]  /*25280*/  MOV R3, RZ ;  /* 0x000000ff00037202 */ /* 0x000fe20000000f00 */
[----:B------:R-:W-:Y:S01]  /*25290*/  IMAD.MOV.U32 R0, RZ, RZ, 0x1c1f ;  /* 0x00001c1fff007424 */ /* 0x000fe200078e00ff */
[----:B------:R-:W-:-:S02]  /*252a0*/  MOV R2, 0x252c0 ;  /* 0x000252c000027802 */ /* 0x000fc40000000f00 */
[----:B------:R-:W-:Y:S05]  /*252b0*/  CALL.REL.NOINC `($__internal_13_$__cuda_sm70_shflsync_idx_p) ;  /* 0x00000f8000007944 */ /* 0x000fea0003c00000 */
[----:B------:R-:W-:Y:S01]  /*252c0*/  MOV R10, R0 ;  /* 0x00000000000a7202 */ /* 0x000fe20000000f00 */
[----:B------:R-:W-:Y:S05]  /*252d0*/  BRA `(.L_x_963) ;  /* 0xffffbf1000007947 */ /* 0x000fea000383ffff */
.L_x_890:
[----:B------:R-:W-:Y:S01]  /*252e0*/  IMAD.MOV.U32 R5, RZ, RZ, R13 ;  /* 0x000000ffff057224 */ /* 0x000fe200078e000d */
[----:B------:R-:W-:Y:S01]  /*252f0*/  MOV R3, RZ ;  /* 0x000000ff00037202 */ /* 0x000fe20000000f00 */
[----:B------:R-:W-:Y:S01]  /*25300*/  IMAD.MOV.U32 R0, RZ, RZ, 0x1c1f ;  /* 0x00001c1fff007424 */ /* 0x000fe200078e00ff */
[----:B------:R-:W-:-:S02]  /*25310*/  MOV R2, 0x25330 ;  /* 0x0002533000027802 */ /* 0x000fc40000000f00 */
[----:B-12---:R-:W-:Y:S05]  /*25320*/  CALL.REL.NOINC `($__internal_13_$__cuda_sm70_shflsync_idx_p) ;  /* 0x00000f1000007944 */ /* 0x006fea0003c00000 */
[----:B------:R-:W-:Y:S05]  /*25330*/  BRA `(.L_x_964) ;  /* 0xffffbed000007947 */ /* 0x000fea000383ffff */
.L_x_893:
[----:B------:R-:W-:Y:S01]  /*25340*/  IMAD.MOV.U32 R5, RZ, RZ, R12 ;  /* 0x000000ffff057224 */ /* 0x000fe200078e000c */
[----:B--2---:R-:W-:Y:S01]  /*25350*/  MOV R3, 0x1 ;  /* 0x0000000100037802 */ /* 0x004fe20000000f00 */
[----:B----4-:R-:W-:Y:S01]  /*25360*/  IMAD.MOV.U32 R0, RZ, RZ, 0x1c1f ;  /* 0x00001c1fff007424 */ /* 0x010fe200078e00ff */
[----:B------:R-:W-:-:S02]  /*25370*/  MOV R2, 0x25390 ;  /* 0x0002539000027802 */ /* 0x000fc40000000f00 */
[----:B-1-3--:R-:W-:Y:S05]  /*25380*/  CALL.REL.NOINC `($__internal_13_$__cuda_sm70_shflsync_idx_p) ;  /* 0x00000eb000007944 */ /* 0x00afea0003c00000 */
[----:B------:R-:W-:Y:S01]  /*25390*/  IMAD.MOV.U32 R10, RZ, RZ, R0 ;  /* 0x000000ffff0a7224 */ /* 0x000fe200078e0000 */
[----:B------:R-:W-:Y:S01]  /*253a0*/  MOV R3, 0x1 ;  /* 0x0000000100037802 */ /* 0x000fe20000000f00 */
[----:B------:R-:W-:Y:S01]  /*253b0*/  IMAD.MOV.U32 R5, RZ, RZ, R13 ;  /* 0x000000ffff057224 */ /* 0x000fe200078e000d */
[----:B------:R-:W-:-:S02]  /*253c0*/  MOV R0, 0x1c1f ;  /* 0x00001c1f00007802 */ /* 0x000fc40000000f00 */
[----:B------:R-:W-:Y:S02]  /*253d0*/  MOV R2, 0x253f0 ;  /* 0x000253f000027802 */ /* 0x000fe40000000f00 */
[----:B------:R-:W-:Y:S05]  /*253e0*/  CALL.REL.NOINC `($__internal_13_$__cuda_sm70_shflsync_idx_p) ;  /* 0x00000e5000007944 */ /* 0x000fea0003c00000 */
[----:B------:R-:W-:Y:S05]  /*253f0*/  BRA `(.L_x_965) ;  /* 0xffffbf9000007947 */ /* 0x000fea000383ffff */
.L_x_896:
[----:B------:R-:W-:Y:S01]  /*25400*/  IMAD.MOV.U32 R5, RZ, RZ, R12 ;  /* 0x000000ffff057224 */ /* 0x000fe200078e000c */
[----:B-1----:R-:W-:Y:S01]  /*25410*/  MOV R3, 0x2 ;  /* 0x0000000200037802 */ /* 0x002fe20000000f00 */
[----:B----4-:R-:W-:Y:S01]  /*25420*/  IMAD.MOV.U32 R0, RZ, RZ, 0x1c1f ;  /* 0x00001c1fff007424 */ /* 0x010fe200078e00ff */
[----:B------:R-:W-:Y:S02]  /*25430*/  MOV R2, 0x25450 ;  /* 0x0002545000027802 */ /* 0x000fe40000000f00 */
[----:B--23--:R-:W-:Y:S05]  /*25440*/  CALL.REL.NOINC `($__internal_13_$__cuda_sm70_shflsync_idx_p) ;  /* 0x00000df000007944 */ /* 0x00cfea0003c00000 */
[----:B------:R-:W-:Y:S01]  /*25450*/  MOV R10, R0 ;  /* 0x00000000000a7202 */ /* 0x000fe20000000f00 */
[----:B------:R-:W-:Y:S05]  /*25460*/  BRA `(.L_x_966) ;  /* 0xffffc0a000007947 */ /* 0x000fea000383ffff */
.L_x_897:
[----:B------:R-:W-:Y:S01]  /*25470*/  IMAD.MOV.U32 R5, RZ, RZ, R13 ;  /* 0x000000ffff057224 */ /* 0x000fe200078e000d */
[----:B------:R-:W-:Y:S01]  /*25480*/  MOV R3, 0x2 ;  /* 0x0000000200037802 */ /* 0x000fe20000000f00 */
[----:B----4-:R-:W-:Y:S01]  /*25490*/  IMAD.MOV.U32 R0, RZ, RZ, 0x1c1f ;  /* 0x00001c1fff007424 */ /* 0x010fe200078e00ff */
[----:B------:R-:W-:Y:S02]  /*254a0*/  MOV R2, 0x254c0 ;  /* 0x000254c000027802 */ /* 0x000fe40000000f00 */
[----:B-123--:R-:W-:Y:S05]  /*254b0*/  CALL.REL.NOINC `($__internal_13_$__cuda_sm70_shflsync_idx_p) ;  /* 0x00000d8000007944 */ /* 0x00efea0003c00000 */
[----:B------:R-:W-:Y:S05]  /*254c0*/  BRA `(.L_x_967) ;  /* 0xffffc06000007947 */ /* 0x000fea000383ffff */
.L_x_900:
[----:B------:R-:W-:Y:S01]  /*254d0*/  IMAD.MOV.U32 R5, RZ, RZ, R12 ;  /* 0x000000ffff057224 */ /* 0x000fe200078e000c */
[----:B-1----:R-:W-:Y:S01]  /*254e0*/  MOV R3, 0x3 ;  /* 0x0000000300037802 */ /* 0x002fe20000000f00 */
[----:B------:R-:W-:Y:S01]  /*254f0*/  IMAD.MOV.U32 R0, RZ, RZ, 0x1c1f ;  /* 0x00001c1fff007424 */ /* 0x000fe200078e00ff */
[----:B------:R-:W-:-:S02]  /*25500*/  MOV R2, 0x25520 ;  /* 0x0002552000027802 */ /* 0x000fc40000000f00 */
[----:B--234-:R-:W-:Y:S05]  /*25510*/  CALL.REL.NOINC `($__internal_13_$__cuda_sm70_shflsync_idx_p) ;  /* 0x00000d2000007944 */ /* 0x01cfea0003c00000 */
[----:B------:R-:W-:Y:S01]  /*25520*/  IMAD.MOV.U32 R6, RZ, RZ, R0 ;  /* 0x000000ffff067224 */ /* 0x000fe200078e0000 */
[----:B------:R-:W-:Y:S01]  /*25530*/  MOV R3, 0x3 ;  /* 0x0000000300037802 */ /* 0x000fe20000000f00 */
[----:B------:R-:W-:Y:S01]  /*25540*/  IMAD.MOV.U32 R5, RZ, RZ, R13 ;  /* 0x000000ffff057224 */ /* 0x000fe200078e000d */
[----:B------:R-:W-:-:S02]  /*25550*/  MOV R0, 0x1c1f ;  /* 0x00001c1f00007802 */ /* 0x000fc40000000f00 */
[----:B------:R-:W-:Y:S02]  /*25560*/  MOV R2, 0x25580 ;  /* 0x0002558000027802 */ /* 0x000fe40000000f00 */
[----:B------:R-:W-:Y:S05]  /*25570*/  CALL.REL.NOINC `($__internal_13_$__cuda_sm70_shflsync_idx_p) ;  /* 0x00000cc000007944 */ /* 0x000fea0003c00000 */
[----:B------:R-:W-:Y:S05]  /*25580*/  BRA `(.L_x_968) ;  /* 0xffffc13000007947 */ /* 0x000fea000383ffff */
.L_x_902:
[----:B------:R-:W-:Y:S01]  /*25590*/  IMAD.MOV.U32 R5, RZ, RZ, R22 ;  /* 0x000000ffff057224 */ /* 0x000fe200078e0016 */
[----:B------:R-:W-:Y:S01]  /*255a0*/  MOV R3, RZ ;  /* 0x000000ff00037202 */ /* 0x000fe20000000f00 */
[----:B------:R-:W-:Y:S01]  /*255b0*/  IMAD.MOV.U32 R0, RZ, RZ, 0x1c1f ;  /* 0x00001c1fff007424 */ /* 0x000fe200078e00ff */
[----:B------:R-:W-:Y:S02]  /*255c0*/  MOV R2, 0x255e0 ;  /* 0x000255e000027802 */ /* 0x000fe40000000f00 */
[----:B------:R-:W-:Y:S05]  /*255d0*/  CALL.REL.NOINC `($__internal_13_$__cuda_sm70_shflsync_idx_p) ;  /* 0x00000c6000007944 */ /* 0x000fea0003c00000 */
[----:B------:R-:W-:Y:S01]  /*255e0*/  MOV R4, R0 ;  /* 0x0000000000047202 */ /* 0x000fe20000000f00 */
[----:B------:R-:W-:Y:S05]  /*255f0*/  BRA `(.L_x_969) ;  /* 0xffffc44000007947 */ /* 0x000fea000383ffff */
.L_x_903:
[----:B------:R-:W-:Y:S01]  /*25600*/  IMAD.MOV.U32 R5, RZ, RZ, R24 ;  /* 0x000000ffff057224 */ /* 0x000fe200078e0018 */
[----:B------:R-:W-:Y:S01]  /*25610*/  MOV R3, RZ ;  /* 0x000000ff00037202 */ /* 0x000fe20000000f00 */
[----:B------:R-:W-:Y:S01]  /*25620*/  IMAD.MOV.U32 R0, RZ, RZ, 0x1c1f ;  /* 0x00001c1fff007424 */ /* 0x000fe200078e00ff */
[----:B------:R-:W-:Y:S02]  /*25630*/  MOV R2, 0x25650 ;  /* 0x0002565000027802 */ /* 0x000fe40000000f00 */
[----:B-12---:R-:W-:Y:S05]  /*25640*/  CALL.REL.NOINC `($__internal_13_$__cuda_sm70_shflsync_idx_p) ;  /* 0x00000bf000007944 */ /* 0x006fea0003c00000 */
[----:B------:R-:W-:Y:S05]  /*25650*/  BRA `(.L_x_970) ;  /* 0xffffc40000007947 */ /* 0x000fea000383ffff */
.L_x_906:
[----:B------:R-:W-:Y:S01]  /*25660*/  IMAD.MOV.U32 R5, RZ, RZ, R22 ;  /* 0x000000ffff057224 */ /* 0x000fe200078e0016 */
[----:B----4-:R-:W-:Y:S01]  /*25670*/  MOV R3, 0x1 ;  /* 0x0000000100037802 */ /* 0x010fe20000000f00 */
[----:B------:R-:W-:Y:S01]  /*25680*/  IMAD.MOV.U32 R0, RZ, RZ, 0x1c1f ;  /* 0x00001c1fff007424 */ /* 0x000fe200078e00ff */
[----:B------:R-:W-:-:S02]  /*25690*/  MOV R2, 0x256b0 ;  /* 0x000256b000027802 */ /* 0x000fc40000000f00 */
[----:B-123--:R-:W-:Y:S05]  /*256a0*/  CALL.REL.NOINC `($__internal_13_$__cuda_sm70_shflsync_idx_p) ;  /* 0x00000b9000007944 */ /* 0x00efea0003c00000 */
[----:B------:R-:W-:Y:S01]  /*256b0*/  IMAD.MOV.U32 R4, RZ, RZ, R0 ;  /* 0x000000ffff047224 */ /* 0x000fe200078e0000 */
[----:B------:R-:W-:Y:S01]  /*256c0*/  MOV R3, 0x1 ;  /* 0x0000000100037802 */ /* 0x000fe20000000f00 */
[----:B------:R-:W-:Y:S01]  /*256d0*/  IMAD.MOV.U32 R5, RZ, RZ, R24 ;  /* 0x000000ffff057224 */ /* 0x000fe200078e0018 */
[----:B------:R-:W-:-:S02]  /*256e0*/  MOV R0, 0x1c1f ;  /* 0x00001c1f00007802 */ /* 0x000fc40000000f00 */
[----:B------:R-:W-:Y:S02]  /*256f0*/  MOV R2, 0x25710 ;  /* 0x0002571000027802 */ /* 0x000fe40000000f00 */
[----:B------:R-:W-:Y:S05]  /*25700*/  CALL.REL.NOINC `($__internal_13_$__cuda_sm70_shflsync_idx_p) ;  /* 0x00000b3000007944 */ /* 0x000fea0003c00000 */
[----:B------:R-:W-:Y:S05]  /*25710*/  BRA `(.L_x_971) ;  /* 0xffffc82000007947 */ /* 0x000fea000383ffff */
.L_x_909:
[----:B------:R-:W-:Y:S01]  /*25720*/  IMAD.MOV.U32 R5, RZ, RZ, R22 ;  /* 0x000000ffff057224 */ /* 0x000fe200078e0016 */
[----:B---3--:R-:W-:Y:S01]  /*25730*/  MOV R3, 0x2 ;  /* 0x0000000200037802 */ /* 0x008fe20000000f00 */
[----:B----4-:R-:W-:Y:S01]  /*25740*/  IMAD.MOV.U32 R0, RZ, RZ, 0x1c1f ;  /* 0x00001c1fff007424 */ /* 0x010fe200078e00ff */
[----:B------:R-:W-:Y:S02]  /*25750*/  MOV R2, 0x25770 ;  /* 0x0002577000027802 */ /* 0x000fe40000000f00 */
[----:B-12---:R-:W-:Y:S05]  /*25760*/  CALL.REL.NOINC `($__internal_13_$__cuda_sm70_shflsync_idx_p) ;  /* 0x00000ad000007944 */ /* 0x006fea0003c00000 */
[----:B------:R-:W-:Y:S01]  /*25770*/  MOV R4, R0 ;  /* 0x0000000000047202 */ /* 0x000fe20000000f00 */
[----:B------:R-:W-:Y:S05]  /*25780*/  BRA `(.L_x_972) ;  /* 0xffffcb3000007947 */ /* 0x000fea000383ffff */
.L_x_910:
[----:B------:R-:W-:Y:S01]  /*25790*/  IMAD.MOV.U32 R5, RZ, RZ, R24 ;  /* 0x000000ffff057224 */ /* 0x000fe200078e0018 */
[----:B---3--:R-:W-:Y:S01]  /*257a0*/  MOV R3, 0x2 ;  /* 0x0000000200037802 */ /* 0x008fe20000000f00 */
[----:B----4-:R-:W-:Y:S01]  /*257b0*/  IMAD.MOV.U32 R0, RZ, RZ, 0x1c1f ;  /* 0x00001c1fff007424 */ /* 0x010fe200078e00ff */
[----:B------:R-:W-:Y:S02]  /*257c0*/  MOV R2, 0x257e0 ;  /* 0x000257e000027802 */ /* 0x000fe40000000f00 */
[----:B-12---:R-:W-:Y:S05]  /*257d0*/  CALL.REL.NOINC `($__internal_13_$__cuda_sm70_shflsync_idx_p) ;  /* 0x00000a6000007944 */ /* 0x006fea0003c00000 */
[----:B------:R-:W-:Y:S05]  /*257e0*/  BRA `(.L_x_973) ;  /* 0xffffcaf000007947 */ /* 0x000fea000383ffff */
.L_x_913:
[----:B------:R-:W-:Y:S01]  /*257f0*/  IMAD.MOV.U32 R5, RZ, RZ, R22 ;  /* 0x000000ffff057224 */ /* 0x000fe200078e0016 */
[----:B--23--:R-:W-:Y:S01]  /*25800*/  MOV R3, 0x3 ;  /* 0x0000000300037802 */ /* 0x00cfe20000000f00 */
[----:B-1----:R-:W-:Y:S01]  /*25810*/  IMAD.MOV.U32 R0, RZ, RZ, 0x1c1f ;  /* 0x00001c1fff007424 */ /* 0x002fe200078e00ff */
[----:B------:R-:W-:-:S02]  /*25820*/  MOV R2, 0x25840 ;  /* 0x0002584000027802 */ /* 0x000fc40000000f00 */
[----:B----4-:R-:W-:Y:S05]  /*25830*/  CALL.REL.NOINC `($__internal_13_$__cuda_sm70_shflsync_idx_p) ;  /* 0x00000a0000007944 */ /* 0x010fea0003c00000 */
[----:B------:R-:W-:Y:S01]  /*25840*/  IMAD.MOV.U32 R4, RZ, RZ, R0 ;  /* 0x000000ffff047224 */ /* 0x000fe200078e0000 */
[----:B------:R-:W-:Y:S01]  /*25850*/  MOV R3, 0x3 ;  /* 0x0000000300037802 */ /* 0x000fe20000000f00 */
[----:B------:R-:W-:Y:S01]  /*25860*/  IMAD.MOV.U32 R5, RZ, RZ, R24 ;  /* 0x000000ffff057224 */ /* 0x000fe200078e0018 */
[----:B------:R-:W-:-:S02]  /*25870*/  MOV R0, 0x1c1f ;  /* 0x00001c1f00007802 */ /* 0x000fc40000000f00 */
[----:B------:R-:W-:Y:S02]  /*25880*/  MOV R2, 0x258a0 ;  /* 0x000258a000027802 */ /* 0x000fe40000000f00 */
[----:B------:R-:W-:Y:S05]  /*25890*/  CALL.REL.NOINC `($__internal_13_$__cuda_sm70_shflsync_idx_p) ;  /* 0x000009a000007944 */ /* 0x000fea0003c00000 */
[----:B------:R-:W-:Y:S05]  /*258a0*/  BRA `(.L_x_974) ;  /* 0xffffcdd000007947 */ /* 0x000fea000383ffff */
.L_x_917:
[----:B------:R-:W-:Y:S01]  /*258b0*/  IMAD.MOV.U32 R5, RZ, RZ, R9 ;  /* 0x000000ffff057224 */ /* 0x000fe200078e0009 */
[----:B------:R-:W-:Y:S01]  /*258c0*/  MOV R3, RZ ;  /* 0x000000ff00037202 */ /* 0x000fe20000000f00 */
[----:B------:R-:W-:Y:S01]  /*258d0*/  IMAD.MOV.U32 R0, RZ, RZ, 0x1c1f ;  /* 0x00001c1fff007424 */ /* 0x000fe200078e00ff */
[----:B------:R-:W-:Y:S02]  /*258e0*/  MOV R2, 0x25900 ;  /* 0x0002590000027802 */ /* 0x000fe40000000f00 */
[----:B------:R-:W-:Y:S05]  /*258f0*/  CALL.REL.NOINC `($__internal_13_$__cuda_sm70_shflsync_idx_p) ;  /* 0x0000094000007944 */ /* 0x000fea0003c00000 */
[----:B------:R-:W-:Y:S01]  /*25900*/  MOV R8, R0 ;  /* 0x0000000000087202 */ /* 0x000fe20000000f00 */
[----:B------:R-:W-:Y:S05]  /*25910*/  BRA `(.L_x_975) ;  /* 0xffffd8b000007947 */ /* 0x000fea000383ffff */
.L_x_918:
[----:B------:R-:W-:Y:S01]  /*25920*/  IMAD.MOV.U32 R5, RZ, RZ, R12 ;  /* 0x000000ffff057224 */ /* 0x000fe200078e000c */
[----:B------:R-:W-:Y:S01]  /*25930*/  MOV R3, RZ ;  /* 0x000000ff00037202 */ /* 0x000fe20000000f00 */
[----:B------:R-:W-:Y:S01]  /*25940*/  IMAD.MOV.U32 R0, RZ, RZ, 0x1c1f ;  /* 0x00001c1fff007424 */ /* 0x000fe200078e00ff */
[----:B------:R-:W-:Y:S02]  /*25950*/  MOV R2, 0x25970 ;  /* 0x0002597000027802 */ /* 0x000fe40000000f00 */
[----:B-12---:R-:W-:Y:S05]  /*25960*/  CALL.REL.NOINC `($__internal_13_$__cuda_sm70_shflsync_idx_p) ;  /* 0x000008d000007944 */ /* 0x006fea0003c00000 */
[----:B------:R-:W-:Y:S05]  /*25970*/  BRA `(.L_x_976) ;  /* 0xffffd87000007947 */ /* 0x000fea000383ffff */
.L_x_921:
[----:B--2---:R-:W-:Y:S01]  /*25980*/  IMAD.MOV.U32 R5, RZ, RZ, R9 ;  /* 0x000000ffff057224 */ /* 0x004fe200078e0009 */
[----:B------:R-:W-:Y:S01]  /*25990*/  MOV R3, 0x1 ;  /* 0x0000000100037802 */ /* 0x000fe20000000f00 */
        /* <DEDUP_REMOVED lines=10> */
.L_x_924:
[----:B-1----:R-:W-:Y:S01]  /*25a40*/  IMAD.MOV.U32 R5, RZ, RZ, R9 ;  /* 0x000000ffff057224 */ /* 0x002fe200078e0009 */
[----:B------:R-:W-:Y:S01]  /*25a50*/  MOV R3, 0x2 ;  /* 0x0000000200037802 */ /* 0x000fe20000000f00 */
[----:B----4-:R-:W-:Y:S01]  /*25a60*/  IMAD.MOV.U32 R0, RZ, RZ, 0x1c1f ;  /* 0x00001c1fff007424 */ /* 0x010fe200078e00ff */
[----:B------:R-:W-:Y:S02]  /*25a70*/  MOV R2, 0x25a90 ;  /* 0x00025a9000027802 */ /* 0x000fe40000000f00 */
[----:B--23--:R-:W-:Y:S05]  /*25a80*/  CALL.REL.NOINC `($__internal_13_$__cuda_sm70_shflsync_idx_p) ;  /* 0x000007b000007944 */ /* 0x00cfea0003c00000 */
[----:B------:R-:W-:Y:S01]  /*25a90*/  MOV R8, R0 ;  /* 0x0000000000087202 */ /* 0x000fe20000000f00 */
[----:B------:R-:W-:Y:S05]  /*25aa0*/  BRA `(.L_x_978) ;  /* 0xffffda5000007947 */ /* 0x000fea000383ffff */
.L_x_925:
[----:B------:R-:W-:Y:S01]  /*25ab0*/  IMAD.MOV.U32 R5, RZ, RZ, R12 ;  /* 0x000000ffff057224 */ /* 0x000fe200078e000c */
[----:B------:R-:W-:Y:S01]  /*25ac0*/  MOV R3, 0x2 ;  /* 0x0000000200037802 */ /* 0x000fe20000000f00 */
[----:B----4-:R-:W-:Y:S01]  /*25ad0*/  IMAD.MOV.U32 R0, RZ, RZ, 0x1c1f ;  /* 0x00001c1fff007424 */ /* 0x010fe200078e00ff */
[----:B------:R-:W-:Y:S02]  /*25ae0*/  MOV R2, 0x25b00 ;  /* 0x00025b0000027802 */ /* 0x000fe40000000f00 */
[----:B-123--:R-:W-:Y:S05]  /*25af0*/  CALL.REL.NOINC `($__internal_13_$__cuda_sm70_shflsync_idx_p) ;  /* 0x0000074000007944 */ /* 0x00efea0003c00000 */
[----:B------:R-:W-:Y:S05]  /*25b00*/  BRA `(.L_x_979) ;  /* 0xffffda1000007947 */ /* 0x000fea000383ffff */
.L_x_928:
[----:B-1----:R-:W-:Y:S01]  /*25b10*/  IMAD.MOV.U32 R5, RZ, RZ, R9 ;  /* 0x000000ffff057224 */ /* 0x002fe200078e0009 */
[----:B------:R-:W-:Y:S01]  /*25b20*/  MOV R3, 0x3 ;  /* 0x0000000300037802 */ /* 0x000fe20000000f00 */
        /* <DEDUP_REMOVED lines=10> */
.L_x_930:
[----:B------:R-:W-:Y:S01]  /*25bd0*/  IMAD.MOV.U32 R5, RZ, RZ, R74 ;  /* 0x000000ffff057224 */ /* 0x000fe200078e004a */
[----:B------:R-:W-:Y:S01]  /*25be0*/  MOV R3, RZ ;  /* 0x000000ff00037202 */ /* 0x000fe20000000f00 */
[----:B------:R-:W-:Y:S01]  /*25bf0*/  IMAD.MOV.U32 R0, RZ, RZ, 0x1f ;  /* 0x0000001fff007424 */ /* 0x000fe200078e00ff */
[----:B------:R-:W-:Y:S02]  /*25c00*/  MOV R2, 0x25c20 ;  /* 0x00025c2000027802 */ /* 0x000fe40000000f00 */
[----:B--2---:R-:W-:Y:S05]  /*25c10*/  CALL.REL.NOINC `($__internal_13_$__cuda_sm70_shflsync_idx_p) ;  /* 0x0000062000007944 */ /* 0x004fea0003c00000 */
[----:B------:R-:W-:Y:S01]  /*25c20*/  MOV R9, R0 ;  /* 0x0000000000097202 */ /* 0x000fe20000000f00 */
[----:B------:R-:W-:Y:S05]  /*25c30*/  BRA `(.L_x_981) ;  /* 0xffffdcb000007947 */ /* 0x000fea000383ffff */
.L_x_931:
[----:B------:R-:W-:Y:S01]  /*25c40*/  IMAD.MOV.U32 R5, RZ, RZ, R74 ;  /* 0x000000ffff057224 */ /* 0x000fe200078e004a */
[----:B------:R-:W-:Y:S01]  /*25c50*/  MOV R3, 0x1 ;  /* 0x0000000100037802 */ /* 0x000fe20000000f00 */
[----:B------:R-:W-:Y:S01]  /*25c60*/  IMAD.MOV.U32 R0, RZ, RZ, 0x1f ;  /* 0x0000001fff007424 */ /* 0x000fe200078e00ff */
[----:B------:R-:W-:Y:S02]  /*25c70*/  MOV R2, 0x25c90 ;  /* 0x00025c9000027802 */ /* 0x000fe40000000f00 */
[----:B-12---:R-:W-:Y:S05]  /*25c80*/  CALL.REL.NOINC `($__internal_13_$__cuda_sm70_shflsync_idx_p) ;  /* 0x000005b000007944 */ /* 0x006fea0003c00000 */
[----:B------:R-:W-:Y:S01]  /*25c90*/  MOV R8, R0 ;  /* 0x0000000000087202 */ /* 0x000fe20000000f00 */
[----:B------:R-:W-:Y:S05]  /*25ca0*/  BRA `(.L_x_982) ;  /* 0xffffdc6000007947 */ /* 0x000fea000383ffff */
.L_x_932:
[----:B------:R-:W-:Y:S02]  /*25cb0*/  MOV R2, 0x1 ;  /* 0x0000000100027802 */ /* 0x000fe40000000f00 */
[----:B------:R-:W-:-:S02]  /*25cc0*/  MOV R3, 0x25ce0 ;  /* 0x00025ce000037802 */ /* 0x000fc40000000f00 */
[----:B-1234-:R-:W-:Y:S05]  /*25cd0*/  CALL.REL.NOINC `($__internal_14_$__cuda_sm70_shflsync_up_p) ;  /* 0x000005b000007944 */ /* 0x01efea0003c00000 */
[----:B------:R-:W-:Y:S05]  /*25ce0*/  BRA `(.L_x_983) ;  /* 0xffffdd5000007947 */ /* 0x000fea000383ffff */
.L_x_933:
[----:B------:R-:W-:Y:S02]  /*25cf0*/  MOV R2, 0x2 ;  /* 0x0000000200027802 */ /* 0x000fe40000000f00 */
[----:B------:R-:W-:-:S02]  /*25d00*/  MOV R3, 0x25d20 ;  /* 0x00025d2000037802 */ /* 0x000fc40000000f00 */
[----:B--2-4-:R-:W-:Y:S05]  /*25d10*/  CALL.REL.NOINC `($__internal_14_$__cuda_sm70_shflsync_up_p) ;  /* 0x0000057000007944 */ /* 0x014fea0003c00000 */
        /* <DEDUP_REMOVED lines=23> */
.L_x_937:
[----:B------:R-:W-:Y:S02]  /*25e90*/  MOV R2, 0x1 ;  /* 0x0000000100027802 */ /* 0x000fe40000000f00 */
[----:B------:R-:W-:Y:S02]  /*25ea0*/  MOV R3, 0x25ec0 ;  /* 0x00025ec000037802 */ /* 0x000fe40000000f00 */
[----:B------:R-:W-:Y:S05]  /*25eb0*/  CALL.REL.NOINC `($__internal_14_$__cuda_sm70_shflsync_up_p) ;  /* 0x000003d000007944 */ /* 0x000fea0003c00000 */
[----:B------:R-:W-:Y:S01]  /*25ec0*/  MOV R2, R4 ;  /* 0x0000000400027202 */ /* 0x000fe20000000f00 */
[----:B------:R-:W-:Y:S05]  /*25ed0*/  BRA `(.L_x_985) ;  /* 0xffffddc000007947 */ /* 0x000fea000383ffff */
.L_x_938:
        /* <DEDUP_REMOVED lines=26> */
.L_x_940:
[----:B------:R-:W-:Y:S02]  /*26080*/  SEL R0, RZ, 0x1, P0 ;  /* 0x00000001ff007807 */ /* 0x000fe40000000000 */
[----:B------:R-:W-:Y:S02]  /*26090*/  MOV R2, 0x260b0 ;  /* 0x000260b000027802 */ /* 0x000fe40000000f00 */
[----:B-1----:R-:W-:Y:S05]  /*260a0*/  CALL.REL.NOINC `($__internal_15_$__cuda_sm70_votesync_ballot) ;  /* 0x0000025000007944 */ /* 0x002fea0003c00000 */
[----:B------:R-:W-:Y:S01]  /*260b0*/  MOV R12, R0 ;  /* 0x00000000000c7202 */ /* 0x000fe20000000f00 */
[----:B------:R-:W-:Y:S05]  /*260c0*/  BRA `(.L_x_987) ;  /* 0xffffdd6000007947 */ /* 0x000fea000383ffff */
.L_x_941:
[----:B------:R-:W-:Y:S01]  /*260d0*/  IMAD.MOV.U32 R5, RZ, RZ, R6 ;  /* 0x000000ffff057224 */ /* 0x000fe200078e0006 */
[----:B------:R-:W-:Y:S01]  /*260e0*/  MOV R3, R8 ;  /* 0x0000000800037202 */ /* 0x000fe20000000f00 */
[----:B--2---:R-:W-:Y:S01]  /*260f0*/  IMAD.MOV.U32 R0, RZ, RZ, 0x1f ;  /* 0x0000001fff007424 */ /* 0x004fe200078e00ff */
[----:B------:R-:W-:Y:S02]  /*26100*/  MOV R2, 0x26120 ;  /* 0x0002612000027802 */ /* 0x000fe40000000f00 */
[----:B-1----:R-:W-:Y:S05]  /*26110*/  CALL.REL.NOINC `($__internal_13_$__cuda_sm70_shflsync_idx_p) ;  /* 0x0000012000007944 */ /* 0x002fea0003c00000 */
[----:B------:R-:W-:Y:S01]  /*26120*/  IMAD.MOV.U32 R10, RZ, RZ, R0 ;  /* 0x000000ffff0a7224 */ /* 0x000fe200078e0000 */
[----:B------:R-:W-:Y:S01]  /*26130*/  MOV R3, R8 ;  /* 0x0000000800037202 */ /* 0x000fe20000000f00 */
[----:B------:R-:W-:Y:S01]  /*26140*/  IMAD.MOV.U32 R5, RZ, RZ, R7 ;  /* 0x000000ffff057224 */ /* 0x000fe200078e0007 */
[----:B------:R-:W-:Y:S02]  /*26150*/  MOV R0, 0x1f ;  /* 0x0000001f00007802 */ /* 0x000fe40000000f00 */
[----:B------:R-:W-:-:S02]  /*26160*/  MOV R2, 0x26180 ;  /* 0x0002618000027802 */ /* 0x000fc40000000f00 */
[----:B------:R-:W-:Y:S05]  /*26170*/  CALL.REL.NOINC `($__internal_13_$__cuda_sm70_shflsync_idx_p) ;  /* 0x000000c000007944 */ /* 0x000fea0003c00000 */
[----:B------:R-:W-:Y:S01]  /*26180*/  MOV R7, R0 ;  /* 0x0000000000077202 */ /* 0x000fe20000000f00 */
[----:B------:R-:W-:Y:S05]  /*26190*/  BRA `(.L_x_988) ;  /* 0xffffdd0000007947 */ /* 0x000fea000383ffff */
.L_x_944:
[----:B------:R-:W-:Y:S01]  /*261a0*/  IMAD.MOV.U32 R5, RZ, RZ, R4 ;  /* 0x000000ffff057224 */ /* 0x000fe200078e0004 */
[----:B--2---:R-:W-:-:S02]  /*261b0*/  MOV R0, 0x1f ;  /* 0x0000001f00007802 */ /* 0x004fc40000000f00 */
[----:B------:R-:W-:Y:S02]  /*261c0*/  MOV R2, 0x261e0 ;  /* 0x000261e000027802 */ /* 0x000fe40000000f00 */
[----:B-1-34-:R-:W-:Y:S05]  /*261d0*/  CALL.REL.NOINC `($__internal_13_$__cuda_sm70_shflsync_idx_p) ;  /* 0x0000006000007944 */ /* 0x01afea0003c00000 */
[----:B------:R-:W-:Y:S01]  /*261e0*/  MOV R13, R0 ;  /* 0x00000000000d7202 */ /* 0x000fe20000000f00 */
[----:B------:R-:W-:Y:S05]  /*261f0*/  BRA `(.L_x_943) ;  /* 0xffffdd0000007947 */ /* 0x000fea000383ffff */
        .weak           $__internal_12_$__cuda_sm70_shflsync_bfly_p
        .type           $__internal_12_$__cuda_sm70_shflsync_bfly_p,@function
        .size           $__internal_12_$__cuda_sm70_shflsync_bfly_p,($__internal_13_$__cuda_sm70_shflsync_idx_p - $__internal_12_$__cuda_sm70_shflsync_bfly_p)
$__internal_12_$__cuda_sm70_shflsync_bfly_p:
[----:B------:R-:W-:Y:S04]  /*26200*/  WARPSYNC R8 ;  /* 0x0000000800007348 */ /* 0x000fe80003800000 */
[----:B------:R1:W2:Y:S02]  /*26210*/  SHFL.BFLY PT, R0, R0, R3, R9 ;  /* 0x0c00000300007389 */ /* 0x0002a400000e0009 */
[----:B-1----:R-:W-:-:S04]  /*26220*/  MOV R3, 0x0 ;  /* 0x0000000000037802 */ /* 0x002fc80000000f00 */
[----:B--2---:R-:W-:Y:S05]  /*26230*/  RET.REL.NODEC R2 `(_ZN7cutlass13device_kernelIN5flash19enable_sm80_to_sm89INS1_16FlashAttnFwdSm80INS1_25CollectiveMainloopFwdSm80ILi4ELi1ELb0EN4cute5tupleIJNS5_1CILi128EEENS7_ILi48EEENS7_ILi96EEEEEELi96ENS_6half_tEfNS_4arch4Sm80ELb0ELb1ELb1ELb1ELb0ELb1ELb1ELb1EEENS1_21CollectiveEpilogueFwdINS6_IJS8_SA_S9_EEENS6_IJNS7_ILi1EEESI_SI_EEESC_SE_Li128ELb1ELb1ELb1ELb0EEENS1_36VarlenDynamicPersistentTileSchedulerILi128ELi48ELi128ELi128ELb1ELb1ELb0ELb1ELb0ELb1EEEEEEEEEvNT_6ParamsE) ;  /* 0xfffd9dc002007950 */ /* 0x004fea0003c3ffff */
        .weak           $__internal_13_$__cuda_sm70_shflsync_idx_p
        .type           $__internal_13_$__cuda_sm70_shflsync_idx_p,@function
        .size           $__internal_13_$__cuda_sm70_shflsync_idx_p,($__internal_14_$__cuda_sm70_shflsync_up_p - $__internal_13_$__cuda_sm70_shflsync_idx_p)
$__internal_13_$__cuda_sm70_shflsync_idx_p:
[----:B------:R-:W-:-:S04]  /*26240*/  MOV R75, 0xffffffff ;  /* 0xffffffff004b7802 */ /* 0x000fc80000000f00 */
[----:B------:R-:W-:Y:S04]  /*26250*/  WARPSYNC R75 ;  /* 0x0000004b00007348 */ /* 0x000fe80003800000 */
[----:B------:R1:W2:Y:S02]  /*26260*/  SHFL.IDX PT, R0, R5, R3, R0 ;  /* 0x0000000305007389 */ /* 0x0002a400000e0000 */
[----:B-1----:R-:W-:-:S04]  /*26270*/  MOV R3, 0x0 ;  /* 0x0000000000037802 */ /* 0x002fc80000000f00 */
[----:B--2---:R-:W-:Y:S05]  /*26280*/  RET.REL.NODEC R2 `(_ZN7cutlass13device_kernelIN5flash19enable_sm80_to_sm89INS1_16FlashAttnFwdSm80INS1_25CollectiveMainloopFwdSm80ILi4ELi1ELb0EN4cute5tupleIJNS5_1CILi128EEENS7_ILi48EEENS7_ILi96EEEEEELi96ENS_6half_tEfNS_4arch4Sm80ELb0ELb1ELb1ELb1ELb0ELb1ELb1ELb1EEENS1_21CollectiveEpilogueFwdINS6_IJS8_SA_S9_EEENS6_IJNS7_ILi1EEESI_SI_EEESC_SE_Li128ELb1ELb1ELb1ELb0EEENS1_36VarlenDynamicPersistentTileSchedulerILi128ELi48ELi128ELi128ELb1ELb1ELb0ELb1ELb0ELb1EEEEEEEEEvNT_6ParamsE) ;  /* 0xfffd9d7002007950 */ /* 0x004fea0003c3ffff */
        .weak           $__internal_14_$__cuda_sm70_shflsync_up_p
        .type           $__internal_14_$__cuda_sm70_shflsync_up_p,@function
        .size           $__internal_14_$__cuda_sm70_shflsync_up_p,($__internal_15_$__cuda_sm70_votesync_ballot - $__internal_14_$__cuda_sm70_shflsync_up_p)
$__internal_14_$__cuda_sm70_shflsync_up_p:
[----:B------:R-:W-:Y:S02]  /*26290*/  IMAD.MOV.U32 R4, RZ, RZ, RZ ;  /* 0x000000ffff047224 */ /* 0x000fe400078e00ff */
[----:B------:R-:W-:-:S04]  /*262a0*/  IMAD.MOV.U32 R10, RZ, RZ, -0x1 ;  /* 0xffffffffff0a7424 */ /* 0x000fc800078e00ff */
[----:B------:R-:W-:Y:S04]  /*262b0*/  WARPSYNC R10 ;  /* 0x0000000a00007348 */ /* 0x000fe80003800000 */
[----:B------:R1:W2:Y:S02]  /*262c0*/  SHFL.UP PT, R4, R0, R2, R4 ;  /* 0x0400000200047389 */ /* 0x0002a400000e0004 */
[----:B-1----:R-:W-:Y:S02]  /*262d0*/  MOV R2, R3 ;  /* 0x0000000300027202 */ /* 0x002fe40000000f00 */
[----:B------:R-:W-:-:S04]  /*262e0*/  MOV R3, 0x0 ;  /* 0x0000000000037802 */ /* 0x000fc80000000f00 */
[----:B--2---:R-:W-:Y:S05]  /*262f0*/  RET.REL.NODEC R2 `(_ZN7cutlass13device_kernelIN5flash19enable_sm80_to_sm89INS1_16FlashAttnFwdSm80INS1_25CollectiveMainloopFwdSm80ILi4ELi1ELb0EN4cute5tupleIJNS5_1CILi128EEENS7_ILi48EEENS7_ILi96EEEEEELi96ENS_6half_tEfNS_4arch4Sm80ELb0ELb1ELb1ELb1ELb0ELb1ELb1ELb1EEENS1_21CollectiveEpilogueFwdINS6_IJS8_SA_S9_EEENS6_IJNS7_ILi1EEESI_SI_EEESC_SE_Li128ELb1ELb1ELb1ELb0EEENS1_36VarlenDynamicPersistentTileSchedulerILi128ELi48ELi128ELi128ELb1ELb1ELb0ELb1ELb0ELb1EEEEEEEEEvNT_6ParamsE) ;  /* 0xfffd9d0002007950 */ /* 0x004fea0003c3ffff */
        .weak           $__internal_15_$__cuda_sm70_votesync_ballot
        .type           $__internal_15_$__cuda_sm70_votesync_ballot,@function
        .size           $__internal_15_$__cuda_sm70_votesync_ballot,(.L_x_2865 - $__internal_15_$__cuda_sm70_votesync_ballot)
$__internal_15_$__cuda_sm70_votesync_ballot:
[----:B------:R-:W-:Y:S01]  /*26300*/  ISETP.NE.U32.AND P0, PT, R0, 0x1, PT ;  /* 0x000000010000780c */ /* 0x000fe20003f05070 */
[----:B------:R-:W-:-:S04]  /*26310*/  IMAD.MOV.U32 R3, RZ, RZ, -0x1 ;  /* 0xffffffffff037424 */ /* 0x000fc800078e00ff */
[----:B------:R-:W-:Y:S08]  /*26320*/  WARPSYNC R3 ;  /* 0x0000000300007348 */ /* 0x000ff00003800000 */
[----:B------:R-:W-:-:S04]  /*26330*/  VOTE.ANY R0, PT, !P0 ;  /* 0x0000000000007806 */ /* 0x000fc800040e0100 */
[----:B------:R-:W-:Y:S01]  /*26340*/  LOP3.LUT R0, R0, R3, RZ, 0xc0, !PT ;  /* 0x0000000300007212 */ /* 0x000fe200078ec0ff */
[----:B------:R-:W-:-:S04]  /*26350*/  IMAD.MOV.U32 R3, RZ, RZ, 0x0 ;  /* 0x00000000ff037424 */ /* 0x000fc800078e00ff */
[----:B------:R-:W-:Y:S05]  /*26360*/  RET.REL.NODEC R2 `(_ZN7cutlass13device_kernelIN5flash19enable_sm80_to_sm89INS1_16FlashAttnFwdSm80INS1_25CollectiveMainloopFwdSm80ILi4ELi1ELb0EN4cute5tupleIJNS5_1CILi128EEENS7_ILi48EEENS7_ILi96EEEEEELi96ENS_6half_tEfNS_4arch4Sm80ELb0ELb1ELb1ELb1ELb0ELb1ELb1ELb1EEENS1_21CollectiveEpilogueFwdINS6_IJS8_SA_S9_EEENS6_IJNS7_ILi1EEESI_SI_EEESC_SE_Li128ELb1ELb1ELb1ELb0EEENS1_36VarlenDynamicPersistentTileSchedulerILi128ELi48ELi128ELi128ELb1ELb1ELb0ELb1ELb0ELb1EEEEEEEEEvNT_6ParamsE) ;  /* 0xfffd9c9002007950 */ /* 0x000fea0003c3ffff */
.L_x_989:
        /* <DEDUP_REMOVED lines=9> */
.L_x_2865:


//--------------------- .text._ZN7cutlass13device_kernelIN5flash19enable_sm80_to_sm89INS1_16FlashAttnFwdSm80INS1_25CollectiveMainloopFwdSm80ILi4ELi1ELb0EN4cute5tupleIJNS5_1CILi128EEENS7_ILi64EEENS7_ILi96EEEEEELi96ENS_6half_tEfNS_4arch4Sm80ELb1ELb0ELb1ELb0ELb0ELb0ELb1ELb1EEENS1_21CollectiveEpilogueFwdINS6_IJS8_SA_S9_EEENS6_IJNS7_ILi1EEESI_SI_EEESC_SE_Li128ELb0ELb1ELb1ELb0EEENS1_30DynamicPersistentTileSchedulerILi128ELi128ELb1ELb1ELb0EEEEEEEEEvNT_6ParamsE --------------------------
	.section	.text._ZN7cutlass13device_kernelIN5flash19enable_sm80_to_sm89INS1_16FlashAttnFwdSm80INS1_25CollectiveMainloopFwdSm80ILi4ELi1ELb0EN4cute5tupleIJNS5_1CILi128EEENS7_ILi64EEENS7_ILi96EEEEEELi96ENS_6half_tEfNS_4arch4Sm80ELb1ELb0ELb1ELb0ELb0ELb0ELb1ELb1EEENS1_21CollectiveEpilogueFwdINS6_IJS8_SA_S9_EEENS6_IJNS7_ILi1EEESI_SI_EEESC_SE_Li128ELb0ELb1ELb1ELb0EEENS1_30DynamicPersistentTileSchedulerILi128ELi128ELb1ELb1ELb0EEEEEEEEEvNT_6ParamsE,"ax",@progbits
	.sectioninfo	@"SHI_REGISTERS=255"
	.align	128
.text._ZN7cutlass13device_kernelIN5flash19enable_sm80_to_sm89INS1_16FlashAttnFwdSm80INS1_25CollectiveMainloopFwdSm80ILi4ELi1ELb0EN4cute5tupleIJNS5_1CILi128EEENS7_ILi64EEENS7_ILi96EEEEEELi96ENS_6half_tEfNS_4arch4Sm80ELb1ELb0ELb1ELb0ELb0ELb0ELb1ELb1EEENS1_21CollectiveEpilogueFwdINS6_IJS8_SA_S9_EEENS6_IJNS7_ILi1EEESI_SI_EEESC_SE_Li128ELb0ELb1ELb1ELb0EEENS1_30DynamicPersistentTileSchedulerILi128ELi128ELb1ELb1ELb0EEEEEEEEEvNT_6ParamsE:
        .type           _ZN7cutlass13device_kernelIN5flash19enable_sm80_to_sm89INS1_16FlashAttnFwdSm80INS1_25CollectiveMainloopFwdSm80ILi4ELi1ELb0EN4cute5tupleIJNS5_1CILi128EEENS7_ILi64EEENS7_ILi96EEEEEELi96ENS_6half_tEfNS_4arch4Sm80ELb1ELb0ELb1ELb0ELb0ELb0ELb1ELb1EEENS1_21CollectiveEpilogueFwdINS6_IJS8_SA_S9_EEENS6_IJNS7_ILi1EEESI_SI_EEESC_SE_Li128ELb0ELb1ELb1ELb0EEENS1_30DynamicPersistentTileSchedulerILi128ELi128ELb1ELb1ELb0EEEEEEEEEvNT_6ParamsE,@function
        .size           _ZN7cutlass13device_kernelIN5flash19enable_sm80_to_sm89INS1_16FlashAttnFwdSm80INS1_25CollectiveMainloopFwdSm80ILi4ELi1ELb0EN4cute5tupleIJNS5_1CILi128EEENS7_ILi64EEENS7_ILi96EEEEEELi96ENS_6half_tEfNS_4arch4Sm80ELb1ELb0ELb1ELb0ELb0ELb0ELb1ELb1EEENS1_21CollectiveEpilogueFwdINS6_IJS8_SA_S9_EEENS6_IJNS7_ILi1EEESI_SI_EEESC_SE_Li128ELb0ELb1ELb1ELb0EEENS1_30DynamicPersistentTileSchedulerILi128ELi128ELb1ELb1ELb0EEEEEEEEEvNT_6ParamsE,(.L_x_2870 - _ZN7cutlass13device_kernelIN5flash19enable_sm80_to_sm89INS1_16FlashAttnFwdSm80INS1_25CollectiveMainloopFwdSm80ILi4ELi1ELb0EN4cute5tupleIJNS5_1CILi128EEENS7_ILi64EEENS7_ILi96EEEEEELi96ENS_6half_tEfNS_4arch4Sm80ELb1ELb0ELb1ELb0ELb0ELb0ELb1ELb1EEENS1_21CollectiveEpilogueFwdINS6_IJS8_SA_S9_EEENS6_IJNS7_ILi1EEESI_SI_EEESC_SE_Li128ELb0ELb1ELb1ELb0EEENS1_30DynamicPersistentTileSchedulerILi128ELi128ELb1ELb1ELb0EEEEEEEEEvNT_6ParamsE)
        .other          _ZN7cutlass13device_kernelIN5flash19enable_sm80_to_sm89INS1_16FlashAttnFwdSm80INS1_25CollectiveMainloopFwdSm80ILi4ELi1ELb0EN4cute5tupleIJNS5_1CILi128EEENS7_ILi64EEENS7_ILi96EEEEEELi96ENS_6half_tEfNS_4arch4Sm80ELb1ELb0ELb1ELb0ELb0ELb0ELb1ELb1EEENS1_21CollectiveEpilogueFwdINS6_IJS8_SA_S9_EEENS6_IJNS7_ILi1EEESI_SI_EEESC_SE_Li128ELb0ELb1ELb1ELb0EEENS1_30DynamicPersistentTileSchedulerILi128ELi128ELb1ELb1ELb0EEEEEEEEEvNT_6ParamsE,@"STO_CUDA_ENTRY STV_DEFAULT"
_ZN7cutlass13device_kernelIN5flash19enable_sm80_to_sm89INS1_16FlashAttnFwdSm80INS1_25CollectiveMainloopFwdSm80ILi4ELi1ELb0EN4cute5tupleIJNS5_1CILi128EEENS7_ILi64EEENS7_ILi96EEEEEELi96ENS_6half_tEfNS_4arch4Sm80ELb1ELb0ELb1ELb0ELb0ELb0ELb1ELb1EEENS1_21CollectiveEpilogueFwdINS6_IJS8_SA_S9_EEENS6_IJNS7_ILi1EEESI_SI_EEESC_SE_Li128ELb0ELb1ELb1ELb0EEENS1_30DynamicPersistentTileSchedulerILi128ELi128ELb1ELb1ELb0EEEEEEEEEvNT_6ParamsE:
[----:B------:R-:W-:-:S03]  /*0000*/  MOV R1, c[0x0][0x28] ;  /* 0x00000a0000017a02 */ /* 0x000fc60000000f00 */
[----:B------:R-:W1:Y:S01]  /*0010*/  S2R R13, SR_TID.X ;  /* 0x00000000000d7919 */ /* 0x000e620000002100 */
[----:B------:R-:W-:-:S03]  /*0020*/  IADD3 R1, R1, -0x78, RZ ;  /* 0xffffff8801017810 */ /* 0x000fc60007ffe0ff */
[----:B------:R-:W2:Y:S01]  /*0030*/  S2R R17, SR_CTAID.X ;  /* 0x0000000000117919 */ /* 0x000ea20000002500 */
[----:B-1----:R-:W-:-:S05]  /*0040*/  SHF.R.U32.HI R2, RZ, 0x5, R13 ;  /* 0x00000005ff027819 */ /* 0x002fca000001160d */
[----:B------:R-:W1:Y:S02]  /*0050*/  SHFL.IDX PT, R0, R2, RZ, 0x1f ;  /* 0x00001fff02007589 */ /* 0x000e6400000e0000 */
[----:B-1----:R-:W-:Y:S02]  /*0060*/  ISETP.GE.AND P0, PT, R0, 0x1, PT ;  /* 0x000000010000780c */ /* 0x002fe40003f06270 */
[----:B------:R1:W-:Y:S11]  /*0070*/  STL [R1+0x68], R0 ;  /* 0x0000680001007387 */ /* 0x0003f60000100800 */
[----:B------:R-:W-:Y:S06]  /*0080*/  @P0 BAR.ARV 0x4, 0x80 ;  /* 0x0102000000000b1d */ /* 0x000fec0000002000 */
[----:B--2---:R-:W-:-:S13]  /*0090*/  ISETP.GE.AND P0, PT, R17, c[0x0][0x538], PT ;  /* 0x00014e0011007a0c */ /* 0x004fda0003f06270 */
[----:B------:R-:W-:Y:S05]  /*00a0*/  @P0 EXIT ;  /* 0x000000000000094d */ /* 0x000fea0003800000 */
[----:B-1----:R-:W-:Y:S01]  /*00b0*/  SHF.R.S32.HI R8, RZ, 0x1f, R13 ;  /* 0x0000001fff087819 */ /* 0x002fe2000001140d */
[----:B------:R-:W-:Y:S01]  /*00c0*/  IMAD.MOV.U32 R214, RZ, RZ, 0x20 ;  /* 0x00000020ffd67424 */ /* 0x000fe200078e00ff */
[----:B------:R-:W-:Y:S02]  /*00d0*/  ULDC.64 UR6, c[0x0][0x118] ;  /* 0x0000460000067ab9 */ /* 0x000fe40000000a00 */
[CC--:B------:R-:W-:Y:S02]  /*00e0*/  LEA.HI R16, R8.reuse, R13.reuse, RZ, 0x3 ;  /* 0x0000000d08107211 */ /* 0x0c0fe400078f18ff */
[----:B------:R-:W-:Y:S02]  /*00f0*/  LEA.HI R4, R8, R13, RZ, 0x4 ;  /* 0x0000000d08047211 */ /* 0x000fe400078f20ff */
[----:B------:R-:W-:Y:S02]  /*0100*/  LOP3.LUT R2, R16, 0xfffffff8, RZ, 0xc0, !PT ;  /* 0xfffffff810027812 */ /* 0x000fe400078ec0ff */
[----:B------:R-:W-:-:S02]  /*0110*/  SHF.R.S32.HI R5, RZ, 0x4, R4 ;  /* 0x00000004ff057819 */ /* 0x000fc40000011404 */
        /* <DEDUP_REMOVED lines=12> */
[----:B------:R-:W-:Y:S01]  /*01e0*/  SHF.R.S32.HI R3, RZ, 0x1f, R0 ;  /* 0x0000001fff037819 */ /* 0x000fe20000011400 */
[----:B------:R-:W-:Y:S01]  /*01f0*/  IMAD R11, R12, 0x8, R11 ;  /* 0x000000080c0b7824 */ /* 0x000fe200078e020b */
        /* <DEDUP_REMOVED lines=13> */
[----:B------:R-:W-:Y:S01]  /*02d0*/  SHF.R.U32.HI R5, RZ, 0x3, R0 ;  /* 0x00000003ff057819 */ /* 0x000fe20000011600 */
[----:B------:R-:W-:Y:S01]  /*02e0*/  STL [R1+0x48], R20 ;  /* 0x0000481401007387 */ /* 0x000fe20000100800 */
[----:B------:R-:W-:Y:S02]  /*02f0*/  LOP3.LUT R4, R0, 0x18, R20, 0xf8, !PT ;  /* 0x0000001800047812 */ /* 0x000fe400078ef814 */
[----:B------:R-:W-:-:S02]  /*0300*/  SHF.R.S32.HI R215, RZ, 0x5, R8 ;  /* 0x00000005ffd77819 */ /* 0x000fc40000011408 */
[----:B------:R-:W-:Y:S02]  /*0310*/  SHF.R.S32.HI R0, RZ, 0x1f, R8 ;  /* 0x0000001fff007819 */ /* 0x000fe40000011408 */
[----:B------:R-:W-:Y:S02]  /*0320*/  LOP3.LUT R2, R3, 0x7fffffe, RZ, 0xc0, !PT ;  /* 0x07fffffe03027812 */ /* 0x000fe400078ec0ff */
[----:B------:R-:W-:Y:S02]  /*0330*/  LEA.HI R0, R0, R215, RZ, 0x2 ;  /* 0x000000d700007211 */ /* 0x000fe400078f10ff */
[----:B------:R-:W-:Y:S01]  /*0340*/  LOP3.LUT R8, R4, R5, RZ, 0x3c, !PT ;  /* 0x0000000504087212 */ /* 0x000fe200078e3cff */
[----:B------:R-:W-:Y:S01]  /*0350*/  IMAD.IADD R2, R22, 0x1, -R2 ;  /* 0x0000000116027824 */ /* 0x000fe200078e0a02 */
[--C-:B------:R-:W-:Y:S02]  /*0360*/  SHF.R.S32.HI R6, RZ, 0x1, R7.reuse ;  /* 0x00000001ff067819 */ /* 0x100fe40000011407 */
[----:B------:R-:W-:-:S02]  /*0370*/  SHF.R.S32.HI R4, RZ, 0x1f, R7 ;  /* 0x0000001fff047819 */ /* 0x000fc40000011407 */
[----:B------:R-:W-:Y:S02]  /*0380*/  SHF.R.S32.HI R5, RZ, 0x1f, R19 ;  /* 0x0000001fff057819 */ /* 0x000fe40000011413 */
[----:B------:R-:W-:Y:S01]  /*0390*/  LOP3.LUT R3, R0, 0xffffffc, RZ, 0xc0, !PT ;  /* 0x0ffffffc00037812 */ /* 0x000fe200078ec0ff */
[----:B------:R-:W-:Y:S01]  /*03a0*/  IMAD R0, R215, 0x8, R2 ;  /* 0x00000008d7007824 */ /* 0x000fe200078e0202 */
[----:B------:R-:W-:Y:S02]  /*03b0*/  LEA.HI R2, R4, R6, RZ, 0x2 ;  /* 0x0000000604027211 */ /* 0x000fe400078f10ff */
[----:B------:R-:W-:Y:S01]  /*03c0*/  LEA.HI R13, R5, R19, RZ, 0x2 ;  /* 0x00000013050d7211 */ /* 0x000fe200078f10ff */
[----:B------:R-:W-:Y:S01]  /*03d0*/  IMAD.IADD R5, R215, 0x1, -R3 ;  /* 0x00000001d7057824 */ /* 0x000fe200078e0a03 */
[----:B------:R-:W-:Y:S01]  /*03e0*/  LOP3.LUT R3, R2, 0xfffffffc, RZ, 0xc0, !PT ;  /* 0xfffffffc02037812 */ /* 0x000fe200078ec0ff */
[----:B------:R-:W-:Y:S01]  /*03f0*/  IMAD.U32 R7, R0, 0x20, R8 ;  /* 0x0000002000077824 */ /* 0x000fe200078e0008 */
[----:B------:R-:W-:-:S02]  /*0400*/  SHF.R.S32.HI R4, RZ, 0x2, R13 ;  /* 0x00000002ff047819 */ /* 0x000fc4000001140d */
[----:B------:R-:W-:Y:S01]  /*0410*/  LEA.HI R0, R10, R10, RZ, 0x1 ;  /* 0x0000000a0a007211 */ /* 0x000fe200078f08ff */
[----:B------:R-:W-:Y:S01]  /*0420*/  IMAD.IADD R8, R6, 0x1, -R3 ;  /* 0x0000000106087824 */ /* 0x000fe200078e0a03 */
[----:B------:R-:W-:Y:S01]  /*0430*/  SHF.R.S32.HI R2, RZ, 0x1, R9 ;  /* 0x00000001ff027819 */ /* 0x000fe20000011409 */
[----:B------:R-:W-:Y:S01]  /*0440*/  IMAD R18, R5, 0x10, R4 ;  /* 0x0000001005127824 */ /* 0x000fe200078e0204 */
[C---:B------:R-:W-:Y:S01]  /*0450*/  LOP3.LUT R4, R0.reuse, 0x1ffffffe, RZ, 0xc0, !PT ;  /* 0x1ffffffe00047812 */ /* 0x040fe200078ec0ff */
[----:B------:R-:W-:Y:S01]  /*0460*/  IMAD.SHL.U32 R3, R0, 0x20, RZ ;  /* 0x0000002000037824 */ /* 0x000fe200078e00ff */
[C---:B------:R-:W-:Y:S01]  /*0470*/  LOP3.LUT P0, RZ, R2.reuse, 0x2, RZ, 0xc0, !PT ;  /* 0x0000000202ff7812 */ /* 0x040fe2000780c0ff */
[----:B------:R-:W-:Y:S01]  /*0480*/  IMAD.SHL.U32 R0, R2, 0x40, RZ ;  /* 0x0000004002007824 */ /* 0x000fe200078e00ff */
[----:B------:R1:W-:Y:S01]  /*0490*/  STL [R1+0x34], R7 ;  /* 0x0000340701007387 */ /* 0x0003e20000100800 */
[----:B------:R-:W-:Y:S01]  /*04a0*/  IMAD.SHL.U32 R5, R15, 0x20, RZ ;  /* 0x000000200f057824 */ /* 0x000fe200078e00ff */
[----:B------:R-:W-:Y:S01]  /*04b0*/  LOP3.LUT R6, R3, 0xffffffc0, RZ, 0xc0, !PT ;  /* 0xffffffc003067812 */ /* 0x000fe200078ec0ff */
[----:B------:R-:W-:Y:S01]  /*04c0*/  IMAD.SHL.U32 R2, R8, 0x40, RZ ;  /* 0x0000004008027824 */ /* 0x000fe200078e00ff */
[----:B------:R-:W-:Y:S01]  /*04d0*/  LOP3.LUT R0, R0, 0xc0, RZ, 0xc0, !PT ;  /* 0x000000c000007812 */ /* 0x000fe200078ec0ff */
[----:B------:R-:W-:Y:S01]  /*04e0*/  IMAD.IADD R9, R10, 0x1, -R4 ;  /* 0x000000010a097824 */ /* 0x000fe200078e0a04 */
[----:B------:R-:W-:Y:S01]  /*04f0*/  LOP3.LUT R4, R5, 0xffffff00, RZ, 0xc0, !PT ;  /* 0xffffff0005047812 */ /* 0x000fe200078ec0ff */
[----:B------:R-:W-:Y:S01]  /*0500*/  STL [R1+0x6c], R18 ;  /* 0x00006c1201007387 */ /* 0x000fe20000100800 */
[----:B------:R-:W-:Y:S01]  /*0510*/  LOP3.LUT R2, R2, 0xc0, RZ, 0xc0, !PT ;  /* 0x000000c002027812 */ /* 0x000fe200078ec0ff */
[----:B------:R-:W-:Y:S01]  /*0520*/  IMAD R6, R9, 0x8, R6 ;  /* 0x0000000809067824 */ /* 0x000fe200078e0206 */
[----:B------:R-:W-:Y:S01]  /*0530*/  LOP3.LUT R3, R0, 0x8, R16, 0xf8, !PT ;  /* 0x0000000800037812 */ /* 0x000fe200078ef810 */
[----:B------:R-:W-:Y:S01]  /*0540*/  IMAD R215, R215, 0x200, R4 ;  /* 0x00000200d7d77824 */ /* 0x000fe200078e0204 */
[----:B------:R-:W-:Y:S01]  /*0550*/  SHF.R.U32.HI R212, RZ, 0x3, R0 ;  /* 0x00000003ffd47819 */ /* 0x000fe20000011600 */
[----:B------:R-:W-:Y:S01]  /*0560*/  STL [R1+0x58], R17 ;  /* 0x0000581101007387 */ /* 0x000fe20000100800 */
[----:B------:R-:W-:Y:S01]  /*0570*/  SHF.R.U32.HI R213, RZ, 0x3, R2 ;  /* 0x00000003ffd57819 */ /* 0x000fe20000011602 */
[----:B------:R-:W-:Y:S01]  /*0580*/  IMAD R215, R14, 0x20, R215 ;  /* 0x000000200ed77824 */ /* 0x000fe200078e02d7 */
[----:B------:R-:W-:-:S02]  /*0590*/  LOP3.LUT R212, R3, R212, RZ, 0x3c, !PT ;  /* 0x000000d403d47212 */ /* 0x000fc400078e3cff */
[----:B------:R-:W-:Y:S02]  /*05a0*/  IADD3 R3, R20, 0x20, RZ ;  /* 0x0000002014037810 */ /* 0x000fe40007ffe0ff */
[----:B------:R-:W-:Y:S01]  /*05b0*/  LOP3.LUT P1, RZ, R8, 0x2, RZ, 0xc0, !PT ;  /* 0x0000000208ff7812 */ /* 0x000fe2000782c0ff */
[----:B------:R-:W-:-:S03]  /*05c0*/  IMAD.U32 R212, R11, 0x20, R212 ;  /* 0x000000200bd47824 */ /* 0x000fc600078e00d4 */
[----:B------:R-:W-:Y:S01]  /*05d0*/  SEL R214, R214, 0xffffffe0, !P1 ;  /* 0xffffffe0d6d67807 */ /* 0x000fe20004800000 */
[----:B-1----:R-:W-:Y:S01]  /*05e0*/  IMAD.SHL.U32 R7, R12, 0x8, RZ ;  /* 0x000000080c077824 */ /* 0x002fe200078e00ff */
[----:B------:R-:W-:-:S04]  /*05f0*/  LEA R212, R212, 0x3100, 0x1 ;  /* 0x00003100d4d47811 */ /* 0x000fc800078e08ff */
[----:B------:R-:W-:Y:S01]  /*0600*/  LOP3.LUT R0, R2, 0x8, R7, 0xf8, !PT ;  /* 0x0000000802007812 */ /* 0x000fe200078ef807 */
[----:B------:R-:W-:Y:S01]  /*0610*/  IMAD R2, R10, 0x20, R22 ;  /* 0x000000200a027824 */ /* 0x000fe200078e0216 */
[----:B------:R-:W-:Y:S02]  /*0620*/  IADD3 R217, R212, 0x20, RZ ;  /* 0x00000020d4d97810 */ /* 0x000fe40007ffe0ff */
[----:B------:R-:W-:Y:S01]  /*0630*/  LOP3.LUT R213, R0, R213, RZ, 0x3c, !PT ;  /* 0x000000d500d57212 */ /* 0x000fe200078e3cff */
[----:B------:R-:W-:Y:S01]  /*0640*/  IMAD R0, R14, 0x20, R4 ;  /* 0x000000200e007824 */ /* 0x000fe200078e0204 */
[----:B------:R1:W-:Y:S01]  /*0650*/  STL [R1+0x70], R2 ;  /* 0x0000700201007387 */ /* 0x0003e20000100800 */
[----:B------:R-:W-:Y:S02]  /*0660*/  SHF.R.S32.HI R4, RZ, 0x1f, R3 ;  /* 0x0000001fff047819 */ /* 0x000fe40000011403 */
[C---:B------:R-:W-:Y:S01]  /*0670*/  IMAD.IADD R215, R213.reuse, 0x1, R215 ;  /* 0x00000001d5d77824 */ /* 0x040fe200078e02d7 */
[----:B------:R-:W-:Y:S01]  /*0680*/  @P0 IADD3 R217, R212, -0x20, RZ ;  /* 0xffffffe0d4d90810 */ /* 0x000fe20007ffe0ff */
[----:B------:R-:W-:Y:S01]  /*0690*/  IMAD.IADD R213, R213, 0x1, R0 ;  /* 0x00000001d5d57824 */ /* 0x000fe200078e0200 */
[----:B------:R-:W-:Y:S01]  /*06a0*/  LOP3.LUT R0, R13, 0x7ffffffc, RZ, 0xc0, !PT ;  /* 0x7ffffffc0d007812 */ /* 0x000fe200078ec0ff */
[----:B------:R2:W-:Y:S01]  /*06b0*/  STL [R1+0x60], R4 ;  /* 0x0000600401007387 */ /* 0x0005e20000100800 */
[----:B------:R-:W-:-:S02]  /*06c0*/  LEA R215, R215, 0x6100, 0x1 ;  /* 0x00006100d7d77811 */ /* 0x000fc400078e08ff */
[----:B------:R-:W-:Y:S01]  /*06d0*/  LEA R213, R213, 0x100, 0x1 ;  /* 0x00000100d5d57811 */ /* 0x000fe200078e08ff */
[----:B------:R-:W-:Y:S01]  /*06e0*/  IMAD.IADD R0, R19, 0x1, -R0 ;  /* 0x0000000113007824 */ /* 0x000fe200078e0a00 */
[----:B------:R-:W-:Y:S01]  /*06f0*/  IADD3 R228, R217, 0x400, RZ ;  /* 0x00000400d9e47810 */ /* 0x000fe20007ffe0ff */
[----:B------:R-:W-:Y:S01]  /*0700*/  IMAD.IADD R216, R215, 0x1, R214 ;  /* 0x00000001d7d87824 */ /* 0x000fe200078e02d6 */
[C---:B------:R-:W-:Y:S01]  /*0710*/  IADD3 R227, R217.reuse, 0x800, RZ ;  /* 0x00000800d9e37810 */ /* 0x040fe20007ffe0ff */
[----:B------:R-:W-:Y:S01]  /*0720*/  IMAD.IADD R214, R214, 0x1, R213 ;  /* 0x00000001d6d67824 */ /* 0x000fe200078e02d5 */
[C---:B------:R-:W-:Y:S02]  /*0730*/  IADD3 R226, R217.reuse, 0xc00, RZ ;  /* 0x00000c00d9e27810 */ /* 0x040fe40007ffe0ff */
[C---:B------:R-:W-:Y:S02]  /*0740*/  IADD3 R225, R217.reuse, 0x1000, RZ ;  /* 0x00001000d9e17810 */ /* 0x040fe40007ffe0ff */
[----:B------:R-:W-:-:S02]  /*0750*/  IADD3 R224, R217, 0x1400, RZ ;  /* 0x00001400d9e07810 */ /* 0x000fc40007ffe0ff */
[C---:B------:R-:W-:Y:S02]  /*0760*/  IADD3 R223, R217.reuse, 0x1800, RZ ;  /* 0x00001800d9df7810 */ /* 0x040fe40007ffe0ff */
[C---:B------:R-:W-:Y:S02]  /*0770*/  IADD3 R222, R217.reuse, 0x1c00, RZ ;  /* 0x00001c00d9de7810 */ /* 0x040fe40007ffe0ff */
[----:B-1----:R-:W-:Y:S02]  /*0780*/  IADD3 R2, R20, 0x40, RZ ;  /* 0x0000004014027810 */ /* 0x002fe40007ffe0ff */
[C---:B------:R-:W-:Y:S02]  /*0790*/  IADD3 R221, R217.reuse, 0x2000, RZ ;  /* 0x00002000d9dd7810 */ /* 0x040fe40007ffe0ff */
[----:B------:R-:W-:Y:S01]  /*07a0*/  SHF.R.S32.HI R3, RZ, 0x1f, R2 ;  /* 0x0000001fff037819 */ /* 0x000fe20000011402 */
[----:B------:R-:W-:Y:S01]  /*07b0*/  IMAD.SHL.U32 R2, R0, 0x2, RZ ;  /* 0x0000000200027824 */ /* 0x000fe200078e00ff */
[C---:B------:R-:W-:Y:S01]  /*07c0*/  IADD3 R220, R217.reuse, 0x2400, RZ ;  /* 0x00002400d9dc7810 */ /* 0x040fe20007ffe0ff */
[----:B------:R-:W-:Y:S01]  /*07d0*/  IMAD.IADD R0, R18, 0x1, R6 ;  /* 0x0000000112007824 */ /* 0x000fe200078e0206 */
[C---:B------:R-:W-:Y:S01]  /*07e0*/  IADD3 R219, R217.reuse, 0x2800, RZ ;  /* 0x00002800d9db7810 */ /* 0x040fe20007ffe0ff */
[----:B------:R2:W-:Y:S01]  /*07f0*/  STL [R1+0x5c], R3 ;  /* 0x00005c0301007387 */ /* 0x0005e20000100800 */
[----:B------:R-:W-:-:S03]  /*0800*/  IADD3 R218, R217, 0x2c00, RZ ;  /* 0x00002c00d9da7810 */ /* 0x000fc60007ffe0ff */
[----:B------:R2:W-:Y:S04]  /*0810*/  STL [R1+0x3c], R2 ;  /* 0x00003c0201007387 */ /* 0x0005e80000100800 */
[----:B------:R2:W-:Y:S02]  /*0820*/  STL [R1+0x64], R0 ;  /* 0x0000640001007387 */ /* 0x0005e40000100800 */
.L_x_1031:
[----:B--2---:R-:W2:Y:S01]  /*0830*/  LDL R4, [R1+0x58] ;  /* 0x0000580001047983 */ /* 0x004ea20000100800 */
[----:B------:R-:W-:Y:S01]  /*0840*/  IMAD.MOV.U32 R0, RZ, RZ, c[0x0][0x560] ;  /* 0x00015800ff007624 */ /* 0x000fe200078e00ff */
[----:B------:R-:W-:Y:S01]  /*0850*/  YIELD ;  /* 0x0000000000007946 */ /* 0x000fe20003800000 */
[----:B------:R-:W-:Y:S03]  /*0860*/  BSSY B0, `(.L_x_990) ;  /* 0x0000016000007945 */ /* 0x000fe60003800000 */
[----:B------:R-:W-:-:S13]  /*0870*/  ISETP.NE.AND P0, PT, R0, 0x1, PT ;  /* 0x000000010000780c */ /* 0x000fda0003f05270 */
[----:B--2---:R-:W-:Y:S01]  /*0880*/  @P0 IMAD.HI.U32 R0, R4, c[0x0][0x564], RZ ;  /* 0x0001590004000a27 */ /* 0x004fe200078e00ff */
[----:B------:R-:W-:-:S04]  /*0890*/  MOV R3, R4 ;  /* 0x0000000400037202 */ /* 0x000fc80000000f00 */
[----:B------:R-:W-:-:S04]  /*08a0*/  @P0 SHF.R.U32.HI R3, RZ, c[0x0][0x568], R0 ;  /* 0x00015a00ff030a19 */ /* 0x000fc80000011600 */
[----:B------:R-:W-:Y:S01]  /*08b0*/  ISETP.GE.AND P0, PT, R3, c[0x0][0x578], PT ;  /* 0x00015e0003007a0c */ /* 0x000fe20003f06270 */
[----:B------:R-:W-:-:S04]  /*08c0*/  IMAD.MOV R2, RZ, RZ, -R3 ;  /* 0x000000ffff027224 */ /* 0x000fc800078e0a03 */
[----:B------:R-:W-:-:S08]  /*08d0*/  IMAD R2, R2, c[0x0][0x560], R4 ;  /* 0x0001580002027a24 */ /* 0x000fd000078e0204 */
[----:B------:R-:W-:Y:S05]  /*08e0*/  @!P0 BRA `(.L_x_991) ;  /* 0x0000007000008947 */ /* 0x000fea0003800000 */
[----:B------:R-:W-:-:S04]  /*08f0*/  MOV R0, c[0x0][0x56c] ;  /* 0x00015b0000007a02 */ /* 0x000fc80000000f00 */
[----:B------:R-:W-:Y:S02]  /*0900*/  ISETP.NE.AND P0, PT, R0, 0x1, PT ;  /* 0x000000010000780c */ /* 0x000fe40003f05270 */
[----:B------:R-:W-:-:S11]  /*0910*/  MOV R0, R2 ;  /* 0x0000000200007202 */ /* 0x000fd60000000f00 */
[----:B------:R-:W-:-:S05]  /*0920*/  @P0 IMAD.HI.U32 R4, R2, c[0x0][0x570], RZ ;  /* 0x00015c0002040a27 */ /* 0x000fca00078e00ff */
[----:B------:R-:W-:-:S05]  /*0930*/  @P0 SHF.R.U32.HI R0, RZ, c[0x0][0x574], R4 ;  /* 0x00015d00ff000a19 */ /* 0x000fca0000011604 */
[----:B------:R-:W-:Y:S01]  /*0940*/  IMAD R4, R0, c[0x0][0x56c], RZ ;  /* 0x00015b0000047a24 */ /* 0x000fe200078e02ff */
[----:B------:R-:W-:Y:S05]  /*0950*/  BRA `(.L_x_992) ;  /* 0x0000006000007947 */ /* 0x000fea0003800000 */
.L_x_991:
[----:B------:R-:W-:-:S04]  /*0960*/  MOV R0, c[0x0][0x554] ;  /* 0x0001550000007a02 */ /* 0x000fc80000000f00 */
[----:B------:R-:W-:Y:S02]  /*0970*/  ISETP.NE.AND P0, PT, R0, 0x1, PT ;  /* 0x000000010000780c */ /* 0x000fe40003f05270 */
[----:B------:R-:W-:-:S11]  /*0980*/  MOV R0, R2 ;  /* 0x0000000200007202 */ /* 0x000fd60000000f00 */
[----:B------:R-:W-:-:S05]  /*0990*/  @P0 IMAD.HI.U32 R4, R2, c[0x0][0x558], RZ ;  /* 0x0001560002040a27 */ /* 0x000fca00078e00ff */
[----:B------:R-:W-:-:S05]  /*09a0*/  @P0 SHF.R.U32.HI R0, RZ, c[0x0][0x55c], R4 ;  /* 0x00015700ff000a19 */ /* 0x000fca0000011604 */
[----:B------:R-:W-:Y:S02]  /*09b0*/  IMAD R4, R0, c[0x0][0x554], RZ ;  /* 0x0001550000047a24 */ /* 0x000fe400078e02ff */
.L_x_992:
[----:B------:R-:W-:Y:S05]  /*09c0*/  BSYNC B0 ;  /* 0x0000000000007941 */ /* 0x000fea0003800000 */
.L_x_990:
[----:B------:R-:W-:Y:S01]  /*09d0*/  IMAD.MOV.U32 R5, RZ, RZ, c[0x0][0x53c] ;  /* 0x00014f00ff057624 */ /* 0x000fe200078e00ff */
[----:B------:R-:W-:Y:S01]  /*09e0*/  ULDC UR5, c[0x0][0x1d0] ;  /* 0x0000740000057ab9 */ /* 0x000fe20000000800 */
[----:B------:R-:W-:Y:S01]  /*09f0*/  IMAD.MOV.U32 R11, RZ, RZ, R0 ;  /* 0x000000ffff0b7224 */ /* 0x000fe200078e0000 */
[----:B------:R-:W-:Y:S01]  /*0a00*/  UIADD3 UR5, UR5, 0x3f, URZ ;  /* 0x0000003f05057890 */ /* 0x000fe2000fffe03f */
[----:B------:R-:W-:Y:S01]  /*0a10*/  IMAD.MOV.U32 R7, RZ, RZ, c[0x0][0x548] ;  /* 0x00015200ff077624 */ /* 0x000fe200078e00ff */
[----:B------:R-:W-:Y:S01]  /*0a20*/  ISETP.NE.AND P0, PT, R5, 0x1, PT ;  /* 0x000000010500780c */ /* 0x000fe20003f05270 */
[----:B------:R-:W-:Y:S01]  /*0a30*/  IMAD.IADD R4, R2, 0x1, -R4 ;  /* 0x0000000102047824 */ /* 0x000fe200078e0a04 */
[----:B------:R-:W-:Y:S01]  /*0a40*/  LOP3.LUT R5, RZ, R0, RZ, 0x33, !PT ;  /* 0x00000000ff057212 */ /* 0x000fe200078e33ff */
[----:B------:R-:W-:Y:S01]  /*0a50*/  USHF.R.S32.HI UR4, URZ, 0x1f, UR5 ;  /* 0x0000001f3f047899 */ /* 0x000fe20008011405 */
[----:B------:R-:W-:Y:S01]  /*0a60*/  BSSY B0, `(.L_x_993) ;  /* 0x0000041000007945 */ /* 0x000fe20003800000 */
[----:B------:R-:W-:-:S02]  /*0a70*/  IMAD R3, R3, c[0x0][0x554], R4 ;  /* 0x0001550003037a24 */ /* 0x000fc400078e0204 */
[----:B------:R-:W-:Y:S01]  /*0a80*/  ULEA.HI UR4, UR4, UR5, URZ, 0x6 ;  /* 0x0000000504047291 */ /* 0x000fe2000f8f303f */
[----:B------:R-:W-:Y:S02]  /*0a90*/  IMAD.MOV.U32 R2, RZ, RZ, RZ ;  /* 0x000000ffff027224 */ /* 0x000fe400078e00ff */
[----:B------:R-:W-:Y:S01]  /*0aa0*/  IMAD.MOV.U32 R25, RZ, RZ, R3 ;  /* 0x000000ffff197224 */ /* 0x000fe200078e0003 */
[----:B------:R-:W-:Y:S02]  /*0ab0*/  USHF.R.S32.HI UR4, URZ, 0x6, UR4 ;  /* 0x000000063f047899 */ /* 0x000fe40008011404 */
[----:B------:R-:W-:Y:S01]  /*0ac0*/  @P0 IMAD.HI.U32 R6, R0, c[0x0][0x540], RZ ;  /* 0x0001500000060a27 */ /* 0x000fe200078e00ff */
[----:B------:R-:W-:-:S03]  /*0ad0*/  IADD3 R0, R5, c[0x0][0x53c], RZ ;  /* 0x00014f0005007a10 */ /* 0x000fc60007ffe0ff */
[----:B------:R-:W-:Y:S01]  /*0ae0*/  IMAD.MOV.U32 R5, RZ, RZ, c[0x0][0x2c4] ;  /* 0x0000b100ff057624 */ /* 0x000fe200078e00ff */
[----:B------:R-:W-:Y:S01]  /*0af0*/  @P0 SHF.R.U32.HI R11, RZ, c[0x0][0x544], R6 ;  /* 0x00015100ff0b0a19 */ /* 0x000fe20000011606 */
[----:B------:R-:W-:Y:S01]  /*0b00*/  IMAD.MOV.U32 R6, RZ, RZ, 0x40 ;  /* 0x00000040ff067424 */ /* 0x000fe200078e00ff */
[----:B------:R-:W-:Y:S02]  /*0b10*/  ISETP.NE.AND P0, PT, R7, 0x1, PT ;  /* 0x000000010700780c */ /* 0x000fe40003f05270 */
[----:B------:R-:W-:Y:S01]  /*0b20*/  ISETP.NE.AND P2, PT, R5, 0x1, PT ;  /* 0x000000010500780c */ /* 0x000fe20003f45270 */
[----:B------:R-:W-:Y:S01]  /*0b30*/  IMAD R0, R11, c[0x0][0x53c], R0 ;  /* 0x00014f000b007a24 */ /* 0x000fe200078e0200 */
[----:B------:R1:W-:Y:S03]  /*0b40*/  STL [R1+0x50], R11 ;  /* 0x0000500b01007387 */ /* 0x0003e60000100800 */
[----:B------:R-:W-:-:S05]  /*0b50*/  IMAD.SHL.U32 R23, R0, 0x80, RZ ;  /* 0x0000008000177824 */ /* 0x000fca00078e00ff */
[----:B------:R-:W-:Y:S01]  /*0b60*/  IADD3 R0, R23, 0x7f, RZ ;  /* 0x0000007f17007810 */ /* 0x000fe20007ffe0ff */
[----:B------:R1:W-:Y:S04]  /*0b70*/  STL [R1+0x54], R23 ;  /* 0x0000541701007387 */ /* 0x0003e80000100800 */
[----:B------:R-:W-:-:S05]  /*0b80*/  @P2 IMAD.HI.U32 R5, R0, c[0x0][0x2c8], RZ ;  /* 0x0000b20000052a27 */ /* 0x000fca00078e00ff */
[----:B------:R-:W-:Y:S02]  /*0b90*/  @P2 SHF.R.U32.HI R0, RZ, c[0x0][0x2cc], R5 ;  /* 0x0000b300ff002a19 */ /* 0x000fe40000011605 */
[----:B------:R-:W-:-:S04]  /*0ba0*/  IADD3 R5, R6, -c[0x0][0x168], RZ ;  /* 0x80005a0006057a10 */ /* 0x000fc80007ffe0ff */
[----:B------:R-:W-:-:S04]  /*0bb0*/  IADD3 R0, R0, c[0x0][0x1d0], R5 ;  /* 0x0000740000007a10 */ /* 0x000fc80007ffe005 */
[----:B------:R-:W-:-:S04]  /*0bc0*/  SHF.R.S32.HI R6, RZ, 0x1f, R0 ;  /* 0x0000001fff067819 */ /* 0x000fc80000011400 */
[----:B------:R-:W-:Y:S01]  /*0bd0*/  LEA.HI R6, R6, R0, RZ, 0x6 ;  /* 0x0000000006067211 */ /* 0x000fe200078f30ff */
[----:B------:R-:W-:-:S03]  /*0be0*/  @P0 IMAD.HI.U32 R0, R3, c[0x0][0x54c], RZ ;  /* 0x0001530003000a27 */ /* 0x000fc600078e00ff */
[----:B------:R-:W-:Y:S02]  /*0bf0*/  SHF.R.S32.HI R6, RZ, 0x6, R6 ;  /* 0x00000006ff067819 */ /* 0x000fe40000011406 */
[----:B------:R-:W-:Y:S02]  /*0c00*/  @P0 SHF.R.U32.HI R25, RZ, c[0x0][0x550], R0 ;  /* 0x00015400ff190a19 */ /* 0x000fe40000011600 */
[----:B------:R-:W-:-:S03]  /*0c10*/  IMNMX R6, R6, UR4, PT ;  /* 0x0000000406067c17 */ /* 0x000fc6000b800200 */
[----:B------:R-:W-:Y:S01]  /*0c20*/  IMAD.MOV R0, RZ, RZ, -R25 ;  /* 0x000000ffff007224 */ /* 0x000fe200078e0a19 */
[----:B------:R1:W-:Y:S01]  /*0c30*/  STL [R1+0x44], R25 ;  /* 0x0000441901007387 */ /* 0x0003e20000100800 */
[----:B------:R-:W-:Y:S02]  /*0c40*/  ISETP.GE.AND P0, PT, R6, 0x1, PT ;  /* 0x000000010600780c */ /* 0x000fe40003f06270 */
[----:B------:R-:W-:-:S05]  /*0c50*/  IMAD R14, R0, c[0x0][0x548], R3 ;  /* 0x00015200000e7a24 */ /* 0x000fca00078e0203 */
[----:B------:R1:W-:Y:S06]  /*0c60*/  STL [R1+0x40], R14 ;  /* 0x0000400e01007387 */ /* 0x0003ec0000100800 */
[----:B------:R-:W-:Y:S05]  /*0c70*/  @!P0 BRA `(.L_x_994) ;  /* 0x000001f000008947 */ /* 0x000fea0003800000 */
[----:B------:R-:W-:-:S04]  /*0c80*/  SHF.R.U32.HI R0, RZ, 0x10, R11 ;  /* 0x00000010ff007819 */ /* 0x000fc8000001160b */
[----:B------:R-:W-:-:S04]  /*0c90*/  ISETP.NE.AND P0, PT, R0, RZ, PT ;  /* 0x000000ff0000720c */ /* 0x000fc80003f05270 */
[----:B------:R-:W-:-:S04]  /*0ca0*/  SEL R0, R0, c[0x0][0x338], P0 ;  /* 0x0000ce0000007a07 */ /* 0x000fc80000000000 */
[-C--:B------:R-:W-:Y:S02]  /*0cb0*/  IABS R3, R0.reuse ;  /* 0x0000000000037213 */ /* 0x080fe40000000000 */
[----:B------:R-:W-:Y:S02]  /*0cc0*/  IADD3 R7, R0, -0x1, R6 ;  /* 0xffffffff00077810 */ /* 0x000fe40007ffe006 */
[----:B------:R-:W2:Y:S02]  /*0cd0*/  I2F.RP R4, R3 ;  /* 0x0000000300047306 */ /* 0x000ea40000209400 */
[----:B------:R-:W-:Y:S02]  /*0ce0*/  IABS R10, R7 ;  /* 0x00000007000a7213 */ /* 0x000fe40000000000 */
[----:B------:R-:W-:-:S04]  /*0cf0*/  LOP3.LUT R7, R7, R0, RZ, 0x3c, !PT ;  /* 0x0000000007077212 */ /* 0x000fc800078e3cff */
[----:B------:R-:W-:Y:S01]  /*0d00*/  ISETP.GE.AND P0, PT, R7, RZ, PT ;  /* 0x000000ff0700720c */ /* 0x000fe20003f06270 */
[----:B--2---:R-:W2:Y:S02]  /*0d10*/  MUFU.RCP R4, R4 ;  /* 0x0000000400047308 */ /* 0x004ea40000001000 */
[----:B--2---:R-:W-:-:S06]  /*0d20*/  IADD3 R4, R4, 0xffffffe, RZ ;  /* 0x0ffffffe04047810 */ /* 0x004fcc0007ffe0ff */
[----:B------:R-:W2:Y:S02]  /*0d30*/  F2I.FTZ.U32.TRUNC.NTZ R5, R4 ;  /* 0x0000000400057305 */ /* 0x000ea4000021f000 */
[----:B--2---:R-:W-:Y:S02]  /*0d40*/  IMAD.MOV R2, RZ, RZ, -R5 ;  /* 0x000000ffff027224 */ /* 0x004fe400078e0a05 */
        /* <DEDUP_REMOVED lines=14> */
[----:B------:R-:W-:-:S13]  /*0e30*/  ISETP.GE.U32.AND P3, PT, R4, R3, PT ;  /* 0x000000030400720c */ /* 0x000fda0003f66070 */
[----:B------:R-:W-:-:S05]  /*0e40*/  @P3 IADD3 R2, R2, 0x1, RZ ;  /* 0x0000000102023810 */ /* 0x000fca0007ffe0ff */
[----:B------:R-:W-:Y:S01]  /*0e50*/  @!P0 IMAD.MOV R2, RZ, RZ, -R2 ;  /* 0x000000ffff028224 */ /* 0x000fe200078e0a02 */
[----:B------:R-:W-:Y:S02]  /*0e60*/  @!P1 LOP3.LUT R2, RZ, R0, RZ, 0x33, !PT ;  /* 0x00000000ff029212 */ /* 0x000fe400078e33ff */
.L_x_994:
[----:B------:R-:W-:Y:S05]  /*0e70*/  BSYNC B0 ;  /* 0x0000000000007941 */ /* 0x000fea0003800000 */
.L_x_993:
[----:B------:R-:W-:Y:S01]  /*0e80*/  LOP3.LUT R0, R11, 0xffff, RZ, 0xc0, !PT ;  /* 0x0000ffff0b007812 */ /* 0x000fe200078ec0ff */
[----:B------:R-:W-:Y:S01]  /*0e90*/  CS2R R18, SRZ ;  /* 0x0000000000127805 */ /* 0x000fe2000001ff00 */
[----:B------:R-:W-:Y:S01]  /*0ea0*/  CS2R R20, SRZ ;  /* 0x0000000000147805 */ /* 0x000fe2000001ff00 */
[----:B------:R-:W-:Y:S01]  /*0eb0*/  CS2R R94, SRZ ;  /* 0x00000000005e7805 */ /* 0x000fe2000001ff00 */
[----:B------:R-:W-:Y:S01]  /*0ec0*/  CS2R R92, SRZ ;  /* 0x00000000005c7805 */ /* 0x000fe2000001ff00 */
        /* <DEDUP_REMOVED lines=14> */
[----:B------:R2:W-:Y:S01]  /*0fb0*/  STL [R1], R24 ;  /* 0x0000001801007387 */ /* 0x0005e20000100800 */
        /* <DEDUP_REMOVED lines=39> */
[----:B--2---:R-:W2:Y:S01]  /*1230*/  LDL R5, [R1+0x70] ;  /* 0x0000700001057983 */ /* 0x004ea20000100800 */
[----:B------:R-:W-:-:S03]  /*1240*/  ISETP.NE.U32.AND P1, PT, RZ, c[0x0][0x340], PT ;  /* 0x0000d000ff007a0c */ /* 0x000fc60003f25070 */
[----:B-1----:R-:W3:Y:S01]  /*1250*/  LDL.64 R10, [R1+0x48] ;  /* 0x00004800010a7983 */ /* 0x002ee20000100a00 */
[----:B------:R-:W-:-:S03]  /*1260*/  ISETP.NE.AND.EX P1, PT, RZ, c[0x0][0x344], PT, P1 ;  /* 0x0000d100ff007a0c */ /* 0x000fc60003f25310 */
[----:B------:R1:W3:Y:S10]  /*1270*/  LDL.64 R26, [R1+0x48] ;  /* 0x00004800011a7983 */ /* 0x0002f40000100a00 */
[----:B------:R-:W-:-:S05]  /*1280*/  @P1 MOV R2, 0x4 ;  /* 0x0000000400021802 */ /* 0x000fca0000000f00 */
[----:B------:R-:W-:-:S05]  /*1290*/  @P1 IMAD.WIDE R2, R25, R2, c[0x0][0x340] ;  /* 0x0000d00019021625 */ /* 0x000fca00078e0202 */
[----:B------:R4:W5:Y:S01]  /*12a0*/  @P1 LDG.E R18, [R2.64] ;  /* 0x0000000602121981 */ /* 0x000962000c1e1900 */
[----:B------:R-:W-:Y:S02]  /*12b0*/  SHF.R.S32.HI R13, RZ, 0x1f, R14 ;  /* 0x0000001fff0d7819 */ /* 0x000fe4000001140e */
[----:B------:R-:W-:Y:S02]  /*12c0*/  SHF.R.S32.HI R17, RZ, 0x1f, R25 ;  /* 0x0000001fff117819 */ /* 0x000fe40000011419 */
[----:B------:R-:W-:Y:S01]  /*12d0*/  IADD3 R64, R24, -0x1, RZ ;  /* 0xffffffff18407810 */ /* 0x000fe20007ffe0ff */
[----:B------:R-:W-:-:S04]  /*12e0*/  IMAD R4, R13, c[0x0][0x1b8], RZ ;  /* 0x00006e000d047a24 */ /* 0x000fc800078e02ff */
[C---:B------:R-:W-:Y:S02]  /*12f0*/  IMAD R4, R14.reuse, c[0x0][0x1bc], R4 ;  /* 0x00006f000e047a24 */ /* 0x040fe400078e0204 */
[----:B----4-:R-:W-:-:S04]  /*1300*/  IMAD.WIDE.U32 R2, R14, c[0x0][0x1b8], RZ ;  /* 0x00006e000e027a25 */ /* 0x010fc800078e00ff */
[----:B------:R-:W-:Y:S02]  /*1310*/  IMAD.IADD R3, R3, 0x1, R4 ;  /* 0x0000000103037824 */ /* 0x000fe400078e0204 */
[----:B------:R-:W-:Y:S02]  /*1320*/  IMAD R4, R17, c[0x0][0x1c0], RZ ;  /* 0x0000700011047a24 */ /* 0x000fe400078e02ff */
[----:B------:R-:W-:-:S04]  /*1330*/  IMAD.WIDE.U32 R2, R25, c[0x0][0x1c0], R2 ;  /* 0x0000700019027a25 */ /* 0x000fc800078e0002 */
[----:B------:R-:W-:-:S04]  /*1340*/  IMAD R4, R25, c[0x0][0x1c4], R4 ;  /* 0x0000710019047a24 */ /* 0x000fc800078e0204 */
[----:B------:R-:W-:Y:S02]  /*1350*/  IMAD.IADD R3, R3, 0x1, R4 ;  /* 0x0000000103037824 */ /* 0x000fe400078e0204 */
[----:B--2---:R-:W-:Y:S02]  /*1360*/  IMAD.IADD R8, R5, 0x1, R23 ;  /* 0x0000000105087824 */ /* 0x004fe400078e0217 */
[----:B------:R-:W2:Y:S03]  /*1370*/  S2R R5, SR_TID.X ;  /* 0x0000000000057919 */ /* 0x000ea60000002100 */
[----:B------:R-:W-:Y:S02]  /*1380*/  MOV R0, R8 ;  /* 0x0000000800007202 */ /* 0x000fe40000000f00 */
[----:B---3--:R-:W-:-:S04]  /*1390*/  MOV R26, R10 ;  /* 0x0000000a001a7202 */ /* 0x008fc80000000f00 */
[----:B------:R-:W-:Y:S02]  /*13a0*/  SHF.R.S32.HI R27, RZ, 0x1f, R26 ;  /* 0x0000001fff1b7819 */ /* 0x000fe4000001141a */
[----:B------:R-:W-:-:S03]  /*13b0*/  ISETP.GE.AND P5, PT, R26, c[0x0][0x1d4], PT ;  /* 0x000075001a007a0c */ /* 0x000fc60003fa6270 */
[----:B------:R1:W-:Y:S01]  /*13c0*/  STL [R1+0x4c], R27 ;  /* 0x00004c1b01007387 */ /* 0x0003e20000100800 */
[----:B------:R-:W-:Y:S02]  /*13d0*/  SEL R16, RZ, 0x1, P5 ;  /* 0x00000001ff107807 */ /* 0x000fe40002800000 */
[----:B--2---:R-:W-:-:S04]  /*13e0*/  SHF.R.S32.HI R22, RZ, 0x1f, R5 ;  /* 0x0000001fff167819 */ /* 0x004fc80000011405 */
[----:B------:R-:W-:Y:S01]  /*13f0*/  LEA.HI R22, R22, R5, RZ, 0x2 ;  /* 0x0000000516167211 */ /* 0x000fe200078f10ff */
[----:B------:R-:W-:-:S03]  /*1400*/  @P2 IMAD.HI.U32 R5, R8, c[0x0][0x2c8], RZ ;  /* 0x0000b20008052a27 */ /* 0x000fc600078e00ff */
[----:B------:R-:W-:Y:S02]  /*1410*/  SHF.R.S32.HI R22, RZ, 0x2, R22 ;  /* 0x00000002ff167819 */ /* 0x000fe40000011416 */
[----:B------:R-:W-:Y:S02]  /*1420*/  @P2 SHF.R.U32.HI R0, RZ, c[0x0][0x2cc], R5 ;  /* 0x0000b300ff002a19 */ /* 0x000fe40000011605 */
[----:B------:R-:W-:-:S03]  /*1430*/  SHF.R.S32.HI R6, RZ, 0x1f, R22 ;  /* 0x0000001fff067819 */ /* 0x000fc60000011416 */
[----:B------:R-:W-:-:S04]  /*1440*/  IMAD.WIDE.U32 R2, R0, c[0x0][0x1b0], R2 ;  /* 0x00006c0000027a25 */ /* 0x000fc800078e0002 */
[C---:B------:R-:W-:Y:S02]  /*1450*/  IMAD R7, R6.reuse, c[0x0][0x1e0], RZ ;  /* 0x0000780006077a24 */ /* 0x040fe400078e02ff */
[----:B------:R-:W-:Y:S01]  /*1460*/  IMAD R5, R6, c[0x0][0x208], RZ ;  /* 0x0000820006057a24 */ /* 0x000fe200078e02ff */
[----:B------:R-:W-:Y:S01]  /*1470*/  SHF.R.S32.HI R6, RZ, 0x1f, R0 ;  /* 0x0000001fff067819 */ /* 0x000fe20000011400 */
[C---:B------:R-:W-:Y:S02]  /*1480*/  IMAD R12, R22.reuse, c[0x0][0x1e4], R7 ;  /* 0x00007900160c7a24 */ /* 0x040fe400078e0207 */
[----:B------:R-:W-:Y:S02]  /*1490*/  IMAD R11, R22, c[0x0][0x20c], R5 ;  /* 0x00008300160b7a24 */ /* 0x000fe400078e0205 */
[----:B------:R-:W-:Y:S02]  /*14a0*/  IMAD R9, R6, c[0x0][0x1b0], RZ ;  /* 0x00006c0006097a24 */ /* 0x000fe400078e02ff */
[----:B------:R-:W-:-:S04]  /*14b0*/  IMAD.WIDE.U32 R6, R22, c[0x0][0x1e0], R26 ;  /* 0x0000780016067a25 */ /* 0x000fc800078e001a */
[C---:B------:R-:W-:Y:S01]  /*14c0*/  IMAD R10, R0.reuse, c[0x0][0x1b4], R9 ;  /* 0x00006d00000a7a24 */ /* 0x040fe200078e0209 */
[----:B------:R-:W-:Y:S01]  /*14d0*/  IADD3 R9, -R0, RZ, RZ ;  /* 0x000000ff00097210 */ /* 0x000fe20007ffe1ff */
[----:B------:R-:W-:Y:S01]  /*14e0*/  IMAD.WIDE.U32 R4, R22, c[0x0][0x208], R26 ;  /* 0x0000820016047a25 */ /* 0x000fe200078e001a */
[----:B------:R-:W-:Y:S02]  /*14f0*/  IADD3 R0, R26, 0x20, RZ ;  /* 0x000000201a007810 */ /* 0x000fe40007ffe0ff */
[----:B------:R-:W-:Y:S01]  /*1500*/  IADD3 R7, R7, R12, RZ ;  /* 0x0000000c07077210 */ /* 0x000fe20007ffe0ff */
[----:B------:R-:W-:Y:S01]  /*1510*/  IMAD R8, R9, c[0x0][0x2c4], R8 ;  /* 0x0000b10009087a24 */ /* 0x000fe200078e0208 */
[----:B------:R-:W-:Y:S01]  /*1520*/  ISETP.GE.AND P4, PT, R0, c[0x0][0x1d4], PT ;  /* 0x0000750000007a0c */ /* 0x000fe20003f86270 */
[----:B------:R-:W-:Y:S02]  /*1530*/  IMAD.IADD R5, R5, 0x1, R11 ;  /* 0x0000000105057824 */ /* 0x000fe400078e020b */
[----:B------:R-:W-:Y:S01]  /*1540*/  IMAD.IADD R3, R3, 0x1, R10 ;  /* 0x0000000103037824 */ /* 0x000fe200078e020a */
[----:B------:R-:W-:Y:S01]  /*1550*/  SHF.R.S32.HI R9, RZ, 0x1f, R8 ;  /* 0x0000001fff097819 */ /* 0x000fe20000011408 */
[C---:B------:R-:W-:Y:S01]  /*1560*/  IMAD R12, R13.reuse, c[0x0][0x1e8], RZ ;  /* 0x00007a000d0c7a24 */ /* 0x040fe200078e02ff */
[----:B------:R-:W-:Y:S01]  /*1570*/  SEL R10, RZ, 0xffffffff, P4 ;  /* 0xffffffffff0a7807 */ /* 0x000fe20002000000 */
[----:B------:R-:W-:-:S02]  /*1580*/  IMAD R11, R13, c[0x0][0x210], RZ ;  /* 0x000084000d0b7a24 */ /* 0x000fc400078e02ff */
[----:B------:R-:W-:Y:S02]  /*1590*/  IMAD R9, R9, c[0x0][0x1a8], RZ ;  /* 0x00006a0009097a24 */ /* 0x000fe400078e02ff */
[----:B------:R-:W-:Y:S01]  /*15a0*/  IMAD R13, R14, c[0x0][0x1ec], R12 ;  /* 0x00007b000e0d7a24 */ /* 0x000fe200078e020c */
[----:B------:R-:W-:Y:S01]  /*15b0*/  SHF.L.U32 R12, R10, 0x1, RZ ;  /* 0x000000010a0c7819 */ /* 0x000fe200000006ff */
[C---:B------:R-:W-:Y:S02]  /*15c0*/  IMAD R15, R14.reuse, c[0x0][0x214], R11 ;  /* 0x000085000e0f7a24 */ /* 0x040fe400078e020b */
[----:B------:R-:W-:Y:S01]  /*15d0*/  IMAD.WIDE.U32 R10, R14, c[0x0][0x1e8], R6 ;  /* 0x00007a000e0a7a25 */ /* 0x000fe200078e0006 */
[----:B------:R-:W-:-:S03]  /*15e0*/  LOP3.LUT R12, R12, 0x2, R16, 0xe2, !PT ;  /* 0x000000020c0c7812 */ /* 0x000fc600078ee210 */
[----:B------:R-:W-:-:S04]  /*15f0*/  IMAD.WIDE.U32 R4, R14, c[0x0][0x210], R4 ;  /* 0x000084000e047a25 */ /* 0x000fc800078e0004 */
[C---:B------:R-:W-:Y:S01]  /*1600*/  IMAD R14, R8.reuse, c[0x0][0x1ac], R9 ;  /* 0x00006b00080e7a24 */ /* 0x040fe200078e0209 */
[----:B------:R-:W-:Y:S01]  /*1610*/  IADD3 R9, R5, R15, RZ ;  /* 0x0000000f05097210 */ /* 0x000fe20007ffe0ff */
[----:B------:R-:W-:Y:S01]  /*1620*/  IMAD.WIDE.U32 R6, R8, c[0x0][0x1a8], R2 ;  /* 0x00006a0008067a25 */ /* 0x000fe200078e0002 */
[----:B-----5:R-:W-:Y:S02]  /*1630*/  @P1 SHF.R.S32.HI R3, RZ, 0x1f, R18 ;  /* 0x0000001fff031819 */ /* 0x020fe40000011412 */
[----:B------:R-:W-:Y:S01]  /*1640*/  @!P1 MOV R3, R17 ;  /* 0x0000001100039202 */ /* 0x000fe20000000f00 */
[----:B------:R-:W-:Y:S01]  /*1650*/  IMAD.IADD R14, R7, 0x1, R14 ;  /* 0x00000001070e7824 */ /* 0x000fe200078e020e */
[C---:B------:R-:W-:Y:S01]  /*1660*/  LEA R16, P0, R6.reuse, c[0x0][0x160], 0x1 ;  /* 0x0000580006107a11 */ /* 0x040fe200078008ff */
[----:B------:R-:W-:Y:S01]  /*1670*/  @P1 IMAD.MOV.U32 R2, RZ, RZ, R18 ;  /* 0x000000ffff021224 */ /* 0x000fe200078e0012 */
[----:B------:R-:W-:Y:S01]  /*1680*/  MOV R8, R4 ;  /* 0x0000000400087202 */ /* 0x000fe20000000f00 */
[----:B------:R-:W-:Y:S01]  /*1690*/  IMAD.IADD R11, R11, 0x1, R13 ;  /* 0x000000010b0b7824 */ /* 0x000fe200078e020d */
[----:B------:R-:W-:Y:S01]  /*16a0*/  @!P1 MOV R2, R25 ;  /* 0x0000001900029202 */ /* 0x000fe20000000f00 */
[C---:B------:R-:W-:Y:S01]  /*16b0*/  IMAD R5, R3.reuse, c[0x0][0x1f0], RZ ;  /* 0x00007c0003057a24 */ /* 0x040fe200078e02ff */
[----:B------:R-:W-:Y:S01]  /*16c0*/  LEA.HI.X R14, R6, c[0x0][0x164], R14, 0x1, P0 ;  /* 0x00005900060e7a11 */ /* 0x000fe200000f0c0e */
[----:B------:R-:W-:Y:S01]  /*16d0*/  IMAD R6, R3, c[0x0][0x218], RZ ;  /* 0x0000860003067a24 */ /* 0x000fe200078e02ff */
[----:B------:R-:W-:Y:S01]  /*16e0*/  IADD3 R4, R26, 0x40, RZ ;  /* 0x000000401a047810 */ /* 0x000fe20007ffe0ff */
[----:B------:R-:W-:Y:S01]  /*16f0*/  IMAD.WIDE.U32 R20, R2, c[0x0][0x1f0], R10 ;  /* 0x00007c0002147a25 */ /* 0x000fe200078e000a */
[----:B------:R-:W-:-:S02]  /*1700*/  ISETP.GE.AND P1, PT, R26, c[0x0][0x198], PT ;  /* 0x000066001a007a0c */ /* 0x000fc40003f26270 */
[----:B------:R-:W-:Y:S01]  /*1710*/  ISETP.GE.AND P3, PT, R4, c[0x0][0x1d4], PT ;  /* 0x0000750004007a0c */ /* 0x000fe20003f66270 */
[----:B------:R-:W-:Y:S01]  /*1720*/  IMAD.WIDE.U32 R8, R2, c[0x0][0x218], R8 ;  /* 0x0000860002087a25 */ /* 0x000fe200078e0008 */
[----:B------:R1:W-:Y:S01]  /*1730*/  STL.64 [R1+0x8], R20 ;  /* 0x0000081401007387 */ /* 0x0003e20000100a00 */
[----:B------:R-:W-:Y:S02]  /*1740*/  ISETP.GE.AND P0, PT, R0, c[0x0][0x198], PT ;  /* 0x0000660000007a0c */ /* 0x000fe40003f06270 */
[C---:B------:R-:W-:Y:S01]  /*1750*/  IMAD R3, R2.reuse, c[0x0][0x1f4], R5 ;  /* 0x00007d0002037a24 */ /* 0x040fe200078e0205 */
[----:B------:R1:W-:Y:S01]  /*1760*/  STL.64 [R1+0x10], R8 ;  /* 0x0000100801007387 */ /* 0x0003e20000100a00 */
[----:B------:R-:W-:Y:S01]  /*1770*/  IMAD R2, R2, c[0x0][0x21c], R6 ;  /* 0x0000870002027a24 */ /* 0x000fe200078e0206 */
[----:B------:R-:W-:Y:S01]  /*1780*/  SEL R7, RZ, 0x4, P3 ;  /* 0x00000004ff077807 */ /* 0x000fe20001800000 */
[----:B------:R-:W-:Y:S01]  /*1790*/  IMAD.IADD R10, R22, 0x1, R23 ;  /* 0x00000001160a7824 */ /* 0x000fe200078e0217 */
[----:B------:R-:W-:-:S02]  /*17a0*/  IADD3 R3, R21, R3, RZ ;  /* 0x0000000315037210 */ /* 0x000fc40007ffe0ff */
[----:B------:R-:W-:Y:S02]  /*17b0*/  IADD3 R2, R9, R2, RZ ;  /* 0x0000000209027210 */ /* 0x000fe40007ffe0ff */
[----:B------:R-:W-:Y:S02]  /*17c0*/  ISETP.GE.AND P6, PT, R4, c[0x0][0x198], PT ;  /* 0x0000660004007a0c */ /* 0x000fe40003fc6270 */
[----:B------:R-:W-:Y:S01]  /*17d0*/  P2R R15, PR, RZ, 0x2 ;  /* 0x00000002ff0f7803 */ /* 0x000fe20000000000 */
[----:B------:R1:W-:Y:S01]  /*17e0*/  STL [R1+0x18], R2 ;  /* 0x0000180201007387 */ /* 0x0003e20000100800 */
[----:B------:R-:W-:Y:S02]  /*17f0*/  P2R R17, PR, RZ, 0x1 ;  /* 0x00000001ff117803 */ /* 0x000fe40000000000 */
[----:B------:R-:W-:Y:S01]  /*1800*/  LOP3.LUT R18, R12, R7, RZ, 0xfc, !PT ;  /* 0x000000070c127212 */ /* 0x000fe200078efcff */
[----:B------:R1:W-:Y:S01]  /*1810*/  STL [R1+0x4], R3 ;  /* 0x0000040301007387 */ /* 0x0003e20000100800 */
[----:B------:R-:W-:Y:S05]  /*1820*/  BRA.DIV ~URZ, `(.L_x_996) ;  /* 0x0000eed27f007947 */ /* 0x000fea000b800000 */
[----:B------:R2:W3:Y:S02]  /*1830*/  SHFL.IDX PT, R5, R14, RZ, 0x1c1f ;  /* 0x001c1fff0e057589 */ /* 0x0004e400000e0000 */
.L_x_1032:
[----:B------:R-:W-:Y:S05]  /*1840*/  BRA.DIV ~URZ, `(.L_x_997) ;  /* 0x0000ef227f007947 */ /* 0x000fea000b800000 */
[----:B-1----:R1:W4:Y:S02]  /*1850*/  SHFL.IDX PT, R2, R16, RZ, 0x1c1f ;  /* 0x001c1fff10027589 */ /* 0x00232400000e0000 */
.L_x_1033:
[----:B------:R-:W-:Y:S01]  /*1860*/  MOV R19, c[0x0][0x2c4] ;  /* 0x0000b10000137a02 */ /* 0x000fe20000000f00 */
[----:B------:R-:W-:Y:S04]  /*1870*/  BSSY B0, `(.L_x_998) ;  /* 0x0000018000007945 */ /* 0x000fe80003800000 */
[----:B------:R-:W-:-:S05]  /*1880*/  IMAD R19, R19, c[0x0][0x168], RZ ;  /* 0x00005a0013137a24 */ /* 0x000fca00078e02ff */
[----:B------:R-:W-:-:S13]  /*1890*/  ISETP.GE.AND P0, PT, R10, R19, PT ;  /* 0x000000130a00720c */ /* 0x000fda0003f06270 */
[----:B------:R-:W-:Y:S05]  /*18a0*/  @P0 BRA `(.L_x_999) ;  /* 0x0000014000000947 */ /* 0x000fea0003800000 */
[----:B------:R-:W5:Y:S04]  /*18b0*/  LDL R6, [R1+0x60] ;  /* 0x0000600001067983 */ /* 0x000f680000100800 */
[----:B--2---:R-:W2:Y:S04]  /*18c0*/  LDL R11, [R1+0x5c] ;  /* 0x00005c00010b7983 */ /* 0x004ea80000100800 */
[----:B----4-:R-:W4:Y:S04]  /*18d0*/  LDL R3, [R1+0x34] ;  /* 0x0000340001037983 */ /* 0x010f280000100800 */
[----:B---3--:R-:W3:Y:S01]  /*18e0*/  LDL.64 R20, [R1+0x48] ;  /* 0x0000480001147983 */ /* 0x008ee20000100a00 */
[C---:B------:R-:W-:Y:S01]  /*18f0*/  LEA R8, P0, R0.reuse, R2, 0x1 ;  /* 0x0000000200087211 */ /* 0x040fe200078008ff */
[----:B------:R-:W-:Y:S01]  /*1900*/  IMAD.MOV.U32 R12, RZ, RZ, R2 ;  /* 0x000000ffff0c7224 */ /* 0x000fe200078e0002 */
[----:B------:R-:W-:Y:S01]  /*1910*/  ISETP.NE.AND P1, PT, R17, RZ, PT ;  /* 0x000000ff1100720c */ /* 0x000fe20003f25270 */
[----:B------:R-:W-:Y:S01]  /*1920*/  IMAD.MOV.U32 R13, RZ, RZ, R5 ;  /* 0x000000ffff0d7224 */ /* 0x000fe200078e0005 */
[----:B-----5:R-:W-:-:S02]  /*1930*/  LEA.HI.X R9, R0, R5, R6, 0x1, P0 ;  /* 0x0000000500097211 */ /* 0x020fc400000f0c06 */
[----:B------:R-:W-:-:S04]  /*1940*/  LEA R6, P0, R4, R2, 0x1 ;  /* 0x0000000204067211 */ /* 0x000fc800078008ff */
[----:B--2---:R-:W-:Y:S02]  /*1950*/  LEA.HI.X R7, R4, R5, R11, 0x1, P0 ;  /* 0x0000000504077211 */ /* 0x004fe400000f0c0b */
[----:B------:R-:W-:Y:S01]  /*1960*/  ISETP.NE.AND P0, PT, R15, RZ, PT ;  /* 0x000000ff0f00720c */ /* 0x000fe20003f05270 */
[----:B----4-:R-:W-:Y:S02]  /*1970*/  IMAD.SHL.U32 R2, R3, 0x2, RZ ;  /* 0x0000000203027824 */ /* 0x010fe400078e00ff */
[----:B---3--:R-:W-:-:S10]  /*1980*/  IMAD.WIDE R12, R20, 0x2, R12 ;  /* 0x00000002140c7825 */ /* 0x008fd400078e020c */
[----:B------:R-:W-:Y:S01]  /*1990*/  @!PT LDS RZ, [RZ] ;  /* 0x00000000fffff984 */ /* 0x000fe20000000800 */
[----:B------:R-:W-:Y:S01]  /*19a0*/  @!PT LDS RZ, [RZ] ;  /* 0x00000000fffff984 */ /* 0x000fe20000000800 */
[----:B------:R-:W-:Y:S01]  /*19b0*/  @!PT LDS RZ, [RZ] ;  /* 0x00000000fffff984 */ /* 0x000fe20000000800 */
[----:B------:R2:W-:Y:S04]  /*19c0*/  LDGSTS.E.BYPASS.LTC128B.128 [R2+0x6100], [R12.64], !P0 ;  /* 0x061000000c027fae */ /* 0x0005e8000c101d46 */
[----:B------:R2:W-:Y:S04]  /*19d0*/  LDGSTS.E.BYPASS.LTC128B.128 [R2+0x8100], [R8.64], !P1 ;  /* 0x0810000008027fae */ /* 0x0005e8000c901d46 */
[----:B------:R2:W-:Y:S02]  /*19e0*/  LDGSTS.E.BYPASS.LTC128B.128 [R2+0xa100], [R6.64], !P6 ;  /* 0x0a10000006027fae */ /* 0x0005e4000f101d46 */
.L_x_999:
[----:B------:R-:W-:Y:S05]  /*19f0*/  BSYNC B0 ;  /* 0x0000000000007941 */ /* 0x000fea0003800000 */
.L_x_998:
[----:B------:R-:W-:Y:S05]  /*1a00*/  BRA.DIV ~URZ, `(.L_x_1000) ;  /* 0x0000edd27f007947 */ /* 0x000fea000b800000 */
[----:B---3--:R3:W1:Y:S04]  /*1a10*/  SHFL.IDX PT, R5, R14, 0x1, 0x1c1f ;  /* 0x003c1f000e057f89 */ /* 0x00866800000e0000 */
[----:B--2-4-:R3:W2:Y:S02]  /*1a20*/  SHFL.IDX PT, R2, R16, 0x1, 0x1c1f ;  /* 0x003c1f0010027f89 */ /* 0x0146a400000e0000 */
.L_x_1034:
[----:B------:R-:W-:Y:S01]  /*1a30*/  IADD3 R3, R10, 0x20, RZ ;  /* 0x000000200a037810 */ /* 0x000fe20007ffe0ff */
[----:B------:R-:W-:Y:S03]  /*1a40*/  BSSY B0, `(.L_x_1001) ;  /* 0x0000017000007945 */ /* 0x000fe60003800000 */
[----:B------:R-:W-:-:S13]  /*1a50*/  ISETP.GE.AND P0, PT, R3, R19, PT ;  /* 0x000000130300720c */ /* 0x000fda0003f06270 */
[----:B------:R-:W-:Y:S05]  /*1a60*/  @P0 BRA `(.L_x_1002) ;  /* 0x0000014000000947 */ /* 0x000fea0003800000 */
[----:B------:R-:W4:Y:S04]  /*1a70*/  LDL R6, [R1+0x60] ;  /* 0x0000600001067983 */ /* 0x000f280000100800 */
[----:B------:R-:W5:Y:S04]  /*1a80*/  LDL R12, [R1+0x5c] ;  /* 0x00005c00010c7983 */ /* 0x000f680000100800 */
[----:B---3--:R-:W3:Y:S04]  /*1a90*/  LDL R11, [R1+0x34] ;  /* 0x00003400010b7983 */ /* 0x008ee80000100800 */
[----:B--2---:R-:W2:Y:S01]  /*1aa0*/  LDL.64 R20, [R1+0x48] ;  /* 0x0000480001147983 */ /* 0x004ea20000100a00 */
[----:B------:R-:W-:Y:S01]  /*1ab0*/  LEA R8, P0, R0, R2, 0x1 ;  /* 0x0000000200087211 */ /* 0x000fe200078008ff */
[----:B-1----:R-:W-:Y:S01]  /*1ac0*/  IMAD.MOV.U32 R13, RZ, RZ, R5 ;  /* 0x000000ffff0d7224 */ /* 0x002fe200078e0005 */
[----:B------:R-:W-:-:S02]  /*1ad0*/  ISETP.NE.AND P1, PT, R17, RZ, PT ;  /* 0x000000ff1100720c */ /* 0x000fc40003f25270 */
[----:B----4-:R-:W-:Y:S02]  /*1ae0*/  LEA.HI.X R9, R0, R5, R6, 0x1, P0 ;  /* 0x0000000500097211 */ /* 0x010fe400000f0c06 */
[----:B------:R-:W-:-:S04]  /*1af0*/  LEA R6, P0, R4, R2, 0x1 ;  /* 0x0000000204067211 */ /* 0x000fc800078008ff */
[----:B-----5:R-:W-:Y:S01]  /*1b00*/  LEA.HI.X R7, R4, R5, R12, 0x1, P0 ;  /* 0x0000000504077211 */ /* 0x020fe200000f0c0c */
[----:B------:R-:W-:Y:S01]  /*1b10*/  IMAD.MOV.U32 R12, RZ, RZ, R2 ;  /* 0x000000ffff0c7224 */ /* 0x000fe200078e0002 */
[----:B------:R-:W-:Y:S01]  /*1b20*/  ISETP.NE.AND P0, PT, R15, RZ, PT ;  /* 0x000000ff0f00720c */ /* 0x000fe20003f05270 */
[----:B---3--:R-:W-:Y:S02]  /*1b30*/  IMAD.SHL.U32 R2, R11, 0x2, RZ ;  /* 0x000000020b027824 */ /* 0x008fe400078e00ff */
[----:B--2---:R-:W-:-:S10]  /*1b40*/  IMAD.WIDE R12, R20, 0x2, R12 ;  /* 0x00000002140c7825 */ /* 0x004fd400078e020c */
[----:B------:R-:W-:Y:S01]  /*1b50*/  @!PT LDS RZ, [RZ] ;  /* 0x00000000fffff984 */ /* 0x000fe20000000800 */
[----:B------:R-:W-:Y:S01]  /*1b60*/  @!PT LDS RZ, [RZ] ;  /* 0x00000000fffff984 */ /* 0x000fe20000000800 */
[----:B------:R-:W-:Y:S01]  /*1b70*/  @!PT LDS RZ, [RZ] ;  /* 0x00000000fffff984 */ /* 0x000fe20000000800 */
[----:B------:R1:W-:Y:S04]  /*1b80*/  LDGSTS.E.BYPASS.LTC128B.128 [R2+0x6900], [R12.64], !P0 ;  /* 0x069000000c027fae */ /* 0x0003e8000c101d46 */
[----:B------:R1:W-:Y:S04]  /*1b90*/  LDGSTS.E.BYPASS.LTC128B.128 [R2+0x8900], [R8.64], !P1 ;  /* 0x0890000008027fae */ /* 0x0003e8000c901d46 */
[----:B------:R1:W-:Y:S02]  /*1ba0*/  LDGSTS.E.BYPASS.LTC128B.128 [R2+0xa900], [R6.64], !P6 ;  /* 0x0a90000006027fae */ /* 0x0003e4000f101d46 */
.L_x_1002:
[----:B------:R-:W-:Y:S05]  /*1bb0*/  BSYNC B0 ;  /* 0x0000000000007941 */ /* 0x000fea0003800000 */
.L_x_1001:
[----:B------:R-:W-:Y:S05]  /*1bc0*/  BRA.DIV ~URZ, `(.L_x_1003) ;  /* 0x0000ece27f007947 */ /* 0x000fea000b800000 */
[----:B-1----:R1:W4:Y:S02]  /*1bd0*/  SHFL.IDX PT, R5, R14, 0x2, 0x1c1f ;  /* 0x005c1f000e057f89 */ /* 0x00232400000e0000 */
.L_x_1035:
[----:B------:R-:W-:Y:S05]  /*1be0*/  BRA.DIV ~URZ, `(.L_x_1004) ;  /* 0x0000ed327f007947 */ /* 0x000fea000b800000 */
[----:B--2---:R2:W1:Y:S02]  /*1bf0*/  SHFL.IDX PT, R2, R16, 0x2, 0x1c1f ;  /* 0x005c1f0010027f89 */ /* 0x00446400000e0000 */
.L_x_1036:
[----:B------:R-:W-:Y:S01]  /*1c00*/  IADD3 R3, R10, 0x40, RZ ;  /* 0x000000400a037810 */ /* 0x000fe20007ffe0ff */
[----:B------:R-:W-:Y:S03]  /*1c10*/  BSSY B0, `(.L_x_1005) ;  /* 0x0000017000007945 */ /* 0x000fe60003800000 */
[----:B------:R-:W-:-:S13]  /*1c20*/  ISETP.GE.AND P0, PT, R3, R19, PT ;  /* 0x000000130300720c */ /* 0x000fda0003f06270 */
[----:B------:R-:W-:Y:S05]  /*1c30*/  @P0 BRA `(.L_x_1006) ;  /* 0x0000014000000947 */ /* 0x000fea0003800000 */
[----:B------:R-:W5:Y:S04]  /*1c40*/  LDL R6, [R1+0x60] ;  /* 0x0000600001067983 */ /* 0x000f680000100800 */
[----:B--2---:R-:W2:Y:S04]  /*1c50*/  LDL R12, [R1+0x5c] ;  /* 0x00005c00010c7983 */ /* 0x004ea80000100800 */
[----:B---3--:R-:W3:Y:S04]  /*1c60*/  LDL R11, [R1+0x34] ;  /* 0x00003400010b7983 */ /* 0x008ee80000100800 */
[----:B----4-:R-:W4:Y:S01]  /*1c70*/  LDL.64 R20, [R1+0x48] ;  /* 0x0000480001147983 */ /* 0x010f220000100a00 */
[----:B-1----:R-:W-:Y:S01]  /*1c80*/  LEA R8, P0, R0, R2, 0x1 ;  /* 0x0000000200087211 */ /* 0x002fe200078008ff */
[----:B------:R-:W-:Y:S01]  /*1c90*/  IMAD.MOV.U32 R13, RZ, RZ, R5 ;  /* 0x000000ffff0d7224 */ /* 0x000fe200078e0005 */
[----:B------:R-:W-:-:S02]  /*1ca0*/  ISETP.NE.AND P1, PT, R17, RZ, PT ;  /* 0x000000ff1100720c */ /* 0x000fc40003f25270 */
[----:B-----5:R-:W-:Y:S02]  /*1cb0*/  LEA.HI.X R9, R0, R5, R6, 0x1, P0 ;  /* 0x0000000500097211 */ /* 0x020fe400000f0c06 */
[----:B------:R-:W-:-:S04]  /*1cc0*/  LEA R6, P0, R4, R2, 0x1 ;  /* 0x0000000204067211 */ /* 0x000fc800078008ff */
[----:B--2---:R-:W-:Y:S01]  /*1cd0*/  LEA.HI.X R7, R4, R5, R12, 0x1, P0 ;  /* 0x0000000504077211 */ /* 0x004fe200000f0c0c */
[----:B------:R-:W-:Y:S01]  /*1ce0*/  IMAD.MOV.U32 R12, RZ, RZ, R2 ;  /* 0x000000ffff0c7224 */ /* 0x000fe200078e0002 */
[----:B------:R-:W-:Y:S01]  /*1cf0*/  ISETP.NE.AND P0, PT, R15, RZ, PT ;  /* 0x000000ff0f00720c */ /* 0x000fe20003f05270 */
[----:B---3--:R-:W-:Y:S02]  /*1d00*/  IMAD.SHL.U32 R2, R11, 0x2, RZ ;  /* 0x000000020b027824 */ /* 0x008fe400078e00ff */
[----:B----4-:R-:W-:-:S10]  /*1d10*/  IMAD.WIDE R12, R20, 0x2, R12 ;  /* 0x00000002140c7825 */ /* 0x010fd400078e020c */
[----:B------:R-:W-:Y:S01]  /*1d20*/  @!PT LDS RZ, [RZ] ;  /* 0x00000000fffff984 */ /* 0x000fe20000000800 */
[----:B------:R-:W-:Y:S01]  /*1d30*/  @!PT LDS RZ, [RZ] ;  /* 0x00000000fffff984 */ /* 0x000fe20000000800 */
[----:B------:R-:W-:Y:S01]  /*1d40*/  @!PT LDS RZ, [RZ] ;  /* 0x00000000fffff984 */ /* 0x000fe20000000800 */
[----:B------:R1:W-:Y:S04]  /*1d50*/  LDGSTS.E.BYPASS.LTC128B.128 [R2+0x7100], [R12.64], !P0 ;  /* 0x071000000c027fae */ /* 0x0003e8000c101d46 */
[----:B------:R1:W-:Y:S04]  /*1d60*/  LDGSTS.E.BYPASS.LTC128B.128 [R2+0x9100], [R8.64], !P1 ;  /* 0x0910000008027fae */ /* 0x0003e8000c901d46 */
[----:B------:R1:W-:Y:S02]  /*1d70*/  LDGSTS.E.BYPASS.LTC128B.128 [R2+0xb100], [R6.64], !P6 ;  /* 0x0b10000006027fae */ /* 0x0003e4000f101d46 */
.L_x_1006:
[----:B------:R-:W-:Y:S05]  /*1d80*/  BSYNC B0 ;  /* 0x0000000000007941 */ /* 0x000fea0003800000 */
.L_x_1005:
[----:B------:R-:W-:Y:S05]  /*1d90*/  BRA.DIV ~URZ, `(.L_x_1007) ;  /* 0x0000ebf27f007947 */ /* 0x000fea000b800000 */
[----:B----4-:R4:W2:Y:S04]  /*1da0*/  SHFL.IDX PT, R5, R14, 0x3, 0x1c1f ;  /* 0x007c1f000e057f89 */ /* 0x0108a800000e0000 */
[----:B-1----:R4:W1:Y:S02]  /*1db0*/  SHFL.IDX PT, R2, R16, 0x3, 0x1c1f ;  /* 0x007c1f0010027f89 */ /* 0x00286400000e0000 */
.L_x_1037:
[----:B------:R-:W5:Y:S04]  /*1dc0*/  LDL R6, [R1+0x60] ;  /* 0x0000600001067983 */ /* 0x000f680000100800 */
[----:B---3--:R-:W3:Y:S04]  /*1dd0*/  LDL R3, [R1+0x5c] ;  /* 0x00005c0001037983 */ /* 0x008ee80000100800 */
[----:B----4-:R-:W4:Y:S04]  /*1de0*/  LDL R13, [R1+0x34] ;  /* 0x00003400010d7983 */ /* 0x010f280000100800 */
[----:B--2---:R-:W2:Y:S01]  /*1df0*/  LDL.64 R160, [R1+0x48] ;  /* 0x0000480001a07983 */ /* 0x004ea20000100a00 */
[----:B------:R-:W-:-:S02]  /*1e00*/  IADD3 R10, R10, 0x60, RZ ;  /* 0x000000600a0a7810 */ /* 0x000fc40007ffe0ff */
[----:B------:R-:W-:Y:S02]  /*1e10*/  P2R R11, PR, RZ, 0x4 ;  /* 0x00000004ff0b7803 */ /* 0x000fe40000000000 */
[----:B------:R-:W-:Y:S02]  /*1e20*/  ISETP.GE.AND P1, PT, R10, R19, PT ;  /* 0x000000130a00720c */ /* 0x000fe40003f26270 */
[----:B------:R-:W-:-:S11]  /*1e30*/  ISETP.NE.AND P2, PT, R15, RZ, PT ;  /* 0x000000ff0f00720c */ /* 0x000fd60003f45270 */
[----:B-1----:R-:W-:-:S04]  /*1e40*/  @!P1 LEA R8, P0, R0, R2, 0x1 ;  /* 0x0000000200089211 */ /* 0x002fc800078008ff */
[----:B-----5:R-:W-:Y:S02]  /*1e50*/  @!P1 LEA.HI.X R9, R0, R5, R6, 0x1, P0 ;  /* 0x0000000500099211 */ /* 0x020fe400000f0c06 */
[----:B------:R-:W-:-:S04]  /*1e60*/  @!P1 LEA R6, P0, R4, R2, 0x1 ;  /* 0x0000000204069211 */ /* 0x000fc800078008ff */
[----:B---3--:R-:W-:Y:S01]  /*1e70*/  @!P1 LEA.HI.X R7, R4, R5, R3, 0x1, P0 ;  /* 0x0000000504079211 */ /* 0x008fe200000f0c03 */
[----:B------:R-:W-:Y:S01]  /*1e80*/  @!P1 IMAD.MOV.U32 R3, RZ, RZ, R5 ;  /* 0x000000ffff039224 */ /* 0x000fe200078e0005 */
[----:B------:R-:W-:Y:S01]  /*1e90*/  ISETP.NE.AND P0, PT, R17, RZ, PT ;  /* 0x000000ff1100720c */ /* 0x000fe20003f05270 */
[----:B----4-:R-:W-:Y:S02]  /*1ea0*/  IMAD.SHL.U32 R145, R13, 0x2, RZ ;  /* 0x000000020d917824 */ /* 0x010fe400078e00ff */
[----:B--2---:R-:W-:-:S05]  /*1eb0*/  @!P1 IMAD.WIDE R2, R160, 0x2, R2 ;  /* 0x00000002a0029825 */ /* 0x004fca00078e0202 */
[----:B------:R-:W-:Y:S01]  /*1ec0*/  @!PT LDS RZ, [RZ] ;  /* 0x00000000fffff984 */ /* 0x000fe20000000800 */
[----:B------:R-:W-:Y:S01]  /*1ed0*/  @!PT LDS RZ, [RZ] ;  /* 0x00000000fffff984 */ /* 0x000fe20000000800 */
[----:B------:R-:W-:Y:S01]  /*1ee0*/  @!PT LDS RZ, [RZ] ;  /* 0x00000000fffff984 */ /* 0x000fe20000000800 */
[----:B------:R1:W-:Y:S01]  /*1ef0*/  @!P1 LDGSTS.E.BYPASS.LTC128B.128 [R145+0x7900], [R2.64], !P2 ;  /* 0x0790000002919fae */ /* 0x0003e2000d101d46 */
[----:B------:R-:W-:-:S04]  /*1f00*/  ISETP.NE.AND P2, PT, R11, RZ, PT ;  /* 0x000000ff0b00720c */ /* 0x000fc80003f45270 */
[----:B------:R1:W-:Y:S04]  /*1f10*/  @!P1 LDGSTS.E.BYPASS.LTC128B.128 [R145+0x9900], [R8.64], !P0 ;  /* 0x0990000008919fae */ /* 0x0003e8000c101d46 */
[----:B------:R1:W-:Y:S04]  /*1f20*/  @!P1 LDGSTS.E.BYPASS.LTC128B.128 [R145+0xb900], [R6.64], !P6 ;  /* 0x0b90000006919fae */ /* 0x0003e8000f101d46 */
[----:B------:R-:W0:Y:S01]  /*1f30*/  LDGDEPBAR ;  /* 0x00000000000079af */ /* 0x000e220000000000 */
[----:B------:R-:W-:Y:S02]  /*1f40*/  WARPSYNC 0xffffffff ;  /* 0xffffffff00007948 */ /* 0x000fe40003800000 */
[----:B------:R-:W2:Y:S04]  /*1f50*/  LDL.64 R162, [R1+0x8] ;  /* 0x0000080001a27983 */ /* 0x000ea80000100a00 */
[----:B------:R-:W3:Y:S04]  /*1f60*/  LDL R147, [R1+0x4] ;  /* 0x0000040001937983 */ /* 0x000ee80000100800 */
[----:B------:R-:W4:Y:S04]  /*1f70*/  S2R R14, SR_TID.X ;  /* 0x00000000000e7919 */ /* 0x000f280000002100 */
[----:B------:R-:W3:Y:S01]  /*1f80*/  LDL R10, [R1+0x18] ;  /* 0x00001800010a7983 */ /* 0x000ee20000100800 */
[----:B-1----:R-:W-:Y:S01]  /*1f90*/  SHF.R.S32.HI R7, RZ, 0x1f, R64 ;  /* 0x0000001fff077819 */ /* 0x002fe20000011440 */
[----:B------:R-:W-:Y:S01]  /*1fa0*/  IMAD.WIDE.U32 R2, R64, c[0x0][0x1e0], RZ ;  /* 0x0000780040027a25 */ /* 0x000fe200078e00ff */
[----:B------:R-:W-:Y:S01]  /*1fb0*/  MOV R146, 0xffffffc0 ;  /* 0xffffffc000927802 */ /* 0x000fe20000000f00 */
[----:B------:R-:W3:Y:S01]  /*1fc0*/  LDL R177, [R1+0x1c] ;  /* 0x00001c0001b17983 */ /* 0x000ee20000100800 */
[----:B------:R-:W-:-:S03]  /*1fd0*/  P2R R19, PR, RZ, 0x4 ;  /* 0x00000004ff137803 */ /* 0x000fc60000000000 */
[----:B------:R1:W5:Y:S01]  /*1fe0*/  LDL R176, [R1] ;  /* 0x0000000001b07983 */ /* 0x0003620000100800 */
[----:B----4-:R-:W-:-:S04]  /*1ff0*/  SHF.R.S32.HI R12, RZ, 0x1f, R14 ;  /* 0x0000001fff0c7819 */ /* 0x010fc8000001140e */
[----:B------:R-:W-:Y:S02]  /*2000*/  LEA.HI R12, R12, R14, RZ, 0x2 ;  /* 0x0000000e0c0c7211 */ /* 0x000fe400078f10ff */
[----:B------:R-:W4:Y:S02]  /*2010*/  LDL.64 R14, [R1+0x10] ;  /* 0x00001000010e7983 */ /* 0x000f240000100a00 */
[----:B------:R-:W-:-:S04]  /*2020*/  SHF.R.S32.HI R12, RZ, 0x2, R12 ;  /* 0x00000002ff0c7819 */ /* 0x000fc8000001140c */
[----:B------:R-:W-:-:S05]  /*2030*/  IADD3 R0, -R12, c[0x0][0x1d0], RZ ;  /* 0x000074000c007a10 */ /* 0x000fca0007ffe1ff */
[----:B------:R-:W-:Y:S02]  /*2040*/  IMAD R0, R64, -0x40, R0 ;  /* 0xffffffc040007824 */ /* 0x000fe400078e0200 */
[----:B------:R-:W-:Y:S01]  /*2050*/  IMAD R4, R7, c[0x0][0x1e0], RZ ;  /* 0x0000780007047a24 */ /* 0x000fe200078e02ff */
[----:B------:R-:W-:Y:S02]  /*2060*/  BAR.SYNC.DEFER_BLOCKING 0x0 ;  /* 0x0000000000007b1d */ /* 0x000fe40000010000 */
[----:B------:R-:W-:Y:S01]  /*2070*/  ISETP.GE.AND P6, PT, R0, 0x1, PT ;  /* 0x000000010000780c */ /* 0x000fe20003fc6270 */
[----:B------:R-:W-:Y:S01]  /*2080*/  IMAD R4, R64, c[0x0][0x1e4], R4 ;  /* 0x0000790040047a24 */ /* 0x000fe200078e0204 */
[----:B------:R-:W-:-:S04]  /*2090*/  ISETP.GE.AND P1, PT, R0, 0x21, PT ;  /* 0x000000210000780c */ /* 0x000fc80003f26270 */
[----:B------:R-:W-:Y:S02]  /*20a0*/  IADD3 R4, R3, R4, RZ ;  /* 0x0000000403047210 */ /* 0x000fe40007ffe0ff */
[----:B------:R-:W-:-:S05]  /*20b0*/  MOV R3, 0x20 ;  /* 0x0000002000037802 */ /* 0x000fca0000000f00 */
[----:B------:R-:W-:Y:S01]  /*20c0*/  @P6 ISETP.GE.AND P5, PT, R160, c[0x0][0x1d4], PT ;  /* 0x00007500a0006a0c */ /* 0x000fe20003fa6270 */
[----:B------:R-:W-:Y:S01]  /*20d0*/  IMAD.WIDE.U32 R8, R3, c[0x0][0x1e0], RZ ;  /* 0x0000780003087a25 */ /* 0x000fe200078e00ff */
[----:B------:R-:W-:-:S03]  /*20e0*/  @P6 SHF.L.U32 R6, R13, 0x1, RZ ;  /* 0x000000010d066819 */ /* 0x000fc600000006ff */
[----:B------:R-:W-:Y:S02]  /*20f0*/  IMAD R3, R3, c[0x0][0x1e4], RZ ;  /* 0x0000790003037a24 */ /* 0x000fe400078e02ff */
[----:B------:R-:W-:Y:S02]  /*2100*/  IMAD R7, R7, c[0x0][0x208], RZ ;  /* 0x0000820007077a24 */ /* 0x000fe400078e02ff */
[----:B------:R-:W-:Y:S01]  /*2110*/  IMAD R144, R64, R146, c[0x0][0x1d0] ;  /* 0x0000740040907624 */ /* 0x000fe200078e0292 */
[----:B--2---:R-:W-:-:S04]  /*2120*/  LEA R0, P0, R2, R162, 0x6 ;  /* 0x000000a202007211 */ /* 0x004fc800078030ff */
[----:B---3--:R-:W-:Y:S02]  /*2130*/  LEA.HI.X R2, R2, R147, R4, 0x6, P0 ;  /* 0x0000009302027211 */ /* 0x008fe400000f3404 */
[----:B------:R-:W-:-:S04]  /*2140*/  @P6 LEA R4, P0, R0, c[0x0][0x1c8], 0x1 ;  /* 0x0000720000046a11 */ /* 0x000fc800078008ff */
[C---:B------:R-:W-:Y:S02]  /*2150*/  @P6 LEA.HI.X R5, R0.reuse, c[0x0][0x1cc], R2, 0x1, P0 ;  /* 0x0000730000056a11 */ /* 0x040fe400000f0c02 */
[----:B------:R-:W-:-:S03]  /*2160*/  @P1 IADD3 R0, P0, R0, R8, RZ ;  /* 0x0000000800001210 */ /* 0x000fc60007f1e0ff */
[----:B------:R-:W-:Y:S01]  /*2170*/  @!PT LDS RZ, [RZ] ;  /* 0x00000000fffff984 */ /* 0x000fe20000000800 */
[----:B------:R-:W-:Y:S01]  /*2180*/  @!PT LDS RZ, [RZ] ;  /* 0x00000000fffff984 */ /* 0x000fe20000000800 */
[----:B------:R-:W-:Y:S01]  /*2190*/  @!PT LDS RZ, [RZ] ;  /* 0x00000000fffff984 */ /* 0x000fe20000000800 */
[----:B------:R2:W-:Y:S01]  /*21a0*/  @P6 LDGSTS.E.BYPASS.LTC128B.128 [R6+0x3100], [R4.64], !P5 ;  /* 0x0310000004066fae */ /* 0x0005e2000e901d46 */
[----:B------:R-:W-:Y:S02]  /*21b0*/  @P1 ISETP.GE.AND P5, PT, R160, c[0x0][0x1d4], PT ;  /* 0x00007500a0001a0c */ /* 0x000fe40003fa6270 */
[----:B------:R-:W-:Y:S01]  /*21c0*/  @P1 IADD3.X R3, R2, R9, R3, P0, !PT ;  /* 0x0000000902031210 */ /* 0x000fe200007fe403 */
[----:B------:R2:W-:Y:S01]  /*21d0*/  @P6 LDGSTS.E.BYPASS.LTC128B.128 [R6+0x4100], [R4.64+0x40], !P4 ;  /* 0x0410004004066fae */ /* 0x0005e2000e101d46 */
[----:B------:R-:W-:-:S03]  /*21e0*/  @P1 LEA R2, P0, R0, c[0x0][0x1c8], 0x1 ;  /* 0x0000720000021a11 */ /* 0x000fc600078008ff */
[----:B------:R2:W-:Y:S01]  /*21f0*/  @P6 LDGSTS.E.BYPASS.LTC128B.128 [R6+0x5100], [R4.64+0x80], !P3 ;  /* 0x0510008004066fae */ /* 0x0005e2000d901d46 */
[----:B------:R-:W-:Y:S02]  /*2200*/  @P1 LEA.HI.X R3, R0, c[0x0][0x1cc], R3, 0x1, P0 ;  /* 0x0000730000031a11 */ /* 0x000fe400000f0c03 */
[----:B------:R-:W-:-:S05]  /*2210*/  @P1 SHF.L.U32 R0, R13, 0x1, RZ ;  /* 0x000000010d001819 */ /* 0x000fca00000006ff */
[----:B------:R4:W-:Y:S04]  /*2220*/  @P1 LDGSTS.E.BYPASS.LTC128B.128 [R0+0x3900], [R2.64], !P5 ;  /* 0x0390000002001fae */ /* 0x0009e8000e901d46 */
[----:B------:R4:W-:Y:S04]  /*2230*/  @P1 LDGSTS.E.BYPASS.LTC128B.128 [R0+0x4900], [R2.64+0x40], !P4 ;  /* 0x0490004002001fae */ /* 0x0009e8000e101d46 */
[----:B------:R4:W-:Y:S04]  /*2240*/  @P1 LDGSTS.E.BYPASS.LTC128B.128 [R0+0x5900], [R2.64+0x80], !P3 ;  /* 0x0590008002001fae */ /* 0x0009e8000d901d46 */
[----:B------:R-:W0:Y:S01]  /*2250*/  LDGDEPBAR ;  /* 0x00000000000079af */ /* 0x000e220000000000 */
[----:B--2---:R-:W-:-:S04]  /*2260*/  IMAD.WIDE.U32 R4, R64, c[0x0][0x208], RZ ;  /* 0x0000820040047a25 */ /* 0x004fc800078e00ff */
[----:B------:R-:W-:Y:S01]  /*2270*/  IMAD R6, R64, c[0x0][0x20c], R7 ;  /* 0x0000830040067a24 */ /* 0x000fe200078e0207 */
[----:B------:R-:W-:-:S04]  /*2280*/  DEPBAR.LE SB0, 0x1 ;  /* 0x000080400000791a */ /* 0x000fc80000000000 */
[----:B------:R-:W-:-:S04]  /*2290*/  DEPBAR.LE SB0, 0x0 ;  /* 0x000080000000791a */ /* 0x000fc80000000000 */
[----:B------:R-:W-:Y:S01]  /*22a0*/  BAR.SYNC.DEFER_BLOCKING 0x0 ;  /* 0x0000000000007b1d */ /* 0x000fe20000010000 */
[----:B----4-:R-:W-:Y:S02]  /*22b0*/  LEA R0, P0, R4, R14, 0x6 ;  /* 0x0000000e04007211 */ /* 0x010fe400078030ff */
[----:B------:R-:W-:-:S04]  /*22c0*/  IADD3 R6, R5, R6, RZ ;  /* 0x0000000605067210 */ /* 0x000fc80007ffe0ff */
[----:B------:R-:W-:Y:S02]  /*22d0*/  LEA.HI.X R4, R4, R10, R6, 0x6, P0 ;  /* 0x0000000a04047211 */ /* 0x000fe400000f3406 */
[----:B------:R-:W-:Y:S02]  /*22e0*/  LEA R2, P0, R0, c[0x0][0x1f8], 0x1 ;  /* 0x00007e0000027a11 */ /* 0x000fe400078008ff */
[----:B------:R-:W-:Y:S02]  /*22f0*/  MOV R6, c[0x0][0x208] ;  /* 0x0000820000067a02 */ /* 0x000fe40000000f00 */
[----:B------:R-:W-:Y:S02]  /*2300*/  LOP3.LUT R5, R18, 0x1, RZ, 0xc0, !PT ;  /* 0x0000000112057812 */ /* 0x000fe400078ec0ff */
[----:B------:R-:W-:Y:S02]  /*2310*/  LEA.HI.X R3, R0, c[0x0][0x1fc], R4, 0x1, P0 ;  /* 0x00007f0000037a11 */ /* 0x000fe400000f0c04 */
[----:B------:R-:W-:-:S02]  /*2320*/  MOV R4, c[0x0][0x20c] ;  /* 0x0000830000047a02 */ /* 0x000fc40000000f00 */
[----:B------:R-:W-:Y:S02]  /*2330*/  LEA R16, P0, R6, R2, 0x6 ;  /* 0x0000000206107211 */ /* 0x000fe400078030ff */
[----:B------:R-:W-:Y:S02]  /*2340*/  ISETP.NE.U32.AND P6, PT, R5, 0x1, PT ;  /* 0x000000010500780c */ /* 0x000fe40003fc5070 */
[----:B------:R-:W-:Y:S01]  /*2350*/  IADD3 R0, -R12, R144, RZ ;  /* 0x000000900c007210 */ /* 0x000fe20007ffe1ff */
[----:B------:R-:W-:Y:S01]  /*2360*/  LDSM.16.M88.4 R20, [R212] ;  /* 0x00000000d414783b */ /* 0x000fe20000000200 */
[----:B------:R-:W-:Y:S02]  /*2370*/  LEA.HI.X R17, R6, R3, R4, 0x6, P0 ;  /* 0x0000000306117211 */ /* 0x000fe400000f3404 */
[----:B------:R-:W-:Y:S01]  /*2380*/  ISETP.LT.OR P0, PT, R0, 0x1, P6 ;  /* 0x000000010000780c */ /* 0x000fe20003701670 */
[----:B------:R-:W2:Y:S01]  /*2390*/  LDSM.16.M88.4 R12, [R215] ;  /* 0x00000000d70c783b */ /* 0x000ea20000000200 */
[----:B------:R-:W-:-:S03]  /*23a0*/  LOP3.LUT P1, RZ, R18, 0x2, RZ, 0xc0, !PT ;  /* 0x0000000212ff7812 */ /* 0x000fc6000782c0ff */
[----:B------:R-:W3:Y:S04]  /*23b0*/  LDSM.16.M88.4 R8, [R215+0x1000] ;  /* 0x00100000d708783b */ /* 0x000ee80000000200 */
[----:B------:R-:W4:Y:S04]  /*23c0*/  LDSM.16.M88.4 R40, [R212+0x400] ;  /* 0x00040000d428783b */ /* 0x000f280000000200 */
[----:B------:R-:W1:Y:S04]  /*23d0*/  LDSM.16.M88.4 R28, [R212+0x800] ;  /* 0x00080000d41c783b */ /* 0x000e680000000200 */
[----:B------:R-:W1:Y:S04]  /*23e0*/  LDSM.16.M88.4 R24, [R212+0xc00] ;  /* 0x000c0000d418783b */ /* 0x000e680000000200 */
[----:B------:R-:W-:Y:S04]  /*23f0*/  LDSM.16.M88.4 R36, [R216] ;  /* 0x00000000d824783b */ /* 0x000fe80000000200 */
[----:B------:R-:W-:Y:S04]  /*2400*/  LDSM.16.M88.4 R4, [R216+0x1000] ;  /* 0x00100000d804783b */ /* 0x000fe80000000200 */
[----:B------:R-:W1:Y:S04]  /*2410*/  LDSM.16.M88.4 R44, [R217] ;  /* 0x00000000d92c783b */ /* 0x000e680000000200 */
[----:B------:R-:W-:Y:S04]  /*2420*/  LDSM.16.M88.4 R68, [R228] ;  /* 0x00000000e444783b */ /* 0x000fe80000000200 */
[----:B------:R-:W-:Y:S04]  /*2430*/  LDSM.16.M88.4 R88, [R227] ;  /* 0x00000000e358783b */ /* 0x000fe80000000200 */
[----:B------:R-:W-:Y:S04]  /*2440*/  LDSM.16.M88.4 R104, [R226] ;  /* 0x00000000e268783b */ /* 0x000fe80000000200 */
[----:B------:R-:W-:Y:S01]  /*2450*/  @!PT LDS RZ, [RZ] ;  /* 0x00000000fffff984 */ /* 0x000fe20000000800 */
[----:B------:R-:W-:Y:S01]  /*2460*/  @!PT LDS RZ, [RZ] ;  /* 0x00000000fffff984 */ /* 0x000fe20000000800 */
[----:B------:R-:W-:Y:S01]  /*2470*/  @!PT LDS RZ, [RZ] ;  /* 0x00000000fffff984 */ /* 0x000fe20000000800 */
[----:B------:R1:W-:Y:S01]  /*2480*/  LDGSTS.E.BYPASS.LTC128B.128 [R145+0x100], [R2.64], !P0 ;  /* 0x0010000002917fae */ /* 0x0003e2000c101d46 */
[----:B------:R-:W-:-:S02]  /*2490*/  ISETP.LT.OR P0, PT, R0, 0x1, !P1 ;  /* 0x000000010000780c */ /* 0x000fc40004f01670 */
[C---:B------:R-:W-:Y:S02]  /*24a0*/  ISETP.LT.OR P6, PT, R0.reuse, 0x21, P6 ;  /* 0x000000210000780c */ /* 0x040fe400037c1670 */
[----:B------:R-:W-:-:S09]  /*24b0*/  ISETP.LT.OR P1, PT, R0, 0x21, !P1 ;  /* 0x000000210000780c */ /* 0x000fd20004f21670 */
[----:B------:R1:W-:Y:S01]  /*24c0*/  LDGSTS.E.BYPASS.LTC128B.128 [R145+0x1100], [R2.64+0x40], !P0 ;  /* 0x0110004002917fae */ /* 0x0003e2000c101d46 */
[----:B------:R-:W-:-:S04]  /*24d0*/  LOP3.LUT P0, RZ, R18, 0x4, RZ, 0xc0, !PT ;  /* 0x0000000412ff7812 */ /* 0x000fc8000780c0ff */
[C---:B------:R-:W-:Y:S02]  /*24e0*/  ISETP.LT.OR P2, PT, R0.reuse, 0x1, !P0 ;  /* 0x000000010000780c */ /* 0x040fe40004741670 */
[----:B------:R-:W-:Y:S01]  /*24f0*/  ISETP.LT.OR P0, PT, R0, 0x21, !P0 ;  /* 0x000000210000780c */ /* 0x000fe20004701670 */
[-C--:B--2---:R-:W-:Y:S10]  /*2500*/  HMMA.16816.F32 R48, R12, R20.reuse, RZ ;  /* 0x000000140c30723c */ /* 0x084ff400000018ff */
[----:B------:R2:W-:Y:S04]  /*2510*/  LDGSTS.E.BYPASS.LTC128B.128 [R145+0x2100], [R2.64+0x80], !P2 ;  /* 0x0210008002917fae */ /* 0x0005e8000d101d46 */
[----:B------:R1:W-:Y:S04]  /*2520*/  LDGSTS.E.BYPASS.LTC128B.128 [R145+0x900], [R16.64], !P6 ;  /* 0x0090000010917fae */ /* 0x0003e8000f101d46 */
[----:B------:R1:W-:Y:S04]  /*2530*/  LDGSTS.E.BYPASS.LTC128B.128 [R145+0x1900], [R16.64+0x40], !P1 ;  /* 0x0190004010917fae */ /* 0x0003e8000c901d46 */
[----:B------:R2:W-:Y:S04]  /*2540*/  LDGSTS.E.BYPASS.LTC128B.128 [R145+0x2900], [R16.64+0x80], !P0 ;  /* 0x0290008010917fae */ /* 0x0005e8000c101d46 */
[----:B------:R-:W-:Y:S04]  /*2550*/  LDSM.16.M88.4 R52, [R212+0x1000] ;  /* 0x00100000d434783b */ /* 0x000fe80000000200 */
[----:B------:R-:W2:Y:S01]  /*2560*/  LDSM.16.M88.4 R32, [R215+0x2000] ;  /* 0x00200000d720783b */ /* 0x000ea20000000200 */
[----:B---3--:R-:W-:Y:S01]  /*2570*/  HMMA.16816.F32 R56, R8, R20, RZ ;  /* 0x000000140838723c */ /* 0x008fe200000018ff */
[----:B------:R-:W-:-:S02]  /*2580*/  ISETP.NE.AND P2, PT, R19, RZ, PT ;  /* 0x000000ff1300720c */ /* 0x000fc40003f45270 */
[----:B------:R-:W0:Y:S05]  /*2590*/  LDGDEPBAR ;  /* 0x00000000000079af */ /* 0x000e2a0000000000 */
[C---:B----4-:R-:W-:Y:S08]  /*25a0*/  HMMA.16816.F32 R100, R8.reuse, R40, RZ ;  /* 0x000000280864723c */ /* 0x050ff000000018ff */
[C---:B-1----:R-:W-:Y:S08]  /*25b0*/  HMMA.16816.F32 R96, R8.reuse, R28, RZ ;  /* 0x0000001c0860723c */ /* 0x042ff000000018ff */
[C---:B------:R-:W-:Y:S08]  /*25c0*/  HMMA.16816.F32 R76, R8.reuse, R24, RZ ;  /* 0x00000018084c723c */ /* 0x040ff000000018ff */
[C---:B------:R-:W-:Y:S08]  /*25d0*/  HMMA.16816.F32 R92, R8.reuse, R22, RZ ;  /* 0x00000016085c723c */ /* 0x040ff000000018ff */
[C---:B------:R-:W-:Y:S08]  /*25e0*/  HMMA.16816.F32 R80, R8.reuse, R42, RZ ;  /* 0x0000002a0850723c */ /* 0x040ff000000018ff */
[C---:B------:R-:W-:Y:S08]  /*25f0*/  HMMA.16816.F32 R72, R8.reuse, R30, RZ ;  /* 0x0000001e0848723c */ /* 0x040ff000000018ff */
[----:B------:R-:W-:Y:S08]  /*2600*/  HMMA.16816.F32 R60, R8, R26, RZ ;  /* 0x0000001a083c723c */ /* 0x000ff000000018ff */
[----:B------:R-:W-:Y:S01]  /*2610*/  HMMA.16816.F32 R8, R36, R44, R48 ;  /* 0x0000002c2408723c */ /* 0x000fe20000001830 */
[----:B------:R-:W-:Y:S07]  /*2620*/  LDSM.16.M88.4 R48, [R221] ;  /* 0x00000000dd30783b */ /* 0x000fee0000000200 */
[C---:B------:R-:W-:Y:S08]  /*2630*/  HMMA.16816.F32 R108, R12.reuse, R28, RZ ;  /* 0x0000001c0c6c723c */ /* 0x040ff000000018ff */
[C---:B------:R-:W-:Y:S01]  /*2640*/  HMMA.16816.F32 R128, R12.reuse, R30, RZ ;  /* 0x0000001e0c80723c */ /* 0x040fe200000018ff */
[----:B------:R-:W1:Y:S07]  /*2650*/  LDSM.16.M88.4 R28, [R215+0x3000] ;  /* 0x00300000d71c783b */ /* 0x000e6e0000000200 */
[C---:B------:R-:W-:Y:S01]  /*2660*/  HMMA.16816.F32 R84, R12.reuse, R22, RZ ;  /* 0x000000160c54723c */ /* 0x040fe200000018ff */
[----:B------:R-:W-:Y:S07]  /*2670*/  LDSM.16.M88.4 R20, [R216+0x3000] ;  /* 0x00300000d814783b */ /* 0x000fee0000000200 */
[C---:B--2---:R-:W-:Y:S08]  /*2680*/  HMMA.16816.F32 R16, R12.reuse, R40, RZ ;  /* 0x000000280c10723c */ /* 0x044ff000000018ff */
[C---:B------:R-:W-:Y:S01]  /*2690*/  HMMA.16816.F32 R116, R12.reuse, R42, RZ ;  /* 0x0000002a0c74723c */ /* 0x040fe200000018ff */
[----:B------:R-:W-:Y:S07]  /*26a0*/  LDSM.16.M88.4 R40, [R225] ;  /* 0x00000000e128783b */ /* 0x000fee0000000200 */
[C---:B------:R-:W-:Y:S08]  /*26b0*/  HMMA.16816.F32 R112, R12.reuse, R24, RZ ;  /* 0x000000180c70723c */ /* 0x040ff000000018ff */
[----:B------:R-:W-:Y:S01]  /*26c0*/  HMMA.16816.F32 R120, R12, R26, RZ ;  /* 0x0000001a0c78723c */ /* 0x000fe200000018ff */
[----:B------:R-:W2:Y:S07]  /*26d0*/  LDSM.16.M88.4 R24, [R216+0x2000] ;  /* 0x00200000d818783b */ /* 0x000eae0000000200 */
[----:B------:R-:W-:Y:S08]  /*26e0*/  HMMA.16816.F32 R12, R4, R44, R56 ;  /* 0x0000002c040c723c */ /* 0x000ff00000001838 */
[----:B------:R-:W-:Y:S08]  /*26f0*/  HMMA.16816.F32 R8, R32, R52, R8 ;  /* 0x000000342008723c */ /* 0x000ff00000001808 */
[C---:B------:R-:W-:Y:S08]  /*2700*/  HMMA.16816.F32 R136, R4.reuse, R88, R96 ;  /* 0x000000580488723c */ /* 0x040ff00000001860 */
[C---:B------:R-:W-:Y:S08]  /*2710*/  HMMA.16816.F32 R148, R4.reuse, R104, R76 ;  /* 0x000000680494723c */ /* 0x040ff0000000184c */
[----:B------:R-:W-:Y:S08]  /*2720*/  HMMA.16816.F32 R92, R4, R46, R92 ;  /* 0x0000002e045c723c */ /* 0x000ff0000000185c */
[C---:B------:R-:W-:Y:S01]  /*2730*/  HMMA.16816.F32 R96, R36.reuse, R68, R16 ;  /* 0x000000442460723c */ /* 0x040fe20000001810 */
[----:B------:R-:W-:Y:S07]  /*2740*/  LDSM.16.M88.4 R16, [R215+0x4000] ;  /* 0x00400000d710783b */ /* 0x000fee0000000200 */
[----:B------:R-:W-:Y:S01]  /*2750*/  HMMA.16816.F32 R76, R36, R46, R84 ;  /* 0x0000002e244c723c */ /* 0x000fe20000001854 */
[----:B------:R-:W3:Y:S07]  /*2760*/  LDSM.16.M88.4 R44, [R212+0x2000] ;  /* 0x00200000d42c783b */ /* 0x000eee0000000200 */
[C---:B------:R-:W-:Y:S08]  /*2770*/  HMMA.16816.F32 R124, R4.reuse, R68, R100 ;  /* 0x00000044047c723c */ /* 0x040ff00000001864 */
[C---:B------:R-:W-:Y:S08]  /*2780*/  HMMA.16816.F32 R132, R4.reuse, R70, R80 ;  /* 0x000000460484723c */ /* 0x040ff00000001850 */
[C---:B------:R-:W-:Y:S08]  /*2790*/  HMMA.16816.F32 R140, R4.reuse, R90, R72 ;  /* 0x0000005a048c723c */ /* 0x040ff00000001848 */
[----:B------:R-:W-:Y:S08]  /*27a0*/  HMMA.16816.F32 R152, R4, R106, R60 ;  /* 0x0000006a0498723c */ /* 0x000ff0000000183c */
[----:B-1----:R-:W-:Y:S01]  /*27b0*/  HMMA.16816.F32 R4, R28, R52, R12 ;  /* 0x000000341c04723c */ /* 0x002fe2000000180c */
[----:B------:R-:W1:Y:S07]  /*27c0*/  LDSM.16.M88.4 R12, [R215+0x5000] ;  /* 0x00500000d70c783b */ /* 0x000e6e0000000200 */
[----:B--2---:R-:W-:Y:S01]  /*27d0*/  HMMA.16816.F32 R56, R24, R40, R8 ;  /* 0x000000281838723c */ /* 0x004fe20000001808 */
[----:B------:R-:W2:Y:S07]  /*27e0*/  LDSM.16.M88.4 R8, [R216+0x4000] ;  /* 0x00400000d808783b */ /* 0x000eae0000000200 */
[----:B------:R-:W-:Y:S08]  /*27f0*/  HMMA.16816.F32 R76, R32, R54, R76 ;  /* 0x00000036204c723c */ /* 0x000ff0000000184c */
[----:B------:R-:W-:Y:S01]  /*2800*/  HMMA.16816.F32 R60, R20, R40, R4 ;  /* 0x00000028143c723c */ /* 0x000fe20000001804 */
[----:B------:R-:W-:Y:S07]  /*2810*/  LDSM.16.M88.4 R4, [R216+0x5000] ;  /* 0x00500000d804783b */ /* 0x000fee0000000200 */
[----:B------:R-:W-:Y:S08]  /*2820*/  HMMA.16816.F32 R80, R28, R54, R92 ;  /* 0x000000361c50723c */ /* 0x000ff0000000185c */
[----:B---3--:R-:W-:Y:S01]  /*2830*/  HMMA.16816.F32 R72, R16, R44, R56 ;  /* 0x0000002c1048723c */ /* 0x008fe20000001838 */
[----:B------:R-:W3:Y:S07]  /*2840*/  LDSM.16.M88.4 R56, [R212+0x1400] ;  /* 0x00140000d438783b */ /* 0x000eee0000000200 */
[----:B------:R-:W-:Y:S08]  /*2850*/  HMMA.16816.F32 R100, R36, R70, R116 ;  /* 0x000000462464723c */ /* 0x000ff00000001874 */
[----:B-1----:R-:W-:Y:S01]  /*2860*/  HMMA.16816.F32 R52, R12, R44, R60 ;  /* 0x0000002c0c34723c */ /* 0x002fe2000000183c */
[----:B------:R-:W1:Y:S07]  /*2870*/  LDSM.16.M88.4 R60, [R224] ;  /* 0x00000000e03c783b */ /* 0x000e6e0000000200 */
[-C--:B------:R-:W-:Y:S08]  /*2880*/  HMMA.16816.F32 R68, R24, R42.reuse, R76 ;  /* 0x0000002a1844723c */ /* 0x080ff0000000184c */
[----:B------:R-:W-:Y:S01]  /*2890*/  HMMA.16816.F32 R76, R20, R42, R80 ;  /* 0x0000002a144c723c */ /* 0x000fe20000001850 */
[----:B------:R-:W4:Y:S07]  /*28a0*/  LDSM.16.M88.4 R40, [R212+0x2400] ;  /* 0x00240000d428783b */ /* 0x000f2e0000000200 */
[----:B--2---:R-:W-:Y:S08]  /*28b0*/  HMMA.16816.F32 R84, R8, R48, R72 ;  /* 0x000000300854723c */ /* 0x004ff00000001848 */
[----:B---3--:R-:W-:Y:S08]  /*28c0*/  HMMA.16816.F32 R72, R32, R56, R96 ;  /* 0x000000382048723c */ /* 0x008ff00000001860 */
[C---:B------:R-:W-:Y:S08]  /*28d0*/  HMMA.16816.F32 R108, R36.reuse, R88, R108 ;  /* 0x00000058246c723c */ /* 0x040ff0000000186c */
[----:B------:R-:W-:Y:S08]  /*28e0*/  HMMA.16816.F32 R128, R36, R90, R128 ;  /* 0x0000005a2480723c */ /* 0x000ff00000001880 */
[----:B------:R-:W-:Y:S08]  /*28f0*/  HMMA.16816.F32 R88, R4, R48, R52 ;  /* 0x000000300458723c */ /* 0x000ff00000001834 */
[-C--:B------:R-:W-:Y:S08]  /*2900*/  HMMA.16816.F32 R52, R16, R46.reuse, R68 ;  /* 0x0000002e1034723c */ /* 0x080ff00000001844 */
[----:B------:R-:W-:Y:S08]  /*2910*/  HMMA.16816.F32 R68, R12, R46, R76 ;  /* 0x0000002e0c44723c */ /* 0x000ff0000000184c */
[C---:B------:R-:W-:Y:S08]  /*2920*/  HMMA.16816.F32 R112, R36.reuse, R104, R112 ;  /* 0x000000682470723c */ /* 0x040ff00000001870 */
[----:B------:R-:W-:Y:S08]  /*2930*/  HMMA.16816.F32 R120, R36, R106, R120 ;  /* 0x0000006a2478723c */ /* 0x000ff00000001878 */
[----:B------:R-:W-:Y:S01]  /*2940*/  HMMA.16816.F32 R36, R28, R56, R124 ;  /* 0x000000381c24723c */ /* 0x000fe2000000187c */
[----:B------:R-:W-:-:S04]  /*2950*/  FMUL.FTZ R0, R84, c[0x0][0x320] ;  /* 0x0000c80054007a20 */ /* 0x000fc80000410000 */
[----:B------:R2:W3:Y:S03]  /*2960*/  MUFU.TANH R156, R0 ;  /* 0x00000000009c7308 */ /* 0x0004e60000002400 */
[----:B-1----:R-:W-:Y:S01]  /*2970*/  HMMA.16816.F32 R72, R24, R60, R72 ;  /* 0x0000003c1848723c */ /* 0x002fe20000001848 */
[----:B--2---:R-:W-:-:S04]  /*2980*/  FMUL.FTZ R0, R85, c[0x0][0x320] ;  /* 0x0000c80055007a20 */ /* 0x004fc80000410000 */
[----:B------:R1:W2:Y:S03]  /*2990*/  MUFU.TANH R126, R0 ;  /* 0x00000000007e7308 */ /* 0x0002a60000002400 */
[----:B------:R-:W-:Y:S08]  /*29a0*/  HMMA.16816.F32 R92, R4, R50, R68 ;  /* 0x00000032045c723c */ /* 0x000ff00000001844 */
[----:B------:R-:W-:Y:S01]  /*29b0*/  HMMA.16816.F32 R68, R32, R58, R100 ;  /* 0x0000003a2044723c */ /* 0x000fe20000001864 */
[----:B-1----:R-:W-:-:S07]  /*29c0*/  FMUL.FTZ R0, R86, c[0x0][0x320] ;  /* 0x0000c80056007a20 */ /* 0x002fce0000410000 */
[----:B------:R-:W-:Y:S01]  /*29d0*/  HMMA.16816.F32 R44, R20, R60, R36 ;  /* 0x0000003c142c723c */ /* 0x000fe20000001824 */
[----:B------:R-:W1:Y:S01]  /*29e0*/  LDSM.16.M88.4 R36, [R220] ;  /* 0x00000000dc24783b */ /* 0x000e620000000200 */
[----:B------:R2:W1:Y:S06]  /*29f0*/  MUFU.TANH R158, R0 ;  /* 0x00000000009e7308 */ /* 0x00046c0000002400 */
[----:B------:R-:W-:Y:S01]  /*2a00*/  HMMA.16816.F32 R80, R8, R50, R52 ;  /* 0x000000320850723c */ /* 0x000fe20000001834 */
[----:B------:R-:W1:Y:S01]  /*2a10*/  LDSM.16.M88.4 R52, [R212+0x1800] ;  /* 0x00180000d434783b */ /* 0x000e620000000200 */
[----:B--2---:R-:W-:-:S06]  /*2a20*/  FMUL.FTZ R0, R87, c[0x0][0x320] ;  /* 0x0000c80057007a20 */ /* 0x004fcc0000410000 */
[----:B------:R-:W-:Y:S01]  /*2a30*/  HMMA.16816.F32 R76, R28, R58, R132 ;  /* 0x0000003a1c4c723c */ /* 0x000fe20000001884 */
[----:B------:R2:W1:Y:S02]  /*2a40*/  MUFU.TANH R157, R0 ;  /* 0x00000000009d7308 */ /* 0x0004640000002400 */
[----:B--2---:R-:W-:-:S06]  /*2a50*/  FMUL.FTZ R0, R88, c[0x0][0x320] ;  /* 0x0000c80058007a20 */ /* 0x004fcc0000410000 */
[----:B------:R2:W1:Y:S01]  /*2a60*/  MUFU.TANH R119, R0 ;  /* 0x0000000000777308 */ /* 0x0004620000002400 */
[----:B----4-:R-:W-:Y:S01]  /*2a70*/  HMMA.16816.F32 R72, R16, R40, R72 ;  /* 0x000000281048723c */ /* 0x010fe20000001848 */
[----:B--2---:R-:W-:-:S06]  /*2a80*/  FMUL.FTZ R0, R89, c[0x0][0x320] ;  /* 0x0000c80059007a20 */ /* 0x004fcc0000410000 */
[----:B------:R2:W4:Y:S01]  /*2a90*/  MUFU.TANH R116, R0 ;  /* 0x0000000000747308 */ /* 0x0005220000002400 */
[----:B------:R-:W-:Y:S01]  /*2aa0*/  HMMA.16816.F32 R56, R24, R62, R68 ;  /* 0x0000003e1838723c */ /* 0x000fe20000001844 */
[----:B--2---:R-:W-:-:S06]  /*2ab0*/  FMUL.FTZ R0, R90, c[0x0][0x320] ;  /* 0x0000c8005a007a20 */ /* 0x004fcc0000410000 */
[----:B------:R2:W1:Y:S01]  /*2ac0*/  MUFU.TANH R118, R0 ;  /* 0x0000000000767308 */ /* 0x0004620000002400 */
[----:B------:R-:W-:Y:S01]  /*2ad0*/  HMMA.16816.F32 R48, R12, R40, R44 ;  /* 0x000000280c30723c */ /* 0x000fe2000000182c */
[----:B------:R-:W1:Y:S01]  /*2ae0*/  LDSM.16.M88.4 R44, [R223] ;  /* 0x00000000df2c783b */ /* 0x000e620000000200 */
[----:B--2---:R-:W-:-:S05]  /*2af0*/  FMUL.FTZ R0, R91, c[0x0][0x320] ;  /* 0x0000c8005b007a20 */ /* 0x004fca0000410000 */
[----:B------:R2:W1:Y:S01]  /*2b00*/  MUFU.TANH R117, R0 ;  /* 0x0000000000757308 */ /* 0x0004620000002400 */
[----:B------:R-:W-:Y:S01]  /*2b10*/  HMMA.16816.F32 R68, R20, R62, R76 ;  /* 0x0000003e1444723c */ /* 0x000fe2000000184c */
[----:B--2---:R-:W-:-:S06]  /*2b20*/  FMUL.FTZ R0, R80, c[0x0][0x320] ;  /* 0x0000c80050007a20 */ /* 0x004fcc0000410000 */
[----:B------:R2:W1:Y:S02]  /*2b30*/  MUFU.TANH R125, R0 ;  /* 0x00000000007d7308 */ /* 0x0004640000002400 */
[----:B--2---:R-:W-:-:S06]  /*2b40*/  FMUL.FTZ R0, R81, c[0x0][0x320] ;  /* 0x0000c80051007a20 */ /* 0x004fcc0000410000 */
[----:B------:R2:W1:Y:S01]  /*2b50*/  MUFU.TANH R124, R0 ;  /* 0x00000000007c7308 */ /* 0x0004620000002400 */
[----:B------:R-:W-:Y:S01]  /*2b60*/  HMMA.16816.F32 R60, R16, R42, R56 ;  /* 0x0000002a103c723c */ /* 0x000fe20000001838 */
[----:B------:R-:W3:Y:S01]  /*2b70*/  LDSM.16.M88.4 R56, [R212+0x2800] ;  /* 0x00280000d438783b */ /* 0x000ee20000000200 */
[----:B--2---:R-:W-:-:S05]  /*2b80*/  FMUL.FTZ R0, R82, c[0x0][0x320] ;  /* 0x0000c80052007a20 */ /* 0x004fca0000410000 */
[----:B------:R2:W2:Y:S01]  /*2b90*/  MUFU.TANH R133, R0 ;  /* 0x0000000000857308 */ /* 0x0004a20000002400 */
[----:B-1----:R-:W-:Y:S01]  /*2ba0*/  HMMA.16816.F32 R84, R4, R36, R48 ;  /* 0x000000240454723c */ /* 0x002fe20000001830 */
[----:B--2---:R-:W-:-:S07]  /*2bb0*/  FMUL.FTZ R0, R83, c[0x0][0x320] ;  /* 0x0000c80053007a20 */ /* 0x004fce0000410000 */
[----:B------:R-:W-:Y:S01]  /*2bc0*/  HMMA.16816.F32 R80, R8, R36, R72 ;  /* 0x000000240850723c */ /* 0x000fe20000001848 */
[----:B------:R1:W2:Y:S07]  /*2bd0*/  MUFU.TANH R132, R0 ;  /* 0x0000000000847308 */ /* 0x0002ae0000002400 */
[----:B------:R-:W-:Y:S01]  /*2be0*/  HMMA.16816.F32 R72, R32, R52, R108 ;  /* 0x000000342048723c */ /* 0x000fe2000000186c */
[----:B-1----:R-:W-:-:S04]  /*2bf0*/  FMUL.FTZ R0, R92, c[0x0][0x320] ;  /* 0x0000c8005c007a20 */ /* 0x002fc80000410000 */
[----:B------:R1:W1:Y:S03]  /*2c00*/  MUFU.TANH R104, R0 ;  /* 0x0000000000687308 */ /* 0x0002660000002400 */
[----:B------:R-:W-:Y:S08]  /*2c10*/  HMMA.16816.F32 R48, R28, R52, R136 ;  /* 0x000000341c30723c */ /* 0x000ff00000001888 */
[----:B------:R-:W-:Y:S01]  /*2c20*/  HMMA.16816.F32 R68, R12, R42, R68 ;  /* 0x0000002a0c44723c */ /* 0x000fe20000001844 */
[----:B-1----:R-:W-:-:S04]  /*2c30*/  FMUL.FTZ R0, R93, c[0x0][0x320] ;  /* 0x0000c8005d007a20 */ /* 0x002fc80000410000 */
[----:B------:R1:W1:Y:S03]  /*2c40*/  MUFU.TANH R100, R0 ;  /* 0x0000000000647308 */ /* 0x0002660000002400 */
        /* <DEDUP_REMOVED lines=14> */
[----:B------:R-:W2:Y:S01]  /*2d30*/  LDSM.16.M88.4 R36, [R212+0x1c00] ;  /* 0x001c0000d424783b */ /* 0x000ea20000000200 */
[----:B-1----:R-:W-:-:S04]  /*2d40*/  FMUL.FTZ R0, R82, c[0x0][0x320] ;  /* 0x0000c80052007a20 */ /* 0x002fc80000410000 */
[----:B------:R1:W1:Y:S02]  /*2d50*/  MUFU.TANH R111, R0 ;  /* 0x00000000006f7308 */ /* 0x0002640000002400 */
[----:B---3--:R-:W-:Y:S01]  /*2d60*/  HMMA.16816.F32 R68, R16, R56, R72 ;  /* 0x000000381044723c */ /* 0x008fe20000001848 */
[----:B-1----:R-:W-:-:S05]  /*2d70*/  FMUL.FTZ R0, R83, c[0x0][0x320] ;  /* 0x0000c80053007a20 */ /* 0x002fca0000410000 */
[----:B------:R1:W3:Y:S02]  /*2d80*/  MUFU.TANH R110, R0 ;  /* 0x00000000006e7308 */ /* 0x0002e40000002400 */
[----:B------:R-:W-:Y:S01]  /*2d90*/  HMMA.16816.F32 R72, R28, R54, R140 ;  /* 0x000000361c48723c */ /* 0x000fe2000000188c */
[----:B------:R-:W2:Y:S01]  /*2da0*/  LDSM.16.M88.4 R52, [R222] ;  /* 0x00000000de34783b */ /* 0x000ea20000000200 */
        /* <DEDUP_REMOVED lines=16> */
[----:B------:R-:W-:Y:S08]  /*2eb0*/  HMMA.16816.F32 R68, R32, R36, R112 ;  /* 0x000000242044723c */ /* 0x000ff00000001870 */
[----:B------:R-:W-:Y:S01]  /*2ec0*/  HMMA.16816.F32 R44, R16, R58, R60 ;  /* 0x0000003a102c723c */ /* 0x000fe2000000183c */
[----:B-1----:R-:W-:-:S07]  /*2ed0*/  FMUL.FTZ R0, R78, c[0x0][0x320] ;  /* 0x0000c8004e007a20 */ /* 0x002fce0000410000 */
[----:B------:R-:W-:Y:S01]  /*2ee0*/  HMMA.16816.F32 R60, R32, R38, R120 ;  /* 0x00000026203c723c */ /* 0x000fe20000001878 */
[----:B------:R-:W-:Y:S01]  /*2ef0*/  LDSM.16.M88.4 R32, [R218] ;  /* 0x00000000da20783b */ /* 0x000fe20000000200 */
[----:B------:R1:W1:Y:S06]  /*2f00*/  MUFU.TANH R105, R0 ;  /* 0x0000000000697308 */ /* 0x00026c0000002400 */
[----:B------:R-:W-:Y:S01]  /*2f10*/  HMMA.16816.F32 R84, R4, R48, R40 ;  /* 0x000000300454723c */ /* 0x000fe20000001828 */
[----:B------:R-:W2:Y:S01]  /*2f20*/  LDSM.16.M88.4 R40, [R212+0x2c00] ;  /* 0x002c0000d428783b */ /* 0x000ea20000000200 */
[----:B------:R-:W-:Y:S01]  /*2f30*/  ISETP.GT.AND P0, PT, R64, R177, PT ;  /* 0x000000b14000720c */ /* 0x000fe20003f04270 */
[----:B------:R-:W-:-:S04]  /*2f40*/  DEPBAR.LE SB0, 0x0 ;  /* 0x000080000000791a */ /* 0x000fc80000000000 */
[----:B-1----:R-:W-:Y:S02]  /*2f50*/  FMUL.FTZ R0, R79, c[0x0][0x320] ;  /* 0x0000c8004f007a20 */ /* 0x002fe40000410000 */
[C---:B------:R-:W-:Y:S08]  /*2f60*/  HMMA.16816.F32 R76, R28.reuse, R36, R148 ;  /* 0x000000241c4c723c */ /* 0x040ff00000001894 */
[----:B------:R-:W-:Y:S01]  /*2f70*/  HMMA.16816.F32 R28, R28, R38, R152 ;  /* 0x000000261c1c723c */ /* 0x000fe20000001898 */
[----:B------:R1:W1:Y:S02]  /*2f80*/  MUFU.TANH R106, R0 ;  /* 0x00000000006a7308 */ /* 0x0002640000002400 */
[----:B-1----:R-:W-:-:S06]  /*2f90*/  FMUL.FTZ R0, R88, c[0x0][0x320] ;  /* 0x0000c80058007a20 */ /* 0x002fcc0000410000 */
[----:B------:R1:W1:Y:S01]  /*2fa0*/  MUFU.TANH R67, R0 ;  /* 0x0000000000437308 */ /* 0x0002620000002400 */
[----:B------:R-:W-:Y:S08]  /*2fb0*/  HMMA.16816.F32 R72, R12, R58, R72 ;  /* 0x0000003a0c48723c */ /* 0x000ff00000001848 */
[----:B------:R-:W-:Y:S01]  /*2fc0*/  HMMA.16816.F32 R56, R24, R52, R68 ;  /* 0x000000341838723c */ /* 0x000fe20000001844 */
[----:B-1----:R-:W-:-:S04]  /*2fd0*/  FMUL.FTZ R0, R89, c[0x0][0x320] ;  /* 0x0000c80059007a20 */ /* 0x002fc80000410000 */
[----:B------:R1:W1:Y:S03]  /*2fe0*/  MUFU.TANH R66, R0 ;  /* 0x0000000000427308 */ /* 0x0002660000002400 */
[----:B------:R-:W-:Y:S08]  /*2ff0*/  HMMA.16816.F32 R68, R20, R52, R76 ;  /* 0x000000341444723c */ /* 0x000ff0000000184c */
[----:B------:R-:W-:Y:S01]  /*3000*/  HMMA.16816.F32 R24, R24, R54, R60 ;  /* 0x000000361818723c */ /* 0x000fe2000000183c */
[----:B-1----:R-:W-:-:S07]  /*3010*/  FMUL.FTZ R0, R90, c[0x0][0x320] ;  /* 0x0000c8005a007a20 */ /* 0x002fce0000410000 */
[----:B------:R-:W-:Y:S01]  /*3020*/  HMMA.16816.F32 R52, R20, R54, R28 ;  /* 0x000000361434723c */ /* 0x000fe2000000181c */
[----:B------:R1:W1:Y:S02]  /*3030*/  MUFU.TANH R88, R0 ;  /* 0x0000000000587308 */ /* 0x0002640000002400 */
[----:B-1----:R-:W-:-:S06]  /*3040*/  FMUL.FTZ R0, R91, c[0x0][0x320] ;  /* 0x0000c8005b007a20 */ /* 0x002fcc0000410000 */
        /* <DEDUP_REMOVED lines=8> */
[----:B------:R1:W1:Y:S02]  /*30d0*/  MUFU.TANH R97, R0 ;  /* 0x0000000000617308 */ /* 0x0002640000002400 */
[----:B-1----:R-:W-:Y:S02]  /*30e0*/  FMUL.FTZ R0, R83, c[0x0][0x320] ;  /* 0x0000c80053007a20 */ /* 0x002fe40000410000 */
[----:B------:R-:W-:Y:S08]  /*30f0*/  HMMA.16816.F32 R80, R8, R50, R44 ;  /* 0x000000320850723c */ /* 0x000ff0000000182c */
[C---:B------:R-:W-:Y:S08]  /*3100*/  HMMA.16816.F32 R44, R16.reuse, R40, R56 ;  /* 0x00000028102c723c */ /* 0x040ff00000001838 */
[----:B------:R-:W-:Y:S01]  /*3110*/  HMMA.16816.F32 R16, R16, R42, R24 ;  /* 0x0000002a1010723c */ /* 0x000fe20000001818 */
[----:B------:R1:W1:Y:S07]  /*3120*/  MUFU.TANH R98, R0 ;  /* 0x0000000000627308 */ /* 0x00026e0000002400 */
[----:B------:R-:W-:Y:S08]  /*3130*/  HMMA.16816.F32 R72, R4, R50, R72 ;  /* 0x000000320448723c */ /* 0x000ff00000001848 */
[----:B------:R-:W-:Y:S01]  /*3140*/  HMMA.16816.F32 R44, R8, R32, R44 ;  /* 0x00000020082c723c */ /* 0x000fe2000000182c */
[----:B-1----:R-:W-:-:S07]  /*3150*/  FMUL.FTZ R0, R84, c[0x0][0x320] ;  /* 0x0000c80054007a20 */ /* 0x002fce0000410000 */
[----:B------:R-:W-:Y:S08]  /*3160*/  HMMA.16816.F32 R20, R4, R32, R36 ;  /* 0x000000200414723c */ /* 0x000ff00000001824 */
[-C--:B------:R-:W-:Y:S08]  /*3170*/  HMMA.16816.F32 R8, R8, R34.reuse, R16 ;  /* 0x000000220808723c */ /* 0x080ff00000001810 */
[----:B------:R-:W-:Y:S01]  /*3180*/  HMMA.16816.F32 R4, R4, R34, R12 ;  /* 0x000000220404723c */ /* 0x000fe2000000180c */
[----:B------:R1:W1:Y:S01]  /*3190*/  MUFU.TANH R49, R0 ;  /* 0x0000000000317308 */ /* 0x0002620000002400 */
[----:B------:R-:W-:-:S02]  /*31a0*/  FMUL.FTZ R81, R81, c[0x0][0x320] ;  /* 0x0000c80051517a20 */ /* 0x000fc40000410000 */
[----:B------:R-:W-:Y:S02]  /*31b0*/  FMUL.FTZ R72, R72, c[0x0][0x320] ;  /* 0x0000c80048487a20 */ /* 0x000fe40000410000 */
[----:B-1----:R-:W-:-:S04]  /*31c0*/  FMUL.FTZ R0, R85, c[0x0][0x320] ;  /* 0x0000c80055007a20 */ /* 0x002fc80000410000 */
[----:B------:R1:W1:Y:S01]  /*31d0*/  MUFU.TANH R48, R0 ;  /* 0x0000000000307308 */ /* 0x0002620000002400 */
[----:B------:R-:W-:Y:S02]  /*31e0*/  FMUL.FTZ R73, R73, c[0x0][0x320] ;  /* 0x0000c80049497a20 */ /* 0x000fe40000410000 */
[----:B------:R-:W-:Y:S02]  /*31f0*/  FMUL.FTZ R74, R74, c[0x0][0x320] ;  /* 0x0000c8004a4a7a20 */ /* 0x000fe40000410000 */
[----:B------:R-:W-:Y:S02]  /*3200*/  FMUL.FTZ R75, R75, c[0x0][0x320] ;  /* 0x0000c8004b4b7a20 */ /* 0x000fe40000410000 */
[----:B------:R-:W-:Y:S02]  /*3210*/  FMUL.FTZ R20, R20, c[0x0][0x320] ;  /* 0x0000c80014147a20 */ /* 0x000fe40000410000 */
[----:B-1----:R-:W-:-:S04]  /*3220*/  FMUL.FTZ R0, R86, c[0x0][0x320] ;  /* 0x0000c80056007a20 */ /* 0x002fc80000410000 */
[----:B------:R1:W1:Y:S01]  /*3230*/  MUFU.TANH R65, R0 ;  /* 0x0000000000417308 */ /* 0x0002620000002400 */
[----:B------:R-:W-:Y:S02]  /*3240*/  FMUL.FTZ R21, R21, c[0x0][0x320] ;  /* 0x0000c80015157a20 */ /* 0x000fe40000410000 */
[----:B------:R-:W-:Y:S02]  /*3250*/  FMUL.FTZ R23, R23, c[0x0][0x320] ;  /* 0x0000c80017177a20 */ /* 0x000fe40000410000 */
[----:B------:R-:W-:Y:S02]  /*3260*/  FMUL.FTZ R8, R8, c[0x0][0x320] ;  /* 0x0000c80008087a20 */ /* 0x000fe40000410000 */
[----:B------:R-:W-:Y:S02]  /*3270*/  FMUL.FTZ R7, R7, c[0x0][0x320] ;  /* 0x0000c80007077a20 */ /* 0x000fe40000410000 */
[----:B------:R-:W-:Y:S02]  /*3280*/  FMUL.FTZ R82, R82, c[0x0][0x320] ;  /* 0x0000c80052527a20 */ /* 0x000fe40000410000 */
[----:B------:R-:W-:-:S02]  /*3290*/  FMUL.FTZ R83, R83, c[0x0][0x320] ;  /* 0x0000c80053537a20 */ /* 0x000fc40000410000 */
[----:B-1----:R-:W-:Y:S02]  /*32a0*/  FMUL.FTZ R0, R87, c[0x0][0x320] ;  /* 0x0000c80057007a20 */ /* 0x002fe40000410000 */
[----:B------:R-:W-:Y:S02]  /*32b0*/  FMUL.FTZ R44, R44, c[0x0][0x320] ;  /* 0x0000c8002c2c7a20 */ /* 0x000fe40000410000 */
[----:B------:R1:W1:Y:S01]  /*32c0*/  MUFU.TANH R50, R0 ;  /* 0x0000000000327308 */ /* 0x0002620000002400 */
[----:B------:R-:W-:Y:S02]  /*32d0*/  FMUL.FTZ R45, R45, c[0x0][0x320] ;  /* 0x0000c8002d2d7a20 */ /* 0x000fe40000410000 */
[----:B------:R-:W-:Y:S02]  /*32e0*/  FMUL.FTZ R46, R46, c[0x0][0x320] ;  /* 0x0000c8002e2e7a20 */ /* 0x000fe40000410000 */
[----:B------:R-:W-:Y:S02]  /*32f0*/  FMUL.FTZ R47, R47, c[0x0][0x320] ;  /* 0x0000c8002f2f7a20 */ /* 0x000fe40000410000 */
[----:B------:R-:W-:-:S02]  /*3300*/  FMUL.FTZ R22, R22, c[0x0][0x320] ;  /* 0x0000c80016167a20 */ /* 0x000fc40000410000 */
[----:B------:R-:W-:Y:S02]  /*3310*/  FMUL.FTZ R9, R9, c[0x0][0x320] ;  /* 0x0000c80009097a20 */ /* 0x000fe40000410000 */
[----:B------:R-:W-:Y:S02]  /*3320*/  FMUL.FTZ R10, R10, c[0x0][0x320] ;  /* 0x0000c8000a0a7a20 */ /* 0x000fe40000410000 */
[----:B------:R-:W-:Y:S02]  /*3330*/  FMUL.FTZ R11, R11, c[0x0][0x320] ;  /* 0x0000c8000b0b7a20 */ /* 0x000fe40000410000 */
[----:B------:R-:W-:Y:S02]  /*3340*/  FMUL.FTZ R4, R4, c[0x0][0x320] ;  /* 0x0000c80004047a20 */ /* 0x000fe40000410000 */
[----:B-1----:R-:W-:Y:S02]  /*3350*/  FMUL.FTZ R0, R80, c[0x0][0x320] ;  /* 0x0000c80050007a20 */ /* 0x002fe40000410000 */
[----:B------:R-:W-:-:S02]  /*3360*/  FMUL.FTZ R5, R5, c[0x0][0x320] ;  /* 0x0000c80005057a20 */ /* 0x000fc40000410000 */
[----:B------:R-:W-:Y:S01]  /*3370*/  FMUL.FTZ R6, R6, c[0x0][0x320] ;  /* 0x0000c80006067a20 */ /* 0x000fe20000410000 */
[----:B------:R1:W1:Y:S08]  /*3380*/  MUFU.TANH R27, R23 ;  /* 0x00000017001b7308 */ /* 0x0002700000002400 */
[----:B------:R1:W1:Y:S08]  /*3390*/  MUFU.TANH R30, R8 ;  /* 0x00000008001e7308 */ /* 0x0002700000002400 */
[----:B------:R1:W1:Y:S08]  /*33a0*/  MUFU.TANH R51, R0 ;  /* 0x0000000000337308 */ /* 0x0002700000002400 */
[----:B------:R-:W1:Y:S08]  /*33b0*/  MUFU.TANH R81, R81 ;  /* 0x0000005100517308 */ /* 0x000e700000002400 */
[----:B------:R1:W1:Y:S08]  /*33c0*/  MUFU.TANH R107, R82 ;  /* 0x00000052006b7308 */ /* 0x0002700000002400 */
[----:B------:R1:W1:Y:S08]  /*33d0*/  MUFU.TANH R101, R83 ;  /* 0x0000005300657308 */ /* 0x0002700000002400 */
[----:B------:R-:W1:Y:S08]  /*33e0*/  MUFU.TANH R72, R72 ;  /* 0x0000004800487308 */ /* 0x000e700000002400 */
[----:B------:R-:W1:Y:S08]  /*33f0*/  MUFU.TANH R73, R73 ;  /* 0x0000004900497308 */ /* 0x000e700000002400 */
[----:B------:R-:W1:Y:S08]  /*3400*/  MUFU.TANH R74, R74 ;  /* 0x0000004a004a7308 */ /* 0x000e700000002400 */
[----:B------:R-:W1:Y:S08]  /*3410*/  MUFU.TANH R75, R75 ;  /* 0x0000004b004b7308 */ /* 0x000e700000002400 */
[----:B------:R1:W1:Y:S08]  /*3420*/  MUFU.TANH R31, R44 ;  /* 0x0000002c001f7308 */ /* 0x0002700000002400 */
[----:B------:R1:W1:Y:S08]  /*3430*/  MUFU.TANH R32, R45 ;  /* 0x0000002d00207308 */ /* 0x0002700000002400 */
[----:B------:R1:W1:Y:S08]  /*3440*/  MUFU.TANH R39, R46 ;  /* 0x0000002e00277308 */ /* 0x0002700000002400 */
[----:B------:R1:W1:Y:S08]  /*3450*/  MUFU.TANH R38, R47 ;  /* 0x0000002f00267308 */ /* 0x0002700000002400 */
[----:B------:R-:W1:Y:S08]  /*3460*/  MUFU.TANH R20, R20 ;  /* 0x0000001400147308 */ /* 0x000e700000002400 */
[----:B------:R-:W1:Y:S08]  /*3470*/  MUFU.TANH R21, R21 ;  /* 0x0000001500157308 */ /* 0x000e700000002400 */
[----:B------:R1:W1:Y:S08]  /*3480*/  MUFU.TANH R28, R22 ;  /* 0x00000016001c7308 */ /* 0x0002700000002400 */
[----:B------:R1:W1:Y:S08]  /*3490*/  MUFU.TANH R29, R9 ;  /* 0x00000009001d7308 */ /* 0x0002700000002400 */
[----:B------:R1:W1:Y:S08]  /*34a0*/  MUFU.TANH R37, R10 ;  /* 0x0000000a00257308 */ /* 0x0002700000002400 */
[----:B------:R1:W1:Y:S08]  /*34b0*/  MUFU.TANH R36, R11 ;  /* 0x0000000b00247308 */ /* 0x0002700000002400 */
[----:B------:R1:W1:Y:S08]  /*34c0*/  MUFU.TANH R12, R4 ;  /* 0x00000004000c7308 */ /* 0x0002700000002400 */
[----:B------:R1:W1:Y:S08]  /*34d0*/  MUFU.TANH R8, R5 ;  /* 0x0000000500087308 */ /* 0x0002700000002400 */
[----:B------:R1:W1:Y:S08]  /*34e0*/  MUFU.TANH R23, R6 ;  /* 0x0000000600177308 */ /* 0x0002700000002400 */
[----:B------:R-:W1:Y:S01]  /*34f0*/  MUFU.TANH R7, R7 ;  /* 0x0000000700077308 */ /* 0x000e620000002400 */
[----:B------:R-:W-:Y:S01]  /*3500*/  BSSY B0, `(.L_x_1008) ;  /* 0x000001b000007945 */ /* 0x000fe20003800000 */
[----:B------:R-:W-:Y:S06]  /*3510*/  BAR.SYNC.DEFER_BLOCKING 0x0 ;  /* 0x0000000000007b1d */ /* 0x000fec0000010000 */
[----:B------:R-:W-:Y:S05]  /*3520*/  @!P0 BRA `(.L_x_1009) ;  /* 0x0000018000008947 */ /* 0x000fea0003800000 */
[----:B-12345:R-:W-:Y:S02]  /*3530*/  IADD3 R0, R176, -0x2, RZ ;  /* 0xfffffffeb0007810 */ /* 0x03efe40007ffe0ff */
[----:B------:R-:W-:-:S02]  /*3540*/  ISETP.GE.AND P5, PT, R160, c[0x0][0x1d4], PT ;  /* 0x00007500a0007a0c */ /* 0x000fc40003fa6270 */
[----:B------:R-:W-:Y:S01]  /*3550*/  SHF.R.S32.HI R2, RZ, 0x1f, R0 ;  /* 0x0000001fff027819 */ /* 0x000fe20000011400 */
[----:B------:R-:W-:-:S04]  /*3560*/  IMAD.WIDE.U32 R4, R0, c[0x0][0x1e0], RZ ;  /* 0x0000780000047a25 */ /* 0x000fc800078e00ff */
[----:B------:R-:W-:-:S04]  /*3570*/  IMAD R2, R2, c[0x0][0x1e0], RZ ;  /* 0x0000780002027a24 */ /* 0x000fc800078e02ff */
[----:B------:R-:W-:Y:S01]  /*3580*/  IMAD R2, R0, c[0x0][0x1e4], R2 ;  /* 0x0000790000027a24 */ /* 0x000fe200078e0202 */
[----:B------:R-:W-:-:S03]  /*3590*/  LEA R0, P1, R4, R162, 0x6 ;  /* 0x000000a204007211 */ /* 0x000fc600078230ff */
[----:B------:R-:W-:Y:S01]  /*35a0*/  IMAD.IADD R3, R5, 0x1, R2 ;  /* 0x0000000105037824 */ /* 0x000fe200078e0202 */
[----:B------:R-:W-:Y:S01]  /*35b0*/  LEA R2, P0, R0, c[0x0][0x1c8], 0x1 ;  /* 0x0000720000027a11 */ /* 0x000fe200078008ff */
[----:B------:R-:W-:-:S03]  /*35c0*/  IMAD.MOV.U32 R5, RZ, RZ, c[0x0][0x1e0] ;  /* 0x00007800ff057624 */ /* 0x000fc600078e00ff */
[----:B------:R-:W-:-:S04]  /*35d0*/  LEA.HI.X R4, R4, R147, R3, 0x6, P1 ;  /* 0x0000009304047211 */ /* 0x000fc800008f3403 */
[----:B------:R-:W-:Y:S01]  /*35e0*/  LEA.HI.X R3, R0, c[0x0][0x1cc], R4, 0x1, P0 ;  /* 0x0000730000037a11 */ /* 0x000fe200000f0c04 */
[----:B------:R-:W-:Y:S01]  /*35f0*/  IMAD.MOV.U32 R0, RZ, RZ, c[0x0][0x1e4] ;  /* 0x00007900ff007624 */ /* 0x000fe200078e00ff */
[----:B------:R-:W-:-:S03]  /*3600*/  LEA R4, P0, R5, R2, 0x6 ;  /* 0x0000000205047211 */ /* 0x000fc600078030ff */
[----:B------:R-:W-:Y:S01]  /*3610*/  @!PT LDS RZ, [RZ] ;  /* 0x00000000fffff984 */ /* 0x000fe20000000800 */
[----:B------:R-:W-:Y:S01]  /*3620*/  @!PT LDS RZ, [RZ] ;  /* 0x00000000fffff984 */ /* 0x000fe20000000800 */
[----:B------:R-:W-:Y:S01]  /*3630*/  @!PT LDS RZ, [RZ] ;  /* 0x00000000fffff984 */ /* 0x000fe20000000800 */
[----:B------:R1:W-:Y:S01]  /*3640*/  LDGSTS.E.BYPASS.LTC128B.128 [R145+0x3100], [R2.64], !P5 ;  /* 0x0310000002917fae */ /* 0x0003e2000e901d46 */
[----:B------:R-:W-:-:S03]  /*3650*/  LEA.HI.X R5, R5, R3, R0, 0x6, P0 ;  /* 0x0000000305057211 */ /* 0x000fc600000f3400 */
[----:B------:R1:W-:Y:S04]  /*3660*/  LDGSTS.E.BYPASS.LTC128B.128 [R145+0x4100], [R2.64+0x40], !P4 ;  /* 0x0410004002917fae */ /* 0x0003e8000e101d46 */
[----:B------:R1:W-:Y:S04]  /*3670*/  LDGSTS.E.BYPASS.LTC128B.128 [R145+0x5100], [R2.64+0x80], !P3 ;  /* 0x0510008002917fae */ /* 0x0003e8000d901d46 */
[----:B------:R1:W-:Y:S04]  /*3680*/  LDGSTS.E.BYPASS.LTC128B.128 [R145+0x3900], [R4.64], !P5 ;  /* 0x0390000004917fae */ /* 0x0003e8000e901d46 */
[----:B------:R1:W-:Y:S04]  /*3690*/  LDGSTS.E.BYPASS.LTC128B.128 [R145+0x4900], [R4.64+0x40], !P4 ;  /* 0x0490004004917fae */ /* 0x0003e8000e101d46 */
[----:B------:R1:W-:Y:S02]  /*36a0*/  LDGSTS.E.BYPASS.LTC128B.128 [R145+0x5900], [R4.64+0x80], !P3 ;  /* 0x0590008004917fae */ /* 0x0003e4000d901d46 */
.L_x_1009:
[----:B--234-:R-:W-:Y:S05]  /*36b0*/  BSYNC B0 ;  /* 0x0000000000007941 */ /* 0x01cfea0003800000 */
.L_x_1008:
[----:B-1----:R-:W2:Y:S04]  /*36c0*/  LDL R0, [R1+0x64] ;  /* 0x0000640001007983 */ /* 0x002ea80000100800 */
[----:B------:R-:W2:Y:S04]  /*36d0*/  LDL R152, [R1+0x54] ;  /* 0x0000540001987983 */ /* 0x000ea80000100800 */
[----:B------:R-:W3:Y:S04]  /*36e0*/  LDL R6, [R1+0x3c] ;  /* 0x00003c0001067983 */ /* 0x000ee80000100800 */
[----:B------:R-:W-:Y:S04]  /*36f0*/  LDSM.16.MT88.4 R52, [R213] ;  /* 0x00000000d534783b */ /* 0x000fe80000004200 */
[----:B------:R-:W-:Y:S04]  /*3700*/  LDSM.16.MT88.4 R112, [R214+0x1000] ;  /* 0x00100000d670783b */ /* 0x000fe80000004200 */
[----:B------:R-:W-:Y:S04]  /*3710*/  LDSM.16.MT88.4 R56, [R214+0x400] ;  /* 0x00040000d638783b */ /* 0x000fe80000004200 */
[----:B------:R-:W-:Y:S04]  /*3720*/  LDSM.16.MT88.4 R60, [R213+0x1400] ;  /* 0x00140000d53c783b */ /* 0x000fe80000004200 */
[----:B------:R-:W-:Y:S04]  /*3730*/  LDSM.16.MT88.4 R68, [R214+0x1400] ;  /* 0x00140000d644783b */ /* 0x000fe80000004200 */
[----:B------:R-:W-:Y:S04]  /*3740*/  LDSM.16.MT88.4 R76, [R213+0x2400] ;  /* 0x00240000d54c783b */ /* 0x000fe80000004200 */
[----:B------:R-:W0:Y:S01]  /*3750*/  LDGDEPBAR ;  /* 0x00000000000079af */ /* 0x000e220000000000 */
[----:B--2---:R-:W-:-:S04]  /*3760*/  IMAD.IADD R2, R0, 0x1, R152 ;  /* 0x0000000100027824 */ /* 0x004fc800078e0298 */
[----:B------:R-:W-:-:S04]  /*3770*/  @P2 IMAD.HI.U32 R0, R2, c[0x0][0x2c8], RZ ;  /* 0x0000b20002002a27 */ /* 0x000fc800078e00ff */
[----:B------:R-:W-:Y:S01]  /*3780*/  IMAD.MOV.U32 R3, RZ, RZ, R2 ;  /* 0x000000ffff037224 */ /* 0x000fe200078e0002 */
[----:B------:R-:W-:Y:S01]  /*3790*/  @P2 SHF.R.U32.HI R3, RZ, c[0x0][0x2cc], R0 ;  /* 0x0000b300ff032a19 */ /* 0x000fe20000011600 */
[----:B------:R-:W-:Y:S04]  /*37a0*/  STL [R1+0x30], R2 ;  /* 0x0000300201007387 */ /* 0x000fe80000100800 */
[----:B------:R-:W1:Y:S01]  /*37b0*/  SHFL.IDX PT, R2, R3, 0x2, 0x1c1f ;  /* 0x005c1f0003027f89 */ /* 0x000e6200000e0000 */
[----:B------:R-:W-:-:S05]  /*37c0*/  IMAD R0, R64, R146, 0x1 ;  /* 0x0000000140007424 */ /* 0x000fca00078e0292 */
[----:B---3--:R-:W-:-:S04]  /*37d0*/  IADD3 R0, -R6, c[0x0][0x1d0], R0 ;  /* 0x0000740006007a10 */ /* 0x008fc80007ffe100 */
[----:B------:R-:W-:Y:S01]  /*37e0*/  IADD3 R5, R0, -c[0x0][0x168], RZ ;  /* 0x80005a0000057a10 */ /* 0x000fe20007ffe0ff */
[----:B------:R-:W-:-:S04]  /*37f0*/  IMAD.IADD R6, R144, 0x1, -R6 ;  /* 0x0000000190067824 */ /* 0x000fc800078e0a06 */
[----:B-1----:R-:W-:-:S05]  /*3800*/  IMAD.IADD R2, R5, 0x1, R2 ;  /* 0x0000000105027824 */ /* 0x002fca00078e0202 */
[----:B------:R-:W-:-:S04]  /*3810*/  IMNMX R2, R6, R2, PT ;  /* 0x0000000206027217 */ /* 0x000fc80003800200 */
[C---:B------:R-:W-:Y:S01]  /*3820*/  ISETP.GT.AND P0, PT, R2.reuse, RZ, PT ;  /* 0x000000ff0200720c */ /* 0x040fe20003f04270 */
[----:B------:R-:W1:Y:S01]  /*3830*/  SHFL.IDX PT, R4, R3, 0x3, 0x1c1f ;  /* 0x007c1f0003047f89 */ /* 0x000e6200000e0000 */
[C---:B------:R-:W-:Y:S02]  /*3840*/  ISETP.GT.AND P6, PT, R2.reuse, 0x1, PT ;  /* 0x000000010200780c */ /* 0x040fe40003fc4270 */
[----:B------:R-:W-:Y:S02]  /*3850*/  FSEL R9, R119, -INF , P0 ;  /* 0xff80000077097808 */ /* 0x000fe40000000000 */
[C---:B------:R-:W-:Y:S02]  /*3860*/  ISETP.GT.AND P1, PT, R2.reuse, 0x8, PT ;  /* 0x000000080200780c */ /* 0x040fe40003f24270 */
[----:B------:R-:W-:Y:S02]  /*3870*/  ISETP.GT.AND P0, PT, R2, 0x9, PT ;  /* 0x000000090200780c */ /* 0x000fe40003f04270 */
[----:B------:R-:W-:-:S02]  /*3880*/  FSEL R10, R116, -INF , P6 ;  /* 0xff800000740a7808 */ /* 0x000fc40003000000 */
[----:B------:R-:W-:Y:S02]  /*3890*/  FSEL R11, R104, -INF , P1 ;  /* 0xff800000680b7808 */ /* 0x000fe40000800000 */
[----:B------:R-:W-:Y:S02]  /*38a0*/  FSEL R13, R100, -INF , P0 ;  /* 0xff800000640d7808 */ /* 0x000fe40000000000 */
[C---:B------:R-:W-:Y:S02]  /*38b0*/  ISETP.GT.AND P6, PT, R2.reuse, 0x10, PT ;  /* 0x000000100200780c */ /* 0x040fe40003fc4270 */
        /* <DEDUP_REMOVED lines=20> */
[----:B------:R-:W-:Y:S01]  /*3a00*/  FMNMX.FTZ R2, R9, R10, !PT ;  /* 0x0000000a09027209 */ /* 0x000fe20007810000 */
[----:B-1----:R-:W-:-:S03]  /*3a10*/  IMAD.IADD R0, R5, 0x1, R4 ;  /* 0x0000000105007824 */ /* 0x002fc600078e0204 */
[----:B------:R-:W-:Y:S02]  /*3a20*/  FMNMX.FTZ R2, R11, R2, !PT ;  /* 0x000000020b027209 */ /* 0x000fe40007810000 */
[----:B------:R-:W-:Y:S02]  /*3a30*/  IMNMX R0, R6, R0, PT ;  /* 0x0000000006007217 */ /* 0x000fe40003800200 */
[----:B------:R-:W-:Y:S02]  /*3a40*/  FMNMX.FTZ R2, R13, R2, !PT ;  /* 0x000000020d027209 */ /* 0x000fe40007810000 */
[----:B------:R-:W-:Y:S02]  /*3a50*/  FSEL R233, R21, -INF , P6 ;  /* 0xff80000015e97808 */ /* 0x000fe40003000000 */
[----:B------:R-:W-:Y:S02]  /*3a60*/  FSEL R234, R12, -INF , P1 ;  /* 0xff8000000cea7808 */ /* 0x000fe40000800000 */
[----:B------:R-:W-:-:S02]  /*3a70*/  ISETP.GT.AND P6, PT, R0, RZ, PT ;  /* 0x000000ff0000720c */ /* 0x000fc40003fc4270 */
[----:B------:R-:W-:Y:S02]  /*3a80*/  ISETP.GT.AND P1, PT, R0, 0x1, PT ;  /* 0x000000010000780c */ /* 0x000fe40003f24270 */
[----:B------:R-:W-:Y:S02]  /*3a90*/  FMNMX.FTZ R2, R18, R2, !PT ;  /* 0x0000000212027209 */ /* 0x000fe40007810000 */
[----:B------:R-:W-:Y:S02]  /*3aa0*/  FSEL R238, R8, -INF , P0 ;  /* 0xff80000008ee7808 */ /* 0x000fe40000000000 */
[----:B------:R-:W-:Y:S02]  /*3ab0*/  ISETP.GT.AND P0, PT, R0, 0x8, PT ;  /* 0x000000080000780c */ /* 0x000fe40003f04270 */
[----:B------:R-:W-:Y:S02]  /*3ac0*/  FSEL R14, R118, -INF , P6 ;  /* 0xff800000760e7808 */ /* 0x000fe40003000000 */
[----:B------:R-:W-:-:S02]  /*3ad0*/  FSEL R15, R117, -INF , P1 ;  /* 0xff800000750f7808 */ /* 0x000fc40000800000 */
[----:B------:R-:W-:Y:S01]  /*3ae0*/  FMNMX.FTZ R2, R19, R2, !PT ;  /* 0x0000000213027209 */ /* 0x000fe20007810000 */
[----:B------:R-:W-:Y:S01]  /*3af0*/  SHFL.IDX PT, R8, R3, RZ, 0x1c1f ;  /* 0x001c1fff03087589 */ /* 0x000fe200000e0000 */
[----:B------:R-:W-:Y:S02]  /*3b00*/  ISETP.GT.AND P1, PT, R0, 0x9, PT ;  /* 0x000000090000780c */ /* 0x000fe40003f24270 */
[----:B------:R-:W-:Y:S01]  /*3b10*/  FSEL R16, R103, -INF , P0 ;  /* 0xff80000067107808 */ /* 0x000fe20000000000 */
[----:B------:R-:W-:Y:S01]  /*3b20*/  LDSM.16.MT88.4 R116, [R213+0x2000] ;  /* 0x00200000d574783b */ /* 0x000fe20000004200 */
[----:B------:R-:W-:Y:S02]  /*3b30*/  FMNMX.FTZ R4, R14, R15, !PT ;  /* 0x0000000f0e047209 */ /* 0x000fe40007810000 */
[----:B------:R-:W-:Y:S02]  /*3b40*/  FMNMX.FTZ R2, R22, R2, !PT ;  /* 0x0000000216027209 */ /* 0x000fe40007810000 */
[----:B------:R-:W-:-:S02]  /*3b50*/  ISETP.GT.AND P0, PT, R0, 0x10, PT ;  /* 0x000000100000780c */ /* 0x000fc40003f04270 */
[----:B------:R-:W-:Y:S02]  /*3b60*/  FSEL R17, R102, -INF , P1 ;  /* 0xff80000066117808 */ /* 0x000fe40000800000 */
[----:B------:R-:W-:Y:S02]  /*3b70*/  FMNMX.FTZ R4, R16, R4, !PT ;  /* 0x0000000410047209 */ /* 0x000fe40007810000 */
[----:B------:R-:W-:Y:S02]  /*3b80*/  FMNMX.FTZ R2, R24, R2, !PT ;  /* 0x0000000218027209 */ /* 0x000fe40007810000 */
[----:B------:R-:W-:Y:S02]  /*3b90*/  ISETP.GT.AND P1, PT, R0, 0x11, PT ;  /* 0x000000110000780c */ /* 0x000fe40003f24270 */
[----:B------:R-:W-:Y:S02]  /*3ba0*/  FSEL R20, R95, -INF , P0 ;  /* 0xff8000005f147808 */ /* 0x000fe40000000000 */
[----:B------:R-:W-:-:S02]  /*3bb0*/  FMNMX.FTZ R4, R17, R4, !PT ;  /* 0x0000000411047209 */ /* 0x000fc40007810000 */
[----:B------:R-:W-:Y:S02]  /*3bc0*/  FMNMX.FTZ R2, R139, R2, !PT ;  /* 0x000000028b027209 */ /* 0x000fe40007810000 */
[----:B------:R-:W-:Y:S02]  /*3bd0*/  ISETP.GT.AND P0, PT, R0, 0x18, PT ;  /* 0x000000180000780c */ /* 0x000fe40003f04270 */
[----:B------:R-:W-:Y:S02]  /*3be0*/  FSEL R21, R93, -INF , P1 ;  /* 0xff8000005d157808 */ /* 0x000fe40000800000 */
[----:B------:R-:W-:Y:S01]  /*3bf0*/  FMNMX.FTZ R4, R20, R4, !PT ;  /* 0x0000000414047209 */ /* 0x000fe20007810000 */
[----:B------:R-:W-:Y:S01]  /*3c00*/  LDSM.16.MT88.4 R92, [R213+0x1000] ;  /* 0x00100000d55c783b */ /* 0x000fe20000004200 */
        /* <DEDUP_REMOVED lines=24> */
[----:B------:R-:W-:Y:S02]  /*3d90*/  FMNMX.FTZ R4, R144, R4, !PT ;  /* 0x0000000490047209 */ /* 0x000fe40007810000 */
[----:B------:R-:W-:Y:S02]  /*3da0*/  FMNMX.FTZ R2, R238, R2, !PT ;  /* 0x00000002ee027209 */ /* 0x000fe40007810000 */
[----:B------:R-:W-:-:S02]  /*3db0*/  ISETP.GT.AND P1, PT, R0, 0x31, PT ;  /* 0x000000310000780c */ /* 0x000fc40003f24270 */
[----:B------:R-:W-:Y:S01]  /*3dc0*/  FSEL R208, R28, -INF , P0 ;  /* 0xff8000001cd07808 */ /* 0x000fe20000000000 */
[----:B------:R-:W1:Y:S01]  /*3dd0*/  SHFL.BFLY PT, R103, R2, 0x2, 0x1f ;  /* 0x0c401f0002677f89 */ /* 0x000e6200000e0000 */
[----:B------:R-:W-:Y:S02]  /*3de0*/  FMNMX.FTZ R4, R147, R4, !PT ;  /* 0x0000000493047209 */ /* 0x000fe40007810000 */
[----:B------:R-:W-:Y:S02]  /*3df0*/  ISETP.GT.AND P0, PT, R0, 0x38, PT ;  /* 0x000000380000780c */ /* 0x000fe40003f04270 */
[----:B------:R-:W-:Y:S02]  /*3e00*/  FSEL R229, R27, -INF , P1 ;  /* 0xff8000001be57808 */ /* 0x000fe40000800000 */
[----:B------:R-:W-:Y:S02]  /*3e10*/  FMNMX.FTZ R4, R208, R4, !PT ;  /* 0x00000004d0047209 */ /* 0x000fe40007810000 */
[----:B------:R-:W-:-:S02]  /*3e20*/  ISETP.GT.AND P1, PT, R0, 0x39, PT ;  /* 0x000000390000780c */ /* 0x000fc40003f24270 */
[----:B------:R-:W-:Y:S02]  /*3e30*/  FSEL R230, R23, -INF , P0 ;  /* 0xff80000017e67808 */ /* 0x000fe40000000000 */
[----:B------:R-:W-:Y:S02]  /*3e40*/  FMNMX.FTZ R0, R229, R4, !PT ;  /* 0x00000004e5007209 */ /* 0x000fe40007810000 */
[----:B------:R-:W-:Y:S02]  /*3e50*/  FSEL R232, R7, -INF , P1 ;  /* 0xff80000007e87808 */ /* 0x000fe40000800000 */
[----:B------:R-:W-:-:S04]  /*3e60*/  FMNMX.FTZ R0, R230, R0, !PT ;  /* 0x00000000e6007209 */ /* 0x000fc80007810000 */
[----:B------:R-:W-:-:S05]  /*3e70*/  FMNMX.FTZ R0, R232, R0, !PT ;  /* 0x00000000e8007209 */ /* 0x000fca0007810000 */
[----:B------:R-:W2:Y:S01]  /*3e80*/  SHFL.BFLY PT, R102, R0, 0x2, 0x1f ;  /* 0x0c401f0000667f89 */ /* 0x000ea200000e0000 */
[----:B-1----:R-:W-:-:S03]  /*3e90*/  FMNMX.FTZ R103, R2, R103, !PT ;  /* 0x0000006702677209 */ /* 0x002fc60007810000 */
[----:B------:R1:W3:Y:S04]  /*3ea0*/  SHFL.IDX PT, R2, R3, 0x1, 0x1c1f ;  /* 0x003c1f0003027f89 */ /* 0x0002e800000e0000 */
[----:B------:R-:W4:Y:S01]  /*3eb0*/  SHFL.BFLY PT, R4, R103, 0x1, 0x1f ;  /* 0x0c201f0067047f89 */ /* 0x000f2200000e0000 */
[----:B--2---:R-:W-:Y:S01]  /*3ec0*/  FMNMX.FTZ R102, R0, R102, !PT ;  /* 0x0000006600667209 */ /* 0x004fe20007810000 */
[----:B-1----:R-:W-:-:S04]  /*3ed0*/  IMAD.IADD R3, R5, 0x1, R8 ;  /* 0x0000000105037824 */ /* 0x002fc800078e0208 */
[----:B------:R-:W1:Y:S01]  /*3ee0*/  SHFL.BFLY PT, R7, R102, 0x1, 0x1f ;  /* 0x0c201f0066077f89 */ /* 0x000e6200000e0000 */
[----:B---3--:R-:W-:Y:S01]  /*3ef0*/  IMAD.IADD R0, R5, 0x1, R2 ;  /* 0x0000000105007824 */ /* 0x008fe200078e0202 */
[----:B------:R-:W-:Y:S02]  /*3f00*/  IMNMX R2, R6, R3, PT ;  /* 0x0000000306027217 */ /* 0x000fe40003800200 */
[----:B----4-:R-:W-:Y:S02]  /*3f10*/  FMNMX.FTZ R103, R103, R4, !PT ;  /* 0x0000000467677209 */ /* 0x010fe40007810000 */
[----:B------:R-:W-:-:S03]  /*3f20*/  ISETP.GT.AND P0, PT, R2, 0x1, PT ;  /* 0x000000010200780c */ /* 0x000fc60003f04270 */
[C---:B------:R-:W-:Y:S01]  /*3f30*/  FMUL.FTZ R12, R103.reuse, c[0x0][0x2d0] ;  /* 0x0000b400670c7a20 */ /* 0x040fe20000410000 */
[----:B------:R-:W-:Y:S02]  /*3f40*/  FSEL R35, R126, -INF , P0 ;  /* 0xff8000007e237808 */ /* 0x000fe40000000000 */
[----:B------:R-:W-:Y:S02]  /*3f50*/  FSETP.NEU.FTZ.AND P0, PT, R103, -INF , PT ;  /* 0xff8000006700780b */ /* 0x000fe40003f1d000 */
[----:B------:R-:W-:Y:S02]  /*3f60*/  ISETP.GT.AND P1, PT, R2, 0x8, PT ;  /* 0x000000080200780c */ /* 0x000fe40003f24270 */
[----:B------:R-:W-:Y:S02]  /*3f70*/  FSEL R12, R12, RZ, P0 ;  /* 0x000000ff0c0c7208 */ /* 0x000fe40000000000 */
[C---:B------:R-:W-:Y:S02]  /*3f80*/  ISETP.GT.AND P0, PT, R2.reuse, 0x11, PT ;  /* 0x000000110200780c */ /* 0x040fe40003f04270 */
[----:B------:R-:W-:Y:S01]  /*3f90*/  FSEL R44, R125, -INF , P1 ;  /* 0xff8000007d2c7808 */ /* 0x000fe20000800000 */
[----:B------:R-:W-:Y:S01]  /*3fa0*/  FFMA.FTZ R3, R9, c[0x0][0x2d0], -R12 ;  /* 0x0000b40009037a23 */ /* 0x000fe2000001080c */
[----:B------:R-:W-:-:S02]  /*3fb0*/  ISETP.GT.AND P6, PT, R2, RZ, PT ;  /* 0x000000ff0200720c */ /* 0x000fc40003fc4270 */
[----:B------:R-:W-:Y:S02]  /*3fc0*/  ISETP.GT.AND P1, PT, R2, 0x10, PT ;  /* 0x000000100200780c */ /* 0x000fe40003f24270 */
[----:B------:R-:W-:Y:S02]  /*3fd0*/  FSEL R47, R108, -INF , P0 ;  /* 0xff8000006c2f7808 */ /* 0x000fe40000000000 */
[----:B------:R-:W-:Y:S01]  /*3fe0*/  ISETP.GT.AND P0, PT, R2, 0x20, PT ;  /* 0x000000200200780c */ /* 0x000fe20003f04270 */
[----:B------:R2:W-:Y:S01]  /*3ff0*/  MUFU.EX2 R179, R3 ;  /* 0x0000000300b37308 */ /* 0x0005e20000000800 */
[----:B------:R-:W-:Y:S02]  /*4000*/  FSEL R34, R156, -INF , P6 ;  /* 0xff8000009c227808 */ /* 0x000fe40003000000 */
[----:B------:R-:W-:Y:S02]  /*4010*/  FSEL R46, R109, -INF , P1 ;  /* 0xff8000006d2e7808 */ /* 0x000fe40000800000 */
[----:B------:R-:W-:-:S02]  /*4020*/  ISETP.GT.AND P6, PT, R2, 0x9, PT ;  /* 0x000000090200780c */ /* 0x000fc40003fc4270 */
[----:B------:R-:W-:Y:S02]  /*4030*/  ISETP.GT.AND P1, PT, R2, 0x18, PT ;  /* 0x000000180200780c */ /* 0x000fe40003f24270 */
[----:B-1----:R-:W-:Y:S02]  /*4040*/  FMNMX.FTZ R102, R102, R7, !PT ;  /* 0x0000000766667209 */ /* 0x002fe40007810000 */
[----:B------:R-:W-:Y:S02]  /*4050*/  FSEL R100, R91, -INF , P0 ;  /* 0xff8000005b647808 */ /* 0x000fe40000000000 */
[----:B------:R-:W-:Y:S01]  /*4060*/  ISETP.GT.AND P0, PT, R2, 0x29, PT ;  /* 0x000000290200780c */ /* 0x000fe20003f04270 */
[--C-:B--2---:R-:W-:Y:S01]  /*4070*/  FFMA.FTZ R3, R10, c[0x0][0x2d0], -R12.reuse ;  /* 0x0000b4000a037a23 */ /* 0x104fe2000001080c */
[----:B------:R-:W-:Y:S02]  /*4080*/  FSEL R45, R124, -INF , P6 ;  /* 0xff8000007c2d7808 */ /* 0x000fe40003000000 */
[----:B------:R-:W-:Y:S01]  /*4090*/  FSEL R49, R99, -INF , P1 ;  /* 0xff80000063317808 */ /* 0x000fe20000800000 */
[----:B------:R1:W2:Y:S01]  /*40a0*/  MUFU.EX2 R159, R3 ;  /* 0x00000003009f7308 */ /* 0x0002a20000000800 */
[C---:B------:R-:W-:Y:S01]  /*40b0*/  ISETP.GT.AND P6, PT, R2.reuse, 0x19, PT ;  /* 0x000000190200780c */ /* 0x040fe20003fc4270 */
[----:B------:R-:W-:Y:S01]  /*40c0*/  FFMA.FTZ R4, R11, c[0x0][0x2d0], -R12 ;  /* 0x0000b4000b047a23 */ /* 0x000fe2000001080c */
[----:B------:R-:W-:Y:S01]  /*40d0*/  ISETP.GT.AND P1, PT, R2, 0x21, PT ;  /* 0x000000210200780c */ /* 0x000fe20003f24270 */
[----:B------:R-:W-:Y:S01]  /*40e0*/  LDSM.16.MT88.4 R124, [R214+0x2000] ;  /* 0x00200000d67c783b */ /* 0x000fe20000004200 */
[----:B------:R-:W-:-:S02]  /*40f0*/  FSEL R143, R81, -INF , P0 ;  /* 0xff800000518f7808 */ /* 0x000fc40000000000 */
[----:B------:R-:W-:Y:S02]  /*4100*/  FSETP.NEU.FTZ.AND P0, PT, R102, -INF , PT ;  /* 0xff8000006600780b */ /* 0x000fe40003f1d000 */
[----:B------:R-:W-:Y:S01]  /*4110*/  FSEL R50, R96, -INF , P6 ;  /* 0xff80000060327808 */ /* 0x000fe20003000000 */
[----:B-1----:R-:W-:Y:S01]  /*4120*/  FMUL.FTZ R3, R102, c[0x0][0x2d0] ;  /* 0x0000b40066037a20 */ /* 0x002fe20000410000 */
[----:B------:R-:W-:Y:S01]  /*4130*/  FSEL R137, R90, -INF , P1 ;  /* 0xff8000005a897808 */ /* 0x000fe20000800000 */
[----:B------:R1:W-:Y:S01]  /*4140*/  MUFU.EX2 R252, R4 ;  /* 0x0000000400fc7308 */ /* 0x0003e20000000800 */
[C---:B------:R-:W-:Y:S01]  /*4150*/  ISETP.GT.AND P6, PT, R2.reuse, 0x28, PT ;  /* 0x000000280200780c */ /* 0x040fe20003fc4270 */
[----:B------:R-:W-:Y:S01]  /*4160*/  LDSM.16.MT88.4 R80, [R214] ;  /* 0x00000000d650783b */ /* 0x000fe20000004200 */
[----:B------:R-:W-:Y:S02]  /*4170*/  ISETP.GT.AND P1, PT, R2, 0x30, PT ;  /* 0x000000300200780c */ /* 0x000fe40003f24270 */
[----:B------:R-:W-:Y:S01]  /*4180*/  FSEL R3, R3, RZ, P0 ;  /* 0x000000ff03037208 */ /* 0x000fe20000000000 */
[----:B------:R-:W-:Y:S01]  /*4190*/  LDSM.16.MT88.4 R88, [R214+0x2400] ;  /* 0x00240000d658783b */ /* 0x000fe20000004200 */
[----:B------:R-:W-:-:S02]  /*41a0*/  FSEL R140, R51, -INF , P6 ;  /* 0xff800000338c7808 */ /* 0x000fc40003000000 */
[----:B------:R-:W-:Y:S02]  /*41b0*/  FSEL R199, R31, -INF , P1 ;  /* 0xff8000001fc77808 */ /* 0x000fe40000800000 */
[C---:B------:R-:W-:Y:S02]  /*41c0*/  ISETP.GT.AND P6, PT, R2.reuse, 0x31, PT ;  /* 0x000000310200780c */ /* 0x040fe40003fc4270 */
[C---:B------:R-:W-:Y:S02]  /*41d0*/  ISETP.GT.AND P1, PT, R2.reuse, 0x38, PT ;  /* 0x000000380200780c */ /* 0x040fe40003f24270 */
[----:B------:R-:W-:Y:S01]  /*41e0*/  ISETP.GT.AND P0, PT, R2, 0x39, PT ;  /* 0x000000390200780c */ /* 0x000fe20003f04270 */
[--C-:B------:R-:W-:Y:S02]  /*41f0*/  FFMA.FTZ R2, R14, c[0x0][0x2d0], -R3.reuse ;  /* 0x0000b4000e027a23 */ /* 0x100fe40000010803 */
[----:B-1----:R-:W-:Y:S02]  /*4200*/  FFMA.FTZ R4, R13, c[0x0][0x2d0], -R12 ;  /* 0x0000b4000d047a23 */ /* 0x002fe4000001080c */
[----:B------:R1:W-:Y:S08]  /*4210*/  MUFU.EX2 R251, R2 ;  /* 0x0000000200fb7308 */ /* 0x0003f00000000800 */
[----:B------:R3:W4:Y:S01]  /*4220*/  MUFU.EX2 R178, R4 ;  /* 0x0000000400b27308 */ /* 0x0007220000000800 */
[----:B-1----:R-:W-:-:S07]  /*4230*/  FFMA.FTZ R2, R15, c[0x0][0x2d0], -R3 ;  /* 0x0000b4000f027a23 */ /* 0x002fce0000010803 */
[----:B------:R1:W1:Y:S01]  /*4240*/  MUFU.EX2 R249, R2 ;  /* 0x0000000200f97308 */ /* 0x0002620000000800 */
[----:B---3--:R-:W-:Y:S02]  /*4250*/  FMNMX.FTZ R4, R34, R35, !PT ;  /* 0x0000002322047209 */ /* 0x008fe40007810000 */
[----:B------:R-:W-:Y:S02]  /*4260*/  IMNMX R0, R6, R0, PT ;  /* 0x0000000006007217 */ /* 0x000fe40003800200 */
[----:B------:R-:W-:Y:S02]  /*4270*/  FSEL R196, R32, -INF , P6 ;  /* 0xff80000020c47808 */ /* 0x000fe40003000000 */
[----:B-1----:R-:W-:Y:S01]  /*4280*/  FMNMX.FTZ R2, R44, R4, !PT ;  /* 0x000000042c027209 */ /* 0x002fe20007810000 */
[----:B------:R-:W-:-:S03]  /*4290*/  FFMA.FTZ R4, R16, c[0x0][0x2d0], -R3 ;  /* 0x0000b40010047a23 */ /* 0x000fc60000010803 */
[----:B------:R-:W-:Y:S02]  /*42a0*/  FMNMX.FTZ R2, R45, R2, !PT ;  /* 0x000000022d027209 */ /* 0x000fe40007810000 */
[----:B------:R-:W-:Y:S02]  /*42b0*/  FSEL R206, R30, -INF , P1 ;  /* 0xff8000001ece7808 */ /* 0x000fe40000800000 */
[C---:B------:R-:W-:Y:S02]  /*42c0*/  ISETP.GT.AND P6, PT, R0.reuse, RZ, PT ;  /* 0x000000ff0000720c */ /* 0x040fe40003fc4270 */
[----:B------:R-:W-:Y:S02]  /*42d0*/  ISETP.GT.AND P1, PT, R0, 0x1, PT ;  /* 0x000000010000780c */ /* 0x000fe40003f24270 */
[----:B------:R-:W-:Y:S01]  /*42e0*/  FMNMX.FTZ R2, R46, R2, !PT ;  /* 0x000000022e027209 */ /* 0x000fe20007810000 */
[----:B------:R1:W-:Y:S01]  /*42f0*/  MUFU.EX2 R248, R4 ;  /* 0x0000000400f87308 */ /* 0x0003e20000000800 */
[----:B------:R-:W-:-:S02]  /*4300*/  FSEL R210, R29, -INF , P0 ;  /* 0xff8000001dd27808 */ /* 0x000fc40000000000 */
[----:B------:R-:W-:Y:S02]  /*4310*/  ISETP.GT.AND P0, PT, R0, 0x8, PT ;  /* 0x000000080000780c */ /* 0x000fe40003f04270 */
[----:B------:R-:W-:Y:S02]  /*4320*/  FSEL R33, R158, -INF , P6 ;  /* 0xff8000009e217808 */ /* 0x000fe40003000000 */
[----:B------:R-:W-:Y:S02]  /*4330*/  FSEL R32, R157, -INF , P1 ;  /* 0xff8000009d207808 */ /* 0x000fe40000800000 */
[----:B------:R-:W-:Y:S02]  /*4340*/  FMNMX.FTZ R2, R47, R2, !PT ;  /* 0x000000022f027209 */ /* 0x000fe40007810000 */
[----:B------:R-:W-:Y:S01]  /*4350*/  ISETP.GT.AND P6, PT, R0, 0x9, PT ;  /* 0x000000090000780c */ /* 0x000fe20003fc4270 */
[----:B-1----:R-:W-:Y:S01]  /*4360*/  FFMA.FTZ R4, R17, c[0x0][0x2d0], -R3 ;  /* 0x0000b40011047a23 */ /* 0x002fe20000010803 */
[----:B------:R-:W-:-:S02]  /*4370*/  FSEL R15, R133, -INF , P0 ;  /* 0xff800000850f7808 */ /* 0x000fc40000000000 */
[----:B------:R-:W-:Y:S01]  /*4380*/  FMNMX.FTZ R2, R49, R2, !PT ;  /* 0x0000000231027209 */ /* 0x000fe20007810000 */
[----:B------:R1:W3:Y:S01]  /*4390*/  MUFU.EX2 R250, R4 ;  /* 0x0000000400fa7308 */ /* 0x0002e20000000800 */
[----:B------:R-:W-:Y:S02]  /*43a0*/  ISETP.GT.AND P1, PT, R0, 0x10, PT ;  /* 0x000000100000780c */ /* 0x000fe40003f24270 */
[----:B------:R-:W-:Y:S02]  /*43b0*/  FSEL R14, R132, -INF , P6 ;  /* 0xff800000840e7808 */ /* 0x000fe40003000000 */
[----:B------:R-:W-:Y:S02]  /*43c0*/  FMNMX.FTZ R2, R50, R2, !PT ;  /* 0x0000000232027209 */ /* 0x000fe40007810000 */
[----:B------:R-:W-:Y:S02]  /*43d0*/  ISETP.GT.AND P0, PT, R0, 0x11, PT ;  /* 0x000000110000780c */ /* 0x000fe40003f04270 */
[----:B-1----:R-:W-:-:S04]  /*43e0*/  FMNMX.FTZ R4, R33, R32, !PT ;  /* 0x0000002021047209 */ /* 0x002fc80007810000 */
[----:B------:R-:W-:Y:S02]  /*43f0*/  FMNMX.FTZ R4, R15, R4, !PT ;  /* 0x000000040f047209 */ /* 0x000fe40007810000 */
[----:B------:R-:W-:Y:S02]  /*4400*/  FSEL R48, R111, -INF , P1 ;  /* 0xff8000006f307808 */ /* 0x000fe40000800000 */
[----:B------:R-:W-:Y:S02]  /*4410*/  FMNMX.FTZ R4, R14, R4, !PT ;  /* 0x000000040e047209 */ /* 0x000fe40007810000 */
[----:B------:R-:W-:Y:S02]  /*4420*/  FMNMX.FTZ R2, R100, R2, !PT ;  /* 0x0000000264027209 */ /* 0x000fe40007810000 */
[----:B------:R-:W-:Y:S02]  /*4430*/  ISETP.GT.AND P6, PT, R0, 0x18, PT ;  /* 0x000000180000780c */ /* 0x000fe40003fc4270 */
[----:B------:R-:W-:-:S02]  /*4440*/  FSEL R72, R110, -INF , P0 ;  /* 0xff8000006e487808 */ /* 0x000fc40000000000 */
[----:B------:R-:W-:Y:S02]  /*4450*/  FMNMX.FTZ R2, R137, R2, !PT ;  /* 0x0000000289027209 */ /* 0x000fe40007810000 */
[----:B------:R-:W-:Y:S02]  /*4460*/  FMNMX.FTZ R4, R48, R4, !PT ;  /* 0x0000000430047209 */ /* 0x000fe40007810000 */
[----:B------:R-:W-:Y:S02]  /*4470*/  ISETP.GT.AND P1, PT, R0, 0x19, PT ;  /* 0x000000190000780c */ /* 0x000fe40003f24270 */
[----:B------:R-:W-:Y:S02]  /*4480*/  FSEL R73, R105, -INF , P6 ;  /* 0xff80000069497808 */ /* 0x000fe40003000000 */
[----:B------:R-:W-:Y:S02]  /*4490*/  FMNMX.FTZ R2, R140, R2, !PT ;  /* 0x000000028c027209 */ /* 0x000fe40007810000 */
[----:B------:R-:W-:-:S02]  /*44a0*/  FMNMX.FTZ R4, R72, R4, !PT ;  /* 0x0000000448047209 */ /* 0x000fc40007810000 */
[----:B------:R-:W-:Y:S02]  /*44b0*/  ISETP.GT.AND P0, PT, R0, 0x20, PT ;  /* 0x000000200000780c */ /* 0x000fe40003f04270 */
        /* <DEDUP_REMOVED lines=9> */
[----:B------:R-:W-:Y:S01]  /*4550*/  FMNMX.FTZ R4, R196, R2, !PT ;  /* 0x00000002c4047209 */ /* 0x000fe20007810000 */
[----:B------:R-:W-:Y:S01]  /*4560*/  FFMA.FTZ R2, R18, c[0x0][0x2d0], -R12 ;  /* 0x0000b40012027a23 */ /* 0x000fe2000001080c */
[----:B------:R-:W-:-:S02]  /*4570*/  FMNMX.FTZ R5, R106, R5, !PT ;  /* 0x000000056a057209 */ /* 0x000fc40007810000 */
[----:B------:R-:W-:Y:S01]  /*4580*/  ISETP.GT.AND P0, PT, R0, 0x29, PT ;  /* 0x000000290000780c */ /* 0x000fe20003f04270 */
[----:B------:R1:W-:Y:S01]  /*4590*/  MUFU.EX2 R245, R2 ;  /* 0x0000000200f57308 */ /* 0x0003e20000000800 */
[----:B------:R-:W-:Y:S02]  /*45a0*/  FSEL R107, R107, -INF , P1 ;  /* 0xff8000006b6b7808 */ /* 0x000fe40000800000 */
[----:B------:R-:W-:Y:S02]  /*45b0*/  FMNMX.FTZ R5, R136, R5, !PT ;  /* 0x0000000588057209 */ /* 0x000fe40007810000 */
[----:B------:R-:W-:Y:S02]  /*45c0*/  ISETP.GT.AND P6, PT, R0, 0x30, PT ;  /* 0x000000300000780c */ /* 0x000fe40003fc4270 */
[----:B------:R-:W-:Y:S02]  /*45d0*/  FSEL R101, R101, -INF , P0 ;  /* 0xff80000065657808 */ /* 0x000fe40000000000 */
[----:B------:R-:W-:-:S02]  /*45e0*/  FMNMX.FTZ R5, R107, R5, !PT ;  /* 0x000000056b057209 */ /* 0x000fc40007810000 */
[----:B------:R-:W-:Y:S01]  /*45f0*/  FMNMX.FTZ R4, R206, R4, !PT ;  /* 0x00000004ce047209 */ /* 0x000fe20007810000 */
[----:B-1----:R-:W-:Y:S01]  /*4600*/  FFMA.FTZ R2, R19, c[0x0][0x2d0], -R12 ;  /* 0x0000b40013027a23 */ /* 0x002fe2000001080c */
[----:B------:R-:W-:-:S03]  /*4610*/  ISETP.GT.AND P1, PT, R0, 0x31, PT ;  /* 0x000000310000780c */ /* 0x000fc60003f24270 */
[----:B------:R1:W1:Y:S01]  /*4620*/  MUFU.EX2 R247, R2 ;  /* 0x0000000200f77308 */ /* 0x0002620000000800 */
[----:B------:R-:W-:Y:S02]  /*4630*/  FSEL R195, R39, -INF , P6 ;  /* 0xff80000027c37808 */ /* 0x000fe40003000000 */
[----:B------:R-:W-:Y:S02]  /*4640*/  FMNMX.FTZ R5, R101, R5, !PT ;  /* 0x0000000565057209 */ /* 0x000fe40007810000 */
[----:B------:R-:W-:Y:S02]  /*4650*/  FMNMX.FTZ R4, R210, R4, !PT ;  /* 0x00000004d2047209 */ /* 0x000fe40007810000 */
[----:B------:R-:W-:Y:S02]  /*4660*/  ISETP.GT.AND P0, PT, R0, 0x38, PT ;  /* 0x000000380000780c */ /* 0x000fe40003f04270 */
[----:B------:R-:W-:Y:S01]  /*4670*/  FSEL R197, R38, -INF , P1 ;  /* 0xff80000026c57808 */ /* 0x000fe20000800000 */
[----:B-1----:R-:W-:-:S04]  /*4680*/  FFMA.FTZ R2, R22, c[0x0][0x2d0], -R12 ;  /* 0x0000b40016027a23 */ /* 0x002fc8000001080c */
[----:B------:R1:W-:Y:S01]  /*4690*/  MUFU.EX2 R246, R2 ;  /* 0x0000000200f67308 */ /* 0x0003e20000000800 */
[----:B------:R-:W2:Y:S01]  /*46a0*/  SHFL.BFLY PT, R6, R4, 0x2, 0x1f ;  /* 0x0c401f0004067f89 */ /* 0x000ea200000e0000 */
[----:B------:R-:W-:Y:S02]  /*46b0*/  ISETP.GT.AND P1, PT, R0, 0x39, PT ;  /* 0x000000390000780c */ /* 0x000fe40003f24270 */
[----:B------:R-:W-:Y:S02]  /*46c0*/  FSEL R198, R37, -INF , P0 ;  /* 0xff80000025c67808 */ /* 0x000fe40000000000 */
[----:B------:R-:W-:Y:S02]  /*46d0*/  FSEL R201, R36, -INF , P1 ;  /* 0xff80000024c97808 */ /* 0x000fe40000800000 */
[----:B-1----:R-:W-:-:S04]  /*46e0*/  FMNMX.FTZ R2, R195, R5, !PT ;  /* 0x00000005c3027209 */ /* 0x002fc80007810000 */
[----:B------:R-:W-:-:S04]  /*46f0*/  FMNMX.FTZ R2, R197, R2, !PT ;  /* 0x00000002c5027209 */ /* 0x000fc80007810000 */
[----:B------:R-:W-:-:S04]  /*4700*/  FMNMX.FTZ R2, R198, R2, !PT ;  /* 0x00000002c6027209 */ /* 0x000fc80007810000 */
[----:B------:R-:W-:Y:S01]  /*4710*/  FMNMX.FTZ R2, R201, R2, !PT ;  /* 0x00000002c9027209 */ /* 0x000fe20007810000 */
[----:B------:R-:W-:-:S04]  /*4720*/  FFMA.FTZ R0, R24, c[0x0][0x2d0], -R12 ;  /* 0x0000b40018007a23 */ /* 0x000fc8000001080c */
[----:B------:R-:W1:Y:S01]  /*4730*/  SHFL.BFLY PT, R5, R2, 0x2, 0x1f ;  /* 0x0c401f0002057f89 */ /* 0x000e6200000e0000 */
[----:B------:R2:W-:Y:S02]  /*4740*/  MUFU.EX2 R244, R0 ;  /* 0x0000000000f47308 */ /* 0x0005e40000000800 */
[----:B--2---:R-:W-:-:S06]  /*4750*/  FFMA.FTZ R0, R20, c[0x0][0x2d0], -R3 ;  /* 0x0000b40014007a23 */ /* 0x004fcc0000010803 */
[----:B------:R2:W-:Y:S02]  /*4760*/  MUFU.EX2 R240, R0 ;  /* 0x0000000000f07308 */ /* 0x0005e40000000800 */
[----:B--2---:R-:W-:-:S05]  /*4770*/  FMNMX.FTZ R0, R4, R6, !PT ;  /* 0x0000000604007209 */ /* 0x004fca0007810000 */
[----:B------:R-:W2:Y:S01]  /*4780*/  SHFL.BFLY PT, R6, R0, 0x1, 0x1f ;  /* 0x0c201f0000067f89 */ /* 0x000ea200000e0000 */
[----:B-1----:R-:W-:-:S05]  /*4790*/  FMNMX.FTZ R2, R2, R5, !PT ;  /* 0x0000000502027209 */ /* 0x002fca0007810000 */
[----:B------:R-:W1:Y:S01]  /*47a0*/  SHFL.BFLY PT, R13, R2, 0x1, 0x1f ;  /* 0x0c201f00020d7f89 */ /* 0x000e6200000e0000 */
[----:B------:R-:W-:Y:S01]  /*47b0*/  FFMA.FTZ R4, R21, c[0x0][0x2d0], -R3 ;  /* 0x0000b40015047a23 */ /* 0x000fe20000010803 */
[----:B------:R-:W-:Y:S02]  /*47c0*/  F2FP.PACK_AB R8, R159, R179 ;  /* 0x000000b39f08723e */ /* 0x000fe400000000ff */
[----:B----4-:R-:W-:Y:S01]  /*47d0*/  F2FP.PACK_AB R10, R178, R252 ;  /* 0x000000fcb20a723e */ /* 0x010fe200000000ff */
[----:B------:R4:W1:Y:S01]  /*47e0*/  MUFU.EX2 R241, R4 ;  /* 0x0000000400f17308 */ /* 0x0008620000000800 */
[----:B------:R-:W-:Y:S02]  /*47f0*/  F2FP.PACK_AB R9, R249, R251 ;  /* 0x000000fbf909723e */ /* 0x000fe400000000ff */
[----:B---3--:R-:W-:Y:S02]  /*4800*/  F2FP.PACK_AB R11, R250, R248 ;  /* 0x000000f8fa0b723e */ /* 0x008fe400000000ff */
[----:B--2---:R-:W-:-:S04]  /*4810*/  FMNMX.FTZ R105, R0, R6, !PT ;  /* 0x0000000600697209 */ /* 0x004fc80007810000 */
[C---:B------:R-:W-:Y:S01]  /*4820*/  FSETP.NEU.FTZ.AND P0, PT, R105.reuse, -INF , PT ;  /* 0xff8000006900780b */ /* 0x040fe20003f1d000 */
[----:B------:R-:W-:Y:S02]  /*4830*/  FMUL.FTZ R0, R105, c[0x0][0x2d0] ;  /* 0x0000b40069007a20 */ /* 0x000fe40000410000 */
[----:B----4-:R-:W-:-:S03]  /*4840*/  FFMA.FTZ R4, R25, c[0x0][0x2d0], -R3 ;  /* 0x0000b40019047a23 */ /* 0x010fc60000010803 */
[----:B------:R-:W-:Y:S01]  /*4850*/  FSEL R0, R0, RZ, P0 ;  /* 0x000000ff00007208 */ /* 0x000fe20000000000 */
[----:B------:R2:W-:Y:S01]  /*4860*/  MUFU.EX2 R242, R4 ;  /* 0x0000000400f27308 */ /* 0x0005e20000000800 */
[----:B------:R-:W-:Y:S01]  /*4870*/  HMMA.16816.F32 R132, R8, R52, RZ ;  /* 0x000000340884723c */ /* 0x000fe200000018ff */
[----:B-1----:R-:W-:Y:S02]  /*4880*/  FMNMX.FTZ R104, R2, R13, !PT ;  /* 0x0000000d02687209 */ /* 0x002fe40007810000 */
[----:B------:R-:W-:-:S05]  /*4890*/  FFMA.FTZ R2, R35, c[0x0][0x2d0], -R0 ;  /* 0x0000b40023027a23 */ /* 0x000fca0000010800 */
[----:B------:R-:W-:Y:S01]  /*48a0*/  HMMA.16816.F32 R128, R8, R80, RZ ;  /* 0x000000500880723c */ /* 0x000fe200000018ff */
[----:B------:R1:W-:Y:S01]  /*48b0*/  MUFU.EX2 R236, R2 ;  /* 0x0000000200ec7308 */ /* 0x0003e20000000800 */
[----:B--2---:R-:W-:-:S06]  /*48c0*/  FFMA.FTZ R4, R26, c[0x0][0x2d0], -R3 ;  /* 0x0000b4001a047a23 */ /* 0x004fcc0000010803 */
[----:B------:R-:W-:Y:S01]  /*48d0*/  HMMA.16816.F32 R120, R8, R92, RZ ;  /* 0x0000005c0878723c */ /* 0x000fe200000018ff */
[----:B------:R-:W-:-:S07]  /*48e0*/  FSETP.NEU.FTZ.AND P0, PT, R104, -INF , PT ;  /* 0xff8000006800780b */ /* 0x000fce0003f1d000 */
[----:B------:R-:W-:Y:S01]  /*48f0*/  HMMA.16816.F32 R108, R8, R112, RZ ;  /* 0x00000070086c723c */ /* 0x000fe200000018ff */
[----:B-1----:R-:W-:-:S07]  /*4900*/  FMUL.FTZ R2, R104, c[0x0][0x2d0] ;  /* 0x0000b40068027a20 */ /* 0x002fce0000410000 */
        /* <DEDUP_REMOVED lines=8> */
[----:B------:R-:W-:-:S04]  /*4990*/  FFMA.FTZ R8, R34, c[0x0][0x2d0], -R0 ;  /* 0x0000b40022087a23 */ /* 0x000fc80000010800 */
[----:B------:R1:W-:Y:S01]  /*49a0*/  MUFU.EX2 R239, R8 ;  /* 0x0000000800ef7308 */ /* 0x0003e20000000800 */
[----:B------:R-:W-:Y:S01]  /*49b0*/  FSEL R2, R2, RZ, P0 ;  /* 0x000000ff02027208 */ /* 0x000fe20000000000 */
[----:B-1----:R-:W-:-:S06]  /*49c0*/  FFMA.FTZ R8, R44, c[0x0][0x2d0], -R0 ;  /* 0x0000b4002c087a23 */ /* 0x002fcc0000010800 */
[----:B------:R1:W-:Y:S02]  /*49d0*/  MUFU.EX2 R237, R8 ;  /* 0x0000000800ed7308 */ /* 0x0003e40000000800 */
        /* <DEDUP_REMOVED lines=9> */
[----:B------:R1:W-:Y:S08]  /*4a70*/  MUFU.EX2 R209, R8 ;  /* 0x0000000800d17308 */ /* 0x0003f00000000800 */
[----:B------:R-:W2:Y:S01]  /*4a80*/  MUFU.EX2 R243, R4 ;  /* 0x0000000400f37308 */ /* 0x000ea20000000800 */
[----:B-1----:R-:W-:-:S07]  /*4a90*/  FFMA.FTZ R8, R46, c[0x0][0x2d0], -R0 ;  /* 0x0000b4002e087a23 */ /* 0x002fce0000010800 */
[----:B------:R1:W-:Y:S02]  /*4aa0*/  MUFU.EX2 R200, R8 ;  /* 0x0000000800c87308 */ /* 0x0003e40000000800 */
[----:B-1----:R-:W-:-:S06]  /*4ab0*/  FFMA.FTZ R8, R47, c[0x0][0x2d0], -R0 ;  /* 0x0000b4002f087a23 */ /* 0x002fcc0000010800 */
[----:B------:R1:W3:Y:S01]  /*4ac0*/  MUFU.EX2 R204, R8 ;  /* 0x0000000800cc7308 */ /* 0x0002e20000000800 */
[----:B------:R-:W-:Y:S02]  /*4ad0*/  F2FP.PACK_AB R4, R247, R245 ;  /* 0x000000f5f704723e */ /* 0x000fe400000000ff */
[----:B------:R-:W-:Y:S01]  /*4ae0*/  F2FP.PACK_AB R5, R241, R240 ;  /* 0x000000f0f105723e */ /* 0x000fe200000000ff */
[----:B-1----:R-:W-:-:S04]  /*4af0*/  FFMA.FTZ R8, R49, c[0x0][0x2d0], -R0 ;  /* 0x0000b40031087a23 */ /* 0x002fc80000010800 */
[----:B------:R1:W-:Y:S01]  /*4b00*/  MUFU.EX2 R203, R8 ;  /* 0x0000000800cb7308 */ /* 0x0003e20000000800 */
[----:B------:R-:W-:Y:S02]  /*4b10*/  F2FP.PACK_AB R6, R244, R246 ;  /* 0x000000f6f406723e */ /* 0x000fe400000000ff */
[----:B--2---:R-:W-:Y:S01]  /*4b20*/  F2FP.PACK_AB R7, R243, R242 ;  /* 0x000000f2f307723e */ /* 0x004fe200000000ff */
[----:B-1----:R-:W-:-:S04]  /*4b30*/  FFMA.FTZ R8, R50, c[0x0][0x2d0], -R0 ;  /* 0x0000b40032087a23 */ /* 0x002fc80000010800 */
[----:B------:R1:W-:Y:S02]  /*4b40*/  MUFU.EX2 R202, R8 ;  /* 0x0000000800ca7308 */ /* 0x0003e40000000800 */
[----:B------:R-:W-:Y:S01]  /*4b50*/  HMMA.16816.F32 R148, R4, R56, R128 ;  /* 0x000000380494723c */ /* 0x000fe20000001880 */
[----:B------:R-:W-:Y:S02]  /*4b60*/  IMAD.MOV.U32 R15, RZ, RZ, R152 ;  /* 0x000000ffff0f7224 */ /* 0x000fe400078e0098 */
[----:B------:R-:W-:Y:S02]  /*4b70*/  IMAD.MOV.U32 R14, RZ, RZ, R159 ;  /* 0x000000ffff0e7224 */ /* 0x000fe400078e009f */
[----:B-1----:R-:W-:-:S04]  /*4b80*/  FFMA.FTZ R8, R48, c[0x0][0x2d0], -R2 ;  /* 0x0000b40030087a23 */ /* 0x002fc80000010802 */
[----:B------:R1:W-:Y:S01]  /*4b90*/  MUFU.EX2 R187, R8 ;  /* 0x0000000800bb7308 */ /* 0x0003e20000000800 */
[C---:B------:R-:W-:Y:S08]  /*4ba0*/  HMMA.16816.F32 R188, R4.reuse, R60, R120 ;  /* 0x0000003c04bc723c */ /* 0x040ff00000001878 */
[----:B------:R-:W-:Y:S01]  /*4bb0*/  HMMA.16816.F32 R132, R4, R64, R132 ;  /* 0x000000400484723c */ /* 0x000fe20000001884 */
[----:B-1----:R-:W-:-:S07]  /*4bc0*/  FFMA.FTZ R8, R72, c[0x0][0x2d0], -R2 ;  /* 0x0000b40048087a23 */ /* 0x002fce0000010802 */
[C---:B------:R-:W-:Y:S01]  /*4bd0*/  HMMA.16816.F32 R164, R4.reuse, R68, R108 ;  /* 0x0000004404a4723c */ /* 0x040fe2000000186c */
[----:B------:R1:W2:Y:S07]  /*4be0*/  MUFU.EX2 R194, R8 ;  /* 0x0000000800c27308 */ /* 0x0002ae0000000800 */
[C---:B------:R-:W-:Y:S08]  /*4bf0*/  HMMA.16816.F32 R180, R4.reuse, R76, R96 ;  /* 0x0000004c04b4723c */ /* 0x040ff00000001860 */
[----:B------:R-:W-:Y:S01]  /*4c00*/  HMMA.16816.F32 R172, R4, R88, R84 ;  /* 0x0000005804ac723c */ /* 0x000fe20000001854 */
[----:B-1----:R-:W-:-:S07]  /*4c10*/  FFMA.FTZ R8, R73, c[0x0][0x2d0], -R2 ;  /* 0x0000b40049087a23 */ /* 0x002fce0000010802 */
[C---:B------:R-:W-:Y:S01]  /*4c20*/  HMMA.16816.F32 R120, R4.reuse, R66, R40 ;  /* 0x000000420478723c */ /* 0x040fe20000001828 */
[----:B------:R1:W-:Y:S07]  /*4c30*/  MUFU.EX2 R193, R8 ;  /* 0x0000000800c17308 */ /* 0x0003ee0000000800 */
[C---:B------:R-:W-:Y:S08]  /*4c40*/  HMMA.16816.F32 R160, R4.reuse, R58, R36 ;  /* 0x0000003a04a0723c */ /* 0x040ff00000001824 */
[----:B------:R-:W-:Y:S01]  /*4c50*/  HMMA.16816.F32 R152, R4, R62, R28 ;  /* 0x0000003e0498723c */ /* 0x000fe2000000181c */
[----:B-1----:R-:W-:-:S07]  /*4c60*/  FFMA.FTZ R8, R74, c[0x0][0x2d0], -R2 ;  /* 0x0000b4004a087a23 */ /* 0x002fce0000010802 */
[C---:B------:R-:W-:Y:S08]  /*4c70*/  HMMA.16816.F32 R168, R4.reuse, R70, R24 ;  /* 0x0000004604a8723c */ /* 0x040ff00000001818 */
[C---:B------:R-:W-:Y:S08]  /*4c80*/  HMMA.16816.F32 R156, R4.reuse, R78, R20 ;  /* 0x0000004e049c723c */ /* 0x040ff00000001814 */
[----:B------:R-:W-:Y:S07]  /*4c90*/  HMMA.16816.F32 R128, R4, R90, R16 ;  /* 0x0000005a0480723c */ /* 0x000fee0000001810 */
[----:B------:R-:W-:-:S02]  /*4ca0*/  F2FP.PACK_AB R4, R236, R239 ;  /* 0x000000efec04723e */ /* 0x000fc400000000ff */
[----:B------:R-:W-:Y:S02]  /*4cb0*/  F2FP.PACK_AB R6, R235, R237 ;  /* 0x000000edeb06723e */ /* 0x000fe400000000ff */
[----:B------:R-:W-:Y:S02]  /*4cc0*/  F2FP.PACK_AB R5, R205, R211 ;  /* 0x000000d3cd05723e */ /* 0x000fe400000000ff */
[----:B------:R-:W-:Y:S01]  /*4cd0*/  F2FP.PACK_AB R7, R209, R207 ;  /* 0x000000cfd107723e */ /* 0x000fe200000000ff */
[----:B------:R1:W4:Y:S06]  /*4ce0*/  MUFU.EX2 R192, R8 ;  /* 0x0000000800c07308 */ /* 0x00032c0000000800 */
        /* <DEDUP_REMOVED lines=17> */
[C---:B------:R-:W-:Y:S08]  /*4e00*/  HMMA.16816.F32 R72, R4.reuse, R118, RZ ;  /* 0x000000760448723c */ /* 0x040ff000000018ff */
[----:B------:R-:W-:Y:S07]  /*4e10*/  HMMA.16816.F32 R80, R4, R126, RZ ;  /* 0x0000007e0450723c */ /* 0x000fee00000018ff */
[----:B---3--:R-:W-:-:S02]  /*4e20*/  F2FP.PACK_AB R4, R204, R200 ;  /* 0x000000c8cc04723e */ /* 0x008fc400000000ff */
[----:B--2---:R-:W-:Y:S02]  /*4e30*/  F2FP.PACK_AB R5, R194, R187 ;  /* 0x000000bbc205723e */ /* 0x004fe400000000ff */
[----:B------:R-:W-:Y:S02]  /*4e40*/  F2FP.PACK_AB R6, R202, R203 ;  /* 0x000000cbca06723e */ /* 0x000fe400000000ff */
[----:B----4-:R-:W-:-:S07]  /*4e50*/  F2FP.PACK_AB R7, R192, R193 ;  /* 0x000000c1c007723e */ /* 0x010fce00000000ff */
[C---:B------:R-:W-:Y:S07]  /*4e60*/  HMMA.16816.F32 R124, R4.reuse, R64, R44 ;  /* 0x00000040047c723c */ /* 0x040fee000000182c */
[----:B------:R-:W-:Y:S02]  /*4e70*/  IMAD.MOV.U32 R64, RZ, RZ, R179 ;  /* 0x000000ffff407224 */ /* 0x000fe400078e00b3 */
[----:B------:R1:W-:Y:S01]  /*4e80*/  MUFU.EX2 R179, R8 ;  /* 0x0000000800b37308 */ /* 0x0003e20000000800 */
[C---:B------:R-:W-:Y:S01]  /*4e90*/  HMMA.16816.F32 R108, R4.reuse, R60, R28 ;  /* 0x0000003c046c723c */ /* 0x040fe2000000181c */
[----:B------:R-:W-:Y:S06]  /*4ea0*/  LDSM.16.MT88.4 R28, [R214+0x800] ;  /* 0x00080000d61c783b */ /* 0x000fec0000004200 */
[----:B------:R-:W-:Y:S01]  /*4eb0*/  IMAD.MOV.U32 R61, RZ, RZ, R178 ;  /* 0x000000ffff3d7224 */ /* 0x000fe200078e00b2 */
[----:B------:R-:W-:Y:S01]  /*4ec0*/  HMMA.16816.F32 R112, R4, R56, R32 ;  /* 0x000000380470723c */ /* 0x000fe20000001820 */
[----:B------:R-:W2:Y:S01]  /*4ed0*/  LDSM.16.MT88.4 R32, [R213+0x800] ;  /* 0x00080000d520783b */ /* 0x000ea20000004200 */
[----:B-1----:R-:W-:-:S04]  /*4ee0*/  FFMA.FTZ R8, R146, c[0x0][0x2d0], -R12 ;  /* 0x0000b40092087a23 */ /* 0x002fc8000001080c */
[----:B------:R1:W-:Y:S01]  /*4ef0*/  MUFU.EX2 R178, R8 ;  /* 0x0000000800b27308 */ /* 0x0003e20000000800 */
[----:B------:R-:W-:Y:S01]  /*4f00*/  IMAD.MOV.U32 R60, RZ, RZ, R177 ;  /* 0x000000ffff3c7224 */ /* 0x000fe200078e00b1 */
[----:B------:R-:W-:Y:S01]  /*4f10*/  HMMA.16816.F32 R84, R4, R88, R24 ;  /* 0x000000580454723c */ /* 0x000fe20000001818 */
[----:B------:R-:W3:Y:S01]  /*4f20*/  LDSM.16.MT88.4 R24, [R213+0x1800] ;  /* 0x00180000d518783b */ /* 0x000ee20000004200 */
[----:B-1----:R-:W-:-:S06]  /*4f30*/  FFMA.FTZ R8, R138, c[0x0][0x2d0], -R3 ;  /* 0x0000b4008a087a23 */ /* 0x002fcc0000010803 */
[C---:B------:R-:W-:Y:S01]  /*4f40*/  HMMA.16816.F32 R92, R4.reuse, R68, R20 ;  /* 0x00000044045c723c */ /* 0x040fe20000001814 */
[----:B------:R-:W-:Y:S01]  /*4f50*/  FFMA.FTZ R13, R140, c[0x0][0x2d0], -R0 ;  /* 0x0000b4008c0d7a23 */ /* 0x000fe20000010800 */
[----:B------:R-:W1:Y:S01]  /*4f60*/  LDSM.16.MT88.4 R20, [R214+0x1800] ;  /* 0x00180000d614783b */ /* 0x000e620000004200 */
[----:B------:R4:W-:Y:S04]  /*4f70*/  MUFU.EX2 R177, R8 ;  /* 0x0000000800b17308 */ /* 0x0009e80000000800 */
[----:B-----5:R-:W-:Y:S01]  /*4f80*/  IMAD.MOV.U32 R69, RZ, RZ, R176 ;  /* 0x000000ffff457224 */ /* 0x020fe200078e00b0 */
[----:B------:R-:W-:Y:S01]  /*4f90*/  HMMA.16816.F32 R52, R4, R66, R52 ;  /* 0x000000420434723c */ /* 0x000fe20000001834 */
[----:B----4-:R-:W-:-:S04]  /*4fa0*/  FFMA.FTZ R8, R141, c[0x0][0x2d0], -R3 ;  /* 0x0000b4008d087a23 */ /* 0x010fc80000010803 */
[----:B------:R4:W1:Y:S02]  /*4fb0*/  MUFU.EX2 R176, R8 ;  /* 0x0000000800b07308 */ /* 0x0008640000000800 */
[----:B----4-:R-:W-:-:S06]  /*4fc0*/  FFMA.FTZ R8, R144, c[0x0][0x2d0], -R3 ;  /* 0x0000b40090087a23 */ /* 0x010fcc0000010803 */
[----:B------:R4:W-:Y:S01]  /*4fd0*/  MUFU.EX2 R67, R8 ;  /* 0x0000000800437308 */ /* 0x0009e20000000800 */
[----:B------:R-:W-:Y:S01]  /*4fe0*/  HMMA.16816.F32 R56, R4, R58, R48 ;  /* 0x0000003a0438723c */ /* 0x000fe20000001830 */
[----:B----4-:R-:W-:-:S06]  /*4ff0*/  FFMA.FTZ R8, R147, c[0x0][0x2d0], -R3 ;  /* 0x0000b40093087a23 */ /* 0x010fcc0000010803 */
[----:B------:R4:W1:Y:S01]  /*5000*/  MUFU.EX2 R100, R8 ;  /* 0x0000000800647308 */ /* 0x0008620000000800 */
[C---:B------:R-:W-:Y:S01]  /*5010*/  HMMA.16816.F32 R96, R4.reuse, R76, R16 ;  /* 0x0000004c0460723c */ /* 0x040fe20000001810 */
[----:B------:R-:W2:Y:S07]  /*5020*/  LDSM.16.MT88.4 R16, [R213+0x2800] ;  /* 0x00280000d510783b */ /* 0x000eae0000004200 */
[C---:B------:R-:W-:Y:S01]  /*5030*/  HMMA.16816.F32 R40, R4.reuse, R62, R40 ;  /* 0x0000003e0428723c */ /* 0x040fe20000001828 */
[----:B------:R1:W-:Y:S01]  /*5040*/  MUFU.EX2 R65, R13 ;  /* 0x0000000d00417308 */ /* 0x0003e20000000800 */
[----:B----4-:R-:W4:Y:S06]  /*5050*/  LDSM.16.MT88.4 R8, [R214+0x2800] ;  /* 0x00280000d608783b */ /* 0x010f2c0000004200 */
[C---:B------:R-:W-:Y:S08]  /*5060*/  HMMA.16816.F32 R36, R4.reuse, R70, R36 ;  /* 0x000000460424723c */ /* 0x040ff00000001824 */
[----:B------:R-:W-:Y:S01]  /*5070*/  HMMA.16816.F32 R44, R4, R78, R72 ;  /* 0x0000004e042c723c */ /* 0x000fe20000001848 */
[----:B-1----:R-:W-:-:S02]  /*5080*/  FFMA.FTZ R13, R143, c[0x0][0x2d0], -R0 ;  /* 0x0000b4008f0d7a23 */ /* 0x002fc40000010800 */
[----:B------:R-:W-:Y:S05]  /*5090*/  LDSM.16.MT88.4 R140, [R214+0xc00] ;  /* 0x000c0000d68c783b */ /* 0x000fea0000004200 */
[----:B------:R-:W-:Y:S01]  /*50a0*/  HMMA.16816.F32 R48, R4, R90, R80 ;  /* 0x0000005a0430723c */ /* 0x000fe20000001850 */
[----:B------:R1:W-:Y:S01]  /*50b0*/  MUFU.EX2 R66, R13 ;  /* 0x0000000d00427308 */ /* 0x0003e20000000800 */
[----:B------:R-:W-:Y:S05]  /*50c0*/  LDSM.16.MT88.4 R80, [R213+0x2c00] ;  /* 0x002c0000d550783b */ /* 0x000fea0000004200 */
[----:B------:R-:W-:Y:S01]  /*50d0*/  FFMA.FTZ R4, R137, c[0x0][0x2d0], -R0 ;  /* 0x0000b40089047a23 */ /* 0x000fe20000010800 */
[----:B------:R-:W-:-:S02]  /*50e0*/  F2FP.PACK_AB R5, R176, R177 ;  /* 0x000000b1b005723e */ /* 0x000fc400000000ff */
[----:B------:R-:W-:Y:S01]  /*50f0*/  F2FP.PACK_AB R6, R178, R179 ;  /* 0x000000b3b206723e */ /* 0x000fe200000000ff */
[----:B------:R2:W2:Y:S01]  /*5100*/  MUFU.EX2 R63, R4 ;  /* 0x00000004003f7308 */ /* 0x0004a20000000800 */
[----:B------:R-:W-:Y:S01]  /*5110*/  F2FP.PACK_AB R7, R100, R67 ;  /* 0x000000436407723e */ /* 0x000fe200000000ff */
[----:B-1----:R-:W-:Y:S02]  /*5120*/  FFMA.FTZ R13, R106, c[0x0][0x2d0], -R2 ;  /* 0x0000b4006a0d7a23 */ /* 0x002fe40000010802 */
[----:B------:R-:W-:-:S04]  /*5130*/  IMAD.MOV.U32 R106, RZ, RZ, R60 ;  /* 0x000000ffff6a7224 */ /* 0x000fc800078e003c */
[----:B------:R1:W-:Y:S01]  /*5140*/  MUFU.EX2 R60, R13 ;  /* 0x0000000d003c7308 */ /* 0x0003e20000000800 */
[----:B--2---:R-:W-:-:S07]  /*5150*/  F2FP.PACK_AB R4, R184, R185 ;  /* 0x000000b9b804723e */ /* 0x004fce00000000ff */
[----:B------:R-:W-:Y:S01]  /*5160*/  HMMA.16816.F32 R116, R4, R32, R132 ;  /* 0x000000200474723c */ /* 0x000fe20000001884 */
[----:B-1----:R-:W-:-:S07]  /*5170*/  FFMA.FTZ R13, R136, c[0x0][0x2d0], -R2 ;  /* 0x0000b400880d7a23 */ /* 0x002fce0000010802 */
[C---:B------:R-:W-:Y:S08]  /*5180*/  HMMA.16816.F32 R132, R4.reuse, R28, R148 ;  /* 0x0000001c0484723c */ /* 0x040ff00000001894 */
[----:B---3--:R-:W-:Y:S07]  /*5190*/  HMMA.16816.F32 R148, R4, R24, R188 ;  /* 0x000000180494723c */ /* 0x008fee00000018bc */
[----:B------:R-:W-:-:S02]  /*51a0*/  IMAD.MOV.U32 R190, RZ, RZ, R61 ;  /* 0x000000ffffbe7224 */ /* 0x000fc400078e003d */
[----:B------:R1:W2:Y:S01]  /*51b0*/  MUFU.EX2 R61, R13 ;  /* 0x0000000d003d7308 */ /* 0x0002a20000000800 */
[----:B------:R-:W-:Y:S02]  /*51c0*/  IMAD.MOV.U32 R189, RZ, RZ, R64 ;  /* 0x000000ffffbd7224 */ /* 0x000fe400078e0040 */
[----:B-1----:R-:W-:-:S05]  /*51d0*/  FFMA.FTZ R13, R107, c[0x0][0x2d0], -R2 ;  /* 0x0000b4006b0d7a23 */ /* 0x002fca0000010802 */
[----:B------:R1:W-:Y:S02]  /*51e0*/  MUFU.EX2 R62, R13 ;  /* 0x0000000d003e7308 */ /* 0x0003e40000000800 */
[----:B-1----:R-:W-:-:S06]  /*51f0*/  FFMA.FTZ R13, R101, c[0x0][0x2d0], -R2 ;  /* 0x0000b400650d7a23 */ /* 0x002fcc0000010802 */
[----:B------:R1:W3:Y:S01]  /*5200*/  MUFU.EX2 R64, R13 ;  /* 0x0000000d00407308 */ /* 0x0002e20000000800 */
[C---:B------:R-:W-:Y:S08]  /*5210*/  HMMA.16816.F32 R164, R4.reuse, R20, R164 ;  /* 0x0000001404a4723c */ /* 0x040ff000000018a4 */
[C---:B------:R-:W-:Y:S08]  /*5220*/  HMMA.16816.F32 R72, R4.reuse, R16, R180 ;  /* 0x000000100448723c */ /* 0x040ff000000018b4 */
[C---:B----4-:R-:W-:Y:S01]  /*5230*/  HMMA.16816.F32 R88, R4.reuse, R8, R172 ;  /* 0x000000080458723c */ /* 0x050fe200000018ac */
[----:B-1----:R-:W-:Y:S01]  /*5240*/  FFMA.FTZ R13, R231, c[0x0][0x2d0], -R12 ;  /* 0x0000b400e70d7a23 */ /* 0x002fe2000001080c */
[----:B------:R-:W-:Y:S06]  /*5250*/  LDSM.16.MT88.4 R172, [R214+0x1c00] ;  /* 0x001c0000d6ac783b */ /* 0x000fec0000004200 */
[C---:B------:R-:W-:Y:S08]  /*5260*/  HMMA.16816.F32 R120, R4.reuse, R34, R120 ;  /* 0x000000220478723c */ /* 0x040ff00000001878 */
[C---:B------:R-:W-:Y:S08]  /*5270*/  HMMA.16816.F32 R136, R4.reuse, R30, R160 ;  /* 0x0000001e0488723c */ /* 0x040ff000000018a0 */
[C---:B------:R-:W-:Y:S08]  /*5280*/  HMMA.16816.F32 R152, R4.reuse, R26, R152 ;  /* 0x0000001a0498723c */ /* 0x040ff00000001898 */
[C---:B------:R-:W-:Y:S08]  /*5290*/  HMMA.16816.F32 R168, R4.reuse, R22, R168 ;  /* 0x0000001604a8723c */ /* 0x040ff000000018a8 */
[C---:B------:R-:W-:Y:S08]  /*52a0*/  HMMA.16816.F32 R76, R4.reuse, R18, R156 ;  /* 0x00000012044c723c */ /* 0x040ff0000000189c */
[----:B------:R-:W-:Y:S01]  /*52b0*/  HMMA.16816.F32 R144, R4, R10, R128 ;  /* 0x0000000a0490723c */ /* 0x000fe20000001880 */
[----:B------:R-:W-:Y:S01]  /*52c0*/  IMAD.MOV.U32 R191, RZ, RZ, R69 ;  /* 0x000000ffffbf7224 */ /* 0x000fe200078e0045 */
[----:B------:R-:W-:Y:S05]  /*52d0*/  LDSM.16.MT88.4 R156, [R213+0x1c00] ;  /* 0x001c0000d59c783b */ /* 0x000fea0000004200 */
[----:B------:R-:W-:-:S02]  /*52e0*/  F2FP.PACK_AB R4, R63, R186 ;  /* 0x000000ba3f04723e */ /* 0x000fc400000000ff */
[----:B--2---:R-:W-:Y:S02]  /*52f0*/  F2FP.PACK_AB R5, R61, R60 ;  /* 0x0000003c3d05723e */ /* 0x004fe400000000ff */
[----:B------:R-:W-:Y:S02]  /*5300*/  F2FP.PACK_AB R6, R66, R65 ;  /* 0x000000414206723e */ /* 0x000fe400000000ff */
[----:B---3--:R-:W-:-:S07]  /*5310*/  F2FP.PACK_AB R7, R64, R62 ;  /* 0x0000003e4007723e */ /* 0x008fce00000000ff */
[C---:B------:R-:W-:Y:S01]  /*5320*/  HMMA.16816.F32 R128, R4.reuse, R28, R112 ;  /* 0x0000001c0480723c */ /* 0x040fe20000001870 */
[----:B------:R1:W-:Y:S07]  /*5330*/  MUFU.EX2 R28, R13 ;  /* 0x0000000d001c7308 */ /* 0x0003ee0000000800 */
[----:B------:R-:W-:Y:S01]  /*5340*/  HMMA.16816.F32 R56, R4, R30, R56 ;  /* 0x0000001e0438723c */ /* 0x000fe20000001838 */
[----:B-1----:R-:W-:-:S04]  /*5350*/  FFMA.FTZ R13, R233, c[0x0][0x2d0], -R12 ;  /* 0x0000b400e90d7a23 */ /* 0x002fc8000001080c */
[----:B------:R1:W2:Y:S03]  /*5360*/  MUFU.EX2 R30, R13 ;  /* 0x0000000d001e7308 */ /* 0x0002a60000000800 */
[----:B------:R-:W-:Y:S01]  /*5370*/  HMMA.16816.F32 R108, R4, R24, R108 ;  /* 0x00000018046c723c */ /* 0x000fe2000000186c */
[--C-:B-1----:R-:W-:Y:S02]  /*5380*/  FFMA.FTZ R13, R234, c[0x0][0x2d0], -R12.reuse ;  /* 0x0000b400ea0d7a23 */ /* 0x102fe4000001080c */
[----:B------:R-:W-:-:S04]  /*5390*/  FFMA.FTZ R12, R238, c[0x0][0x2d0], -R12 ;  /* 0x0000b400ee0c7a23 */ /* 0x000fc8000001080c */
[----:B------:R1:W-:Y:S01]  /*53a0*/  MUFU.EX2 R25, R12 ;  /* 0x0000000c00197308 */ /* 0x0003e20000000800 */
[----:B------:R-:W-:Y:S01]  /*53b0*/  HMMA.16816.F32 R160, R4, R20, R92 ;  /* 0x0000001404a0723c */ /* 0x000fe2000000185c */
[----:B-1----:R-:W-:-:S06]  /*53c0*/  FFMA.FTZ R12, R208, c[0x0][0x2d0], -R3 ;  /* 0x0000b400d00c7a23 */ /* 0x002fcc0000010803 */
[----:B------:R1:W-:Y:S01]  /*53d0*/  MUFU.EX2 R24, R12 ;  /* 0x0000000c00187308 */ /* 0x0003e20000000800 */
[----:B------:R-:W-:Y:S01]  /*53e0*/  HMMA.16816.F32 R44, R4, R18, R44 ;  /* 0x00000012042c723c */ /* 0x000fe2000000182c */
[----:B-1----:R-:W-:-:S06]  /*53f0*/  FFMA.FTZ R12, R229, c[0x0][0x2d0], -R3 ;  /* 0x0000b400e50c7a23 */ /* 0x002fcc0000010803 */
[----:B------:R1:W3:Y:S01]  /*5400*/  MUFU.EX2 R21, R12 ;  /* 0x0000000c00157308 */ /* 0x0002e20000000800 */
[----:B------:R-:W-:Y:S01]  /*5410*/  HMMA.16816.F32 R68, R4, R16, R96 ;  /* 0x000000100444723c */ /* 0x000fe20000001860 */
[--C-:B-1----:R-:W-:Y:S02]  /*5420*/  FFMA.FTZ R12, R230, c[0x0][0x2d0], -R3.reuse ;  /* 0x0000b400e60c7a23 */ /* 0x102fe40000010803 */
[----:B------:R-:W-:-:S04]  /*5430*/  FFMA.FTZ R3, R232, c[0x0][0x2d0], -R3 ;  /* 0x0000b400e8037a23 */ /* 0x000fc80000010803 */
[----:B------:R1:W-:Y:S02]  /*5440*/  MUFU.EX2 R20, R3 ;  /* 0x0000000300147308 */ /* 0x0003e40000000800 */
[----:B-1----:R-:W-:-:S06]  /*5450*/  FFMA.FTZ R3, R199, c[0x0][0x2d0], -R0 ;  /* 0x0000b400c7037a23 */ /* 0x002fcc0000010800 */
[----:B------:R1:W-:Y:S01]  /*5460*/  MUFU.EX2 R19, R3 ;  /* 0x0000000300137308 */ /* 0x0003e20000000800 */
[----:B------:R-:W-:Y:S01]  /*5470*/  HMMA.16816.F32 R36, R4, R22, R36 ;  /* 0x000000160424723c */ /* 0x000fe20000001824 */
[----:B-1----:R-:W-:-:S06]  /*5480*/  FFMA.FTZ R3, R196, c[0x0][0x2d0], -R0 ;  /* 0x0000b400c4037a23 */ /* 0x002fcc0000010800 */
[----:B------:R1:W-:Y:S01]  /*5490*/  MUFU.EX2 R16, R3 ;  /* 0x0000000300107308 */ /* 0x0003e20000000800 */
[----:B------:R-:W-:Y:S01]  /*54a0*/  HMMA.16816.F32 R180, R4, R32, R124 ;  /* 0x0000002004b4723c */ /* 0x000fe2000000187c */
[----:B------:R-:W-:-:S07]  /*54b0*/  IMAD.MOV.U32 R107, RZ, RZ, R15 ;  /* 0x000000ffff6b7224 */ /* 0x000fce00078e000f */
[C---:B------:R-:W-:Y:S01]  /*54c0*/  HMMA.16816.F32 R52, R4.reuse, R34, R52 ;  /* 0x000000220434723c */ /* 0x040fe20000001834 */
[----:B------:R-:W-:Y:S07]  /*54d0*/  MUFU.EX2 R22, R12 ;  /* 0x0000000c00167308 */ /* 0x000fee0000000800 */
[----:B------:R-:W-:Y:S01]  /*54e0*/  HMMA.16816.F32 R40, R4, R26, R40 ;  /* 0x0000001a0428723c */ /* 0x000fe20000001828 */
[--C-:B-1----:R-:W-:Y:S01]  /*54f0*/  FFMA.FTZ R3, R206, c[0x0][0x2d0], -R0.reuse ;  /* 0x0000b400ce037a23 */ /* 0x102fe20000010800 */
[----:B------:R-:W1:Y:S01]  /*5500*/  MUFU.EX2 R29, R13 ;  /* 0x0000000d001d7308 */ /* 0x000e620000000800 */
[----:B------:R-:W-:-:S05]  /*5510*/  FFMA.FTZ R0, R210, c[0x0][0x2d0], -R0 ;  /* 0x0000b400d2007a23 */ /* 0x000fca0000010800 */
[C---:B------:R-:W-:Y:S08]  /*5520*/  HMMA.16816.F32 R84, R4.reuse, R8, R84 ;  /* 0x000000080454723c */ /* 0x040ff00000001854 */
[----:B------:R-:W-:Y:S01]  /*5530*/  HMMA.16816.F32 R48, R4, R10, R48 ;  /* 0x0000000a0430723c */ /* 0x000fe20000001830 */
[----:B------:R4:W-:Y:S01]  /*5540*/  MUFU.EX2 R17, R0 ;  /* 0x0000000000117308 */ /* 0x0009e20000000800 */
[----:B------:R-:W1:Y:S01]  /*5550*/  LDSM.16.MT88.4 R4, [R214+0x2c00] ;  /* 0x002c0000d604783b */ /* 0x000e620000004200 */
[----:B------:R-:W-:Y:S01]  /*5560*/  IMAD.MOV.U32 R188, RZ, RZ, R14 ;  /* 0x000000ffffbc7224 */ /* 0x000fe200078e000e */
[----:B--2---:R-:W-:-:S02]  /*5570*/  F2FP.PACK_AB R92, R30, R28 ;  /* 0x0000001c1e5c723e */ /* 0x004fc400000000ff */
[----:B---3--:R-:W-:Y:S01]  /*5580*/  F2FP.PACK_AB R93, R21, R24 ;  /* 0x00000018155d723e */ /* 0x008fe200000000ff */
[----:B------:R-:W2:Y:S01]  /*5590*/  LDSM.16.MT88.4 R124, [R213+0xc00] ;  /* 0x000c0000d57c783b */ /* 0x000ea20000004200 */
[----:B----4-:R-:W-:-:S04]  /*55a0*/  FFMA.FTZ R0, R195, c[0x0][0x2d0], -R2 ;  /* 0x0000b400c3007a23 */ /* 0x010fc80000010802 */
[----:B------:R3:W-:Y:S02]  /*55b0*/  MUFU.EX2 R12, R0 ;  /* 0x00000000000c7308 */ /* 0x0007e40000000800 */
[----:B---3--:R-:W-:-:S06]  /*55c0*/  FFMA.FTZ R0, R197, c[0x0][0x2d0], -R2 ;  /* 0x0000b400c5007a23 */ /* 0x008fcc0000010802 */
[----:B------:R3:W4:Y:S02]  /*55d0*/  MUFU.EX2 R13, R0 ;  /* 0x00000000000d7308 */ /* 0x0007240000000800 */
[--C-:B---3--:R-:W-:Y:S02]  /*55e0*/  FFMA.FTZ R0, R198, c[0x0][0x2d0], -R2.reuse ;  /* 0x0000b400c6007a23 */ /* 0x108fe40000010802 */
[----:B------:R-:W-:-:S04]  /*55f0*/  FFMA.FTZ R2, R201, c[0x0][0x2d0], -R2 ;  /* 0x0000b400c9027a23 */ /* 0x000fc80000010802 */
[----:B------:R3:W-:Y:S08]  /*5600*/  MUFU.EX2 R15, R2 ;  /* 0x00000002000f7308 */ /* 0x0007f00000000800 */
[----:B------:R1:W-:Y:S01]  /*5610*/  MUFU.EX2 R14, R0 ;  /* 0x00000000000e7308 */ /* 0x0003e20000000800 */
[----:B---3--:R-:W-:-:S07]  /*5620*/  @P2 IMAD.HI.U32 R2, R107, c[0x0][0x2c8], RZ ;  /* 0x0000b2006b022a27 */ /* 0x008fce00078e00ff */
[----:B------:R3:W2:Y:S01]  /*5630*/  MUFU.EX2 R18, R3 ;  /* 0x0000000300127308 */ /* 0x0006a20000000800 */
[----:B-1----:R-:W-:Y:S01]  /*5640*/  IMAD.MOV.U32 R0, RZ, RZ, R107 ;  /* 0x000000ffff007224 */ /* 0x002fe200078e006b */
[----:B------:R-:W-:Y:S01]  /*5650*/  @P2 SHF.R.U32.HI R0, RZ, c[0x0][0x2cc], R2 ;  /* 0x0000b300ff002a19 */ /* 0x000fe20000011602 */
[----:B------:R-:W-:-:S05]  /*5660*/  IMAD.MOV.U32 R2, RZ, RZ, c[0x0][0x168] ;  /* 0x00005a00ff027624 */ /* 0x000fca00078e00ff */
[----:B------:R-:W-:-:S04]  /*5670*/  IADD3 R0, R0, c[0x0][0x1d0], -R2 ;  /* 0x0000740000007a10 */ /* 0x000fc80007ffe802 */
[----:B------:R-:W-:Y:S01]  /*5680*/  SHF.R.S32.HI R2, RZ, 0x1f, R0 ;  /* 0x0000001fff027819 */ /* 0x000fe20000011400 */
[----:B------:R-:W-:-:S03]  /*5690*/  FADD.FTZ R8, R211, R205 ;  /* 0x000000cdd3087221 */ /* 0x000fc60000010000 */
[----:B------:R-:W-:Y:S01]  /*56a0*/  LEA.HI R23, R2, R0, RZ, 0x6 ;  /* 0x0000000002177211 */ /* 0x000fe200078f30ff */
[----:B------:R-:W-:Y:S02]  /*56b0*/  FADD.FTZ R0, R239, R236 ;  /* 0x000000ecef007221 */ /* 0x000fe40000010000 */
[----:B---3--:R-:W-:Y:S01]  /*56c0*/  FADD.FTZ R3, R189, R188 ;  /* 0x000000bcbd037221 */ /* 0x008fe20000010000 */
[----:B------:R-:W-:Y:S01]  /*56d0*/  F2FP.PACK_AB R94, R25, R29 ;  /* 0x0000001d195e723e */ /* 0x000fe200000000ff */
[----:B------:R-:W-:Y:S01]  /*56e0*/  FADD.FTZ R2, R251, R249 ;  /* 0x000000f9fb027221 */ /* 0x000fe20000010000 */
[----:B------:R-:W-:Y:S01]  /*56f0*/  F2FP.PACK_AB R95, R20, R22 ;  /* 0x00000016145f723e */ /* 0x000fe200000000ff */
[----:B------:R-:W-:Y:S01]  /*5700*/  FADD.FTZ R0, R237, R0 ;  /* 0x00000000ed007221 */ /* 0x000fe20000010000 */
[----:B------:R-:W-:Y:S01]  /*5710*/  F2FP.PACK_AB R96, R16, R19 ;  /* 0x000000131060723e */ /* 0x000fe200000000ff */
[----:B------:R-:W-:Y:S01]  /*5720*/  FADD.FTZ R11, R207, R8 ;  /* 0x00000008cf0b7221 */ /* 0x000fe20000010000 */
[----:B----4-:R-:W-:-:S02]  /*5730*/  F2FP.PACK_AB R97, R13, R12 ;  /* 0x0000000c0d61723e */ /* 0x010fc400000000ff */
[----:B--2---:R-:W-:Y:S02]  /*5740*/  F2FP.PACK_AB R98, R17, R18 ;  /* 0x000000121162723e */ /* 0x004fe400000000ff */
[----:B------:R-:W-:Y:S01]  /*5750*/  F2FP.PACK_AB R99, R15, R14 ;  /* 0x0000000e0f63723e */ /* 0x000fe200000000ff */
[----:B------:R-:W-:Y:S02]  /*5760*/  FADD.FTZ R10, R252, R3 ;  /* 0x00000003fc0a7221 */ /* 0x000fe40000010000 */
[----:B------:R-:W-:Y:S02]  /*5770*/  FADD.FTZ R9, R248, R2 ;  /* 0x00000002f8097221 */ /* 0x000fe40000010000 */
[----:B------:R-:W-:Y:S02]  /*5780*/  FADD.FTZ R8, R235, R0 ;  /* 0x00000000eb087221 */ /* 0x000fe40000010000 */
[----:B------:R-:W-:Y:S01]  /*5790*/  FADD.FTZ R3, R209, R11 ;  /* 0x0000000bd1037221 */ /* 0x000fe20000010000 */
[----:B------:R-:W-:Y:S01]  /*57a0*/  HMMA.16816.F32 R88, R92, R4, R88 ;  /* 0x000000045c58723c */ /* 0x000fe20000001858 */
[----:B------:R-:W-:-:S02]  /*57b0*/  FADD.FTZ R2, R190, R10 ;  /* 0x0000000abe027221 */ /* 0x000fc40000010000 */
[----:B------:R-:W-:Y:S02]  /*57c0*/  FADD.FTZ R0, R250, R9 ;  /* 0x00000009fa007221 */ /* 0x000fe40000010000 */
[----:B------:R-:W-:-:S03]  /*57d0*/  FADD.FTZ R3, R187, R3 ;  /* 0x00000003bb037221 */ /* 0x000fc60000010000 */
[----:B------:R-:W-:Y:S01]  /*57e0*/  HMMA.16816.F32 R84, R96, R4, R84 ;  /* 0x000000046054723c */ /* 0x000fe20000001854 */
[----:B------:R-:W-:-:S06]  /*57f0*/  FADD.FTZ R3, R194, R3 ;  /* 0x00000003c2037221 */ /* 0x000fcc0000010000 */
        /* <DEDUP_REMOVED lines=34> */
[----:B------:R-:W-:Y:S01]  /*5a20*/  SHF.R.S32.HI R5, RZ, 0x6, R23 ;  /* 0x00000006ff057819 */ /* 0x000fe20000011417 */
[----:B------:R-:W-:Y:S02]  /*5a30*/  FADD.FTZ R3, R16, R3 ;  /* 0x0000000310037221 */ /* 0x000fe40000010000 */
[----:B------:R-:W-:Y:S01]  /*5a40*/  FADD.FTZ R2, R13, R2 ;  /* 0x000000020d027221 */ /* 0x000fe20000010000 */
[----:B------:R-:W-:Y:S01]  /*5a50*/  IMNMX R5, R106, R5, !PT ;  /* 0x000000056a057217 */ /* 0x000fe20007800200 */
[----:B------:R-:W-:Y:S01]  /*5a60*/  FADD.FTZ R0, R30, R0 ;  /* 0x000000001e007221 */ /* 0x000fe20000010000 */
[----:B------:R-:W-:Y:S01]  /*5a70*/  IADD3 R204, R191, -0x2, RZ ;  /* 0xfffffffebfcc7810 */ /* 0x000fe20007ffe0ff */
[----:B------:R-:W-:-:S02]  /*5a80*/  FADD.FTZ R4, R21, R4 ;  /* 0x0000000415047221 */ /* 0x000fc40000010000 */
[----:B------:R-:W-:Y:S02]  /*5a90*/  FADD.FTZ R3, R18, R3 ;  /* 0x0000000312037221 */ /* 0x000fe40000010000 */
[----:B------:R-:W-:Y:S01]  /*5aa0*/  FADD.FTZ R2, R14, R2 ;  /* 0x000000020e027221 */ /* 0x000fe20000010000 */
[----:B------:R1:W-:Y:S01]  /*5ab0*/  STL [R1+0x38], R5 ;  /* 0x0000380501007387 */ /* 0x0003e20000100800 */
[----:B------:R-:W-:Y:S01]  /*5ac0*/  FADD.FTZ R0, R29, R0 ;  /* 0x000000001d007221 */ /* 0x000fe20000010000 */
[----:B------:R-:W-:Y:S01]  /*5ad0*/  ISETP.GE.AND P0, PT, R204, R5, PT ;  /* 0x00000005cc00720c */ /* 0x000fe20003f06270 */
[----:B------:R-:W-:Y:S02]  /*5ae0*/  FADD.FTZ R4, R22, R4 ;  /* 0x0000000416047221 */ /* 0x000fe40000010000 */
[----:B-1----:R-:W-:Y:S02]  /*5af0*/  FADD.FTZ R5, R17, R3 ;  /* 0x0000000311057221 */ /* 0x002fe40000010000 */
[----:B------:R-:W-:-:S02]  /*5b00*/  FADD.FTZ R3, R15, R2 ;  /* 0x000000020f037221 */ /* 0x000fc40000010000 */
[----:B------:R-:W-:Y:S02]  /*5b10*/  FADD.FTZ R2, R25, R0 ;  /* 0x0000000019027221 */ /* 0x000fe40000010000 */
[----:B------:R-:W-:Y:S01]  /*5b20*/  FADD.FTZ R0, R20, R4 ;  /* 0x0000000414007221 */ /* 0x000fe20000010000 */
[----:B------:R1:W-:Y:S04]  /*5b30*/  STL [R1+0x20], R5 ;  /* 0x0000200501007387 */ /* 0x0003e80000100800 */
[----:B------:R1:W-:Y:S04]  /*5b40*/  STL [R1+0x24], R3 ;  /* 0x0000240301007387 */ /* 0x0003e80000100800 */
[----:B------:R1:W-:Y:S04]  /*5b50*/  STL [R1+0x2c], R0 ;  /* 0x00002c0001007387 */ /* 0x0003e80000100800 */
[----:B------:R1:W-:Y:S01]  /*5b60*/  STL [R1+0x28], R2 ;  /* 0x0000280201007387 */ /* 0x0003e20000100800 */
        /* <DEDUP_REMOVED lines=10> */
[----:B------:R-:W-:Y:S08]  /*5c10*/  HMMA.16816.F32 R92, R92, R6, R144 ;  /* 0x000000065c5c723c */ /* 0x000ff00000001890 */
        /* <DEDUP_REMOVED lines=11> */
[----:B------:R-:W-:Y:S01]  /*5cd0*/  @!UPT UIADD3 URZ, URZ, URZ, URZ ;  /* 0x0000003f3f3ff290 */ /* 0x000fe2000fffe03f */
[----:B------:R-:W-:Y:S11]  /*5ce0*/  @!P0 BRA `(.L_x_1010) ;  /* 0x000047d000008947 */ /* 0x000ff60003800000 */
[----:B-1----:R-:W-:Y:S01]  /*5cf0*/  MOV R106, R104 ;  /* 0x00000068006a7202 */ /* 0x002fe20000000f00 */
[----:B------:R-:W-:Y:S01]  /*5d00*/  IMAD.MOV.U32 R108, RZ, RZ, R102 ;  /* 0x000000ffff6c7224 */ /* 0x000fe200078e0066 */
[----:B------:R-:W-:Y:S01]  /*5d10*/  MOV R100, R105 ;  /* 0x0000006900647202 */ /* 0x000fe20000000f00 */
[----:B------:R-:W-:Y:S01]  /*5d20*/  IMAD.MOV.U32 R229, RZ, RZ, R204 ;  /* 0x000000ffffe57224 */ /* 0x000fe200078e00cc */
[----:B------:R-:W-:-:S07]  /*5d30*/  MOV R107, R103 ;  /* 0x00000067006b7202 */ /* 0x000fce0000000f00 */
.L_x_1011:
[----:B------:R-:W2:Y:S01]  /*5d40*/  LDL R235, [R1+0x1c] ;  /* 0x00001c0001eb7983 */ /* 0x000ea20000100800 */
[----:B------:R-:W-:Y:S04]  /*5d50*/  DEPBAR.LE SB0, 0x0 ;  /* 0x000080000000791a */ /* 0x000fe80000000000 */
[----:B------:R-:W3:Y:S01]  /*5d60*/  LDL.64 R206, [R1+0x10] ;  /* 0x0000100001ce7983 */ /* 0x000ee20000100a00 */
[----:B------:R-:W-:Y:S05]  /*5d70*/  WARPSYNC 0xffffffff ;  /* 0xffffffff00007948 */ /* 0x000fea0003800000 */
[----:B------:R-:W4:Y:S04]  /*5d80*/  LDL R204, [R1+0x18] ;  /* 0x0000180001cc7983 */ /* 0x000f280000100800 */
[----:B------:R-:W3:Y:S04]  /*5d90*/  LDL R230, [R1+0x34] ;  /* 0x0000340001e67983 */ /* 0x000ee80000100800 */
[----:B------:R-:W-:Y:S08]  /*5da0*/  BAR.SYNC.DEFER_BLOCKING 0x0 ;  /* 0x0000000000007b1d */ /* 0x000ff00000010000 */
[----:B------:R-:W-:Y:S08]  /*5db0*/  LDSM.16.M88.4 R64, [R215] ;  /* 0x00000000d740783b */ /* 0x000ff00000000200 */
[----:B-1----:R-:W1:Y:S08]  /*5dc0*/  LDSM.16.M88.4 R16, [R212] ;  /* 0x00000000d410783b */ /* 0x002e700000000200 */
[----:B------:R-:W1:Y:S08]  /*5dd0*/  LDSM.16.M88.4 R60, [R215+0x1000] ;  /* 0x00100000d73c783b */ /* 0x000e700000000200 */
[----:B------:R-:W1:Y:S08]  /*5de0*/  LDSM.16.M88.4 R32, [R212+0x400] ;  /* 0x00040000d420783b */ /* 0x000e700000000200 */
[----:B------:R-:W1:Y:S08]  /*5df0*/  LDSM.16.M88.4 R48, [R212+0x800] ;  /* 0x00080000d430783b */ /* 0x000e700000000200 */
[----:B------:R-:W2:Y:S01]  /*5e00*/  LDSM.16.M88.4 R176, [R212+0xc00] ;  /* 0x000c0000d4b0783b */ /* 0x000ea20000000200 */
[-C--:B-1----:R-:W-:Y:S07]  /*5e10*/  HMMA.16816.F32 R4, R64, R16.reuse, RZ ;  /* 0x000000104004723c */ /* 0x082fee00000018ff */
[----:B------:R-:W-:Y:S01]  /*5e20*/  LDSM.16.M88.4 R180, [R216] ;  /* 0x00000000d8b4783b */ /* 0x000fe20000000200 */
[C---:B------:R-:W-:Y:S07]  /*5e30*/  HMMA.16816.F32 R8, R60.reuse, R16, RZ ;  /* 0x000000103c08723c */ /* 0x040fee00000018ff */
[----:B------:R-:W1:Y:S01]  /*5e40*/  LDSM.16.M88.4 R184, [R217] ;  /* 0x00000000d9b8783b */ /* 0x000e620000000200 */
[-C--:B------:R-:W-:Y:S07]  /*5e50*/  HMMA.16816.F32 R12, R60, R18.reuse, RZ ;  /* 0x000000123c0c723c */ /* 0x080fee00000018ff */
[----:B------:R-:W1:Y:S01]  /*5e60*/  LDSM.16.M88.4 R188, [R216+0x1000] ;  /* 0x00100000d8bc783b */ /* 0x000e620000000200 */
[C---:B------:R-:W-:Y:S07]  /*5e70*/  HMMA.16816.F32 R16, R64.reuse, R18, RZ ;  /* 0x000000124010723c */ /* 0x040fee00000018ff */
[----:B------:R-:W1:Y:S01]  /*5e80*/  LDSM.16.M88.4 R192, [R228] ;  /* 0x00000000e4c0783b */ /* 0x000e620000000200 */
[-C--:B------:R-:W-:Y:S07]  /*5e90*/  HMMA.16816.F32 R20, R64, R32.reuse, RZ ;  /* 0x000000204014723c */ /* 0x080fee00000018ff */
[----:B------:R-:W1:Y:S01]  /*5ea0*/  LDSM.16.M88.4 R196, [R227] ;  /* 0x00000000e3c4783b */ /* 0x000e620000000200 */
[C---:B------:R-:W-:Y:S07]  /*5eb0*/  HMMA.16816.F32 R24, R60.reuse, R32, RZ ;  /* 0x000000203c18723c */ /* 0x040fee00000018ff */
[----:B------:R-:W1:Y:S01]  /*5ec0*/  LDSM.16.M88.4 R200, [R226] ;  /* 0x00000000e2c8783b */ /* 0x000e620000000200 */
[-C--:B------:R-:W-:Y:S07]  /*5ed0*/  HMMA.16816.F32 R28, R60, R34.reuse, RZ ;  /* 0x000000223c1c723c */ /* 0x080fee00000018ff */
[----:B------:R-:W5:Y:S04]  /*5ee0*/  LDL R234, [R1+0x30] ;  /* 0x0000300001ea7983 */ /* 0x000f680000100800 */
[----:B------:R-:W5:Y:S01]  /*5ef0*/  LDL.64 R232, [R1+0x8] ;  /* 0x0000080001e87983 */ /* 0x000f620000100a00 */
[C---:B------:R-:W-:Y:S05]  /*5f00*/  HMMA.16816.F32 R32, R64.reuse, R34, RZ ;  /* 0x000000224020723c */ /* 0x040fea00000018ff */
[----:B------:R-:W5:Y:S03]  /*5f10*/  LDL R231, [R1+0x4] ;  /* 0x0000040001e77983 */ /* 0x000f660000100800 */
[-C--:B------:R-:W-:Y:S08]  /*5f20*/  HMMA.16816.F32 R36, R64, R48.reuse, RZ ;  /* 0x000000304024723c */ /* 0x080ff000000018ff */
[C---:B------:R-:W-:Y:S02]  /*5f30*/  HMMA.16816.F32 R40, R60.reuse, R48, RZ ;  /* 0x000000303c28723c */ /* 0x040fe400000018ff */
[----:B--2---:R-:W-:Y:S11]  /*5f40*/  ISETP.GT.AND P6, PT, R235, R229, PT ;  /* 0x000000e5eb00720c */ /* 0x004ff60003fc4270 */
[----:B------:R-:W-:Y:S02]  /*5f50*/  @!UPT UIADD3 URZ, URZ, URZ, URZ ;  /* 0x0000003f3f3ff290 */ /* 0x000fe4000fffe03f */
[----:B------:R-:W-:Y:S01]  /*5f60*/  @!P6 SHF.R.S32.HI R0, RZ, 0x1f, R229 ;  /* 0x0000001fff00e819 */ /* 0x000fe200000114e5 */
[C---:B------:R-:W-:Y:S01]  /*5f70*/  @!P6 IMAD.WIDE.U32 R44, R229.reuse, c[0x0][0x208], RZ ;  /* 0x00008200e52cea25 */ /* 0x040fe200078e00ff */
[----:B---3--:R-:W-:Y:S02]  /*5f80*/  @!P6 IADD3 R109, P0, R206, 0x20, RZ ;  /* 0x00000020ce6de810 */ /* 0x008fe40007f1e0ff */
[----:B------:R-:W-:Y:S01]  /*5f90*/  @!P6 MOV R110, c[0x0][0x208] ;  /* 0x00008200006eea02 */ /* 0x000fe20000000f00 */
[----:B------:R-:W-:Y:S01]  /*5fa0*/  @!P6 IMAD R0, R0, c[0x0][0x208], RZ ;  /* 0x000082000000ea24 */ /* 0x000fe200078e02ff */
[----:B----4-:R-:W-:Y:S01]  /*5fb0*/  @!P6 IADD3.X R105, RZ, R204, RZ, P0, !PT ;  /* 0x000000ccff69e210 */ /* 0x010fe200007fe4ff */
[----:B------:R-:W-:Y:S02]  /*5fc0*/  @!P6 IMAD.SHL.U32 R2, R44, 0x40, RZ ;  /* 0x000000402c02e824 */ /* 0x000fe400078e00ff */
[----:B------:R-:W-:Y:S02]  /*5fd0*/  @!P6 IMAD R0, R229, c[0x0][0x20c], R0 ;  /* 0x00008300e500ea24 */ /* 0x000fe400078e0200 */
[----:B------:R-:W-:Y:S01]  /*5fe0*/  @!P6 IMAD.SHL.U32 R101, R230, 0x2, RZ ;  /* 0x00000002e665e824 */ /* 0x000fe200078e00ff */
[C---:B------:R-:W-:Y:S01]  /*5ff0*/  @!P6 IADD3 R3, P1, R2.reuse, R206, RZ ;  /* 0x000000ce0203e210 */ /* 0x040fe20007f3e0ff */
[----:B------:R-:W-:Y:S01]  /*6000*/  @!P6 IMAD.MOV.U32 R111, RZ, RZ, c[0x0][0x20c] ;  /* 0x00008300ff6fe624 */ /* 0x000fe200078e00ff */
[----:B------:R-:W-:Y:S02]  /*6010*/  @!P6 IADD3 R0, R45, R0, RZ ;  /* 0x000000002d00e210 */ /* 0x000fe40007ffe0ff */
[----:B------:R-:W-:Y:S02]  /*6020*/  @!P6 IADD3 R48, P0, R2, R109, RZ ;  /* 0x0000006d0230e210 */ /* 0x000fe40007f1e0ff */
[----:B------:R-:W-:Y:S02]  /*6030*/  @!P6 SHF.L.U64.HI R0, R44, 0x6, R0 ;  /* 0x000000062c00e819 */ /* 0x000fe40000010200 */
[-C--:B------:R-:W-:Y:S02]  /*6040*/  HMMA.16816.F32 R44, R60, R50.reuse, RZ ;  /* 0x000000323c2c723c */ /* 0x080fe400000018ff */
[C---:B------:R-:W-:Y:S01]  /*6050*/  @!P6 IADD3.X R52, R0.reuse, R105, RZ, P0, !PT ;  /* 0x000000690034e210 */ /* 0x040fe200007fe4ff */
[----:B------:R-:W-:Y:S01]  /*6060*/  @!P6 IMAD.X R49, R0, 0x1, R204, P1 ;  /* 0x000000010031e824 */ /* 0x000fe200008e06cc */
[C---:B------:R-:W-:Y:S02]  /*6070*/  @!P6 LEA R58, P1, R3.reuse, c[0x0][0x1f8], 0x1 ;  /* 0x00007e00033aea11 */ /* 0x040fe400078208ff */
[C---:B------:R-:W-:Y:S02]  /*6080*/  @!P6 LEA R56, P0, R48.reuse, c[0x0][0x1f8], 0x1 ;  /* 0x00007e003038ea11 */ /* 0x040fe400078008ff */
[----:B------:R-:W-:Y:S04]  /*6090*/  @!P6 LEA.HI.X R59, R3, c[0x0][0x1fc], R49, 0x1, P1 ;  /* 0x00007f00033bea11 */ /* 0x000fe800008f0c31 */
[----:B------:R-:W-:Y:S01]  /*60a0*/  @!P6 LEA.HI.X R57, R48, c[0x0][0x1fc], R52, 0x1, P0 ;  /* 0x00007f003039ea11 */ /* 0x000fe200000f0c34 */
[----:B------:R-:W-:Y:S01]  /*60b0*/  @!PT LDS RZ, [RZ] ;  /* 0x00000000fffff984 */ /* 0x000fe20000000800 */
[----:B------:R-:W-:Y:S01]  /*60c0*/  @!PT LDS RZ, [RZ] ;  /* 0x00000000fffff984 */ /* 0x000fe20000000800 */
[----:B------:R-:W-:Y:S01]  /*60d0*/  @!PT LDS RZ, [RZ] ;  /* 0x00000000fffff984 */ /* 0x000fe20000000800 */
[----:B------:R2:W-:Y:S01]  /*60e0*/  @!P6 LDGSTS.E.BYPASS.LTC128B.128 [R101+0x100], [R58.64], !P5 ;  /* 0x001000003a65efae */ /* 0x0005e2000e901d46 */
[C---:B------:R-:W-:Y:S02]  /*60f0*/  HMMA.16816.F32 R48, R64.reuse, R50, RZ ;  /* 0x000000324030723c */ /* 0x040fe400000018ff */
[----:B------:R-:W-:Y:S04]  /*6100*/  @!P6 IADD3 R103, P0, R206, 0x40, RZ ;  /* 0x00000040ce67e810 */ /* 0x000fe80007f1e0ff */
[----:B------:R-:W-:Y:S01]  /*6110*/  @!P6 IADD3.X R104, RZ, R204, RZ, P0, !PT ;  /* 0x000000ccff68e210 */ /* 0x000fe200007fe4ff */
[----:B------:R2:W-:Y:S01]  /*6120*/  @!P6 LDGSTS.E.BYPASS.LTC128B.128 [R101+0x1100], [R56.64], !P4 ;  /* 0x011000003865efae */ /* 0x0005e2000e101d46 */
[-C--:B------:R-:W-:Y:S01]  /*6130*/  HMMA.16816.F32 R52, R64, R176.reuse, RZ ;  /* 0x000000b04034723c */ /* 0x080fe200000018ff */
[----:B------:R-:W-:Y:S03]  /*6140*/  @!P6 IADD3 R102, P1, R2, R103, RZ ;  /* 0x000000670266e210 */ /* 0x000fe60007f3e0ff */
[C---:B------:R-:W-:Y:S04]  /*6150*/  @!P6 LEA R3, P0, R110.reuse, R2, 0x5 ;  /* 0x000000026e03e211 */ /* 0x040fe800078028ff */
[----:B------:R-:W-:Y:S01]  /*6160*/  @!P6 LEA.HI.X R2, R110, R0, R111, 0x5, P0 ;  /* 0x000000006e02e211 */ /* 0x000fe200000f2c6f */
[--C-:B------:R-:W-:Y:S03]  /*6170*/  @!P6 IMAD.X R111, R0, 0x1, R104.reuse, P1 ;  /* 0x00000001006fe824 */ /* 0x100fe600008e0668 */
[C---:B------:R-:W-:Y:S02]  /*6180*/  @!P6 LEA R110, P0, R102.reuse, c[0x0][0x1f8], 0x1 ;  /* 0x00007e00666eea11 */ /* 0x040fe400078008ff */
[C---:B------:R-:W-:Y:S02]  /*6190*/  @!P6 IADD3 R0, P1, R3.reuse, R109, RZ ;  /* 0x0000006d0300e210 */ /* 0x040fe40007f3e0ff */
[----:B------:R-:W-:Y:S02]  /*61a0*/  @!P6 LEA.HI.X R111, R102, c[0x0][0x1fc], R111, 0x1, P0 ;  /* 0x00007f00666fea11 */ /* 0x000fe400000f0c6f */
[C---:B------:R-:W-:Y:S02]  /*61b0*/  @!P6 IADD3 R109, P0, R3.reuse, R103, RZ ;  /* 0x00000067036de210 */ /* 0x040fe40007f1e0ff */
[C---:B------:R-:W-:Y:S01]  /*61c0*/  @!P6 IADD3.X R105, R2.reuse, R105, RZ, P1, !PT ;  /* 0x000000690269e210 */ /* 0x040fe20000ffe4ff */
[----:B------:R3:W-:Y:S01]  /*61d0*/  @!P6 LDGSTS.E.BYPASS.LTC128B.128 [R101+0x2100], [R110.64], !P3 ;  /* 0x021000006e65efae */ /* 0x0007e2000d901d46 */
[----:B------:R-:W-:Y:S01]  /*61e0*/  @!P6 IADD3 R3, P1, R3, R206, RZ ;  /* 0x000000ce0303e210 */ /* 0x000fe20007f3e0ff */
[C---:B--2---:R-:W-:Y:S07]  /*61f0*/  HMMA.16816.F32 R56, R60.reuse, R176, RZ ;  /* 0x000000b03c38723c */ /* 0x044fee00000018ff */
[C---:B------:R-:W-:Y:S01]  /*6200*/  @!P6 IMAD.X R176, R2.reuse, 0x1, R104, P0 ;  /* 0x0000000102b0e824 */ /* 0x040fe200000e0668 */
[-C--:B------:R-:W-:Y:S01]  /*6210*/  HMMA.16816.F32 R60, R60, R178.reuse, RZ ;  /* 0x000000b23c3c723c */ /* 0x080fe200000018ff */
[C---:B------:R-:W-:Y:S03]  /*6220*/  @!P6 LEA R102, P0, R3.reuse, c[0x0][0x1f8], 0x1 ;  /* 0x00007e000366ea11 */ /* 0x040fe600078008ff */
[----:B------:R-:W-:Y:S04]  /*6230*/  @!P6 IADD3.X R2, R2, R204, RZ, P1, !PT ;  /* 0x000000cc0202e210 */ /* 0x000fe80000ffe4ff */
[----:B------:R-:W-:Y:S04]  /*6240*/  HMMA.16816.F32 R64, R64, R178, RZ ;  /* 0x000000b24040723c */ /* 0x000fe800000018ff */
[----:B------:R-:W-:Y:S02]  /*6250*/  @!P6 LEA.HI.X R103, R3, c[0x0][0x1fc], R2, 0x1, P0 ;  /* 0x00007f000367ea11 */ /* 0x000fe400000f0c02 */
[C---:B------:R-:W-:Y:S02]  /*6260*/  @!P6 LEA R104, P0, R0.reuse, c[0x0][0x1f8], 0x1 ;  /* 0x00007e000068ea11 */ /* 0x040fe400078008ff */
[-C--:B-1----:R-:W-:Y:S01]  /*6270*/  HMMA.16816.F32 R4, R180, R184.reuse, R4 ;  /* 0x000000b8b404723c */ /* 0x082fe20000001804 */
[----:B------:R1:W-:Y:S04]  /*6280*/  @!P6 LDGSTS.E.BYPASS.LTC128B.128 [R101+0x900], [R102.64], !P5 ;  /* 0x009000006665efae */ /* 0x0003e8000e901d46 */
[----:B------:R-:W-:Y:S02]  /*6290*/  @!P6 LEA.HI.X R105, R0, c[0x0][0x1fc], R105, 0x1, P0 ;  /* 0x00007f000069ea11 */ /* 0x000fe400000f0c69 */
[C---:B------:R-:W-:Y:S01]  /*62a0*/  @!P6 LEA R2, P0, R109.reuse, c[0x0][0x1f8], 0x1 ;  /* 0x00007e006d02ea11 */ /* 0x040fe200078008ff */
[C---:B------:R-:W-:Y:S02]  /*62b0*/  HMMA.16816.F32 R8, R188.reuse, R184, R8 ;  /* 0x000000b8bc08723c */ /* 0x040fe40000001808 */
[----:B------:R1:W-:Y:S02]  /*62c0*/  @!P6 LDGSTS.E.BYPASS.LTC128B.128 [R101+0x1900], [R104.64], !P4 ;  /* 0x019000006865efae */ /* 0x0003e4000e101d46 */
[----:B------:R-:W-:Y:S04]  /*62d0*/  @!P6 LEA.HI.X R3, R109, c[0x0][0x1fc], R176, 0x1, P0 ;  /* 0x00007f006d03ea11 */ /* 0x000fe800000f0cb0 */
[-C--:B------:R-:W-:Y:S02]  /*62e0*/  HMMA.16816.F32 R12, R188, R186.reuse, R12 ;  /* 0x000000babc0c723c */ /* 0x080fe4000000180c */
[----:B------:R2:W-:Y:S01]  /*62f0*/  @!P6 LDGSTS.E.BYPASS.LTC128B.128 [R101+0x2900], [R2.64], !P3 ;  /* 0x029000000265efae */ /* 0x0005e2000d901d46 */
[C---:B------:R-:W-:Y:S05]  /*6300*/  ISETP.GT.AND P6, PT, R229.reuse, R235, PT ;  /* 0x000000ebe500720c */ /* 0x040fea0003fc4270 */
[C---:B------:R-:W-:Y:S02]  /*6310*/  HMMA.16816.F32 R16, R180.reuse, R186, R16 ;  /* 0x000000bab410723c */ /* 0x040fe40000001810 */
[----:B------:R-:W-:Y:S06]  /*6320*/  LDSM.16.M88.4 R176, [R215+0x2000] ;  /* 0x00200000d7b0783b */ /* 0x000fec0000000200 */
[-C--:B------:R-:W-:Y:S02]  /*6330*/  HMMA.16816.F32 R20, R180, R192.reuse, R20 ;  /* 0x000000c0b414723c */ /* 0x080fe40000001814 */
[----:B------:R-:W0:Y:S06]  /*6340*/  LDGDEPBAR ;  /* 0x00000000000079af */ /* 0x000e2c0000000000 */
[C---:B------:R-:W-:Y:S02]  /*6350*/  HMMA.16816.F32 R24, R188.reuse, R192, R24 ;  /* 0x000000c0bc18723c */ /* 0x040fe40000001818 */
[----:B------:R-:W4:Y:S06]  /*6360*/  LDSM.16.M88.4 R204, [R212+0x1000] ;  /* 0x00100000d4cc783b */ /* 0x000f2c0000000200 */
[-C--:B------:R-:W-:Y:S02]  /*6370*/  HMMA.16816.F32 R28, R188, R194.reuse, R28 ;  /* 0x000000c2bc1c723c */ /* 0x080fe4000000181c */
[----:B------:R-:W1:Y:S06]  /*6380*/  LDSM.16.M88.4 R208, [R215+0x3000] ;  /* 0x00300000d7d0783b */ /* 0x000e6c0000000200 */
[C---:B------:R-:W-:Y:S02]  /*6390*/  HMMA.16816.F32 R32, R180.reuse, R194, R32 ;  /* 0x000000c2b420723c */ /* 0x040fe40000001820 */
[----:B------:R-:W1:Y:S06]  /*63a0*/  LDSM.16.M88.4 R184, [R212+0x1400] ;  /* 0x00140000d4b8783b */ /* 0x000e6c0000000200 */
[-C--:B------:R-:W-:Y:S02]  /*63b0*/  HMMA.16816.F32 R36, R180, R196.reuse, R36 ;  /* 0x000000c4b424723c */ /* 0x080fe40000001824 */
[----:B------:R-:W1:Y:S06]  /*63c0*/  LDSM.16.M88.4 R192, [R212+0x1800] ;  /* 0x00180000d4c0783b */ /* 0x000e6c0000000200 */
[C---:B------:R-:W-:Y:S08]  /*63d0*/  HMMA.16816.F32 R40, R188.reuse, R196, R40 ;  /* 0x000000c4bc28723c */ /* 0x040ff00000001828 */
[-C--:B------:R-:W-:Y:S08]  /*63e0*/  HMMA.16816.F32 R44, R188, R198.reuse, R44 ;  /* 0x000000c6bc2c723c */ /* 0x080ff0000000182c */
[C---:B------:R-:W-:Y:S01]  /*63f0*/  HMMA.16816.F32 R48, R180.reuse, R198, R48 ;  /* 0x000000c6b430723c */ /* 0x040fe20000001830 */
[----:B------:R-:W-:Y:S07]  /*6400*/  LDSM.16.M88.4 R196, [R225] ;  /* 0x00000000e1c4783b */ /* 0x000fee0000000200 */
[-C--:B------:R-:W-:Y:S08]  /*6410*/  HMMA.16816.F32 R52, R180, R200.reuse, R52 ;  /* 0x000000c8b434723c */ /* 0x080ff00000001834 */
[C---:B------:R-:W-:Y:S08]  /*6420*/  HMMA.16816.F32 R56, R188.reuse, R200, R56 ;  /* 0x000000c8bc38723c */ /* 0x040ff00000001838 */
[-C--:B------:R-:W-:Y:S01]  /*6430*/  HMMA.16816.F32 R60, R188, R202.reuse, R60 ;  /* 0x000000cabc3c723c */ /* 0x080fe2000000183c */
[----:B------:R-:W-:Y:S07]  /*6440*/  LDSM.16.M88.4 R188, [R216+0x2000] ;  /* 0x00200000d8bc783b */ /* 0x000fee0000000200 */
[----:B------:R-:W-:Y:S01]  /*6450*/  HMMA.16816.F32 R64, R180, R202, R64 ;  /* 0x000000cab440723c */ /* 0x000fe20000001840 */
[----:B------:R-:W2:Y:S07]  /*6460*/  LDSM.16.M88.4 R180, [R212+0x1c00] ;  /* 0x001c0000d4b4783b */ /* 0x000eae0000000200 */
[-C--:B----4-:R-:W-:Y:S01]  /*6470*/  HMMA.16816.F32 R4, R176, R204.reuse, R4 ;  /* 0x000000ccb004723c */ /* 0x090fe20000001804 */
[----:B------:R-:W4:Y:S07]  /*6480*/  LDSM.16.M88.4 R200, [R216+0x3000] ;  /* 0x00300000d8c8783b */ /* 0x000f2e0000000200 */
        /* <DEDUP_REMOVED lines=14> */
[-C--:B--2---:R-:W-:Y:S08]  /*6570*/  HMMA.16816.F32 R52, R176, R180.reuse, R52 ;  /* 0x000000b4b034723c */ /* 0x084ff00000001834 */
[C---:B------:R-:W-:Y:S08]  /*6580*/  HMMA.16816.F32 R56, R208.reuse, R180, R56 ;  /* 0x000000b4d038723c */ /* 0x040ff00000001838 */
[-C--:B------:R-:W-:Y:S08]  /*6590*/  HMMA.16816.F32 R60, R208, R182.reuse, R60 ;  /* 0x000000b6d03c723c */ /* 0x080ff0000000183c */
[----:B------:R-:W-:Y:S01]  /*65a0*/  HMMA.16816.F32 R64, R176, R182, R64 ;  /* 0x000000b6b040723c */ /* 0x000fe20000001840 */
[----:B------:R-:W-:Y:S07]  /*65b0*/  LDSM.16.M88.4 R176, [R215+0x4000] ;  /* 0x00400000d7b0783b */ /* 0x000fee0000000200 */
[-C--:B------:R-:W-:Y:S01]  /*65c0*/  HMMA.16816.F32 R4, R188, R196.reuse, R4 ;  /* 0x000000c4bc04723c */ /* 0x080fe20000001804 */
[----:B------:R-:W2:Y:S07]  /*65d0*/  LDSM.16.M88.4 R180, [R212+0x2000] ;  /* 0x00200000d4b4783b */ /* 0x000eae0000000200 */
[C---:B----4-:R-:W-:Y:S08]  /*65e0*/  HMMA.16816.F32 R8, R200.reuse, R196, R8 ;  /* 0x000000c4c808723c */ /* 0x050ff00000001808 */
[-C--:B------:R-:W-:Y:S08]  /*65f0*/  HMMA.16816.F32 R12, R200, R198.reuse, R12 ;  /* 0x000000c6c80c723c */ /* 0x080ff0000000180c */
[C---:B------:R-:W-:Y:S01]  /*6600*/  HMMA.16816.F32 R16, R188.reuse, R198, R16 ;  /* 0x000000c6bc10723c */ /* 0x040fe20000001810 */
[----:B------:R-:W4:Y:S07]  /*6610*/  LDSM.16.M88.4 R196, [R215+0x5000] ;  /* 0x00500000d7c4783b */ /* 0x000f2e0000000200 */
[-C--:B-1----:R-:W-:Y:S08]  /*6620*/  HMMA.16816.F32 R20, R188, R204.reuse, R20 ;  /* 0x000000ccbc14723c */ /* 0x082ff00000001814 */
[C---:B------:R-:W-:Y:S08]  /*6630*/  HMMA.16816.F32 R24, R200.reuse, R204, R24 ;  /* 0x000000ccc818723c */ /* 0x040ff00000001818 */
[-C--:B------:R-:W-:Y:S08]  /*6640*/  HMMA.16816.F32 R28, R200, R206.reuse, R28 ;  /* 0x000000cec81c723c */ /* 0x080ff0000000181c */
[C---:B------:R-:W-:Y:S01]  /*6650*/  HMMA.16816.F32 R32, R188.reuse, R206, R32 ;  /* 0x000000cebc20723c */ /* 0x040fe20000001820 */
        /* <DEDUP_REMOVED lines=8> */
[-C--:B------:R-:W-:Y:S01]  /*66e0*/  HMMA.16816.F32 R60, R200, R194.reuse, R60 ;  /* 0x000000c2c83c723c */ /* 0x080fe2000000183c */
[----:B------:R-:W1:Y:S07]  /*66f0*/  LDSM.16.M88.4 R200, [R212+0x2800] ;  /* 0x00280000d4c8783b */ /* 0x000e6e0000000200 */
[----:B------:R-:W-:Y:S01]  /*6700*/  HMMA.16816.F32 R64, R188, R194, R64 ;  /* 0x000000c2bc40723c */ /* 0x000fe20000001840 */
[----:B------:R-:W-:Y:S07]  /*6710*/  LDSM.16.M88.4 R188, [R216+0x4000] ;  /* 0x00400000d8bc783b */ /* 0x000fee0000000200 */
[-C--:B--2---:R-:W-:Y:S01]  /*6720*/  HMMA.16816.F32 R4, R176, R180.reuse, R4 ;  /* 0x000000b4b004723c */ /* 0x084fe20000001804 */
[----:B------:R-:W2:Y:S07]  /*6730*/  LDSM.16.M88.4 R192, [R221] ;  /* 0x00000000ddc0783b */ /* 0x000eae0000000200 */
[C---:B----4-:R-:W-:Y:S08]  /*6740*/  HMMA.16816.F32 R8, R196.reuse, R180, R8 ;  /* 0x000000b4c408723c */ /* 0x050ff00000001808 */
[-C--:B------:R-:W-:Y:S08]  /*6750*/  HMMA.16816.F32 R12, R196, R182.reuse, R12 ;  /* 0x000000b6c40c723c */ /* 0x080ff0000000180c */
[C---:B------:R-:W-:Y:S01]  /*6760*/  HMMA.16816.F32 R16, R176.reuse, R182, R16 ;  /* 0x000000b6b010723c */ /* 0x040fe20000001810 */
[----:B------:R-:W4:Y:S07]  /*6770*/  LDSM.16.M88.4 R180, [R216+0x5000] ;  /* 0x00500000d8b4783b */ /* 0x000f2e0000000200 */
        /* <DEDUP_REMOVED lines=9> */
[C---:B------:R-:W-:Y:S07]  /*6810*/  HMMA.16816.F32 R56, R196.reuse, R204, R56 ;  /* 0x000000ccc438723c */ /* 0x040fee0000001838 */
[----:B------:R-:W-:Y:S01]  /*6820*/  IADD3 R204, R229, -0x1, RZ ;  /* 0xffffffffe5cc7810 */ /* 0x000fe20007ffe0ff */
[-C--:B------:R-:W-:Y:S04]  /*6830*/  HMMA.16816.F32 R60, R196, R206.reuse, R60 ;  /* 0x000000cec43c723c */ /* 0x080fe8000000183c */
[----:B------:R-:W-:Y:S01]  /*6840*/  @P6 SHF.R.S32.HI R0, RZ, 0x1f, R204 ;  /* 0x0000001fff006819 */ /* 0x000fe200000114cc */
[----:B------:R-:W-:Y:S03]  /*6850*/  @P6 IMAD.WIDE.U32 R2, R204, c[0x0][0x1e0], RZ ;  /* 0x00007800cc026a25 */ /* 0x000fe600078e00ff */
[----:B------:R-:W-:Y:S04]  /*6860*/  HMMA.16816.F32 R64, R176, R206, R64 ;  /* 0x000000ceb040723c */ /* 0x000fe80000001840 */
[----:B------:R-:W-:Y:S04]  /*6870*/  @P6 IMAD R0, R0, c[0x0][0x1e0], RZ ;  /* 0x0000780000006a24 */ /* 0x000fe800078e02ff */
[-C--:B--2---:R-:W-:Y:S05]  /*6880*/  HMMA.16816.F32 R4, R188, R192.reuse, R4 ;  /* 0x000000c0bc04723c */ /* 0x084fea0000001804 */
[----:B------:R-:W-:Y:S03]  /*6890*/  @P6 IMAD R0, R204, c[0x0][0x1e4], R0 ;  /* 0x00007900cc006a24 */ /* 0x000fe600078e0200 */
[C---:B----4-:R-:W-:Y:S04]  /*68a0*/  HMMA.16816.F32 R8, R180.reuse, R192, R8 ;  /* 0x000000c0b408723c */ /* 0x050fe80000001808 */
[----:B------:R-:W-:Y:S01]  /*68b0*/  @P6 IMAD.IADD R0, R3, 0x1, R0 ;  /* 0x0000000103006824 */ /* 0x000fe200078e0200 */
[C---:B------:R-:W-:Y:S03]  /*68c0*/  @P6 SHF.L.U32 R3, R2.reuse, 0x6, RZ ;  /* 0x0000000602036819 */ /* 0x040fe600000006ff */
[-C--:B------:R-:W-:Y:S04]  /*68d0*/  HMMA.16816.F32 R12, R180, R194.reuse, R12 ;  /* 0x000000c2b40c723c */ /* 0x080fe8000000180c */
[----:B------:R-:W-:Y:S01]  /*68e0*/  @P6 SHF.L.U64.HI R2, R2, 0x6, R0 ;  /* 0x0000000602026819 */ /* 0x000fe20000010200 */
[----:B-----5:R-:W-:Y:S03]  /*68f0*/  IMAD.MOV.U32 R0, RZ, RZ, R234 ;  /* 0x000000ffff007224 */ /* 0x020fe600078e00ea */
[----:B------:R-:W-:Y:S01]  /*6900*/  FMUL.FTZ R4, R4, c[0x0][0x320] ;  /* 0x0000c80004047a20 */ /* 0x000fe20000410000 */
[C---:B------:R-:W-:Y:S03]  /*6910*/  HMMA.16816.F32 R16, R188.reuse, R194, R16 ;  /* 0x000000c2bc10723c */ /* 0x040fe60000001810 */
[----:B------:R-:W-:Y:S01]  /*6920*/  MUFU.TANH R207, R4 ;  /* 0x0000000400cf7308 */ /* 0x000fe20000002400 */
[----:B------:R-:W-:Y:S02]  /*6930*/  FMUL.FTZ R5, R5, c[0x0][0x320] ;  /* 0x0000c80005057a20 */ /* 0x000fe40000410000 */
[----:B------:R-:W-:Y:S02]  /*6940*/  FMUL.FTZ R6, R6, c[0x0][0x320] ;  /* 0x0000c80006067a20 */ /* 0x000fe40000410000 */
[----:B------:R-:W-:Y:S04]  /*6950*/  FMUL.FTZ R7, R7, c[0x0][0x320] ;  /* 0x0000c80007077a20 */ /* 0x000fe80000410000 */
[----:B------:R-:W-:Y:S01]  /*6960*/  FMUL.FTZ R8, R8, c[0x0][0x320] ;  /* 0x0000c80008087a20 */ /* 0x000fe20000410000 */
[----:B------:R-:W1:Y:S01]  /*6970*/  MUFU.TANH R206, R5 ;  /* 0x0000000500ce7308 */ /* 0x000e620000002400 */
[----:B------:R-:W-:Y:S02]  /*6980*/  FMUL.FTZ R9, R9, c[0x0][0x320] ;  /* 0x0000c80009097a20 */ /* 0x000fe40000410000 */
[----:B------:R-:W-:Y:S02]  /*6990*/  FMUL.FTZ R14, R14, c[0x0][0x320] ;  /* 0x0000c8000e0e7a20 */ /* 0x000fe40000410000 */
[----:B------:R-:W-:Y:S02]  /*69a0*/  FMUL.FTZ R10, R10, c[0x0][0x320] ;  /* 0x0000c8000a0a7a20 */ /* 0x000fe40000410000 */
[----:B------:R-:W-:Y:S02]  /*69b0*/  FMUL.FTZ R11, R11, c[0x0][0x320] ;  /* 0x0000c8000b0b7a20 */ /* 0x000fe40000410000 */
[----:B------:R-:W-:Y:S01]  /*69c0*/  FMUL.FTZ R12, R12, c[0x0][0x320] ;  /* 0x0000c8000c0c7a20 */ /* 0x000fe20000410000 */
[----:B------:R2:W-:Y:S01]  /*69d0*/  MUFU.TANH R176, R14 ;  /* 0x0000000e00b07308 */ /* 0x0005e20000002400 */
[----:B------:R-:W-:Y:S02]  /*69e0*/  FMUL.FTZ R15, R15, c[0x0][0x320] ;  /* 0x0000c8000f0f7a20 */ /* 0x000fe40000410000 */
[----:B------:R-:W-:Y:S02]  /*69f0*/  FMUL.FTZ R13, R13, c[0x0][0x320] ;  /* 0x0000c8000d0d7a20 */ /* 0x000fe40000410000 */
[----:B------:R-:W-:Y:S02]  /*6a00*/  FMUL.FTZ R16, R16, c[0x0][0x320] ;  /* 0x0000c80010107a20 */ /* 0x000fe40000410000 */
[----:B------:R-:W-:Y:S02]  /*6a10*/  FMUL.FTZ R17, R17, c[0x0][0x320] ;  /* 0x0000c80011117a20 */ /* 0x000fe40000410000 */
[----:B------:R-:W-:Y:S01]  /*6a20*/  FMUL.FTZ R18, R18, c[0x0][0x320] ;  /* 0x0000c80012127a20 */ /* 0x000fe20000410000 */
[----:B------:R-:W-:Y:S01]  /*6a30*/  MUFU.TANH R210, R6 ;  /* 0x0000000600d27308 */ /* 0x000fe20000002400 */
[----:B------:R-:W-:Y:S09]  /*6a40*/  FMUL.FTZ R19, R19, c[0x0][0x320] ;  /* 0x0000c80013137a20 */ /* 0x000ff20000410000 */
[----:B------:R4:W5:Y:S01]  /*6a50*/  MUFU.TANH R209, R7 ;  /* 0x0000000700d17308 */ /* 0x0009620000002400 */
[----:B--2---:R-:W2:Y:S09]  /*6a60*/  LDL R14, [R1+0x3c] ;  /* 0x00003c00010e7983 */ /* 0x004eb20000100800 */
[----:B------:R-:W-:Y:S10]  /*6a70*/  MUFU.TANH R208, R8 ;  /* 0x0000000800d07308 */ /* 0x000ff40000002400 */
[----:B------:R-:W1:Y:S01]  /*6a80*/  MUFU.TANH R205, R9 ;  /* 0x0000000900cd7308 */ /* 0x000e620000002400 */
[----:B----4-:R-:W4:Y:S09]  /*6a90*/  LDSM.16.M88.4 R4, [R220] ;  /* 0x00000000dc04783b */ /* 0x010f320000000200 */
[----:B------:R-:W-:Y:S10]  /*6aa0*/  MUFU.TANH R203, R10 ;  /* 0x0000000a00cb7308 */ /* 0x000ff40000002400 */
[----:B------:R1:W1:Y:S10]  /*6ab0*/  MUFU.TANH R202, R11 ;  /* 0x0000000b00ca7308 */ /* 0x0002740000002400 */
[----:B------:R-:W-:Y:S10]  /*6ac0*/  MUFU.TANH R199, R16 ;  /* 0x0000001000c77308 */ /* 0x000ff40000002400 */
[----:B------:R3:W-:Y:S01]  /*6ad0*/  MUFU.TANH R185, R17 ;  /* 0x0000001100b97308 */ /* 0x0007e20000002400 */
[-C--:B----4-:R-:W-:Y:S01]  /*6ae0*/  HMMA.16816.F32 R20, R188, R4.reuse, R20 ;  /* 0x00000004bc14723c */ /* 0x090fe20000001814 */
[----:B-1----:R-:W1:Y:S08]  /*6af0*/  LDSM.16.M88.4 R8, [R219] ;  /* 0x00000000db08783b */ /* 0x002e700000000200 */
[----:B------:R-:W-:Y:S01]  /*6b00*/  MUFU.TANH R184, R18 ;  /* 0x0000001200b87308 */ /* 0x000fe20000002400 */
[C---:B------:R-:W-:Y:S07]  /*6b10*/  HMMA.16816.F32 R24, R180.reuse, R4, R24 ;  /* 0x00000004b418723c */ /* 0x040fee0000001818 */
[----:B------:R-:W-:Y:S02]  /*6b20*/  @P6 IADD3 R5, P1, R3, R232, RZ ;  /* 0x000000e803056210 */ /* 0x000fe40007f3e0ff */
[----:B------:R4:W-:Y:S01]  /*6b30*/  MUFU.TANH R179, R19 ;  /* 0x0000001300b37308 */ /* 0x0009e20000002400 */
[-C--:B------:R-:W-:Y:S03]  /*6b40*/  HMMA.16816.F32 R28, R180, R6.reuse, R28 ;  /* 0x00000006b41c723c */ /* 0x080fe6000000181c */
[----:B------:R-:W-:Y:S04]  /*6b50*/  @P2 IMAD.HI.U32 R4, R234, c[0x0][0x2c8], RZ ;  /* 0x0000b200ea042a27 */ /* 0x000fe800078e00ff */
[----:B------:R-:W-:Y:S01]  /*6b60*/  FMUL.FTZ R20, R20, c[0x0][0x320] ;  /* 0x0000c80014147a20 */ /* 0x000fe20000410000 */
[C---:B------:R-:W-:Y:S01]  /*6b70*/  HMMA.16816.F32 R32, R188.reuse, R6, R32 ;  /* 0x00000006bc20723c */ /* 0x040fe20000001820 */
[----:B------:R4:W2:Y:S03]  /*6b80*/  MUFU.TANH R177, R13 ;  /* 0x0000000d00b17308 */ /* 0x0008a60000002400 */
[----:B------:R-:W-:Y:S01]  /*6b90*/  @P2 SHF.R.U32.HI R0, RZ, c[0x0][0x2cc], R4 ;  /* 0x0000b300ff002a19 */ /* 0x000fe20000011604 */
[----:B------:R-:W-:Y:S02]  /*6ba0*/  FMUL.FTZ R23, R23, c[0x0][0x320] ;  /* 0x0000c80017177a20 */ /* 0x000fe40000410000 */
[----:B------:R-:W-:Y:S01]  /*6bb0*/  @P6 IADD3.X R6, R2, R231, RZ, P1, !PT ;  /* 0x000000e702066210 */ /* 0x000fe20000ffe4ff */
[----:B------:R-:W-:Y:S01]  /*6bc0*/  @P6 IMAD.MOV.U32 R7, RZ, RZ, c[0x0][0x1e4] ;  /* 0x00007900ff076624 */ /* 0x000fe200078e00ff */
[----:B---3--:R-:W3:Y:S02]  /*6bd0*/  SHFL.IDX PT, R17, R0, RZ, 0x1c1f ;  /* 0x001c1fff00117589 */ /* 0x008ee400000e0000 */
[----:B------:R-:W-:Y:S01]  /*6be0*/  MUFU.TANH R178, R12 ;  /* 0x0000000c00b27308 */ /* 0x000fe20000002400 */
[----:B------:R-:W-:Y:S02]  /*6bf0*/  FMUL.FTZ R22, R22, c[0x0][0x320] ;  /* 0x0000c80016167a20 */ /* 0x000fe40000410000 */
[----:B------:R-:W-:Y:S01]  /*6c00*/  FMUL.FTZ R21, R21, c[0x0][0x320] ;  /* 0x0000c80015157a20 */ /* 0x000fe20000410000 */
[-C--:B-1----:R-:W-:Y:S02]  /*6c10*/  HMMA.16816.F32 R36, R188, R8.reuse, R36 ;  /* 0x00000008bc24723c */ /* 0x082fe40000001824 */
[----:B------:R-:W-:Y:S01]  /*6c20*/  SHFL.IDX PT, R16, R0, 0x1, 0x1c1f ;  /* 0x003c1f0000107f89 */ /* 0x000fe200000e0000 */
[----:B------:R-:W-:Y:S03]  /*6c30*/  FMUL.FTZ R30, R30, c[0x0][0x320] ;  /* 0x0000c8001e1e7a20 */ /* 0x000fe60000410000 */
[----:B------:R-:W-:Y:S01]  /*6c40*/  MUFU.TANH R111, R20 ;  /* 0x00000014006f7308 */ /* 0x000fe20000002400 */
[----:B------:R-:W-:Y:S02]  /*6c50*/  FMUL.FTZ R27, R27, c[0x0][0x320] ;  /* 0x0000c8001b1b7a20 */ /* 0x000fe40000410000 */
[----:B------:R-:W-:Y:S01]  /*6c60*/  FMUL.FTZ R34, R34, c[0x0][0x320] ;  /* 0x0000c80022227a20 */ /* 0x000fe20000410000 */
[C---:B------:R-:W-:Y:S01]  /*6c70*/  HMMA.16816.F32 R40, R180.reuse, R8, R40 ;  /* 0x00000008b428723c */ /* 0x040fe20000001828 */
[----:B----4-:R-:W1:Y:S01]  /*6c80*/  SHFL.IDX PT, R19, R0, 0x2, 0x1c1f ;  /* 0x005c1f0000137f89 */ /* 0x010e6200000e0000 */
[----:B------:R-:W-:Y:S02]  /*6c90*/  IMAD.MOV.U32 R13, RZ, RZ, -0x40 ;  /* 0xffffffc0ff0d7424 */ /* 0x000fe400078e00ff */
[----:B------:R-:W-:Y:S02]  /*6ca0*/  FMUL.FTZ R35, R35, c[0x0][0x320] ;  /* 0x0000c80023237a20 */ /* 0x000fe40000410000 */
[----:B------:R4:W-:Y:S01]  /*6cb0*/  MUFU.TANH R186, R34 ;  /* 0x0000002200ba7308 */ /* 0x0009e20000002400 */
[----:B------:R-:W-:Y:S01]  /*6cc0*/  @P6 MOV R9, c[0x0][0x1e0] ;  /* 0x0000780000096a02 */ /* 0x000fe20000000f00 */
[----:B------:R-:W-:Y:S01]  /*6cd0*/  FMUL.FTZ R32, R32, c[0x0][0x320] ;  /* 0x0000c80020207a20 */ /* 0x000fe20000410000 */
[-C--:B------:R-:W-:Y:S01]  /*6ce0*/  HMMA.16816.F32 R44, R180, R10.reuse, R44 ;  /* 0x0000000ab42c723c */ /* 0x080fe2000000182c */
[----:B------:R2:W1:Y:S02]  /*6cf0*/  SHFL.IDX PT, R18, R0, 0x3, 0x1c1f ;  /* 0x007c1f0000127f89 */ /* 0x00046400000e0000 */
[----:B------:R-:W-:Y:S01]  /*6d00*/  @P6 LEA R4, P0, R9, R3, 0x5 ;  /* 0x0000000309046211 */ /* 0x000fe200078028ff */
[----:B------:R-:W-:Y:S02]  /*6d10*/  FMUL.FTZ R33, R33, c[0x0][0x320] ;  /* 0x0000c80021217a20 */ /* 0x000fe40000410000 */
[----:B------:R-:W-:Y:S01]  /*6d20*/  FMUL.FTZ R36, R36, c[0x0][0x320] ;  /* 0x0000c80024247a20 */ /* 0x000fe20000410000 */
[----:B------:R-:W1:Y:S01]  /*6d30*/  MUFU.TANH R200, R15 ;  /* 0x0000000f00c87308 */ /* 0x000e620000002400 */
[----:B------:R-:W-:Y:S01]  /*6d40*/  FMUL.FTZ R28, R28, c[0x0][0x320] ;  /* 0x0000c8001c1c7a20 */ /* 0x000fe20000410000 */
[----:B------:R-:W-:Y:S01]  /*6d50*/  @P6 LEA.HI.X R9, R9, R2, R7, 0x5, P0 ;  /* 0x0000000209096211 */ /* 0x000fe200000f2c07 */
[C---:B------:R-:W-:Y:S04]  /*6d60*/  HMMA.16816.F32 R48, R188.reuse, R10, R48 ;  /* 0x0000000abc30723c */ /* 0x040fe80000001830 */
[----:B------:R-:W-:Y:S01]  /*6d70*/  @P6 IADD3 R8, P0, R232, 0x20, RZ ;  /* 0x00000020e8086810 */ /* 0x000fe20007f1e0ff */
[----:B------:R-:W-:Y:S02]  /*6d80*/  FMUL.FTZ R37, R37, c[0x0][0x320] ;  /* 0x0000c80025257a20 */ /* 0x000fe40000410000 */
[----:B------:R1:W-:Y:S01]  /*6d90*/  MUFU.TANH R101, R35 ;  /* 0x0000002300657308 */ /* 0x0003e20000002400 */
[----:B------:R-:W-:Y:S01]  /*6da0*/  @P6 IADD3.X R7, RZ, R231, RZ, P0, !PT ;  /* 0x000000e7ff076210 */ /* 0x000fe200007fe4ff */
[----:B------:R-:W-:Y:S03]  /*6db0*/  FMUL.FTZ R31, R31, c[0x0][0x320] ;  /* 0x0000c8001f1f7a20 */ /* 0x000fe60000410000 */
[----:B----4-:R-:W-:Y:S01]  /*6dc0*/  @P6 LEA R34, P1, R5, c[0x0][0x1c8], 0x1 ;  /* 0x0000720005226a11 */ /* 0x010fe200078208ff */
[----:B------:R-:W-:Y:S02]  /*6dd0*/  FMUL.FTZ R38, R38, c[0x0][0x320] ;  /* 0x0000c80026267a20 */ /* 0x000fe40000410000 */
[----:B------:R-:W-:Y:S02]  /*6de0*/  FMUL.FTZ R29, R29, c[0x0][0x320] ;  /* 0x0000c8001d1d7a20 */ /* 0x000fe40000410000 */
[----:B------:R-:W-:Y:S01]  /*6df0*/  MUFU.TANH R192, R23 ;  /* 0x0000001700c07308 */ /* 0x000fe20000002400 */
[----:B------:R-:W-:Y:S02]  /*6e00*/  FMUL.FTZ R39, R39, c[0x0][0x320] ;  /* 0x0000c80027277a20 */ /* 0x000fe40000410000 */
[----:B------:R-:W-:Y:S02]  /*6e10*/  IMAD R13, R229, R13, 0x1 ;  /* 0x00000001e50d7424 */ /* 0x000fe400078e020d */
[----:B------:R-:W-:Y:S02]  /*6e20*/  FMUL.FTZ R24, R24, c[0x0][0x320] ;  /* 0x0000c80018187a20 */ /* 0x000fe40000410000 */
[----:B------:R-:W-:Y:S02]  /*6e30*/  FMUL.FTZ R25, R25, c[0x0][0x320] ;  /* 0x0000c80019197a20 */ /* 0x000fe40000410000 */
[----:B------:R-:W-:Y:S01]  /*6e40*/  FMUL.FTZ R26, R26, c[0x0][0x320] ;  /* 0x0000c8001a1a7a20 */ /* 0x000fe20000410000 */
[----:B------:R4:W-:Y:S01]  /*6e50*/  MUFU.TANH R103, R32 ;  /* 0x0000002000677308 */ /* 0x0009e20000002400 */
[----:B------:R-:W-:Y:S02]  /*6e60*/  FMUL.FTZ R41, R41, c[0x0][0x320] ;  /* 0x0000c80029297a20 */ /* 0x000fe40000410000 */
[----:B------:R-:W-:Y:S01]  /*6e70*/  FMUL.FTZ R40, R40, c[0x0][0x320] ;  /* 0x0000c80028287a20 */ /* 0x000fe20000410000 */
[----:B-1----:R-:W-:Y:S01]  /*6e80*/  @P6 LEA.HI.X R35, R5, c[0x0][0x1cc], R6, 0x1, P1 ;  /* 0x0000730005236a11 */ /* 0x002fe200008f0c06 */
[----:B------:R-:W-:Y:S01]  /*6e90*/  FMUL.FTZ R44, R44, c[0x0][0x320] ;  /* 0x0000c8002c2c7a20 */ /* 0x000fe20000410000 */
[-C--:B------:R-:W-:Y:S01]  /*6ea0*/  @P6 IADD3 R6, P1, R3, R8.reuse, RZ ;  /* 0x0000000803066210 */ /* 0x080fe20007f3e0ff */
[----:B------:R-:W-:Y:S02]  /*6eb0*/  FMUL.FTZ R45, R45, c[0x0][0x320] ;  /* 0x0000c8002d2d7a20 */ /* 0x000fe40000410000 */
[----:B------:R-:W-:Y:S01]  /*6ec0*/  FMUL.FTZ R42, R42, c[0x0][0x320] ;  /* 0x0000c8002a2a7a20 */ /* 0x000fe20000410000 */
[----:B------:R-:W-:Y:S01]  /*6ed0*/  MUFU.TANH R198, R36 ;  /* 0x0000002400c67308 */ /* 0x000fe20000002400 */
[----:B------:R-:W-:Y:S01]  /*6ee0*/  @P6 IMAD.X R12, R2, 0x1, R7, P1 ;  /* 0x00000001020c6824 */ /* 0x000fe200008e0607 */
[----:B------:R-:W-:Y:S01]  /*6ef0*/  @P6 IADD3 R5, P1, R232, 0x40, RZ ;  /* 0x00000040e8056810 */ /* 0x000fe20007f3e0ff */
[----:B------:R-:W-:Y:S02]  /*6f00*/  FMUL.FTZ R43, R43, c[0x0][0x320] ;  /* 0x0000c8002b2b7a20 */ /* 0x000fe40000410000 */
[----:B------:R-:W-:Y:S02]  /*6f10*/  FMUL.FTZ R48, R48, c[0x0][0x320] ;  /* 0x0000c80030307a20 */ /* 0x000fe40000410000 */
[----:B------:R-:W-:Y:S02]  /*6f20*/  FMUL.FTZ R49, R49, c[0x0][0x320] ;  /* 0x0000c80031317a20 */ /* 0x000fe40000410000 */
[----:B------:R-:W-:Y:S01]  /*6f30*/  FMUL.FTZ R50, R50, c[0x0][0x320] ;  /* 0x0000c80032327a20 */ /* 0x000fe20000410000 */
[----:B------:R1:W-:Y:S01]  /*6f40*/  MUFU.TANH R102, R33 ;  /* 0x0000002100667308 */ /* 0x0003e20000002400 */
[----:B------:R-:W-:Y:S02]  /*6f50*/  FMUL.FTZ R51, R51, c[0x0][0x320] ;  /* 0x0000c80033337a20 */ /* 0x000fe40000410000 */
[----:B------:R-:W-:Y:S01]  /*6f60*/  FMUL.FTZ R46, R46, c[0x0][0x320] ;  /* 0x0000c8002e2e7a20 */ /* 0x000fe20000410000 */
[C---:B----4-:R-:W-:Y:S01]  /*6f70*/  @P6 LEA R32, P0, R6.reuse, c[0x0][0x1c8], 0x1 ;  /* 0x0000720006206a11 */ /* 0x050fe200078008ff */
[----:B------:R-:W-:Y:S05]  /*6f80*/  FMUL.FTZ R47, R47, c[0x0][0x320] ;  /* 0x0000c8002f2f7a20 */ /* 0x000fea0000410000 */
[----:B------:R4:W-:Y:S10]  /*6f90*/  MUFU.TANH R201, R37 ;  /* 0x0000002500c97308 */ /* 0x0009f40000002400 */
[----:B------:R2:W-:Y:S01]  /*6fa0*/  MUFU.TANH R104, R30 ;  /* 0x0000001e00687308 */ /* 0x0005e20000002400 */
[----:B-1----:R-:W-:Y:S09]  /*6fb0*/  @P6 LEA.HI.X R33, R6, c[0x0][0x1cc], R12, 0x1, P0 ;  /* 0x0000730006216a11 */ /* 0x002ff200000f0c0c */
[----:B------:R-:W-:Y:S10]  /*6fc0*/  MUFU.TANH R193, R24 ;  /* 0x0000001800c17308 */ /* 0x000ff40000002400 */
[----:B------:R1:W-:Y:S10]  /*6fd0*/  MUFU.TANH R109, R28 ;  /* 0x0000001c006d7308 */ /* 0x0003f40000002400 */
[----:B------:R-:W-:Y:S10]  /*6fe0*/  MUFU.TANH R187, R22 ;  /* 0x0000001600bb7308 */ /* 0x000ff40000002400 */
[----:B------:R1:W-:Y:S10]  /*6ff0*/  MUFU.TANH R197, R31 ;  /* 0x0000001f00c57308 */ /* 0x0003f40000002400 */
[----:B------:R-:W-:Y:S10]  /*7000*/  MUFU.TANH R194, R25 ;  /* 0x0000001900c27308 */ /* 0x000ff40000002400 */
[----:B------:R1:W-:Y:S10]  /*7010*/  MUFU.TANH R105, R29 ;  /* 0x0000001d00697308 */ /* 0x0003f40000002400 */
[----:B------:R-:W1:Y:S10]  /*7020*/  MUFU.TANH R110, R21 ;  /* 0x00000015006e7308 */ /* 0x000e740000002400 */
[----:B------:R-:W-:Y:S10]  /*7030*/  MUFU.TANH R195, R26 ;  /* 0x0000001a00c37308 */ /* 0x000ff40000002400 */
[----:B------:R-:W-:Y:S10]  /*7040*/  MUFU.TANH R245, R41 ;  /* 0x0000002900f57308 */ /* 0x000ff40000002400 */
[----:B------:R-:W-:Y:S01]  /*7050*/  MUFU.TANH R243, R40 ;  /* 0x0000002800f37308 */ /* 0x000fe20000002400 */
[----:B--2---:R-:W-:Y:S02]  /*7060*/  IADD3 R0, R13, c[0x0][0x1d0], -R14 ;  /* 0x000074000d007a10 */ /* 0x004fe40007ffe80e */
[----:B------:R-:W-:Y:S02]  /*7070*/  @P6 IADD3 R14, P0, R3, R5, RZ ;  /* 0x00000005030e6210 */ /* 0x000fe40007f1e0ff */
[----:B------:R-:W-:Y:S05]  /*7080*/  @P6 IADD3.X R13, RZ, R231, RZ, P1, !PT ;  /* 0x000000e7ff0d6210 */ /* 0x000fea0000ffe4ff */
[----:B------:R2:W2:Y:S01]  /*7090*/  MUFU.TANH R196, R27 ;  /* 0x0000001b00c47308 */ /* 0x0004a20000002400 */
[----:B------:R-:W-:Y:S01]  /*70a0*/  @P6 IADD3 R20, P1, R4, R8, RZ ;  /* 0x0000000804146210 */ /* 0x000fe20007f3e0ff */
[----:B------:R-:W-:Y:S01]  /*70b0*/  @P6 IMAD.X R15, R2, 0x1, R13, P0 ;  /* 0x00000001020f6824 */ /* 0x000fe200000e060d */
[C---:B------:R-:W-:Y:S02]  /*70c0*/  @P6 IADD3 R23, P0, R4.reuse, R5, RZ ;  /* 0x0000000504176210 */ /* 0x040fe40007f1e0ff */
[C---:B------:R-:W-:Y:S02]  /*70d0*/  @P6 IADD3.X R36, R9.reuse, R7, RZ, P1, !PT ;  /* 0x0000000709246210 */ /* 0x040fe40000ffe4ff */
[----:B------:R-:W-:Y:S03]  /*70e0*/  @P6 IADD3 R12, P1, R4, R232, RZ ;  /* 0x000000e8040c6210 */ /* 0x000fe60007f3e0ff */
[----:B------:R2:W-:Y:S01]  /*70f0*/  MUFU.TANH R238, R44 ;  /* 0x0000002c00ee7308 */ /* 0x0005e20000002400 */
[----:B------:R-:W2:Y:S01]  /*7100*/  LDSM.16.M88.4 R4, [R218] ;  /* 0x00000000da04783b */ /* 0x000ea20000000200 */
[----:B------:R-:W-:Y:S01]  /*7110*/  IADD3 R0, R0, -c[0x0][0x168], RZ ;  /* 0x80005a0000007a10 */ /* 0x000fe20007ffe0ff */
[----:B------:R-:W-:Y:S04]  /*7120*/  DEPBAR.LE SB0, 0x0 ;  /* 0x000080000000791a */ /* 0x000fe80000000000 */
[C---:B----4-:R-:W-:Y:S01]  /*7130*/  @P6 IADD3.X R37, R9.reuse, R13, RZ, P0, !PT ;  /* 0x0000000d09256210 */ /* 0x050fe200007fe4ff */
[----:B------:R-:W-:Y:S01]  /*7140*/  @P6 IMAD.X R9, R9, 0x1, R231, P1 ;  /* 0x0000000109096824 */ /* 0x000fe200008e06e7 */
[----:B------:R-:W-:Y:S01]  /*7150*/  @P6 LEA R30, P1, R12, c[0x0][0x1c8], 0x1 ;  /* 0x000072000c1e6a11 */ /* 0x000fe200078208ff */
[----:B------:R4:W-:Y:S01]  /*7160*/  MUFU.TANH R239, R45 ;  /* 0x0000002d00ef7308 */ /* 0x0009e20000002400 */
[----:B---3--:R-:W-:Y:S01]  /*7170*/  IMAD.IADD R8, R0, 0x1, R17 ;  /* 0x0000000100087824 */ /* 0x008fe200078e0211 */
[----:B-1----:R-:W-:Y:S01]  /*7180*/  @P6 LEA R28, P0, R14, c[0x0][0x1c8], 0x1 ;  /* 0x000072000e1c6a11 */ /* 0x002fe200078008ff */
[----:B------:R-:W-:Y:S01]  /*7190*/  IMAD.IADD R2, R0, 0x1, R19 ;  /* 0x0000000100027824 */ /* 0x000fe200078e0213 */
[----:B------:R-:W-:Y:S06]  /*71a0*/  @P6 LEA.HI.X R31, R12, c[0x0][0x1cc], R9, 0x1, P1 ;  /* 0x000073000c1f6a11 */ /* 0x000fec00008f0c09 */
[----:B------:R-:W1:Y:S01]  /*71b0*/  MUFU.TANH R38, R38 ;  /* 0x0000002600267308 */ /* 0x000e620000002400 */
[----:B------:R-:W-:Y:S01]  /*71c0*/  IADD3 R3, R0, R16, RZ ;  /* 0x0000001000037210 */ /* 0x000fe20007ffe0ff */
[----:B------:R-:W-:Y:S01]  /*71d0*/  BAR.SYNC.DEFER_BLOCKING 0x0 ;  /* 0x0000000000007b1d */ /* 0x000fe20000010000 */
[----:B------:R-:W-:Y:S02]  /*71e0*/  ISETP.GT.AND P1, PT, R8, 0x1, PT ;  /* 0x000000010800780c */ /* 0x000fe40003f24270 */
[----:B------:R-:W-:Y:S02]  /*71f0*/  @P6 LEA.HI.X R29, R14, c[0x0][0x1cc], R15, 0x1, P0 ;  /* 0x000073000e1d6a11 */ /* 0x000fe400000f0c0f */
[----:B------:R-:W-:Y:S02]  /*7200*/  FSEL R13, R206, -INF , P1 ;  /* 0xff800000ce0d7808 */ /* 0x000fe40000800000 */
[----:B------:R-:W-:Y:S01]  /*7210*/  ISETP.GT.AND P1, PT, R3, 0x1, PT ;  /* 0x000000010300780c */ /* 0x000fe20003f24270 */
[----:B------:R-:W3:Y:S01]  /*7220*/  MUFU.TANH R39, R39 ;  /* 0x0000002700277308 */ /* 0x000ee20000002400 */
[----:B------:R-:W-:Y:S02]  /*7230*/  ISETP.GT.AND P0, PT, R8, RZ, PT ;  /* 0x000000ff0800720c */ /* 0x000fe40003f04270 */
[----:B-----5:R-:W-:Y:S02]  /*7240*/  FSEL R16, R209, -INF , P1 ;  /* 0xff800000d1107808 */ /* 0x020fe40000800000 */
[----:B------:R-:W-:Y:S02]  /*7250*/  IADD3 R0, R0, R18, RZ ;  /* 0x0000001200007210 */ /* 0x000fe40007ffe0ff */
[----:B------:R-:W-:Y:S02]  /*7260*/  FSEL R12, R207, -INF , P0 ;  /* 0xff800000cf0c7808 */ /* 0x000fe40000000000 */
[----:B------:R-:W-:Y:S01]  /*7270*/  ISETP.GT.AND P1, PT, R2, 0x1, PT ;  /* 0x000000010200780c */ /* 0x000fe20003f24270 */
[----:B------:R-:W5:Y:S01]  /*7280*/  MUFU.TANH R42, R42 ;  /* 0x0000002a002a7308 */ /* 0x000f620000002400 */
[----:B------:R-:W-:Y:S01]  /*7290*/  ISETP.GT.AND P0, PT, R3, RZ, PT ;  /* 0x000000ff0300720c */ /* 0x000fe20003f04270 */
[-C--:B--2---:R-:W-:Y:S05]  /*72a0*/  HMMA.16816.F32 R52, R188, R4.reuse, R52 ;  /* 0x00000004bc34723c */ /* 0x084fea0000001834 */
[----:B------:R-:W-:Y:S02]  /*72b0*/  FSEL R18, R205, -INF , P1 ;  /* 0xff800000cd127808 */ /* 0x000fe40000800000 */
[----:B------:R-:W-:Y:S01]  /*72c0*/  ISETP.GT.AND P1, PT, R0, 0x1, PT ;  /* 0x000000010000780c */ /* 0x000fe20003f24270 */
[----:B------:R-:W2:Y:S01]  /*72d0*/  MUFU.TANH R43, R43 ;  /* 0x0000002b002b7308 */ /* 0x000ea20000002400 */
[----:B------:R-:W-:Y:S01]  /*72e0*/  FSEL R15, R210, -INF , P0 ;  /* 0xff800000d20f7808 */ /* 0x000fe20000000000 */
[C---:B------:R-:W-:Y:S04]  /*72f0*/  HMMA.16816.F32 R56, R180.reuse, R4, R56 ;  /* 0x00000004b438723c */ /* 0x040fe80000001838 */
[----:B------:R-:W-:Y:S02]  /*7300*/  ISETP.GT.AND P0, PT, R2, RZ, PT ;  /* 0x000000ff0200720c */ /* 0x000fe40003f04270 */
[----:B------:R-:W-:Y:S02]  /*7310*/  FSEL R24, R202, -INF , P1 ;  /* 0xff800000ca187808 */ /* 0x000fe40000800000 */
[----:B------:R-:W1:Y:S01]  /*7320*/  MUFU.TANH R48, R48 ;  /* 0x0000003000307308 */ /* 0x000e620000002400 */
[----:B------:R-:W-:Y:S01]  /*7330*/  FSEL R17, R208, -INF , P0 ;  /* 0xff800000d0117808 */ /* 0x000fe20000000000 */
[-C--:B------:R-:W-:Y:S03]  /*7340*/  HMMA.16816.F32 R60, R180, R6.reuse, R60 ;  /* 0x00000006b43c723c */ /* 0x080fe6000000183c */
[----:B------:R-:W-:Y:S01]  /*7350*/  ISETP.GT.AND P1, PT, R2, 0x9, PT ;  /* 0x000000090200780c */ /* 0x000fe20003f24270 */
[----:B------:R-:W-:Y:S01]  /*7360*/  FMUL.FTZ R52, R52, c[0x0][0x320] ;  /* 0x0000c80034347a20 */ /* 0x000fe20000410000 */
[C---:B------:R-:W-:Y:S01]  /*7370*/  ISETP.GT.AND P0, PT, R0.reuse, RZ, PT ;  /* 0x000000ff0000720c */ /* 0x040fe20003f04270 */
[----:B------:R-:W-:Y:S01]  /*7380*/  FMUL.FTZ R53, R53, c[0x0][0x320] ;  /* 0x0000c80035357a20 */ /* 0x000fe20000410000 */
[----:B------:R-:W-:Y:S01]  /*7390*/  FSEL R22, R177, -INF , P1 ;  /* 0xff800000b1167808 */ /* 0x000fe20000800000 */
[----:B------:R-:W1:Y:S01]  /*73a0*/  MUFU.TANH R49, R49 ;  /* 0x0000003100317308 */ /* 0x000e620000002400 */
[----:B------:R-:W-:Y:S01]  /*73b0*/  FSEL R25, R203, -INF , P0 ;  /* 0xff800000cb197808 */ /* 0x000fe20000000000 */
[----:B------:R-:W-:Y:S04]  /*73c0*/  HMMA.16816.F32 R64, R188, R6, R64 ;  /* 0x00000006bc40723c */ /* 0x000fe80000001840 */
[----:B------:R-:W-:Y:S01]  /*73d0*/  ISETP.GT.AND P1, PT, R0, 0x9, PT ;  /* 0x000000090000780c */ /* 0x000fe20003f24270 */
[----:B------:R-:W-:Y:S01]  /*73e0*/  FMUL.FTZ R27, R55, c[0x0][0x320] ;  /* 0x0000c800371b7a20 */ /* 0x000fe20000410000 */
[----:B------:R-:W-:Y:S01]  /*73f0*/  ISETP.GT.AND P0, PT, R2, 0x8, PT ;  /* 0x000000080200780c */ /* 0x000fe20003f04270 */
[----:B------:R-:W-:Y:S01]  /*7400*/  FMUL.FTZ R54, R54, c[0x0][0x320] ;  /* 0x0000c80036367a20 */ /* 0x000fe20000410000 */
[----:B------:R-:W1:Y:S01]  /*7410*/  MUFU.TANH R7, R52 ;  /* 0x0000003400077308 */ /* 0x000e620000002400 */
[----:B------:R-:W-:Y:S02]  /*7420*/  FSEL R21, R200, -INF , P1 ;  /* 0xff800000c8157808 */ /* 0x000fe40000800000 */
[----:B------:R-:W-:Y:S01]  /*7430*/  ISETP.GT.AND P1, PT, R8, 0x9, PT ;  /* 0x000000090800780c */ /* 0x000fe20003f24270 */
[----:B------:R-:W-:Y:S01]  /*7440*/  FMUL.FTZ R59, R59, c[0x0][0x320] ;  /* 0x0000c8003b3b7a20 */ /* 0x000fe20000410000 */
[----:B------:R-:W-:Y:S01]  /*7450*/  FSEL R19, R178, -INF , P0 ;  /* 0xff800000b2137808 */ /* 0x000fe20000000000 */
[----:B------:R-:W-:Y:S01]  /*7460*/  FMUL.FTZ R63, R63, c[0x0][0x320] ;  /* 0x0000c8003f3f7a20 */ /* 0x000fe20000410000 */
[----:B------:R-:W-:Y:S01]  /*7470*/  ISETP.GT.AND P0, PT, R0, 0x8, PT ;  /* 0x000000080000780c */ /* 0x000fe20003f04270 */
[----:B------:R-:W-:Y:S01]  /*7480*/  FMUL.FTZ R56, R56, c[0x0][0x320] ;  /* 0x0000c80038387a20 */ /* 0x000fe20000410000 */
[----:B------:R-:W-:Y:S01]  /*7490*/  FSEL R10, R185, -INF , P1 ;  /* 0xff800000b90a7808 */ /* 0x000fe20000800000 */
[----:B------:R-:W1:Y:S01]  /*74a0*/  MUFU.TANH R6, R53 ;  /* 0x0000003500067308 */ /* 0x000e620000002400 */
[----:B------:R-:W-:Y:S01]  /*74b0*/  FSEL R26, R176, -INF , P0 ;  /* 0xff800000b01a7808 */ /* 0x000fe20000000000 */
[----:B------:R-:W-:Y:S01]  /*74c0*/  IMAD.MOV.U32 R176, RZ, RZ, R230 ;  /* 0x000000ffffb07224 */ /* 0x000fe200078e00e6 */
[----:B------:R-:W-:Y:S01]  /*74d0*/  ISETP.GT.AND P0, PT, R8, 0x8, PT ;  /* 0x000000080800780c */ /* 0x000fe20003f04270 */
[----:B------:R-:W-:Y:S01]  /*74e0*/  FMUL.FTZ R57, R57, c[0x0][0x320] ;  /* 0x0000c80039397a20 */ /* 0x000fe20000410000 */
[----:B------:R-:W-:Y:S01]  /*74f0*/  ISETP.GT.AND P1, PT, R3, 0x9, PT ;  /* 0x000000090300780c */ /* 0x000fe20003f24270 */
[----:B------:R-:W-:Y:S01]  /*7500*/  FMUL.FTZ R4, R64, c[0x0][0x320] ;  /* 0x0000c80040047a20 */ /* 0x000fe20000410000 */
[----:B------:R-:W-:Y:S01]  /*7510*/  FSEL R9, R199, -INF , P0 ;  /* 0xff800000c7097808 */ /* 0x000fe20000000000 */
[----:B------:R-:W-:Y:S01]  /*7520*/  FMUL.FTZ R5, R65, c[0x0][0x320] ;  /* 0x0000c80041057a20 */ /* 0x000fe20000410000 */
[----:B------:R-:W-:Y:S01]  /*7530*/  ISETP.GT.AND P0, PT, R3, 0x8, PT ;  /* 0x000000080300780c */ /* 0x000fe20003f04270 */
[----:B------:R-:W-:Y:S01]  /*7540*/  MUFU.TANH R46, R46 ;  /* 0x0000002e002e7308 */ /* 0x000fe20000002400 */
[----:B------:R-:W-:Y:S01]  /*7550*/  FSEL R14, R179, -INF , P1 ;  /* 0xff800000b30e7808 */ /* 0x000fe20000800000 */
[----:B------:R-:W-:Y:S01]  /*7560*/  FMUL.FTZ R60, R60, c[0x0][0x320] ;  /* 0x0000c8003c3c7a20 */ /* 0x000fe20000410000 */
[----:B------:R-:W-:Y:S01]  /*7570*/  ISETP.GT.AND P1, PT, R8, 0x11, PT ;  /* 0x000000110800780c */ /* 0x000fe20003f24270 */
[----:B------:R-:W-:Y:S01]  /*7580*/  FMUL.FTZ R61, R61, c[0x0][0x320] ;  /* 0x0000c8003d3d7a20 */ /* 0x000fe20000410000 */
[----:B------:R-:W-:Y:S01]  /*7590*/  FSEL R11, R184, -INF , P0 ;  /* 0xff800000b80b7808 */ /* 0x000fe20000000000 */
[----:B------:R-:W-:Y:S01]  /*75a0*/  FMUL.FTZ R58, R58, c[0x0][0x320] ;  /* 0x0000c8003a3a7a20 */ /* 0x000fe20000410000 */
[----:B------:R-:W-:Y:S01]  /*75b0*/  FSEL R41, R110, -INF , P1 ;  /* 0xff8000006e297808 */ /* 0x000fe20000800000 */
[----:B------:R-:W-:Y:S01]  /*75c0*/  FMUL.FTZ R62, R62, c[0x0][0x320] ;  /* 0x0000c8003e3e7a20 */ /* 0x000fe20000410000 */
[----:B------:R-:W-:Y:S01]  /*75d0*/  ISETP.GT.AND P1, PT, R3, 0x11, PT ;  /* 0x000000110300780c */ /* 0x000fe20003f24270 */
[----:B------:R-:W1:Y:S01]  /*75e0*/  MUFU.TANH R4, R4 ;  /* 0x0000000400047308 */ /* 0x000e620000002400 */
[----:B------:R-:W-:Y:S02]  /*75f0*/  ISETP.GT.AND P0, PT, R8, 0x10, PT ;  /* 0x000000100800780c */ /* 0x000fe40003f04270 */
[----:B------:R-:W-:Y:S02]  /*7600*/  FSEL R192, R192, -INF , P1 ;  /* 0xff800000c0c07808 */ /* 0x000fe40000800000 */
[----:B------:R-:W-:Y:S02]  /*7610*/  FSEL R40, R111, -INF , P0 ;  /* 0xff8000006f287808 */ /* 0x000fe40000000000 */
[----:B------:R-:W-:Y:S02]  /*7620*/  ISETP.GT.AND P1, PT, R2, 0x11, PT ;  /* 0x000000110200780c */ /* 0x000fe40003f24270 */
[----:B------:R-:W-:Y:S01]  /*7630*/  ISETP.GT.AND P0, PT, R3, 0x10, PT ;  /* 0x000000100300780c */ /* 0x000fe20003f04270 */
[----:B------:R-:W-:Y:S01]  /*7640*/  MUFU.TANH R62, R62 ;  /* 0x0000003e003e7308 */ /* 0x000fe20000002400 */
[----:B------:R-:W-:Y:S02]  /*7650*/  FSEL R194, R194, -INF , P1 ;  /* 0xff800000c2c27808 */ /* 0x000fe40000800000 */
[----:B------:R-:W-:Y:S02]  /*7660*/  ISETP.GT.AND P1, PT, R0, 0x11, PT ;  /* 0x000000110000780c */ /* 0x000fe40003f24270 */
[----:B------:R-:W-:Y:S02]  /*7670*/  FSEL R187, R187, -INF , P0 ;  /* 0xff800000bbbb7808 */ /* 0x000fe40000000000 */
[----:B------:R-:W-:Y:S02]  /*7680*/  ISETP.GT.AND P0, PT, R2, 0x10, PT ;  /* 0x000000100200780c */ /* 0x000fe40003f04270 */
[----:B------:R-:W-:Y:S01]  /*7690*/  FSEL R196, R196, -INF , P1 ;  /* 0xff800000c4c47808 */ /* 0x000fe20000800000 */
[----:B------:R-:W1:Y:S01]  /*76a0*/  MUFU.TANH R5, R5 ;  /* 0x0000000500057308 */ /* 0x000e620000002400 */
[----:B------:R-:W-:Y:S02]  /*76b0*/  ISETP.GT.AND P1, PT, R2, 0x19, PT ;  /* 0x000000190200780c */ /* 0x000fe40003f24270 */
[----:B------:R-:W-:Y:S02]  /*76c0*/  FSEL R193, R193, -INF , P0 ;  /* 0xff800000c1c17808 */ /* 0x000fe40000000000 */
[----:B------:R-:W-:Y:S02]  /*76d0*/  ISETP.GT.AND P0, PT, R0, 0x10, PT ;  /* 0x000000100000780c */ /* 0x000fe40003f04270 */
[----:B------:R-:W-:Y:S02]  /*76e0*/  FSEL R190, R105, -INF , P1 ;  /* 0xff80000069be7808 */ /* 0x000fe40000800000 */
[----:B------:R-:W-:Y:S01]  /*76f0*/  FMNMX.FTZ R105, R12, R100, !PT ;  /* 0x000000640c697209 */ /* 0x000fe20007810000 */
[----:B------:R-:W1:Y:S01]  /*7700*/  MUFU.TANH R50, R50 ;  /* 0x0000003200327308 */ /* 0x000e620000002400 */
[----:B------:R-:W-:Y:S02]  /*7710*/  FSEL R195, R195, -INF , P0 ;  /* 0xff800000c3c37808 */ /* 0x000fe40000000000 */
[----:B------:R-:W-:Y:S02]  /*7720*/  ISETP.GT.AND P0, PT, R2, 0x18, PT ;  /* 0x000000180200780c */ /* 0x000fe40003f04270 */
[----:B------:R-:W-:Y:S02]  /*7730*/  FMNMX.FTZ R105, R13, R105, !PT ;  /* 0x000000690d697209 */ /* 0x000fe40007810000 */
[----:B------:R-:W-:Y:S02]  /*7740*/  FSEL R189, R109, -INF , P0 ;  /* 0xff8000006dbd7808 */ /* 0x000fe40000000000 */
[C---:B------:R-:W-:Y:S01]  /*7750*/  ISETP.GT.AND P0, PT, R0.reuse, 0x18, PT ;  /* 0x000000180000780c */ /* 0x040fe20003f04270 */
[----:B------:R-:W-:Y:S01]  /*7760*/  MUFU.TANH R109, R63 ;  /* 0x0000003f006d7308 */ /* 0x000fe20000002400 */
[----:B------:R-:W-:Y:S02]  /*7770*/  FMNMX.FTZ R105, R9, R105, !PT ;  /* 0x0000006909697209 */ /* 0x000fe40007810000 */
[----:B------:R-:W-:Y:S02]  /*7780*/  ISETP.GT.AND P1, PT, R0, 0x19, PT ;  /* 0x000000190000780c */ /* 0x000fe40003f24270 */
[----:B------:R-:W-:Y:S02]  /*7790*/  FSEL R191, R104, -INF , P0 ;  /* 0xff80000068bf7808 */ /* 0x000fe40000000000 */
[----:B------:R-:W-:Y:S02]  /*77a0*/  ISETP.GT.AND P0, PT, R8, 0x18, PT ;  /* 0x000000180800780c */ /* 0x000fe40003f04270 */
[----:B------:R-:W-:Y:S01]  /*77b0*/  FMNMX.FTZ R105, R10, R105, !PT ;  /* 0x000000690a697209 */ /* 0x000fe20007810000 */
[----:B------:R-:W1:Y:S01]  /*77c0*/  MUFU.TANH R51, R51 ;  /* 0x0000003300337308 */ /* 0x000e620000002400 */
[----:B------:R-:W-:Y:S02]  /*77d0*/  FSEL R44, R103, -INF , P0 ;  /* 0xff800000672c7808 */ /* 0x000fe40000000000 */
[----:B------:R-:W-:Y:S02]  /*77e0*/  FSEL R197, R197, -INF , P1 ;  /* 0xff800000c5c57808 */ /* 0x000fe40000800000 */
[----:B------:R-:W-:Y:S02]  /*77f0*/  ISETP.GT.AND P1, PT, R8, 0x19, PT ;  /* 0x000000190800780c */ /* 0x000fe40003f24270 */
[C---:B------:R-:W-:Y:S02]  /*7800*/  ISETP.GT.AND P0, PT, R3.reuse, 0x18, PT ;  /* 0x000000180300780c */ /* 0x040fe40003f04270 */
[----:B----4-:R-:W-:Y:S01]  /*7810*/  FSEL R45, R102, -INF , P1 ;  /* 0xff800000662d7808 */ /* 0x010fe20000800000 */
[----:B------:R-:W4:Y:S01]  /*7820*/  MUFU.TANH R54, R54 ;  /* 0x0000003600367308 */ /* 0x000f220000002400 */
[----:B------:R-:W-:Y:S02]  /*7830*/  FSEL R186, R186, -INF , P0 ;  /* 0xff800000baba7808 */ /* 0x000fe40000000000 */
[----:B------:R-:W-:Y:S02]  /*7840*/  ISETP.GT.AND P0, PT, R8, 0x20, PT ;  /* 0x000000200800780c */ /* 0x000fe40003f04270 */
[----:B------:R-:W-:Y:S02]  /*7850*/  FMNMX.FTZ R105, R40, R105, !PT ;  /* 0x0000006928697209 */ /* 0x000fe40007810000 */
[C---:B------:R-:W-:Y:S02]  /*7860*/  ISETP.GT.AND P1, PT, R3.reuse, 0x19, PT ;  /* 0x000000190300780c */ /* 0x040fe40003f24270 */
[----:B------:R-:W-:Y:S01]  /*7870*/  FSEL R198, R198, -INF , P0 ;  /* 0xff800000c6c67808 */ /* 0x000fe20000000000 */
[----:B------:R-:W2:Y:S01]  /*7880*/  MUFU.TANH R27, R27 ;  /* 0x0000001b001b7308 */ /* 0x000ea20000002400 */
[----:B------:R-:W-:Y:S02]  /*7890*/  ISETP.GT.AND P0, PT, R3, 0x20, PT ;  /* 0x000000200300780c */ /* 0x000fe40003f04270 */
[----:B------:R-:W-:Y:S02]  /*78a0*/  FSEL R188, R101, -INF , P1 ;  /* 0xff80000065bc7808 */ /* 0x000fe40000800000 */
[----:B------:R-:W-:Y:S02]  /*78b0*/  ISETP.GT.AND P1, PT, R8, 0x21, PT ;  /* 0x000000210800780c */ /* 0x000fe40003f24270 */
[----:B------:R-:W-:Y:S02]  /*78c0*/  FMNMX.FTZ R105, R41, R105, !PT ;  /* 0x0000006929697209 */ /* 0x000fe40007810000 */
[----:B-1----:R-:W-:Y:S01]  /*78d0*/  FSEL R205, R38, -INF , P0 ;  /* 0xff80000026cd7808 */ /* 0x002fe20000000000 */
[----:B------:R-:W-:Y:S01]  /*78e0*/  MUFU.TANH R56, R56 ;  /* 0x0000003800387308 */ /* 0x000fe20000002400 */
[----:B------:R-:W-:Y:S02]  /*78f0*/  FSEL R201, R201, -INF , P1 ;  /* 0xff800000c9c97808 */ /* 0x000fe40000800000 */
[----:B------:R-:W-:Y:S02]  /*7900*/  ISETP.GT.AND P1, PT, R3, 0x21, PT ;  /* 0x000000210300780c */ /* 0x000fe40003f24270 */
[----:B------:R-:W-:Y:S02]  /*7910*/  FMNMX.FTZ R105, R44, R105, !PT ;  /* 0x000000692c697209 */ /* 0x000fe40007810000 */
[----:B------:R-:W-:Y:S02]  /*7920*/  ISETP.GT.AND P0, PT, R2, 0x20, PT ;  /* 0x000000200200780c */ /* 0x000fe40003f04270 */
[----:B---3--:R-:W-:Y:S01]  /*7930*/  FSEL R206, R39, -INF , P1 ;  /* 0xff80000027ce7808 */ /* 0x008fe20000800000 */
[----:B------:R-:W-:Y:S01]  /*7940*/  MUFU.TANH R57, R57 ;  /* 0x0000003900397308 */ /* 0x000fe20000002400 */
[----:B------:R-:W-:Y:S02]  /*7950*/  FSEL R243, R243, -INF , P0 ;  /* 0xff800000f3f37808 */ /* 0x000fe40000000000 */
[----:B------:R-:W-:Y:S02]  /*7960*/  ISETP.GT.AND P0, PT, R0, 0x20, PT ;  /* 0x000000200000780c */ /* 0x000fe40003f04270 */
[----:B------:R-:W-:Y:S02]  /*7970*/  FMNMX.FTZ R105, R45, R105, !PT ;  /* 0x000000692d697209 */ /* 0x000fe40007810000 */
[----:B------:R-:W-:Y:S02]  /*7980*/  ISETP.GT.AND P1, PT, R2, 0x21, PT ;  /* 0x000000210200780c */ /* 0x000fe40003f24270 */
[----:B-----5:R-:W-:Y:S01]  /*7990*/  FSEL R250, R42, -INF , P0 ;  /* 0xff8000002afa7808 */ /* 0x020fe20000000000 */
[----:B------:R-:W-:Y:S01]  /*79a0*/  MUFU.TANH R60, R60 ;  /* 0x0000003c003c7308 */ /* 0x000fe20000002400 */
[----:B------:R-:W-:Y:S02]  /*79b0*/  FSEL R245, R245, -INF , P1 ;  /* 0xff800000f5f57808 */ /* 0x000fe40000800000 */
[----:B------:R-:W-:Y:S02]  /*79c0*/  ISETP.GT.AND P1, PT, R0, 0x21, PT ;  /* 0x000000210000780c */ /* 0x000fe40003f24270 */
[----:B------:R-:W-:Y:S02]  /*79d0*/  ISETP.GT.AND P0, PT, R8, 0x28, PT ;  /* 0x000000280800780c */ /* 0x000fe40003f04270 */
[----:B------:R-:W-:Y:S02]  /*79e0*/  FMNMX.FTZ R105, R198, R105, !PT ;  /* 0x00000069c6697209 */ /* 0x000fe40007810000 */
[----:B--2---:R-:W-:Y:S01]  /*79f0*/  FSEL R252, R43, -INF , P1 ;  /* 0xff8000002bfc7808 */ /* 0x004fe20000800000 */
[----:B------:R-:W-:Y:S01]  /*7a00*/  MUFU.TANH R47, R47 ;  /* 0x0000002f002f7308 */ /* 0x000fe20000002400 */
[----:B------:R-:W-:Y:S02]  /*7a10*/  FSEL R199, R48, -INF , P0 ;  /* 0xff80000030c77808 */ /* 0x000fe40000000000 */
[C---:B------:R-:W-:Y:S02]  /*7a20*/  ISETP.GT.AND P1, PT, R8.reuse, 0x29, PT ;  /* 0x000000290800780c */ /* 0x040fe40003f24270 */
[----:B------:R-:W-:Y:S02]  /*7a30*/  FMNMX.FTZ R105, R201, R105, !PT ;  /* 0x00000069c9697209 */ /* 0x000fe40007810000 */
[----:B------:R-:W-:Y:S02]  /*7a40*/  FSEL R202, R49, -INF , P1 ;  /* 0xff80000031ca7808 */ /* 0x000fe40000800000 */
[C---:B------:R-:W-:Y:S01]  /*7a50*/  ISETP.GT.AND P0, PT, R8.reuse, 0x30, PT ;  /* 0x000000300800780c */ /* 0x040fe20003f04270 */
[----:B------:R-:W-:Y:S01]  /*7a60*/  MUFU.TANH R61, R61 ;  /* 0x0000003d003d7308 */ /* 0x000fe20000002400 */
[----:B------:R-:W-:Y:S02]  /*7a70*/  FMNMX.FTZ R105, R199, R105, !PT ;  /* 0x00000069c7697209 */ /* 0x000fe40007810000 */
[----:B------:R-:W-:Y:S02]  /*7a80*/  ISETP.GT.AND P1, PT, R8, 0x31, PT ;  /* 0x000000310800780c */ /* 0x000fe40003f24270 */
[----:B------:R-:W-:Y:S01]  /*7a90*/  FSEL R211, R7, -INF , P0 ;  /* 0xff80000007d37808 */ /* 0x000fe20000000000 */
[----:B------:R-:W-:Y:S01]  /*7aa0*/  FMUL.FTZ R7, R66, c[0x0][0x320] ;  /* 0x0000c80042077a20 */ /* 0x000fe20000410000 */
[----:B------:R-:W-:Y:S02]  /*7ab0*/  FMNMX.FTZ R105, R202, R105, !PT ;  /* 0x00000069ca697209 */ /* 0x000fe40007810000 */
[----:B------:R-:W-:Y:S01]  /*7ac0*/  FSEL R230, R6, -INF , P1 ;  /* 0xff80000006e67808 */ /* 0x000fe20000800000 */
[----:B------:R-:W-:Y:S01]  /*7ad0*/  MUFU.TANH R58, R58 ;  /* 0x0000003a003a7308 */ /* 0x000fe20000002400 */
[C---:B------:R-:W-:Y:S02]  /*7ae0*/  ISETP.GT.AND P0, PT, R8.reuse, 0x38, PT ;  /* 0x000000380800780c */ /* 0x040fe40003f04270 */
[----:B------:R-:W-:Y:S02]  /*7af0*/  FMNMX.FTZ R105, R211, R105, !PT ;  /* 0x00000069d3697209 */ /* 0x000fe40007810000 */
[----:B------:R-:W-:Y:S01]  /*7b00*/  ISETP.GT.AND P1, PT, R8, 0x39, PT ;  /* 0x000000390800780c */ /* 0x000fe20003f24270 */
[----:B------:R-:W-:Y:S01]  /*7b10*/  FMUL.FTZ R8, R67, c[0x0][0x320] ;  /* 0x0000c80043087a20 */ /* 0x000fe20000410000 */
[----:B------:R-:W-:Y:S02]  /*7b20*/  FSEL R251, R4, -INF , P0 ;  /* 0xff80000004fb7808 */ /* 0x000fe40000000000 */
[----:B------:R-:W-:Y:S01]  /*7b30*/  FMNMX.FTZ R105, R230, R105, !PT ;  /* 0x00000069e6697209 */ /* 0x000fe20007810000 */
[----:B------:R-:W1:Y:S01]  /*7b40*/  MUFU.TANH R7, R7 ;  /* 0x0000000700077308 */ /* 0x000e620000002400 */
[----:B------:R-:W-:Y:S02]  /*7b50*/  FSEL R231, R5, -INF , P1 ;  /* 0xff80000005e77808 */ /* 0x000fe40000800000 */
[----:B------:R-:W-:Y:S02]  /*7b60*/  FMNMX.FTZ R105, R251, R105, !PT ;  /* 0x00000069fb697209 */ /* 0x000fe40007810000 */
[----:B------:R-:W-:Y:S02]  /*7b70*/  FMNMX.FTZ R4, R15, R106, !PT ;  /* 0x0000006a0f047209 */ /* 0x000fe40007810000 */
[----:B------:R-:W-:Y:S02]  /*7b80*/  FMNMX.FTZ R105, R231, R105, !PT ;  /* 0x00000069e7697209 */ /* 0x000fe40007810000 */
[----:B------:R-:W-:Y:S01]  /*7b90*/  FMNMX.FTZ R4, R16, R4, !PT ;  /* 0x0000000410047209 */ /* 0x000fe20007810000 */
[----:B------:R-:W2:Y:S01]  /*7ba0*/  MUFU.TANH R8, R8 ;  /* 0x0000000800087308 */ /* 0x000ea20000002400 */
[----:B------:R-:W-:Y:S01]  /*7bb0*/  FMNMX.FTZ R5, R17, R107, !PT ;  /* 0x0000006b11057209 */ /* 0x000fe20007810000 */
[----:B------:R-:W3:Y:S01]  /*7bc0*/  SHFL.BFLY PT, R6, R105, 0x2, 0x1f ;  /* 0x0c401f0069067f89 */ /* 0x000ee200000e0000 */
[----:B------:R-:W-:Y:S02]  /*7bd0*/  FMNMX.FTZ R4, R11, R4, !PT ;  /* 0x000000040b047209 */ /* 0x000fe40007810000 */
[----:B------:R-:W-:Y:S02]  /*7be0*/  ISETP.GT.AND P0, PT, R2, 0x28, PT ;  /* 0x000000280200780c */ /* 0x000fe40003f04270 */
[----:B------:R-:W-:Y:S02]  /*7bf0*/  FMNMX.FTZ R4, R14, R4, !PT ;  /* 0x000000040e047209 */ /* 0x000fe40007810000 */
[----:B------:R-:W-:Y:S02]  /*7c00*/  ISETP.GT.AND P1, PT, R2, 0x29, PT ;  /* 0x000000290200780c */ /* 0x000fe40003f24270 */
[----:B------:R-:W-:Y:S02]  /*7c10*/  FMNMX.FTZ R4, R187, R4, !PT ;  /* 0x00000004bb047209 */ /* 0x000fe40007810000 */
[----:B------:R-:W-:Y:S02]  /*7c20*/  FMNMX.FTZ R5, R18, R5, !PT ;  /* 0x0000000512057209 */ /* 0x000fe40007810000 */
[----:B------:R-:W-:Y:S02]  /*7c30*/  FSEL R238, R238, -INF , P0 ;  /* 0xff800000eeee7808 */ /* 0x000fe40000000000 */
[----:B------:R-:W-:Y:S02]  /*7c40*/  ISETP.GT.AND P0, PT, R0, 0x28, PT ;  /* 0x000000280000780c */ /* 0x000fe40003f04270 */
[----:B------:R-:W-:Y:S02]  /*7c50*/  FMNMX.FTZ R4, R192, R4, !PT ;  /* 0x00000004c0047209 */ /* 0x000fe40007810000 */
[----:B------:R-:W-:Y:S02]  /*7c60*/  FSEL R239, R239, -INF , P1 ;  /* 0xff800000efef7808 */ /* 0x000fe40000800000 */
[----:B------:R-:W-:Y:S02]  /*7c70*/  ISETP.GT.AND P1, PT, R3, 0x28, PT ;  /* 0x000000280300780c */ /* 0x000fe40003f24270 */
[----:B------:R-:W-:Y:S02]  /*7c80*/  FMNMX.FTZ R5, R19, R5, !PT ;  /* 0x0000000513057209 */ /* 0x000fe40007810000 */
[----:B------:R-:W-:Y:S02]  /*7c90*/  FMNMX.FTZ R4, R186, R4, !PT ;  /* 0x00000004ba047209 */ /* 0x000fe40007810000 */
[----:B------:R-:W-:Y:S02]  /*7ca0*/  FSEL R246, R46, -INF , P0 ;  /* 0xff8000002ef67808 */ /* 0x000fe40000000000 */
[C---:B------:R-:W-:Y:S02]  /*7cb0*/  ISETP.GT.AND P0, PT, R3.reuse, 0x29, PT ;  /* 0x000000290300780c */ /* 0x040fe40003f04270 */
[----:B------:R-:W-:Y:S02]  /*7cc0*/  FSEL R200, R50, -INF , P1 ;  /* 0xff80000032c87808 */ /* 0x000fe40000800000 */
[----:B------:R-:W-:Y:S02]  /*7cd0*/  ISETP.GT.AND P1, PT, R3, 0x30, PT ;  /* 0x000000300300780c */ /* 0x000fe40003f24270 */
[----:B------:R-:W-:Y:S02]  /*7ce0*/  FMNMX.FTZ R5, R22, R5, !PT ;  /* 0x0000000516057209 */ /* 0x000fe40007810000 */
[----:B------:R-:W-:Y:S02]  /*7cf0*/  FSEL R203, R51, -INF , P0 ;  /* 0xff80000033cb7808 */ /* 0x000fe40000000000 */
[C---:B------:R-:W-:Y:S02]  /*7d00*/  ISETP.GT.AND P0, PT, R3.reuse, 0x31, PT ;  /* 0x000000310300780c */ /* 0x040fe40003f04270 */
[----:B------:R-:W-:Y:S02]  /*7d10*/  FMNMX.FTZ R4, R188, R4, !PT ;  /* 0x00000004bc047209 */ /* 0x000fe40007810000 */
[----:B----4-:R-:W-:Y:S02]  /*7d20*/  FSEL R64, R54, -INF , P1 ;  /* 0xff80000036407808 */ /* 0x010fe40000800000 */
[----:B------:R-:W-:Y:S02]  /*7d30*/  ISETP.GT.AND P1, PT, R3, 0x38, PT ;  /* 0x000000380300780c */ /* 0x000fe40003f24270 */
[----:B------:R-:W-:Y:S02]  /*7d40*/  FSEL R43, R27, -INF , P0 ;  /* 0xff8000001b2b7808 */ /* 0x000fe40000000000 */
[----:B---3--:R-:W-:Y:S02]  /*7d50*/  FMNMX.FTZ R105, R105, R6, !PT ;  /* 0x0000000669697209 */ /* 0x008fe40007810000 */
[----:B------:R-:W-:Y:S02]  /*7d60*/  ISETP.GT.AND P0, PT, R3, 0x39, PT ;  /* 0x000000390300780c */ /* 0x000fe40003f04270 */
[----:B------:R-:W-:Y:S02]  /*7d70*/  FMNMX.FTZ R3, R205, R4, !PT ;  /* 0x00000004cd037209 */ /* 0x000fe40007810000 */
[----:B------:R-:W-:Y:S02]  /*7d80*/  FMNMX.FTZ R4, R193, R5, !PT ;  /* 0x00000005c1047209 */ /* 0x000fe40007810000 */
[----:B-1----:R-:W-:Y:S02]  /*7d90*/  FSEL R233, R7, -INF , P1 ;  /* 0xff80000007e97808 */ /* 0x002fe40000800000 */
[----:B------:R-:W-:Y:S01]  /*7da0*/  FMNMX.FTZ R5, R25, R108, !PT ;  /* 0x0000006c19057209 */ /* 0x000fe20007810000 */
[----:B------:R-:W1:Y:S01]  /*7db0*/  SHFL.BFLY PT, R7, R105, 0x1, 0x1f ;  /* 0x0c201f0069077f89 */ /* 0x000e6200000e0000 */
[----:B------:R-:W-:Y:S02]  /*7dc0*/  FMNMX.FTZ R4, R194, R4, !PT ;  /* 0x00000004c2047209 */ /* 0x000fe40007810000 */
[----:B------:R-:W-:Y:S02]  /*7dd0*/  FMNMX.FTZ R5, R24, R5, !PT ;  /* 0x0000000518057209 */ /* 0x000fe40007810000 */
[----:B------:R-:W-:Y:S02]  /*7de0*/  FMNMX.FTZ R4, R189, R4, !PT ;  /* 0x00000004bd047209 */ /* 0x000fe40007810000 */
[----:B------:R-:W-:Y:S02]  /*7df0*/  FMNMX.FTZ R5, R26, R5, !PT ;  /* 0x000000051a057209 */ /* 0x000fe40007810000 */
[----:B------:R-:W-:Y:S02]  /*7e00*/  FMNMX.FTZ R4, R190, R4, !PT ;  /* 0x00000004be047209 */ /* 0x000fe40007810000 */
[----:B------:R-:W-:Y:S02]  /*7e10*/  FMNMX.FTZ R5, R21, R5, !PT ;  /* 0x0000000515057209 */ /* 0x000fe40007810000 */
[----:B------:R-:W-:Y:S02]  /*7e20*/  FMNMX.FTZ R4, R243, R4, !PT ;  /* 0x00000004f3047209 */ /* 0x000fe40007810000 */
[----:B--2---:R-:W-:Y:S02]  /*7e30*/  FSEL R65, R8, -INF , P0 ;  /* 0xff80000008417808 */ /* 0x004fe40000000000 */
[C---:B------:R-:W-:Y:S01]  /*7e40*/  ISETP.GT.AND P1, PT, R2.reuse, 0x30, PT ;  /* 0x000000300200780c */ /* 0x040fe20003f24270 */
[----:B------:R-:W2:Y:S01]  /*7e50*/  MUFU.TANH R8, R59 ;  /* 0x0000003b00087308 */ /* 0x000ea20000002400 */
        /* <DEDUP_REMOVED lines=8> */
[----:B------:R-:W-:Y:S02]  /*7ee0*/  FMNMX.FTZ R4, R196, R5, !PT ;  /* 0x00000005c4047209 */ /* 0x000fe40007810000 */
[----:B------:R-:W-:Y:S02]  /*7ef0*/  FMNMX.FTZ R3, R206, R3, !PT ;  /* 0x00000003ce037209 */ /* 0x000fe40007810000 */
[----:B------:R-:W-:Y:S02]  /*7f00*/  FMNMX.FTZ R4, R191, R4, !PT ;  /* 0x00000004bf047209 */ /* 0x000fe40007810000 */
[----:B-1----:R-:W-:Y:S02]  /*7f10*/  FMNMX.FTZ R105, R105, R7, !PT ;  /* 0x0000000769697209 */ /* 0x002fe40007810000 */
[----:B------:R-:W-:Y:S02]  /*7f20*/  FSEL R234, R60, -INF , P1 ;  /* 0xff8000003cea7808 */ /* 0x000fe40000800000 */
[----:B------:R-:W-:Y:S01]  /*7f30*/  ISETP.GT.AND P1, PT, R0, 0x29, PT ;  /* 0x000000290000780c */ /* 0x000fe20003f24270 */
[----:B------:R-:W-:Y:S01]  /*7f40*/  FMUL.FTZ R110, R105, c[0x0][0x2d0] ;  /* 0x0000b400696e7a20 */ /* 0x000fe20000410000 */
[----:B------:R-:W-:Y:S02]  /*7f50*/  FMNMX.FTZ R3, R200, R3, !PT ;  /* 0x00000003c8037209 */ /* 0x000fe40007810000 */
[----:B------:R-:W-:Y:S02]  /*7f60*/  FMNMX.FTZ R4, R197, R4, !PT ;  /* 0x00000004c5047209 */ /* 0x000fe40007810000 */
[----:B------:R-:W-:Y:S02]  /*7f70*/  FMNMX.FTZ R3, R203, R3, !PT ;  /* 0x00000003cb037209 */ /* 0x000fe40007810000 */
[----:B------:R-:W-:Y:S02]  /*7f80*/  FSEL R236, R47, -INF , P1 ;  /* 0xff8000002fec7808 */ /* 0x000fe40000800000 */
[----:B------:R-:W-:Y:S02]  /*7f90*/  FSETP.NEU.FTZ.AND P1, PT, R105, -INF , PT ;  /* 0xff8000006900780b */ /* 0x000fe40003f3d000 */
[----:B------:R-:W-:Y:S02]  /*7fa0*/  FMNMX.FTZ R4, R250, R4, !PT ;  /* 0x00000004fa047209 */ /* 0x000fe40007810000 */
[----:B------:R-:W-:Y:S02]  /*7fb0*/  FMNMX.FTZ R3, R64, R3, !PT ;  /* 0x0000000340037209 */ /* 0x000fe40007810000 */
[----:B------:R-:W-:Y:S02]  /*7fc0*/  FSEL R110, R110, RZ, P1 ;  /* 0x000000ff6e6e7208 */ /* 0x000fe40000800000 */
[----:B------:R-:W-:Y:S02]  /*7fd0*/  FMNMX.FTZ R4, R252, R4, !PT ;  /* 0x00000004fc047209 */ /* 0x000fe40007810000 */
[----:B------:R-:W-:Y:S02]  /*7fe0*/  FMNMX.FTZ R3, R43, R3, !PT ;  /* 0x000000032b037209 */ /* 0x000fe40007810000 */
[----:B------:R-:W-:Y:S01]  /*7ff0*/  FMNMX.FTZ R5, R246, R4, !PT ;  /* 0x00000004f6057209 */ /* 0x000fe20007810000 */
[--C-:B------:R-:W-:Y:S01]  /*8000*/  FFMA.FTZ R4, R12, c[0x0][0x2d0], -R110.reuse ;  /* 0x0000b4000c047a23 */ /* 0x100fe2000001086e */
[----:B------:R-:W-:Y:S02]  /*8010*/  FMNMX.FTZ R3, R233, R3, !PT ;  /* 0x00000003e9037209 */ /* 0x000fe40007810000 */
[----:B------:R-:W-:Y:S01]  /*8020*/  FSEL R244, R61, -INF , P0 ;  /* 0xff8000003df47808 */ /* 0x000fe20000000000 */
[----:B------:R1:W-:Y:S01]  /*8030*/  MUFU.EX2 R178, R4 ;  /* 0x0000000400b27308 */ /* 0x0003e20000000800 */
[----:B------:R-:W-:Y:S02]  /*8040*/  FMNMX.FTZ R3, R65, R3, !PT ;  /* 0x0000000341037209 */ /* 0x000fe40007810000 */
[----:B------:R-:W-:Y:S02]  /*8050*/  ISETP.GT.AND P0, PT, R0, 0x30, PT ;  /* 0x000000300000780c */ /* 0x000fe40003f04270 */
[----:B------:R-:W-:Y:S01]  /*8060*/  FMNMX.FTZ R5, R236, R5, !PT ;  /* 0x00000005ec057209 */ /* 0x000fe20007810000 */
[----:B------:R-:W3:Y:S01]  /*8070*/  SHFL.BFLY PT, R6, R3, 0x2, 0x1f ;  /* 0x0c401f0003067f89 */ /* 0x000ee200000e0000 */
[----:B------:R-:W-:Y:S02]  /*8080*/  FSEL R67, R58, -INF , P0 ;  /* 0xff8000003a437808 */ /* 0x000fe40000000000 */
[----:B------:R-:W-:Y:S02]  /*8090*/  FMNMX.FTZ R2, R239, R2, !PT ;  /* 0x00000002ef027209 */ /* 0x000fe40007810000 */
[----:B------:R-:W-:Y:S02]  /*80a0*/  ISETP.GT.AND P0, PT, R0, 0x31, PT ;  /* 0x000000310000780c */ /* 0x000fe40003f04270 */
[----:B------:R-:W-:Y:S02]  /*80b0*/  FMNMX.FTZ R2, R209, R2, !PT ;  /* 0x00000002d1027209 */ /* 0x000fe40007810000 */
[----:B--2---:R-:W-:Y:S02]  /*80c0*/  FSEL R235, R8, -INF , P0 ;  /* 0xff80000008eb7808 */ /* 0x004fe40000000000 */
[----:B------:R-:W-:Y:S02]  /*80d0*/  FMNMX.FTZ R2, R249, R2, !PT ;  /* 0x00000002f9027209 */ /* 0x000fe40007810000 */
[----:B------:R-:W-:Y:S02]  /*80e0*/  ISETP.GT.AND P0, PT, R0, 0x38, PT ;  /* 0x000000380000780c */ /* 0x000fe40003f04270 */
[----:B------:R-:W-:Y:S02]  /*80f0*/  FMNMX.FTZ R2, R234, R2, !PT ;  /* 0x00000002ea027209 */ /* 0x000fe40007810000 */
[----:B------:R-:W-:Y:S01]  /*8100*/  FSEL R241, R62, -INF , P0 ;  /* 0xff8000003ef17808 */ /* 0x000fe20000000000 */
[----:B------:R-:W-:Y:S01]  /*8110*/  IMAD.MOV.U32 R62, RZ, RZ, R251 ;  /* 0x000000ffff3e7224 */ /* 0x000fe200078e00fb */
[----:B-1----:R-:W-:Y:S01]  /*8120*/  FMNMX.FTZ R4, R67, R5, !PT ;  /* 0x0000000543047209 */ /* 0x002fe20007810000 */
[----:B------:R-:W-:Y:S01]  /*8130*/  FFMA.FTZ R5, R13, c[0x0][0x2d0], -R110 ;  /* 0x0000b4000d057a23 */ /* 0x000fe2000001086e */
[----:B------:R-:W-:Y:S02]  /*8140*/  FMNMX.FTZ R2, R244, R2, !PT ;  /* 0x00000002f4027209 */ /* 0x000fe40007810000 */
[----:B------:R-:W-:Y:S01]  /*8150*/  ISETP.GT.AND P0, PT, R0, 0x39, PT ;  /* 0x000000390000780c */ /* 0x000fe20003f04270 */
[----:B------:R1:W-:Y:S01]  /*8160*/  MUFU.EX2 R247, R5 ;  /* 0x0000000500f77308 */ /* 0x0003e20000000800 */
[----:B---3--:R-:W-:Y:S01]  /*8170*/  FMNMX.FTZ R3, R3, R6, !PT ;  /* 0x0000000603037209 */ /* 0x008fe20007810000 */
[----:B------:R-:W2:Y:S01]  /*8180*/  SHFL.BFLY PT, R103, R2, 0x2, 0x1f ;  /* 0x0c401f0002677f89 */ /* 0x000ea200000e0000 */
[----:B------:R-:W-:Y:S02]  /*8190*/  FMNMX.FTZ R0, R235, R4, !PT ;  /* 0x00000004eb007209 */ /* 0x000fe40007810000 */
[----:B------:R-:W-:Y:S02]  /*81a0*/  FSEL R109, R109, -INF , P0 ;  /* 0xff8000006d6d7808 */ /* 0x000fe40000000000 */
[----:B------:R-:W-:Y:S02]  /*81b0*/  FMNMX.FTZ R0, R241, R0, !PT ;  /* 0x00000000f1007209 */ /* 0x000fe40007810000 */
[C---:B------:R-:W-:Y:S01]  /*81c0*/  @P6 LEA R6, P0, R20.reuse, c[0x0][0x1c8], 0x1 ;  /* 0x0000720014066a11 */ /* 0x040fe200078008ff */
[----:B------:R-:W3:Y:S01]  /*81d0*/  SHFL.BFLY PT, R104, R3, 0x1, 0x1f ;  /* 0x0c201f0003687f89 */ /* 0x000ee200000e0000 */
[----:B------:R-:W-:Y:S02]  /*81e0*/  FMNMX.FTZ R0, R109, R0, !PT ;  /* 0x000000006d007209 */ /* 0x000fe40007810000 */
[----:B------:R-:W-:Y:S02]  /*81f0*/  @P6 LEA.HI.X R7, R20, c[0x0][0x1cc], R36, 0x1, P0 ;  /* 0x0000730014076a11 */ /* 0x000fe400000f0c24 */
[----:B------:R-:W-:Y:S02]  /*8200*/  @P6 LEA R4, P0, R23, c[0x0][0x1c8], 0x1 ;  /* 0x0000720017046a11 */ /* 0x000fe400078008ff */
[----:B------:R-:W-:Y:S02]  /*8210*/  MOV R63, R43 ;  /* 0x0000002b003f7202 */ /* 0x000fe40000000f00 */
[----:B------:R-:W-:Y:S01]  /*8220*/  MOV R58, R249 ;  /* 0x000000f9003a7202 */ /* 0x000fe20000000f00 */
[--C-:B-1----:R-:W-:Y:S01]  /*8230*/  FFMA.FTZ R5, R9, c[0x0][0x2d0], -R110.reuse ;  /* 0x0000b40009057a23 */ /* 0x102fe2000001086e */
[----:B--2---:R-:W-:Y:S03]  /*8240*/  FMNMX.FTZ R103, R2, R103, !PT ;  /* 0x0000006702677209 */ /* 0x004fe60007810000 */
[----:B------:R1:W-:Y:S01]  /*8250*/  MUFU.EX2 R208, R5 ;  /* 0x0000000500d07308 */ /* 0x0003e20000000800 */
[----:B------:R-:W2:Y:S01]  /*8260*/  SHFL.BFLY PT, R2, R0, 0x2, 0x1f ;  /* 0x0c401f0000027f89 */ /* 0x000ea200000e0000 */
[----:B---3--:R-:W-:Y:S01]  /*8270*/  FMNMX.FTZ R104, R3, R104, !PT ;  /* 0x0000006803687209 */ /* 0x008fe20007810000 */
[----:B------:R-:W-:Y:S06]  /*8280*/  FFMA.FTZ R3, R10, c[0x0][0x2d0], -R110 ;  /* 0x0000b4000a037a23 */ /* 0x000fec000001086e */
[----:B------:R-:W3:Y:S01]  /*8290*/  SHFL.BFLY PT, R8, R103, 0x1, 0x1f ;  /* 0x0c201f0067087f89 */ /* 0x000ee200000e0000 */
[----:B------:R4:W-:Y:S01]  /*82a0*/  MUFU.EX2 R207, R3 ;  /* 0x0000000300cf7308 */ /* 0x0009e20000000800 */
[C---:B------:R-:W-:Y:S01]  /*82b0*/  FMUL.FTZ R111, R104.reuse, c[0x0][0x2d0] ;  /* 0x0000b400686f7a20 */ /* 0x040fe20000410000 */
[----:B-1----:R-:W-:Y:S02]  /*82c0*/  @P6 LEA.HI.X R5, R23, c[0x0][0x1cc], R37, 0x1, P0 ;  /* 0x0000730017056a11 */ /* 0x002fe400000f0c25 */
[----:B------:R-:W-:Y:S02]  /*82d0*/  FSETP.NEU.FTZ.AND P0, PT, R104, -INF , PT ;  /* 0xff8000006800780b */ /* 0x000fe40003f1d000 */
[----:B--2---:R-:W-:Y:S02]  /*82e0*/  FMNMX.FTZ R0, R0, R2, !PT ;  /* 0x0000000200007209 */ /* 0x004fe40007810000 */
[----:B------:R-:W-:Y:S02]  /*82f0*/  FSEL R111, R111, RZ, P0 ;  /* 0x000000ff6f6f7208 */ /* 0x000fe40000000000 */
[----:B---3--:R-:W-:Y:S03]  /*8300*/  FMNMX.FTZ R103, R103, R8, !PT ;  /* 0x0000000867677209 */ /* 0x008fe60007810000 */
[--C-:B----4-:R-:W-:Y:S02]  /*8310*/  FFMA.FTZ R3, R15, c[0x0][0x2d0], -R111.reuse ;  /* 0x0000b4000f037a23 */ /* 0x110fe4000001086f */
[--C-:B------:R-:W-:Y:S02]  /*8320*/  FFMA.FTZ R2, R11, c[0x0][0x2d0], -R111.reuse ;  /* 0x0000b4000b027a23 */ /* 0x100fe4000001086f */
[----:B------:R1:W-:Y:S01]  /*8330*/  MUFU.EX2 R60, R3 ;  /* 0x00000003003c7308 */ /* 0x0003e20000000800 */
[----:B------:R-:W-:Y:S02]  /*8340*/  FMUL.FTZ R184, R103, c[0x0][0x2d0] ;  /* 0x0000b40067b87a20 */ /* 0x000fe40000410000 */
[--C-:B------:R-:W-:Y:S07]  /*8350*/  FFMA.FTZ R8, R14, c[0x0][0x2d0], -R111.reuse ;  /* 0x0000b4000e087a23 */ /* 0x100fee000001086f */
[----:B------:R2:W-:Y:S10]  /*8360*/  MUFU.EX2 R61, R2 ;  /* 0x00000002003d7308 */ /* 0x0005f40000000800 */
[----:B------:R-:W3:Y:S01]  /*8370*/  MUFU.EX2 R240, R8 ;  /* 0x0000000800f07308 */ /* 0x000ee20000000800 */
[----:B-1----:R-:W-:Y:S09]  /*8380*/  FFMA.FTZ R3, R16, c[0x0][0x2d0], -R111 ;  /* 0x0000b40010037a23 */ /* 0x002ff2000001086f */
[----:B------:R1:W-:Y:S01]  /*8390*/  MUFU.EX2 R248, R3 ;  /* 0x0000000300f87308 */ /* 0x0003e20000000800 */
[----:B--2---:R-:W2:Y:S01]  /*83a0*/  SHFL.BFLY PT, R2, R0, 0x1, 0x1f ;  /* 0x0c201f0000027f89 */ /* 0x004ea200000e0000 */
[----:B---3--:R-:W-:Y:S02]  /*83b0*/  F2FP.PACK_AB R179, R240, R61 ;  /* 0x0000003df0b3723e */ /* 0x008fe400000000ff */
[----:B-1----:R-:W-:Y:S02]  /*83c0*/  FSEL R3, R105, RZ, P1 ;  /* 0x000000ff69037208 */ /* 0x002fe40000800000 */
[----:B------:R-:W-:Y:S02]  /*83d0*/  FSETP.NEU.FTZ.AND P1, PT, R103, -INF , PT ;  /* 0xff8000006700780b */ /* 0x000fe40003f3d000 */
[----:B--2---:R-:W-:Y:S02]  /*83e0*/  FMNMX.FTZ R102, R0, R2, !PT ;  /* 0x0000000200667209 */ /* 0x004fe40007810000 */
[----:B------:R-:W-:Y:S02]  /*83f0*/  FSEL R184, R184, RZ, P1 ;  /* 0x000000ffb8b87208 */ /* 0x000fe40000800000 */
[----:B------:R-:W-:Y:S01]  /*8400*/  FSEL R2, R104, RZ, P0 ;  /* 0x000000ff68027208 */ /* 0x000fe20000000000 */
[C---:B------:R-:W-:Y:S01]  /*8410*/  FMUL.FTZ R185, R102.reuse, c[0x0][0x2d0] ;  /* 0x0000b40066b97a20 */ /* 0x040fe20000410000 */
[----:B------:R-:W-:Y:S01]  /*8420*/  FSETP.NEU.FTZ.AND P0, PT, R102, -INF , PT ;  /* 0xff8000006600780b */ /* 0x000fe20003f1d000 */
[--C-:B------:R-:W-:Y:S02]  /*8430*/  FFMA.FTZ R0, R19, c[0x0][0x2d0], -R184.reuse ;  /* 0x0000b40013007a23 */ /* 0x100fe400000108b8 */
[--C-:B------:R-:W-:Y:S01]  /*8440*/  FFMA.FTZ R8, R17, c[0x0][0x2d0], -R184.reuse ;  /* 0x0000b40011087a23 */ /* 0x100fe200000108b8 */
[----:B------:R-:W-:Y:S01]  /*8450*/  FSEL R185, R185, RZ, P0 ;  /* 0x000000ffb9b97208 */ /* 0x000fe20000000000 */
[----:B------:R1:W-:Y:S10]  /*8460*/  MUFU.EX2 R242, R0 ;  /* 0x0000000000f27308 */ /* 0x0003f40000000800 */
[----:B------:R2:W-:Y:S01]  /*8470*/  MUFU.EX2 R59, R8 ;  /* 0x00000008003b7308 */ /* 0x0005e20000000800 */
[--C-:B-1----:R-:W-:Y:S09]  /*8480*/  FFMA.FTZ R0, R22, c[0x0][0x2d0], -R184.reuse ;  /* 0x0000b40016007a23 */ /* 0x102ff200000108b8 */
[----:B------:R1:W3:Y:S01]  /*8490*/  MUFU.EX2 R210, R0 ;  /* 0x0000000000d27308 */ /* 0x0002e20000000800 */
[----:B--2---:R-:W-:Y:S09]  /*84a0*/  FFMA.FTZ R8, R18, c[0x0][0x2d0], -R184 ;  /* 0x0000b40012087a23 */ /* 0x004ff200000108b8 */
[----:B------:R2:W-:Y:S01]  /*84b0*/  MUFU.EX2 R177, R8 ;  /* 0x0000000800b17308 */ /* 0x0005e20000000800 */
[--C-:B-1----:R-:W-:Y:S01]  /*84c0*/  FFMA.FTZ R0, R25, c[0x0][0x2d0], -R185.reuse ;  /* 0x0000b40019007a23 */ /* 0x102fe200000108b9 */
[----:B---3--:R-:W-:Y:S08]  /*84d0*/  F2FP.PACK_AB R182, R210, R242 ;  /* 0x000000f2d2b6723e */ /* 0x008ff000000000ff */
[----:B------:R1:W-:Y:S01]  /*84e0*/  MUFU.EX2 R237, R0 ;  /* 0x0000000000ed7308 */ /* 0x0003e20000000800 */
[--C-:B--2---:R-:W-:Y:S09]  /*84f0*/  FFMA.FTZ R8, R21, c[0x0][0x2d0], -R185.reuse ;  /* 0x0000b40015087a23 */ /* 0x104ff200000108b9 */
[----:B------:R-:W-:Y:S01]  /*8500*/  MUFU.EX2 R57, R8 ;  /* 0x0000000800397308 */ /* 0x000fe20000000800 */
[--C-:B-1----:R-:W-:Y:S09]  /*8510*/  FFMA.FTZ R0, R24, c[0x0][0x2d0], -R185.reuse ;  /* 0x0000b40018007a23 */ /* 0x102ff200000108b9 */
[----:B------:R1:W2:Y:S02]  /*8520*/  MUFU.EX2 R66, R0 ;  /* 0x0000000000427308 */ /* 0x0002a40000000800 */
[----:B-1----:R-:W-:Y:S01]  /*8530*/  FFMA.FTZ R0, R26, c[0x0][0x2d0], -R185 ;  /* 0x0000b4001a007a23 */ /* 0x002fe200000108b9 */
[----:B--2---:R-:W-:Y:S07]  /*8540*/  F2FP.PACK_AB R181, R66, R237 ;  /* 0x000000ed42b5723e */ /* 0x004fee00000000ff */
[----:B------:R1:W2:Y:S02]  /*8550*/  MUFU.EX2 R232, R0 ;  /* 0x0000000000e87308 */ /* 0x0002a40000000800 */
[----:B-1----:R-:W-:Y:S01]  /*8560*/  FADD.FTZ R0, -R3, R100 ;  /* 0x0000006403007221 */ /* 0x002fe20000010100 */
[----:B------:R-:W-:Y:S02]  /*8570*/  @P6 SHF.L.U32 R3, R176, 0x1, RZ ;  /* 0x00000001b0036819 */ /* 0x000fe400000006ff */
[----:B--2---:R-:W-:Y:S01]  /*8580*/  F2FP.PACK_AB R183, R57, R232 ;  /* 0x000000e839b7723e */ /* 0x004fe200000000ff */
[----:B------:R-:W-:Y:S02]  /*8590*/  FMUL.FTZ R0, R0, c[0x0][0x2d0] ;  /* 0x0000b40000007a20 */ /* 0x000fe40000410000 */
[----:B------:R1:W-:Y:S02]  /*85a0*/  @P6 LDGSTS.E.BYPASS.LTC128B.128 [R3+0x3100], [R34.64], !P5 ;  /* 0x0310000022036fae */ /* 0x0003e4000e901d46 */
[----:B------:R2:W3:Y:S06]  /*85b0*/  MUFU.EX2 R101, R0 ;  /* 0x0000000000657308 */ /* 0x0004ec0000000800 */
[----:B------:R4:W-:Y:S08]  /*85c0*/  @P6 LDGSTS.E.BYPASS.LTC128B.128 [R3+0x4100], [R32.64], !P4 ;  /* 0x0410000020036fae */ /* 0x0009f0000e101d46 */
[----:B------:R1:W-:Y:S08]  /*85d0*/  @P6 LDGSTS.E.BYPASS.LTC128B.128 [R3+0x5100], [R28.64], !P3 ;  /* 0x051000001c036fae */ /* 0x0003f0000d901d46 */
[----:B------:R1:W-:Y:S01]  /*85e0*/  @P6 LDGSTS.E.BYPASS.LTC128B.128 [R3+0x3900], [R30.64], !P5 ;  /* 0x039000001e036fae */ /* 0x0003e2000e901d46 */
[----:B--2---:R-:W-:Y:S01]  /*85f0*/  FADD.FTZ R0, -R2, R106 ;  /* 0x0000006a02007221 */ /* 0x004fe20000010100 */
[----:B------:R-:W-:Y:S01]  /*8600*/  FSEL R2, R103, RZ, P1 ;  /* 0x000000ff67027208 */ /* 0x000fe20000800000 */
[C---:B---3--:R-:W-:Y:S02]  /*8610*/  FMUL.FTZ R16, R101.reuse, R124 ;  /* 0x0000007c65107220 */ /* 0x048fe40000410000 */
[----:B------:R-:W-:Y:S03]  /*8620*/  FMUL.FTZ R0, R0, c[0x0][0x2d0] ;  /* 0x0000b40000007a20 */ /* 0x000fe60000410000 */
[----:B------:R2:W-:Y:S01]  /*8630*/  @P6 LDGSTS.E.BYPASS.LTC128B.128 [R3+0x4900], [R6.64], !P4 ;  /* 0x0490000006036fae */ /* 0x0005e2000e101d46 */
[C---:B------:R-:W-:Y:S01]  /*8640*/  FMUL.FTZ R17, R101.reuse, R125 ;  /* 0x0000007d65117220 */ /* 0x040fe20000410000 */
[----:B------:R3:W2:Y:S01]  /*8650*/  MUFU.EX2 R100, R0 ;  /* 0x0000000000647308 */ /* 0x0006a20000000800 */
[C---:B----4-:R-:W-:Y:S02]  /*8660*/  FMUL.FTZ R32, R101.reuse, R140 ;  /* 0x0000008c65207220 */ /* 0x050fe40000410000 */
[C---:B------:R-:W-:Y:S01]  /*8670*/  FMUL.FTZ R33, R101.reuse, R141 ;  /* 0x0000008d65217220 */ /* 0x040fe20000410000 */
[----:B------:R-:W-:Y:S01]  /*8680*/  MOV R141, R242 ;  /* 0x000000f2008d7202 */ /* 0x000fe20000000f00 */
[C---:B------:R-:W-:Y:S01]  /*8690*/  FMUL.FTZ R49, R101.reuse, R157 ;  /* 0x0000009d65317220 */ /* 0x040fe20000410000 */
[----:B------:R1:W-:Y:S01]  /*86a0*/  @P6 LDGSTS.E.BYPASS.LTC128B.128 [R3+0x5900], [R4.64], !P3 ;  /* 0x0590000004036fae */ /* 0x0003e2000d901d46 */
[----:B------:R-:W-:Y:S02]  /*86b0*/  IMAD.MOV.U32 R157, RZ, RZ, R244 ;  /* 0x000000ffff9d7224 */ /* 0x000fe400078e00f4 */
[C---:B------:R-:W-:Y:S02]  /*86c0*/  FMUL.FTZ R48, R101.reuse, R156 ;  /* 0x0000009c65307220 */ /* 0x040fe40000410000 */
[----:B------:R-:W-:Y:S02]  /*86d0*/  IMAD.MOV.U32 R140, RZ, RZ, R57 ;  /* 0x000000ffff8c7224 */ /* 0x000fe400078e0039 */
[----:B------:R-:W-:Y:S01]  /*86e0*/  IMAD.MOV.U32 R156, RZ, RZ, R67 ;  /* 0x000000ffff9c7224 */ /* 0x000fe200078e0043 */
[----:B------:R-:W4:Y:S01]  /*86f0*/  LDSM.16.MT88.4 R20, [R213] ;  /* 0x00000000d514783b */ /* 0x000f220000004200 */
[C---:B------:R-:W-:Y:S02]  /*8700*/  FMUL.FTZ R68, R101.reuse, R68 ;  /* 0x0000004465447220 */ /* 0x040fe40000410000 */
[C---:B------:R-:W-:Y:S02]  /*8710*/  FMUL.FTZ R69, R101.reuse, R69 ;  /* 0x0000004565457220 */ /* 0x040fe40000410000 */
[C---:B------:R-:W-:Y:S02]  /*8720*/  FMUL.FTZ R80, R101.reuse, R80 ;  /* 0x0000005065507220 */ /* 0x040fe40000410000 */
[C---:B------:R-:W-:Y:S01]  /*8730*/  FMUL.FTZ R81, R101.reuse, R81 ;  /* 0x0000005165517220 */ /* 0x040fe20000410000 */
[----:B------:R-:W5:Y:S01]  /*8740*/  LDSM.16.MT88.4 R36, [R214] ;  /* 0x00000000d624783b */ /* 0x000f620000004200 */
[C---:B------:R-:W-:Y:S02]  /*8750*/  FMUL.FTZ R84, R101.reuse, R84 ;  /* 0x0000005465547220 */ /* 0x040fe40000410000 */
[----:B---3--:R-:W-:Y:S01]  /*8760*/  FADD.FTZ R0, -R2, R107 ;  /* 0x0000006b02007221 */ /* 0x008fe20000010100 */
[----:B------:R-:W-:Y:S01]  /*8770*/  FSEL R2, R102, RZ, P0 ;  /* 0x000000ff66027208 */ /* 0x000fe20000000000 */
[----:B--2---:R-:W-:Y:S02]  /*8780*/  FMUL.FTZ R6, R100, R114 ;  /* 0x0000007264067220 */ /* 0x004fe40000410000 */
[----:B------:R-:W-:Y:S01]  /*8790*/  FMUL.FTZ R0, R0, c[0x0][0x2d0] ;  /* 0x0000b40000007a20 */ /* 0x000fe20000410000 */
[----:B------:R-:W2:Y:S01]  /*87a0*/  LDSM.16.MT88.4 R52, [R213+0x1000] ;  /* 0x00100000d534783b */ /* 0x000ea20000004200 */
[----:B------:R-:W-:Y:S02]  /*87b0*/  FMUL.FTZ R7, R100, R115 ;  /* 0x0000007364077220 */ /* 0x000fe40000410000 */
[----:B-1----:R1:W3:Y:S01]  /*87c0*/  MUFU.EX2 R3, R0 ;  /* 0x0000000000037308 */ /* 0x0022e20000000800 */
[C---:B------:R-:W-:Y:S02]  /*87d0*/  FMUL.FTZ R4, R101.reuse, R112 ;  /* 0x0000007065047220 */ /* 0x040fe40000410000 */
[----:B------:R-:W-:Y:S02]  /*87e0*/  FMUL.FTZ R5, R101, R113 ;  /* 0x0000007165057220 */ /* 0x000fe40000410000 */
[----:B------:R-:W-:Y:S01]  /*87f0*/  IMAD.MOV.U32 R107, RZ, RZ, R177 ;  /* 0x000000ffff6b7224 */ /* 0x000fe200078e00b1 */
[----:B------:R-:W-:Y:S01]  /*8800*/  F2FP.PACK_AB R177, R248, R60 ;  /* 0x0000003cf8b1723e */ /* 0x000fe200000000ff */
[C---:B------:R-:W-:Y:S01]  /*8810*/  FMUL.FTZ R18, R100.reuse, R126 ;  /* 0x0000007e64127220 */ /* 0x040fe20000410000 */
[----:B------:R-:W2:Y:S01]  /*8820*/  LDSM.16.MT88.4 R112, [R214+0x1000] ;  /* 0x00100000d670783b */ /* 0x000ea20000004200 */
[C---:B------:R-:W-:Y:S01]  /*8830*/  FMUL.FTZ R19, R100.reuse, R127 ;  /* 0x0000007f64137220 */ /* 0x040fe20000410000 */
[----:B------:R-:W-:Y:S01]  /*8840*/  F2FP.PACK_AB R180, R107, R59 ;  /* 0x0000003b6bb4723e */ /* 0x000fe200000000ff */
[C---:B------:R-:W-:Y:S01]  /*8850*/  FMUL.FTZ R34, R100.reuse, R142 ;  /* 0x0000008e64227220 */ /* 0x040fe20000410000 */
[----:B------:R-:W-:Y:S01]  /*8860*/  MOV R142, R232 ;  /* 0x000000e8008e7202 */ /* 0x000fe20000000f00 */
[C---:B------:R-:W-:Y:S02]  /*8870*/  FMUL.FTZ R35, R100.reuse, R143 ;  /* 0x0000008f64237220 */ /* 0x040fe40000410000 */
[C---:B------:R-:W-:Y:S01]  /*8880*/  FMUL.FTZ R50, R100.reuse, R158 ;  /* 0x0000009e64327220 */ /* 0x040fe20000410000 */
[----:B------:R-:W-:Y:S01]  /*8890*/  MOV R158, R234 ;  /* 0x000000ea009e7202 */ /* 0x000fe20000000f00 */
[C---:B------:R-:W-:Y:S01]  /*88a0*/  FMUL.FTZ R51, R100.reuse, R159 ;  /* 0x0000009f64337220 */ /* 0x040fe20000410000 */
[----:B------:R-:W-:Y:S01]  /*88b0*/  MOV R159, R58 ;  /* 0x0000003a009f7202 */ /* 0x000fe20000000f00 */
[C---:B------:R-:W-:Y:S01]  /*88c0*/  FMUL.FTZ R67, R100.reuse, R175 ;  /* 0x000000af64437220 */ /* 0x040fe20000410000 */
[----:B------:R-:W-:Y:S01]  /*88d0*/  LDSM.16.MT88.4 R124, [R214+0x400] ;  /* 0x00040000d67c783b */ /* 0x000fe20000004200 */
[C---:B------:R-:W-:Y:S02]  /*88e0*/  FMUL.FTZ R70, R100.reuse, R70 ;  /* 0x0000004664467220 */ /* 0x040fe40000410000 */
[----:B------:R-:W-:Y:S02]  /*88f0*/  FMUL.FTZ R71, R100, R71 ;  /* 0x0000004764477220 */ /* 0x000fe40000410000 */
[----:B-1----:R-:W-:Y:S01]  /*8900*/  FADD.FTZ R0, -R2, R108 ;  /* 0x0000006c02007221 */ /* 0x002fe20000010100 */
[----:B------:R-:W-:Y:S01]  /*8910*/  MOV R108, R178 ;  /* 0x000000b2006c7202 */ /* 0x000fe20000000f00 */
[--C-:B------:R-:W-:Y:S01]  /*8920*/  FFMA.FTZ R2, R40, c[0x0][0x2d0], -R110.reuse ;  /* 0x0000b40028027a23 */ /* 0x100fe2000001086e */
[----:B------:R-:W-:Y:S01]  /*8930*/  F2FP.PACK_AB R178, R207, R208 ;  /* 0x000000d0cfb2723e */ /* 0x000fe200000000ff */
[----:B------:R-:W-:Y:S01]  /*8940*/  FMUL.FTZ R0, R0, c[0x0][0x2d0] ;  /* 0x0000b40000007a20 */ /* 0x000fe20000410000 */
[----:B------:R-:W-:Y:S01]  /*8950*/  F2FP.PACK_AB R176, R247, R108 ;  /* 0x0000006cf7b0723e */ /* 0x000fe200000000ff */
[----:B------:R1:W-:Y:S01]  /*8960*/  MUFU.EX2 R47, R2 ;  /* 0x00000002002f7308 */ /* 0x0003e20000000800 */
[----:B------:R-:W0:Y:S01]  /*8970*/  LDGDEPBAR ;  /* 0x00000000000079af */ /* 0x000e220000000000 */
[C---:B---3--:R-:W-:Y:S02]  /*8980*/  FMUL.FTZ R8, R3.reuse, R116 ;  /* 0x0000007403087220 */ /* 0x048fe40000410000 */
[C---:B------:R-:W-:Y:S02]  /*8990*/  FMUL.FTZ R9, R3.reuse, R117 ;  /* 0x0000007503097220 */ /* 0x040fe40000410000 */
[-C--:B----4-:R-:W-:Y:S04]  /*89a0*/  HMMA.16816.F32 R4, R176, R20.reuse, R4 ;  /* 0x00000014b004723c */ /* 0x090fe80000001804 */
[----:B------:R-:W3:Y:S01]  /*89b0*/  MUFU.EX2 R0, R0 ;  /* 0x0000000000007308 */ /* 0x000ee20000000800 */
[C---:B------:R-:W-:Y:S02]  /*89c0*/  FMUL.FTZ R12, R3.reuse, R120 ;  /* 0x00000078030c7220 */ /* 0x040fe40000410000 */
[C---:B------:R-:W-:Y:S02]  /*89d0*/  FMUL.FTZ R13, R3.reuse, R121 ;  /* 0x00000079030d7220 */ /* 0x040fe40000410000 */
[C---:B------:R-:W-:Y:S03]  /*89e0*/  FMUL.FTZ R24, R3.reuse, R132 ;  /* 0x0000008403187220 */ /* 0x040fe60000410000 */
[C---:B------:R-:W-:Y:S02]  /*89f0*/  FMUL.FTZ R25, R3.reuse, R133 ;  /* 0x0000008503197220 */ /* 0x040fe40000410000 */
[C---:B------:R-:W-:Y:S01]  /*8a00*/  FMUL.FTZ R28, R3.reuse, R136 ;  /* 0x00000088031c7220 */ /* 0x040fe20000410000 */
[----:B------:R-:W-:Y:S01]  /*8a10*/  MOV R136, R61 ;  /* 0x0000003d00887202 */ /* 0x000fe20000000f00 */
[----:B------:R-:W-:Y:S02]  /*8a20*/  FMUL.FTZ R29, R3, R137 ;  /* 0x00000089031d7220 */ /* 0x000fe40000410000 */
[----:B-1----:R-:W-:Y:S02]  /*8a30*/  FFMA.FTZ R2, R41, c[0x0][0x2d0], -R110 ;  /* 0x0000b40029027a23 */ /* 0x002fe4000001086e */
[C---:B------:R-:W-:Y:S01]  /*8a40*/  FMUL.FTZ R41, R3.reuse, R149 ;  /* 0x0000009503297220 */ /* 0x040fe20000410000 */
[----:B------:R-:W-:Y:S01]  /*8a50*/  MOV R149, R241 ;  /* 0x000000f100957202 */ /* 0x000fe20000000f00 */
[----:B------:R1:W4:Y:S01]  /*8a60*/  MUFU.EX2 R46, R2 ;  /* 0x00000002002e7308 */ /* 0x0003220000000800 */
[C---:B------:R-:W-:Y:S01]  /*8a70*/  FMUL.FTZ R40, R3.reuse, R148 ;  /* 0x0000009403287220 */ /* 0x040fe20000410000 */
[----:B------:R-:W-:Y:S01]  /*8a80*/  MOV R148, R237 ;  /* 0x000000ed00947202 */ /* 0x000fe20000000f00 */
[----:B------:R-:W-:Y:S01]  /*8a90*/  FMUL.FTZ R57, R3, R165 ;  /* 0x000000a503397220 */ /* 0x000fe20000410000 */
[----:B------:R-:W-:Y:S01]  /*8aa0*/  MOV R165, R230 ;  /* 0x000000e600a57202 */ /* 0x000fe20000000f00 */
[----:B------:R-:W-:Y:S02]  /*8ab0*/  IMAD.MOV.U32 R137, RZ, RZ, R208 ;  /* 0x000000ffff897224 */ /* 0x000fe400078e00d0 */
[C---:B---3--:R-:W-:Y:S02]  /*8ac0*/  FMUL.FTZ R43, R0.reuse, R151 ;  /* 0x00000097002b7220 */ /* 0x048fe40000410000 */
[C---:B------:R-:W-:Y:S02]  /*8ad0*/  FMUL.FTZ R10, R0.reuse, R118 ;  /* 0x00000076000a7220 */ /* 0x040fe40000410000 */
[C---:B------:R-:W-:Y:S02]  /*8ae0*/  FMUL.FTZ R11, R0.reuse, R119 ;  /* 0x00000077000b7220 */ /* 0x040fe40000410000 */
[----:B------:R-:W3:Y:S01]  /*8af0*/  LDSM.16.MT88.4 R116, [R213+0x2000] ;  /* 0x00200000d574783b */ /* 0x000ee20000004200 */
[C---:B------:R-:W-:Y:S02]  /*8b00*/  FMUL.FTZ R26, R0.reuse, R134 ;  /* 0x00000086001a7220 */ /* 0x040fe40000410000 */
[C---:B------:R-:W-:Y:S02]  /*8b10*/  FMUL.FTZ R27, R0.reuse, R135 ;  /* 0x00000087001b7220 */ /* 0x040fe40000410000 */
[C---:B------:R-:W-:Y:S03]  /*8b20*/  HMMA.16816.F32 R8, R180.reuse, R20, R8 ;  /* 0x00000014b408723c */ /* 0x040fe60000001808 */
[----:B------:R-:W-:Y:S01]  /*8b30*/  LDSM.16.MT88.4 R132, [R214+0x800] ;  /* 0x00080000d684783b */ /* 0x000fe20000004200 */
[----:B------:R-:W-:Y:S02]  /*8b40*/  FMUL.FTZ R14, R0, R122 ;  /* 0x0000007a000e7220 */ /* 0x000fe40000410000 */
[----:B-1----:R-:W-:Y:S02]  /*8b50*/  FFMA.FTZ R2, R44, c[0x0][0x2d0], -R110 ;  /* 0x0000b4002c027a23 */ /* 0x002fe4000001086e */
[----:B----4-:R-:W-:Y:S02]  /*8b60*/  IMAD.MOV.U32 R151, RZ, RZ, R46 ;  /* 0x000000ffff977224 */ /* 0x010fe400078e002e */
[----:B------:R-:W1:Y:S02]  /*8b70*/  MUFU.EX2 R46, R2 ;  /* 0x00000002002e7308 */ /* 0x000e640000000800 */
[C---:B------:R-:W-:Y:S02]  /*8b80*/  FMUL.FTZ R15, R0.reuse, R123 ;  /* 0x0000007b000f7220 */ /* 0x040fe40000410000 */
[C---:B------:R-:W-:Y:S02]  /*8b90*/  FMUL.FTZ R20, R101.reuse, R128 ;  /* 0x0000008065147220 */ /* 0x040fe40000410000 */
[----:B------:R-:W-:Y:S02]  /*8ba0*/  FMUL.FTZ R21, R101, R129 ;  /* 0x0000008165157220 */ /* 0x000fe40000410000 */
[----:B------:R-:W-:Y:S01]  /*8bb0*/  IMAD.MOV.U32 R143, RZ, RZ, R210 ;  /* 0x000000ffff8f7224 */ /* 0x000fe200078e00d2 */
[-C--:B------:R-:W-:Y:S03]  /*8bc0*/  HMMA.16816.F32 R12, R180, R22.reuse, R12 ;  /* 0x00000016b40c723c */ /* 0x080fe6000000180c */
[----:B------:R-:W-:Y:S01]  /*8bd0*/  FMUL.FTZ R30, R0, R138 ;  /* 0x0000008a001e7220 */ /* 0x000fe20000410000 */
[----:B------:R-:W-:Y:S01]  /*8be0*/  MOV R138, R66 ;  /* 0x00000042008a7202 */ /* 0x000fe20000000f00 */
[----:B------:R-:W-:Y:S02]  /*8bf0*/  FMUL.FTZ R66, R100, R174 ;  /* 0x000000ae64427220 */ /* 0x000fe40000410000 */
[C---:B------:R-:W-:Y:S01]  /*8c00*/  FMUL.FTZ R31, R0.reuse, R139 ;  /* 0x0000008b001f7220 */ /* 0x040fe20000410000 */
[C---:B------:R-:W-:Y:S04]  /*8c10*/  HMMA.16816.F32 R16, R176.reuse, R22, R16 ;  /* 0x00000016b010723c */ /* 0x040fe80000001810 */
[----:B------:R-:W-:Y:S02]  /*8c20*/  FMUL.FTZ R44, R3, R152 ;  /* 0x00000098032c7220 */ /* 0x000fe40000410000 */
[----:B------:R-:W-:Y:S01]  /*8c30*/  FMUL.FTZ R42, R0, R150 ;  /* 0x00000096002a7220 */ /* 0x000fe20000410000 */
[----:B-1----:R-:W-:Y:S01]  /*8c40*/  MOV R152, R46 ;  /* 0x0000002e00987202 */ /* 0x002fe20000000f00 */
[----:B------:R-:W-:Y:S04]  /*8c50*/  FFMA.FTZ R2, R45, c[0x0][0x2d0], -R110 ;  /* 0x0000b4002d027a23 */ /* 0x000fe8000001086e */
[C---:B------:R-:W-:Y:S02]  /*8c60*/  FMUL.FTZ R45, R3.reuse, R153 ;  /* 0x00000099032d7220 */ /* 0x040fe40000410000 */
[----:B------:R1:W-:Y:S01]  /*8c70*/  MUFU.EX2 R153, R2 ;  /* 0x0000000200997308 */ /* 0x0003e20000000800 */
[C---:B------:R-:W-:Y:S02]  /*8c80*/  FMUL.FTZ R22, R100.reuse, R130 ;  /* 0x0000008264167220 */ /* 0x040fe40000410000 */
[----:B------:R-:W-:Y:S02]  /*8c90*/  FMUL.FTZ R23, R100, R131 ;  /* 0x0000008364177220 */ /* 0x000fe40000410000 */
[----:B------:R-:W-:Y:S01]  /*8ca0*/  LDSM.16.MT88.4 R128, [R213+0x1400] ;  /* 0x00140000d580783b */ /* 0x000fe20000004200 */
[C---:B------:R-:W-:Y:S02]  /*8cb0*/  FMUL.FTZ R46, R0.reuse, R154 ;  /* 0x0000009a002e7220 */ /* 0x040fe40000410000 */
[C---:B------:R-:W-:Y:S02]  /*8cc0*/  FMUL.FTZ R58, R0.reuse, R166 ;  /* 0x000000a6003a7220 */ /* 0x040fe40000410000 */
[-C--:B-----5:R-:W-:Y:S03]  /*8cd0*/  HMMA.16816.F32 R20, R176, R36.reuse, R20 ;  /* 0x00000024b014723c */ /* 0x0a0fe60000001814 */
[C---:B------:R-:W-:Y:S02]  /*8ce0*/  FMUL.FTZ R56, R3.reuse, R164 ;  /* 0x000000a403387220 */ /* 0x040fe40000410000 */
[C---:B------:R-:W-:Y:S02]  /*8cf0*/  FMUL.FTZ R61, R3.reuse, R169 ;  /* 0x000000a9033d7220 */ /* 0x040fe40000410000 */
[C---:B------:R-:W-:Y:S01]  /*8d00*/  FMUL.FTZ R72, R3.reuse, R72 ;  /* 0x0000004803487220 */ /* 0x040fe20000410000 */
[C---:B------:R-:W-:Y:S04]  /*8d10*/  HMMA.16816.F32 R24, R180.reuse, R36, R24 ;  /* 0x00000024b418723c */ /* 0x040fe80000001818 */
[----:B------:R-:W-:Y:S02]  /*8d20*/  FMUL.FTZ R73, R3, R73 ;  /* 0x0000004903497220 */ /* 0x000fe40000410000 */
[----:B-1----:R-:W-:Y:S01]  /*8d30*/  FFMA.FTZ R2, R187, c[0x0][0x2d0], -R111 ;  /* 0x0000b400bb027a23 */ /* 0x002fe2000001086f */
[----:B------:R-:W-:Y:S01]  /*8d40*/  MOV R187, R209 ;  /* 0x000000d100bb7202 */ /* 0x000fe20000000f00 */
[-C--:B------:R-:W-:Y:S02]  /*8d50*/  HMMA.16816.F32 R28, R180, R38.reuse, R28 ;  /* 0x00000026b41c723c */ /* 0x080fe4000000181c */
[----:B------:R1:W-:Y:S02]  /*8d60*/  MUFU.EX2 R251, R2 ;  /* 0x0000000200fb7308 */ /* 0x0003e40000000800 */
[C---:B------:R-:W-:Y:S02]  /*8d70*/  FMUL.FTZ R74, R0.reuse, R74 ;  /* 0x0000004a004a7220 */ /* 0x040fe40000410000 */
[----:B------:R-:W-:Y:S02]  /*8d80*/  FMUL.FTZ R75, R0, R75 ;  /* 0x0000004b004b7220 */ /* 0x000fe40000410000 */
[C---:B------:R-:W-:Y:S04]  /*8d90*/  HMMA.16816.F32 R32, R176.reuse, R38, R32 ;  /* 0x00000026b020723c */ /* 0x040fe80000001820 */
[C---:B------:R-:W-:Y:S02]  /*8da0*/  FMUL.FTZ R36, R101.reuse, R144 ;  /* 0x0000009065247220 */ /* 0x040fe40000410000 */
[----:B------:R-:W-:Y:S02]  /*8db0*/  IMAD.MOV.U32 R144, RZ, RZ, R240 ;  /* 0x000000ffff907224 */ /* 0x000fe400078e00f0 */
[C---:B------:R-:W-:Y:S04]  /*8dc0*/  FMUL.FTZ R38, R100.reuse, R146 ;  /* 0x0000009264267220 */ /* 0x040fe80000410000 */
[----:B------:R-:W-:Y:S02]  /*8dd0*/  IMAD.MOV.U32 R146, RZ, RZ, R248 ;  /* 0x000000ffff927224 */ /* 0x000fe400078e00f8 */
[----:B------:R-:W-:Y:S01]  /*8de0*/  FMUL.FTZ R39, R100, R147 ;  /* 0x0000009364277220 */ /* 0x000fe20000410000 */
[----:B------:R-:W-:Y:S01]  /*8df0*/  MOV R147, R247 ;  /* 0x000000f700937202 */ /* 0x000fe20000000f00 */
[----:B------:R-:W-:Y:S02]  /*8e00*/  IMAD.MOV.U32 R154, RZ, RZ, R235 ;  /* 0x000000ffff9a7224 */ /* 0x000fe400078e00eb */
[----:B-1----:R-:W-:Y:S02]  /*8e10*/  FFMA.FTZ R2, R192, c[0x0][0x2d0], -R111 ;  /* 0x0000b400c0027a23 */ /* 0x002fe4000001086f */
[----:B------:R-:W-:Y:S02]  /*8e20*/  IMAD.MOV.U32 R192, RZ, RZ, R233 ;  /* 0x000000ffffc07224 */ /* 0x000fe400078e00e9 */
[----:B------:R1:W-:Y:S01]  /*8e30*/  MUFU.EX2 R249, R2 ;  /* 0x0000000200f97308 */ /* 0x0003e20000000800 */
[----:B------:R-:W-:Y:S01]  /*8e40*/  FMUL.FTZ R37, R101, R145 ;  /* 0x0000009165257220 */ /* 0x000fe20000410000 */
[----:B------:R-:W-:Y:S01]  /*8e50*/  MOV R145, R207 ;  /* 0x000000cf00917202 */ /* 0x000fe20000000f00 */
[C---:B------:R-:W-:Y:S02]  /*8e60*/  FMUL.FTZ R76, R3.reuse, R76 ;  /* 0x0000004c034c7220 */ /* 0x040fe40000410000 */
[----:B------:R-:W-:Y:S02]  /*8e70*/  FMUL.FTZ R77, R3, R77 ;  /* 0x0000004d034d7220 */ /* 0x000fe40000410000 */
[C---:B------:R-:W-:Y:S01]  /*8e80*/  FMUL.FTZ R78, R0.reuse, R78 ;  /* 0x0000004e004e7220 */ /* 0x040fe20000410000 */
[-C--:B--2---:R-:W-:Y:S03]  /*8e90*/  HMMA.16816.F32 R36, R176, R52.reuse, R36 ;  /* 0x00000034b024723c */ /* 0x084fe60000001824 */
[----:B------:R-:W-:Y:S02]  /*8ea0*/  IMAD.MOV.U32 R166, RZ, RZ, R211 ;  /* 0x000000ffffa67224 */ /* 0x000fe400078e00d3 */
[----:B------:R-:W-:Y:S02]  /*8eb0*/  FMUL.FTZ R79, R0, R79 ;  /* 0x0000004f004f7220 */ /* 0x000fe40000410000 */
[----:B------:R-:W-:Y:S01]  /*8ec0*/  FMUL.FTZ R82, R100, R82 ;  /* 0x0000005264527220 */ /* 0x000fe20000410000 */
[C---:B------:R-:W-:Y:S04]  /*8ed0*/  HMMA.16816.F32 R40, R180.reuse, R52, R40 ;  /* 0x00000034b428723c */ /* 0x040fe80000001828 */
[----:B------:R-:W-:Y:S02]  /*8ee0*/  IMAD.MOV.U32 R150, RZ, RZ, R47 ;  /* 0x000000ffff967224 */ /* 0x000fe400078e002f */
[----:B------:R-:W-:Y:S01]  /*8ef0*/  FMUL.FTZ R47, R0, R155 ;  /* 0x0000009b002f7220 */ /* 0x000fe20000410000 */
[----:B------:R-:W-:Y:S01]  /*8f00*/  MOV R155, R59 ;  /* 0x0000003b009b7202 */ /* 0x000fe20000000f00 */
[----:B-1----:R-:W-:Y:S04]  /*8f10*/  FFMA.FTZ R2, R186, c[0x0][0x2d0], -R111 ;  /* 0x0000b400ba027a23 */ /* 0x002fe8000001086f */
[----:B------:R1:W-:Y:S01]  /*8f20*/  MUFU.EX2 R248, R2 ;  /* 0x0000000200f87308 */ /* 0x0003e20000000800 */
[-C--:B------:R-:W-:Y:S03]  /*8f30*/  HMMA.16816.F32 R44, R180, R54.reuse, R44 ;  /* 0x00000036b42c723c */ /* 0x080fe6000000182c */
[C---:B------:R-:W-:Y:S02]  /*8f40*/  FMUL.FTZ R52, R101.reuse, R160 ;  /* 0x000000a065347220 */ /* 0x040fe40000410000 */
[C---:B------:R-:W-:Y:S02]  /*8f50*/  FMUL.FTZ R53, R101.reuse, R161 ;  /* 0x000000a165357220 */ /* 0x040fe40000410000 */
[C---:B------:R-:W-:Y:S01]  /*8f60*/  FMUL.FTZ R59, R0.reuse, R167 ;  /* 0x000000a7003b7220 */ /* 0x040fe20000410000 */
[C---:B------:R-:W-:Y:S04]  /*8f70*/  HMMA.16816.F32 R48, R176.reuse, R54, R48 ;  /* 0x00000036b030723c */ /* 0x040fe80000001830 */
[----:B------:R-:W-:Y:S02]  /*8f80*/  IMAD.MOV.U32 R164, RZ, RZ, R62 ;  /* 0x000000ffffa47224 */ /* 0x000fe400078e003e */
[----:B------:R-:W-:Y:S02]  /*8f90*/  FMUL.FTZ R62, R0, R170 ;  /* 0x000000aa003e7220 */ /* 0x000fe40000410000 */
[C---:B------:R-:W-:Y:S04]  /*8fa0*/  FMUL.FTZ R55, R100.reuse, R163 ;  /* 0x000000a364377220 */ /* 0x040fe80000410000 */
[----:B------:R-:W-:Y:S02]  /*8fb0*/  IMAD.MOV.U32 R163, RZ, RZ, R231 ;  /* 0x000000ffffa37224 */ /* 0x000fe400078e00e7 */
[----:B------:R-:W-:Y:S01]  /*8fc0*/  FMUL.FTZ R54, R100, R162 ;  /* 0x000000a264367220 */ /* 0x000fe20000410000 */
[----:B------:R-:W-:Y:S01]  /*8fd0*/  MOV R162, R64 ;  /* 0x0000004000a27202 */ /* 0x000fe20000000f00 */
[----:B-1----:R-:W-:Y:S02]  /*8fe0*/  FFMA.FTZ R2, R188, c[0x0][0x2d0], -R111 ;  /* 0x0000b400bc027a23 */ /* 0x002fe4000001086f */
[C---:B------:R-:W-:Y:S02]  /*8ff0*/  FMUL.FTZ R64, R101.reuse, R172 ;  /* 0x000000ac65407220 */ /* 0x040fe40000410000 */
[----:B------:R1:W-:Y:S01]  /*9000*/  MUFU.EX2 R247, R2 ;  /* 0x0000000200f77308 */ /* 0x0003e20000000800 */
[-C--:B------:R-:W-:Y:S03]  /*9010*/  HMMA.16816.F32 R52, R176, R112.reuse, R52 ;  /* 0x00000070b034723c */ /* 0x080fe60000001834 */
[----:B------:R-:W-:Y:S02]  /*9020*/  IMAD.MOV.U32 R160, RZ, RZ, R65 ;  /* 0x000000ffffa07224 */ /* 0x000fe400078e0041 */
[----:B------:R-:W-:Y:S02]  /*9030*/  FMUL.FTZ R65, R101, R173 ;  /* 0x000000ad65417220 */ /* 0x000fe40000410000 */
[----:B------:R-:W-:Y:S01]  /*9040*/  LDSM.16.MT88.4 R172, [R214+0x1c00] ;  /* 0x001c0000d6ac783b */ /* 0x000fe20000004200 */
[C---:B------:R-:W-:Y:S04]  /*9050*/  HMMA.16816.F32 R56, R180.reuse, R112, R56 ;  /* 0x00000070b438723c */ /* 0x040fe80000001838 */
[----:B------:R-:W-:Y:S02]  /*9060*/  IMAD.MOV.U32 R161, RZ, RZ, R63 ;  /* 0x000000ffffa17224 */ /* 0x000fe400078e003f */
[----:B------:R-:W-:Y:S02]  /*9070*/  FMUL.FTZ R63, R0, R171 ;  /* 0x000000ab003f7220 */ /* 0x000fe40000410000 */
[----:B------:R-:W-:Y:S04]  /*9080*/  IMAD.MOV.U32 R139, RZ, RZ, R60 ;  /* 0x000000ffff8b7224 */ /* 0x000fe800078e003c */
[----:B------:R-:W-:Y:S02]  /*9090*/  FMUL.FTZ R60, R3, R168 ;  /* 0x000000a8033c7220 */ /* 0x000fe40000410000 */
[----:B------:R-:W-:Y:S02]  /*90a0*/  FMUL.FTZ R83, R100, R83 ;  /* 0x0000005364537220 */ /* 0x000fe40000410000 */
[--C-:B-1----:R-:W-:Y:S02]  /*90b0*/  FFMA.FTZ R2, R193, c[0x0][0x2d0], -R184.reuse ;  /* 0x0000b400c1027a23 */ /* 0x102fe400000108b8 */
[C---:B------:R-:W-:Y:S01]  /*90c0*/  FMUL.FTZ R88, R3.reuse, R88 ;  /* 0x0000005803587220 */ /* 0x040fe20000410000 */
[-C--:B------:R-:W-:Y:S01]  /*90d0*/  HMMA.16816.F32 R60, R180, R114.reuse, R60 ;  /* 0x00000072b43c723c */ /* 0x080fe2000000183c */
[----:B------:R1:W-:Y:S02]  /*90e0*/  MUFU.EX2 R244, R2 ;  /* 0x0000000200f47308 */ /* 0x0003e40000000800 */
[C---:B------:R-:W-:Y:S02]  /*90f0*/  FMUL.FTZ R89, R3.reuse, R89 ;  /* 0x0000005903597220 */ /* 0x040fe40000410000 */
[C---:B------:R-:W-:Y:S02]  /*9100*/  FMUL.FTZ R90, R0.reuse, R90 ;  /* 0x0000005a005a7220 */ /* 0x040fe40000410000 */
[C---:B------:R-:W-:Y:S01]  /*9110*/  FMUL.FTZ R91, R0.reuse, R91 ;  /* 0x0000005b005b7220 */ /* 0x040fe20000410000 */
[C---:B------:R-:W-:Y:S01]  /*9120*/  HMMA.16816.F32 R64, R176.reuse, R114, R64 ;  /* 0x00000072b040723c */ /* 0x040fe20000001840 */
[----:B------:R-:W2:Y:S03]  /*9130*/  LDSM.16.MT88.4 R112, [R214+0x2000] ;  /* 0x00200000d670783b */ /* 0x000ea60000004200 */
[C---:B------:R-:W-:Y:S02]  /*9140*/  FMUL.FTZ R92, R3.reuse, R92 ;  /* 0x0000005c035c7220 */ /* 0x040fe40000410000 */
[----:B------:R-:W-:Y:S02]  /*9150*/  FMUL.FTZ R93, R3, R93 ;  /* 0x0000005d035d7220 */ /* 0x000fe40000410000 */
[-C--:B---3--:R-:W-:Y:S04]  /*9160*/  HMMA.16816.F32 R68, R176, R116.reuse, R68 ;  /* 0x00000074b044723c */ /* 0x088fe80000001844 */
[C---:B------:R-:W-:Y:S02]  /*9170*/  FMUL.FTZ R94, R0.reuse, R94 ;  /* 0x0000005e005e7220 */ /* 0x040fe40000410000 */
[----:B------:R-:W-:Y:S02]  /*9180*/  FMUL.FTZ R95, R0, R95 ;  /* 0x0000005f005f7220 */ /* 0x000fe40000410000 */
[C---:B------:R-:W-:Y:S04]  /*9190*/  HMMA.16816.F32 R72, R180.reuse, R116, R72 ;  /* 0x00000074b448723c */ /* 0x040fe80000001848 */
[--C-:B-1----:R-:W-:Y:S02]  /*91a0*/  FFMA.FTZ R2, R194, c[0x0][0x2d0], -R184.reuse ;  /* 0x0000b400c2027a23 */ /* 0x102fe400000108b8 */
[----:B------:R-:W-:Y:S02]  /*91b0*/  FFMA.FTZ R106, R205, c[0x0][0x2d0], -R111 ;  /* 0x0000b400cd6a7a23 */ /* 0x000fe4000001086f */
[-C--:B------:R-:W-:Y:S01]  /*91c0*/  HMMA.16816.F32 R76, R180, R118.reuse, R76 ;  /* 0x00000076b44c723c */ /* 0x080fe2000000184c */
[----:B------:R-:W1:Y:S03]  /*91d0*/  MUFU.EX2 R242, R2 ;  /* 0x0000000200f27308 */ /* 0x000e660000000800 */
[C---:B------:R-:W-:Y:S02]  /*91e0*/  FMUL.FTZ R85, R101.reuse, R85 ;  /* 0x0000005565557220 */ /* 0x040fe40000410000 */
[C---:B------:R-:W-:Y:S02]  /*91f0*/  FMUL.FTZ R86, R100.reuse, R86 ;  /* 0x0000005664567220 */ /* 0x040fe40000410000 */
[C---:B------:R-:W-:Y:S01]  /*9200*/  HMMA.16816.F32 R80, R176.reuse, R118, R80 ;  /* 0x00000076b050723c */ /* 0x040fe20000001850 */
[----:B------:R-:W3:Y:S02]  /*9210*/  LDSM.16.MT88.4 R116, [R213+0x400] ;  /* 0x00040000d574783b */ /* 0x000ee40000004200 */
[----:B------:R4:W-:Y:S01]  /*9220*/  MUFU.EX2 R210, R106 ;  /* 0x0000006a00d27308 */ /* 0x0009e20000000800 */
[C---:B------:R-:W-:Y:S02]  /*9230*/  FMUL.FTZ R87, R100.reuse, R87 ;  /* 0x0000005764577220 */ /* 0x040fe40000410000 */
[C---:B------:R-:W-:Y:S02]  /*9240*/  FMUL.FTZ R96, R101.reuse, R96 ;  /* 0x0000006065607220 */ /* 0x040fe40000410000 */
[----:B------:R-:W-:Y:S03]  /*9250*/  FMUL.FTZ R97, R101, R97 ;  /* 0x0000006165617220 */ /* 0x000fe60000410000 */
[-C--:B--2---:R-:W-:Y:S03]  /*9260*/  HMMA.16816.F32 R84, R176, R112.reuse, R84 ;  /* 0x00000070b054723c */ /* 0x084fe60000001854 */
[C---:B------:R-:W-:Y:S02]  /*9270*/  FMUL.FTZ R98, R100.reuse, R98 ;  /* 0x0000006264627220 */ /* 0x040fe40000410000 */
[----:B------:R-:W-:Y:S01]  /*9280*/  FMUL.FTZ R99, R100, R99 ;  /* 0x0000006364637220 */ /* 0x000fe20000410000 */
[----:B-1----:R-:W-:Y:S01]  /*9290*/  F2FP.PACK_AB R120, R242, R244 ;  /* 0x000000f4f278723e */ /* 0x002fe200000000ff */
[--C-:B------:R-:W-:Y:S01]  /*92a0*/  FFMA.FTZ R2, R189, c[0x0][0x2d0], -R184.reuse ;  /* 0x0000b400bd027a23 */ /* 0x100fe200000108b8 */
[C---:B------:R-:W-:Y:S03]  /*92b0*/  HMMA.16816.F32 R88, R180.reuse, R112, R88 ;  /* 0x00000070b458723c */ /* 0x040fe60000001858 */
[----:B------:R1:W-:Y:S04]  /*92c0*/  MUFU.EX2 R241, R2 ;  /* 0x0000000200f17308 */ /* 0x0003e80000000800 */
[----:B------:R-:W-:Y:S01]  /*92d0*/  F2FP.PACK_AB R112, R151, R150 ;  /* 0x000000969770723e */ /* 0x000fe200000000ff */
[-C--:B------:R-:W-:Y:S01]  /*92e0*/  HMMA.16816.F32 R92, R180, R114.reuse, R92 ;  /* 0x00000072b45c723c */ /* 0x080fe2000000185c */
[----:B------:R-:W-:Y:S03]  /*92f0*/  LDSM.16.MT88.4 R180, [R213+0x2c00] ;  /* 0x002c0000d5b4783b */ /* 0x000fe60000004200 */
[----:B------:R-:W-:Y:S01]  /*9300*/  F2FP.PACK_AB R113, R249, R251 ;  /* 0x000000fbf971723e */ /* 0x000fe200000000ff */
[--C-:B----4-:R-:W-:Y:S01]  /*9310*/  FFMA.FTZ R106, R243, c[0x0][0x2d0], -R184.reuse ;  /* 0x0000b400f36a7a23 */ /* 0x110fe200000108b8 */
[----:B------:R-:W-:Y:S02]  /*9320*/  MOV R243, R153 ;  /* 0x0000009900f37202 */ /* 0x000fe40000000f00 */
[----:B------:R-:W-:Y:S07]  /*9330*/  HMMA.16816.F32 R96, R176, R114, R96 ;  /* 0x00000072b060723c */ /* 0x000fee0000001860 */
[----:B------:R-:W-:Y:S02]  /*9340*/  F2FP.PACK_AB R114, R153, R152 ;  /* 0x000000989972723e */ /* 0x000fe400000000ff */
[----:B------:R-:W-:Y:S03]  /*9350*/  F2FP.PACK_AB R115, R247, R248 ;  /* 0x000000f8f773723e */ /* 0x000fe600000000ff */
[----:B-1----:R-:W-:Y:S04]  /*9360*/  FFMA.FTZ R2, R190, c[0x0][0x2d0], -R184 ;  /* 0x0000b400be027a23 */ /* 0x002fe800000108b8 */
[-C--:B---3--:R-:W-:Y:S01]  /*9370*/  HMMA.16816.F32 R4, R112, R116.reuse, R4 ;  /* 0x000000747004723c */ /* 0x088fe20000001804 */
[----:B------:R1:W2:Y:S04]  /*9380*/  MUFU.EX2 R240, R2 ;  /* 0x0000000200f07308 */ /* 0x0002a80000000800 */
[--C-:B-1----:R-:W-:Y:S01]  /*9390*/  FFMA.FTZ R2, R195, c[0x0][0x2d0], -R185.reuse ;  /* 0x0000b400c3027a23 */ /* 0x102fe200000108b9 */
[----:B--2---:R-:W-:Y:S05]  /*93a0*/  F2FP.PACK_AB R122, R240, R241 ;  /* 0x000000f1f07a723e */ /* 0x004fea00000000ff */
[----:B------:R1:W-:Y:S02]  /*93b0*/  MUFU.EX2 R237, R2 ;  /* 0x0000000200ed7308 */ /* 0x0003e40000000800 */
        /* <DEDUP_REMOVED lines=10> */
[C---:B------:R-:W-:Y:S08]  /*9460*/  HMMA.16816.F32 R8, R120.reuse, R116, R8 ;  /* 0x000000747808723c */ /* 0x040ff00000001808 */
[-C--:B------:R-:W-:Y:S08]  /*9470*/  HMMA.16816.F32 R12, R120, R118.reuse, R12 ;  /* 0x00000076780c723c */ /* 0x080ff0000000180c */
[C---:B------:R-:W-:Y:S01]  /*9480*/  HMMA.16816.F32 R16, R112.reuse, R118, R16 ;  /* 0x000000767010723c */ /* 0x040fe20000001810 */
[----:B------:R-:W2:Y:S03]  /*9490*/  LDSM.16.MT88.4 R116, [R214+0x1400] ;  /* 0x00140000d674783b */ /* 0x000ea60000004200 */
[--C-:B-1----:R-:W-:Y:S04]  /*94a0*/  FFMA.FTZ R2, R201, c[0x0][0x2d0], -R110.reuse ;  /* 0x0000b400c9027a23 */ /* 0x102fe8000001086e */
[-C--:B------:R-:W-:Y:S01]  /*94b0*/  HMMA.16816.F32 R20, R112, R124.reuse, R20 ;  /* 0x0000007c7014723c */ /* 0x080fe20000001814 */
[----:B------:R1:W3:Y:S07]  /*94c0*/  MUFU.EX2 R231, R2 ;  /* 0x0000000200e77308 */ /* 0x0002ee0000000800 */
        /* <DEDUP_REMOVED lines=18> */
[--C-:B-1----:R-:W-:Y:S02]  /*95f0*/  FFMA.FTZ R2, R206, c[0x0][0x2d0], -R111.reuse ;  /* 0x0000b400ce027a23 */ /* 0x102fe4000001086f */
[----:B------:R-:W-:Y:S02]  /*9600*/  MUFU.EX2 R206, R106 ;  /* 0x0000006a00ce7308 */ /* 0x000fe40000000800 */
[-C--:B----4-:R-:W-:Y:S08]  /*9610*/  HMMA.16816.F32 R68, R112, R124.reuse, R68 ;  /* 0x0000007c7044723c */ /* 0x090ff00000001844 */
[C---:B------:R-:W-:Y:S01]  /*9620*/  HMMA.16816.F32 R72, R120.reuse, R124, R72 ;  /* 0x0000007c7848723c */ /* 0x040fe20000001848 */
[----:B------:R1:W4:Y:S07]  /*9630*/  MUFU.EX2 R208, R2 ;  /* 0x0000000200d07308 */ /* 0x00032e0000000800 */
[-C--:B------:R-:W-:Y:S08]  /*9640*/  HMMA.16816.F32 R76, R120, R126.reuse, R76 ;  /* 0x0000007e784c723c */ /* 0x080ff0000000184c */
[C---:B------:R-:W-:Y:S01]  /*9650*/  HMMA.16816.F32 R80, R112.reuse, R126, R80 ;  /* 0x0000007e7050723c */ /* 0x040fe20000001850 */
[----:B------:R-:W2:Y:S07]  /*9660*/  LDSM.16.MT88.4 R124, [R213+0x1800] ;  /* 0x00180000d57c783b */ /* 0x000eae0000004200 */
[-C--:B-----5:R-:W-:Y:S04]  /*9670*/  HMMA.16816.F32 R84, R112, R128.reuse, R84 ;  /* 0x000000807054723c */ /* 0x0a0fe80000001854 */
[--C-:B-1----:R-:W-:Y:S04]  /*9680*/  FFMA.FTZ R2, R200, c[0x0][0x2d0], -R111.reuse ;  /* 0x0000b400c8027a23 */ /* 0x102fe8000001086f */
[C---:B------:R-:W-:Y:S01]  /*9690*/  HMMA.16816.F32 R88, R120.reuse, R128, R88 ;  /* 0x000000807858723c */ /* 0x040fe20000001858 */
[----:B------:R1:W-:Y:S07]  /*96a0*/  MUFU.EX2 R209, R2 ;  /* 0x0000000200d17308 */ /* 0x0003ee0000000800 */
[-C--:B------:R-:W-:Y:S08]  /*96b0*/  HMMA.16816.F32 R92, R120, R130.reuse, R92 ;  /* 0x00000082785c723c */ /* 0x080ff0000000185c */
[----:B------:R-:W-:Y:S01]  /*96c0*/  HMMA.16816.F32 R96, R112, R130, R96 ;  /* 0x000000827060723c */ /* 0x000fe20000001860 */
[----:B------:R-:W-:Y:S06]  /*96d0*/  LDSM.16.MT88.4 R128, [R213+0x2800] ;  /* 0x00280000d580783b */ /* 0x000fec0000004200 */
[----:B---3--:R-:W-:Y:S01]  /*96e0*/  F2FP.PACK_AB R112, R231, R211 ;  /* 0x000000d3e770723e */ /* 0x008fe200000000ff */
[----:B-1----:R-:W-:Y:S01]  /*96f0*/  FFMA.FTZ R2, R203, c[0x0][0x2d0], -R111 ;  /* 0x0000b400cb027a23 */ /* 0x002fe2000001086f */
[----:B--2---:R-:W-:Y:S03]  /*9700*/  F2FP.PACK_AB R114, R230, R232 ;  /* 0x000000e8e672723e */ /* 0x004fe600000000ff */
[----:B------:R1:W2:Y:S01]  /*9710*/  MUFU.EX2 R207, R2 ;  /* 0x0000000200cf7308 */ /* 0x0002a20000000800 */
[----:B----4-:R-:W-:Y:S01]  /*9720*/  F2FP.PACK_AB R113, R208, R210 ;  /* 0x000000d2d071723e */ /* 0x010fe200000000ff */
[----:B-1----:R-:W-:Y:S01]  /*9730*/  FFMA.FTZ R2, R245, c[0x0][0x2d0], -R184 ;  /* 0x0000b400f5027a23 */ /* 0x002fe200000108b8 */
[----:B--2---:R-:W-:Y:S01]  /*9740*/  F2FP.PACK_AB R115, R207, R209 ;  /* 0x000000d1cf73723e */ /* 0x004fe200000000ff */
[----:B------:R-:W-:Y:S06]  /*9750*/  IMAD.MOV.U32 R245, RZ, RZ, R152 ;  /* 0x000000fffff57224 */ /* 0x000fec00078e0098 */
[----:B------:R1:W2:Y:S01]  /*9760*/  MUFU.EX2 R203, R2 ;  /* 0x0000000200cb7308 */ /* 0x0002a20000000800 */
[-C--:B------:R-:W-:Y:S03]  /*9770*/  HMMA.16816.F32 R4, R112, R116.reuse, R4 ;  /* 0x000000747004723c */ /* 0x080fe60000001804 */
[--C-:B-1----:R-:W-:Y:S01]  /*9780*/  FFMA.FTZ R2, R238, c[0x0][0x2d0], -R184.reuse ;  /* 0x0000b400ee027a23 */ /* 0x102fe200000108b8 */
[----:B--2---:R-:W-:Y:S02]  /*9790*/  F2FP.PACK_AB R120, R203, R206 ;  /* 0x000000cecb78723e */ /* 0x004fe400000000ff */
[----:B------:R-:W-:Y:S03]  /*97a0*/  MOV R238, R151 ;  /* 0x0000009700ee7202 */ /* 0x000fe60000000f00 */
[----:B------:R1:W-:Y:S03]  /*97b0*/  MUFU.EX2 R205, R2 ;  /* 0x0000000200cd7308 */ /* 0x0003e60000000800 */
[----:B-1----:R-:W-:Y:S01]  /*97c0*/  FFMA.FTZ R2, R239, c[0x0][0x2d0], -R184 ;  /* 0x0000b400ef027a23 */ /* 0x002fe200000108b8 */
[----:B------:R-:W-:Y:S06]  /*97d0*/  MOV R239, R150 ;  /* 0x0000009600ef7202 */ /* 0x000fec0000000f00 */
[----:B------:R1:W2:Y:S02]  /*97e0*/  MUFU.EX2 R202, R2 ;  /* 0x0000000200ca7308 */ /* 0x0002a40000000800 */
[--C-:B-1----:R-:W-:Y:S01]  /*97f0*/  FFMA.FTZ R2, R250, c[0x0][0x2d0], -R185.reuse ;  /* 0x0000b400fa027a23 */ /* 0x102fe200000108b9 */
[----:B--2---:R-:W-:Y:S07]  /*9800*/  F2FP.PACK_AB R122, R202, R205 ;  /* 0x000000cdca7a723e */ /* 0x004fee00000000ff */
[----:B------:R1:W-:Y:S02]  /*9810*/  MUFU.EX2 R201, R2 ;  /* 0x0000000200c97308 */ /* 0x0003e40000000800 */
[--C-:B-1----:R-:W-:Y:S08]  /*9820*/  FFMA.FTZ R2, R252, c[0x0][0x2d0], -R185.reuse ;  /* 0x0000b400fc027a23 */ /* 0x102ff000000108b9 */
[----:B------:R1:W2:Y:S02]  /*9830*/  MUFU.EX2 R199, R2 ;  /* 0x0000000200c77308 */ /* 0x0002a40000000800 */
[--C-:B-1----:R-:W-:Y:S01]  /*9840*/  FFMA.FTZ R2, R246, c[0x0][0x2d0], -R185.reuse ;  /* 0x0000b400f6027a23 */ /* 0x102fe200000108b9 */
[----:B--2---:R-:W-:Y:S02]  /*9850*/  F2FP.PACK_AB R121, R199, R201 ;  /* 0x000000c9c779723e */ /* 0x004fe400000000ff */
[----:B------:R-:W-:Y:S05]  /*9860*/  MOV R246, R144 ;  /* 0x0000009000f67202 */ /* 0x000fea0000000f00 */
[----:B------:R1:W-:Y:S02]  /*9870*/  MUFU.EX2 R200, R2 ;  /* 0x0000000200c87308 */ /* 0x0003e40000000800 */
[----:B-1----:R-:W-:Y:S01]  /*9880*/  FFMA.FTZ R2, R236, c[0x0][0x2d0], -R185 ;  /* 0x0000b400ec027a23 */ /* 0x002fe200000108b9 */
[----:B------:R-:W-:Y:S07]  /*9890*/  MOV R236, R145 ;  /* 0x0000009100ec7202 */ /* 0x000fee0000000f00 */
        /* <DEDUP_REMOVED lines=10> */
[----:B------:R1:W-:Y:S07]  /*9940*/  MUFU.EX2 R195, R2 ;  /* 0x0000000200c37308 */ /* 0x0003ee0000000800 */
[C---:B------:R-:W-:Y:S08]  /*9950*/  HMMA.16816.F32 R24, R120.reuse, R132, R24 ;  /* 0x000000847818723c */ /* 0x040ff00000001818 */
[-C--:B------:R-:W-:Y:S08]  /*9960*/  HMMA.16816.F32 R28, R120, R134.reuse, R28 ;  /* 0x00000086781c723c */ /* 0x080ff0000000181c */
[C---:B------:R-:W-:Y:S01]  /*9970*/  HMMA.16816.F32 R32, R112.reuse, R134, R32 ;  /* 0x000000867020723c */ /* 0x040fe20000001820 */
[----:B------:R-:W-:Y:S03]  /*9980*/  LDSM.16.MT88.4 R132, [R213+0xc00] ;  /* 0x000c0000d584783b */ /* 0x000fe60000004200 */
[--C-:B-1----:R-:W-:Y:S02]  /*9990*/  FFMA.FTZ R2, R164, c[0x0][0x2d0], -R110.reuse ;  /* 0x0000b400a4027a23 */ /* 0x102fe4000001086e */
[----:B------:R-:W-:Y:S01]  /*99a0*/  FFMA.FTZ R110, R163, c[0x0][0x2d0], -R110 ;  /* 0x0000b400a36e7a23 */ /* 0x000fe2000001086e */
[----:B------:R-:W-:Y:S01]  /*99b0*/  MOV R163, R108 ;  /* 0x0000006c00a37202 */ /* 0x000fe20000000f00 */
[-C--:B------:R-:W-:Y:S01]  /*99c0*/  HMMA.16816.F32 R36, R112, R124.reuse, R36 ;  /* 0x0000007c7024723c */ /* 0x080fe20000001824 */
[----:B------:R1:W-:Y:S07]  /*99d0*/  MUFU.EX2 R196, R2 ;  /* 0x0000000200c47308 */ /* 0x0003ee0000000800 */
[C---:B------:R-:W-:Y:S03]  /*99e0*/  HMMA.16816.F32 R40, R120.reuse, R124, R40 ;  /* 0x0000007c7828723c */ /* 0x040fe60000001828 */
[----:B------:R-:W-:Y:S05]  /*99f0*/  MUFU.EX2 R194, R110 ;  /* 0x0000006e00c27308 */ /* 0x000fea0000000800 */
[-C--:B------:R-:W-:Y:S08]  /*9a00*/  HMMA.16816.F32 R44, R120, R126.reuse, R44 ;  /* 0x0000007e782c723c */ /* 0x080ff0000000182c */
[C---:B------:R-:W-:Y:S01]  /*9a10*/  HMMA.16816.F32 R48, R112.reuse, R126, R48 ;  /* 0x0000007e7030723c */ /* 0x040fe20000001830 */
[----:B------:R-:W3:Y:S03]  /*9a20*/  LDSM.16.MT88.4 R124, [R214+0x2800] ;  /* 0x00280000d67c783b */ /* 0x000ee60000004200 */
[----:B-1----:R-:W-:Y:S02]  /*9a30*/  FFMA.FTZ R2, R162, c[0x0][0x2d0], -R111 ;  /* 0x0000b400a2027a23 */ /* 0x002fe4000001086f */
[----:B------:R-:W-:Y:S02]  /*9a40*/  IMAD.MOV.U32 R162, RZ, RZ, R139 ;  /* 0x000000ffffa27224 */ /* 0x000fe400078e008b */
[-C--:B--2---:R-:W-:Y:S01]  /*9a50*/  HMMA.16816.F32 R52, R112, R116.reuse, R52 ;  /* 0x000000747034723c */ /* 0x084fe20000001834 */
[----:B------:R1:W-:Y:S03]  /*9a60*/  MUFU.EX2 R193, R2 ;  /* 0x0000000200c17308 */ /* 0x0003e60000000800 */
[----:B------:R-:W-:Y:S04]  /*9a70*/  IMAD.MOV.U32 R139, RZ, RZ, R107 ;  /* 0x000000ffff8b7224 */ /* 0x000fe800078e006b */
[C---:B------:R-:W-:Y:S01]  /*9a80*/  HMMA.16816.F32 R56, R120.reuse, R116, R56 ;  /* 0x000000747838723c */ /* 0x040fe20000001838 */
[----:B------:R-:W2:Y:S07]  /*9a90*/  LDL R117, [R1+0x38] ;  /* 0x0000380001757983 */ /* 0x000eae0000100800 */
[-C--:B------:R-:W-:Y:S08]  /*9aa0*/  HMMA.16816.F32 R60, R120, R118.reuse, R60 ;  /* 0x00000076783c723c */ /* 0x080ff0000000183c */
[C---:B------:R-:W-:Y:S04]  /*9ab0*/  HMMA.16816.F32 R64, R112.reuse, R118, R64 ;  /* 0x000000767040723c */ /* 0x040fe80000001840 */
[--C-:B-1----:R-:W-:Y:S01]  /*9ac0*/  FFMA.FTZ R2, R161, c[0x0][0x2d0], -R111.reuse ;  /* 0x0000b400a1027a23 */ /* 0x102fe2000001086f */
[----:B------:R-:W-:Y:S02]  /*9ad0*/  MOV R161, R155 ;  /* 0x0000009b00a17202 */ /* 0x000fe40000000f00 */
[----:B------:R-:W-:Y:S01]  /*9ae0*/  MOV R155, R147 ;  /* 0x00000093009b7202 */ /* 0x000fe20000000f00 */
[-C--:B------:R-:W-:Y:S01]  /*9af0*/  HMMA.16816.F32 R68, R112, R128.reuse, R68 ;  /* 0x000000807044723c */ /* 0x080fe20000001844 */
[----:B------:R1:W-:Y:S03]  /*9b00*/  MUFU.EX2 R191, R2 ;  /* 0x0000000200bf7308 */ /* 0x0003e60000000800 */
[----:B------:R-:W-:Y:S04]  /*9b10*/  MOV R147, R142 ;  /* 0x0000008e00937202 */ /* 0x000fe80000000f00 */
[C---:B------:R-:W-:Y:S08]  /*9b20*/  HMMA.16816.F32 R72, R120.reuse, R128, R72 ;  /* 0x000000807848723c */ /* 0x040ff00000001848 */
[-C--:B------:R-:W-:Y:S08]  /*9b30*/  HMMA.16816.F32 R76, R120, R130.reuse, R76 ;  /* 0x00000082784c723c */ /* 0x080ff0000000184c */
[C---:B------:R-:W-:Y:S04]  /*9b40*/  HMMA.16816.F32 R80, R112.reuse, R130, R80 ;  /* 0x000000827050723c */ /* 0x040fe80000001850 */
[--C-:B-1----:R-:W-:Y:S02]  /*9b50*/  FFMA.FTZ R2, R192, c[0x0][0x2d0], -R111.reuse ;  /* 0x0000b400c0027a23 */ /* 0x102fe4000001086f */
[----:B------:R-:W-:Y:S01]  /*9b60*/  FFMA.FTZ R111, R160, c[0x0][0x2d0], -R111 ;  /* 0x0000b400a06f7a23 */ /* 0x000fe2000001086f */
[----:B------:R-:W-:Y:S01]  /*9b70*/  MOV R160, R148 ;  /* 0x0000009400a07202 */ /* 0x000fe20000000f00 */
[-C--:B---3--:R-:W-:Y:S01]  /*9b80*/  HMMA.16816.F32 R84, R112, R124.reuse, R84 ;  /* 0x0000007c7054723c */ /* 0x088fe20000001854 */
[----:B------:R1:W-:Y:S03]  /*9b90*/  MUFU.EX2 R192, R2 ;  /* 0x0000000200c07308 */ /* 0x0003e60000000800 */
[----:B------:R-:W-:Y:S04]  /*9ba0*/  IMAD.MOV.U32 R148, RZ, RZ, R141 ;  /* 0x000000ffff947224 */ /* 0x000fe800078e008d */
[C---:B------:R-:W-:Y:S03]  /*9bb0*/  HMMA.16816.F32 R88, R120.reuse, R124, R88 ;  /* 0x0000007c7858723c */ /* 0x040fe60000001858 */
[----:B------:R3:W-:Y:S05]  /*9bc0*/  MUFU.EX2 R190, R111 ;  /* 0x0000006f00be7308 */ /* 0x0007ea0000000800 */
[-C--:B------:R-:W-:Y:S08]  /*9bd0*/  HMMA.16816.F32 R92, R120, R126.reuse, R92 ;  /* 0x0000007e785c723c */ /* 0x080ff0000000185c */
[----:B------:R-:W-:Y:S04]  /*9be0*/  HMMA.16816.F32 R96, R112, R126, R96 ;  /* 0x0000007e7060723c */ /* 0x000fe80000001860 */
[--C-:B-1----:R-:W-:Y:S04]  /*9bf0*/  FFMA.FTZ R2, R187, c[0x0][0x2d0], -R184.reuse ;  /* 0x0000b400bb027a23 */ /* 0x102fe800000108b8 */
[----:B------:R1:W-:Y:S01]  /*9c00*/  MUFU.EX2 R188, R2 ;  /* 0x0000000200bc7308 */ /* 0x0003e20000000800 */
[----:B---3--:R-:W3:Y:S04]  /*9c10*/  LDL.LU R111, [R1+0x20] ;  /* 0x00002000016f7983 */ /* 0x008ee80000300800 */
[----:B------:R-:W4:Y:S04]  /*9c20*/  LDL.LU R110, [R1+0x24] ;  /* 0x00002400016e7983 */ /* 0x000f280000300800 */
[----:B------:R-:W5:Y:S04]  /*9c30*/  LDL.LU R108, [R1+0x28] ;  /* 0x00002800016c7983 */ /* 0x000f680000300800 */
[----:B------:R-:W5:Y:S01]  /*9c40*/  LDL.LU R116, [R1+0x2c] ;  /* 0x00002c0001747983 */ /* 0x000f620000300800 */
[--C-:B-1----:R-:W-:Y:S04]  /*9c50*/  FFMA.FTZ R2, R159, c[0x0][0x2d0], -R184.reuse ;  /* 0x0000b4009f027a23 */ /* 0x102fe800000108b8 */
[----:B------:R1:W1:Y:S02]  /*9c60*/  MUFU.EX2 R189, R2 ;  /* 0x0000000200bd7308 */ /* 0x0002640000000800 */
[--C-:B-1----:R-:W-:Y:S01]  /*9c70*/  FFMA.FTZ R2, R158, c[0x0][0x2d0], -R184.reuse ;  /* 0x0000b4009e027a23 */ /* 0x102fe200000108b8 */
[----:B------:R-:W-:Y:S01]  /*9c80*/  F2FP.PACK_AB R176, R189, R188 ;  /* 0x000000bcbdb0723e */ /* 0x000fe200000000ff */
[----:B------:R-:W-:Y:S06]  /*9c90*/  FFMA.FTZ R184, R157, c[0x0][0x2d0], -R184 ;  /* 0x0000b4009db87a23 */ /* 0x000fec00000108b8 */
[----:B------:R1:W-:Y:S10]  /*9ca0*/  MUFU.EX2 R187, R2 ;  /* 0x0000000200bb7308 */ /* 0x0003f40000000800 */
[----:B------:R-:W1:Y:S02]  /*9cb0*/  MUFU.EX2 R186, R184 ;  /* 0x000000b800ba7308 */ /* 0x000e640000000800 */
[--C-:B-1----:R-:W-:Y:S02]  /*9cc0*/  FFMA.FTZ R2, R156, c[0x0][0x2d0], -R185.reuse ;  /* 0x0000b4009c027a23 */ /* 0x102fe400000108b9 */
[----:B------:R-:W-:Y:S06]  /*9cd0*/  LDSM.16.MT88.4 R156, [R213+0x1c00] ;  /* 0x001c0000d59c783b */ /* 0x000fec0000004200 */
[----:B------:R1:W-:Y:S01]  /*9ce0*/  MUFU.EX2 R107, R2 ;  /* 0x00000002006b7308 */ /* 0x0003e20000000800 */
[----:B------:R-:W-:Y:S01]  /*9cf0*/  F2FP.PACK_AB R178, R186, R187 ;  /* 0x000000bbbab2723e */ /* 0x000fe200000000ff */
[--C-:B-1----:R-:W-:Y:S02]  /*9d00*/  FFMA.FTZ R2, R154, c[0x0][0x2d0], -R185.reuse ;  /* 0x0000b4009a027a23 */ /* 0x102fe400000108b9 */
[----:B------:R-:W-:Y:S01]  /*9d10*/  IMAD.MOV.U32 R154, RZ, RZ, R146 ;  /* 0x000000ffff9a7224 */ /* 0x000fe200078e0092 */
[----:B------:R-:W-:Y:S05]  /*9d20*/  MOV R146, R143 ;  /* 0x0000008f00927202 */ /* 0x000fea0000000f00 */
[----:B------:R1:W1:Y:S01]  /*9d30*/  MUFU.EX2 R184, R2 ;  /* 0x0000000200b87308 */ /* 0x0002620000000800 */
[----:B------:R-:W-:Y:S02]  /*9d40*/  IMAD.MOV.U32 R252, RZ, RZ, R146 ;  /* 0x000000fffffc7224 */ /* 0x000fe400078e0092 */
[--C-:B-1----:R-:W-:Y:S01]  /*9d50*/  FFMA.FTZ R2, R149, c[0x0][0x2d0], -R185.reuse ;  /* 0x0000b40095027a23 */ /* 0x102fe200000108b9 */
[----:B------:R-:W-:Y:S01]  /*9d60*/  MOV R149, R140 ;  /* 0x0000008c00957202 */ /* 0x000fe20000000f00 */
[----:B------:R-:W-:Y:S01]  /*9d70*/  FFMA.FTZ R185, R109, c[0x0][0x2d0], -R185 ;  /* 0x0000b4006db97a23 */ /* 0x000fe200000108b9 */
[----:B------:R-:W1:Y:S04]  /*9d80*/  LDSM.16.MT88.4 R140, [R214+0xc00] ;  /* 0x000c0000d68c783b */ /* 0x000e680000004200 */
[----:B------:R-:W-:Y:S01]  /*9d90*/  MUFU.EX2 R106, R2 ;  /* 0x00000002006a7308 */ /* 0x000fe20000000800 */
[----:B------:R-:W-:Y:S01]  /*9da0*/  F2FP.PACK_AB R109, R191, R193 ;  /* 0x000000c1bf6d723e */ /* 0x000fe200000000ff */
[----:B------:R-:W-:Y:S01]  /*9db0*/  IMAD.MOV.U32 R250, RZ, RZ, R149 ;  /* 0x000000fffffa7224 */ /* 0x000fe200078e0095 */
[----:B------:R-:W-:Y:S07]  /*9dc0*/  F2FP.PACK_AB R177, R184, R107 ;  /* 0x0000006bb8b1723e */ /* 0x000fee00000000ff */
[----:B------:R-:W1:Y:S02]  /*9dd0*/  MUFU.EX2 R185, R185 ;  /* 0x000000b900b97308 */ /* 0x000e640000000800 */
[----:B-1----:R-:W-:Y:S02]  /*9de0*/  F2FP.PACK_AB R179, R185, R106 ;  /* 0x0000006ab9b3723e */ /* 0x002fe400000000ff */
[----:B--2---:R-:W-:Y:S02]  /*9df0*/  ISETP.GT.AND P0, PT, R229, R117, PT ;  /* 0x00000075e500720c */ /* 0x004fe40003f04270 */
[----:B------:R-:W-:Y:S01]  /*9e00*/  MOV R229, R147 ;  /* 0x0000009300e57202 */ /* 0x000fe20000000f00 */
[----:B---3--:R-:W-:Y:S01]  /*9e10*/  FFMA.FTZ R101, R101, R111, R163 ;  /* 0x0000006f65657223 */ /* 0x008fe200000100a3 */
[----:B------:R-:W-:Y:S01]  /*9e20*/  F2FP.PACK_AB R111, R190, R192 ;  /* 0x000000c0be6f723e */ /* 0x000fe200000000ff */
[----:B----4-:R-:W-:Y:S01]  /*9e30*/  FFMA.FTZ R100, R100, R110, R162 ;  /* 0x0000006e64647223 */ /* 0x010fe200000100a2 */
[----:B------:R-:W-:Y:S01]  /*9e40*/  F2FP.PACK_AB R110, R194, R196 ;  /* 0x000000c4c26e723e */ /* 0x000fe200000000ff */
[----:B-----5:R-:W-:Y:S01]  /*9e50*/  FFMA.FTZ R2, R3, R108, R161 ;  /* 0x0000006c03027223 */ /* 0x020fe200000100a1 */
[----:B------:R-:W-:Y:S01]  /*9e60*/  F2FP.PACK_AB R108, R195, R197 ;  /* 0x000000c5c36c723e */ /* 0x000fe200000000ff */
[----:B------:R-:W-:Y:S01]  /*9e70*/  FADD.FTZ R3, R155, R101 ;  /* 0x000000659b037221 */ /* 0x000fe20000010000 */
[----:B------:R-:W-:Y:S01]  /*9e80*/  MOV R101, R148 ;  /* 0x0000009400657202 */ /* 0x000fe20000000f00 */
[----:B------:R-:W-:Y:S02]  /*9e90*/  FFMA.FTZ R0, R0, R116, R160 ;  /* 0x0000007400007223 */ /* 0x000fe400000100a0 */
[----:B------:R-:W-:Y:S02]  /*9ea0*/  FADD.FTZ R100, R154, R100 ;  /* 0x000000649a647221 */ /* 0x000fe40000010000 */
[-C--:B------:R-:W-:Y:S01]  /*9eb0*/  HMMA.16816.F32 R112, R108, R132.reuse, R4 ;  /* 0x000000846c70723c */ /* 0x080fe20000001804 */
[----:B------:R-:W1:Y:S07]  /*9ec0*/  LDSM.16.MT88.4 R4, [R214+0x2c00] ;  /* 0x002c0000d604783b */ /* 0x000e6e0000004200 */
[C---:B------:R-:W-:Y:S07]  /*9ed0*/  HMMA.16816.F32 R116, R176.reuse, R132, R8 ;  /* 0x00000084b074723c */ /* 0x040fee0000001808 */
[----:B------:R-:W-:Y:S01]  /*9ee0*/  MOV R10, R137 ;  /* 0x00000089000a7202 */ /* 0x000fe20000000f00 */
[-C--:B------:R-:W-:Y:S04]  /*9ef0*/  HMMA.16816.F32 R120, R176, R134.reuse, R12 ;  /* 0x00000086b078723c */ /* 0x080fe8000000180c */
[----:B------:R-:W-:Y:S01]  /*9f00*/  FADD.FTZ R3, R10, R3 ;  /* 0x000000030a037221 */ /* 0x000fe20000010000 */
[----:B------:R-:W-:Y:S01]  /*9f10*/  MOV R9, R138 ;  /* 0x0000008a00097202 */ /* 0x000fe20000000f00 */
[----:B------:R-:W-:Y:S02]  /*9f20*/  IMAD.MOV.U32 R8, RZ, RZ, R139 ;  /* 0x000000ffff087224 */ /* 0x000fe400078e008b */
[C---:B------:R-:W-:Y:S04]  /*9f30*/  HMMA.16816.F32 R124, R108.reuse, R134, R16 ;  /* 0x000000866c7c723c */ /* 0x040fe80000001810 */
[----:B------:R-:W-:Y:S02]  /*9f40*/  FADD.FTZ R3, R236, R3 ;  /* 0x00000003ec037221 */ /* 0x000fe40000010000 */
[----:B------:R-:W-:Y:S02]  /*9f50*/  FADD.FTZ R2, R8, R2 ;  /* 0x0000000208027221 */ /* 0x000fe40000010000 */
[-C--:B------:R-:W-:Y:S04]  /*9f60*/  HMMA.16816.F32 R128, R108, R140.reuse, R20 ;  /* 0x0000008c6c80723c */ /* 0x080fe80000001814 */
[----:B------:R-:W-:Y:S02]  /*9f70*/  FADD.FTZ R10, R239, R3 ;  /* 0x00000003ef0a7221 */ /* 0x000fe40000010000 */
[----:B------:R-:W-:Y:S02]  /*9f80*/  FADD.FTZ R0, R9, R0 ;  /* 0x0000000009007221 */ /* 0x000fe40000010000 */
[C---:B------:R-:W-:Y:S04]  /*9f90*/  HMMA.16816.F32 R132, R176.reuse, R140, R24 ;  /* 0x0000008cb084723c */ /* 0x040fe80000001818 */
[----:B------:R-:W-:Y:S02]  /*9fa0*/  IMAD.MOV.U32 R11, RZ, RZ, R136 ;  /* 0x000000ffff0b7224 */ /* 0x000fe400078e0088 */
[----:B------:R-:W-:Y:S02]  /*9fb0*/  FADD.FTZ R8, R101, R2 ;  /* 0x0000000265087221 */ /* 0x000fe40000010000 */
[-C--:B------:R-:W-:Y:S04]  /*9fc0*/  HMMA.16816.F32 R136, R176, R142.reuse, R28 ;  /* 0x0000008eb088723c */ /* 0x080fe8000000181c */
[----:B------:R-:W-:Y:S01]  /*9fd0*/  FADD.FTZ R9, R11, R100 ;  /* 0x000000640b097221 */ /* 0x000fe20000010000 */
[----:B------:R-:W-:Y:S01]  /*9fe0*/  MOV R100, R105 ;  /* 0x0000006900647202 */ /* 0x000fe20000000f00 */
[----:B------:R-:W-:Y:S01]  /*9ff0*/  FADD.FTZ R11, R229, R0 ;  /* 0x00000000e50b7221 */ /* 0x000fe20000010000 */
[----:B------:R-:W-:Y:S01]  /*a000*/  MOV R229, R204 ;  /* 0x000000cc00e57202 */ /* 0x000fe20000000f00 */
        /* <DEDUP_REMOVED lines=44> */
[-C--:B-1----:R-:W-:Y:S03]  /*a2d0*/  HMMA.16816.F32 R84, R108, R4.reuse, R84 ;  /* 0x000000046c54723c */ /* 0x082fe60000001854 */
[----:B------:R-:W-:Y:S04]  /*a2e0*/  FADD.FTZ R3, R198, R9 ;  /* 0x00000009c6037221 */ /* 0x000fe80000010000 */
[----:B------:R-:W-:Y:S01]  /*a2f0*/  FADD.FTZ R3, R107, R3 ;  /* 0x000000036b037221 */ /* 0x000fe20000010000 */
[C---:B------:R-:W-:Y:S04]  /*a300*/  HMMA.16816.F32 R88, R176.reuse, R4, R88 ;  /* 0x00000004b058723c */ /* 0x040fe80000001858 */
[----:B------:R-:W-:Y:S01]  /*a310*/  FADD.FTZ R3, R184, R3 ;  /* 0x00000003b8037221 */ /* 0x000fe20000010000 */
[----:B------:R-:W-:Y:S02]  /*a320*/  MOV R107, R103 ;  /* 0x00000067006b7202 */ /* 0x000fe40000000f00 */
[----:B------:R-:W-:Y:S01]  /*a330*/  FADD.FTZ R4, R207, R2 ;  /* 0x00000002cf047221 */ /* 0x000fe20000010000 */
[-C--:B------:R-:W-:Y:S04]  /*a340*/  HMMA.16816.F32 R92, R176, R6.reuse, R92 ;  /* 0x00000006b05c723c */ /* 0x080fe8000000185c */
        /* <DEDUP_REMOVED lines=12> */
[----:B------:R-:W-:Y:S02]  /*a410*/  FADD.FTZ R2, R187, R0 ;  /* 0x00000000bb027221 */ /* 0x000fe40000010000 */
[----:B------:R-:W-:Y:S01]  /*a420*/  FADD.FTZ R0, R106, R3 ;  /* 0x000000036a007221 */ /* 0x000fe20000010000 */
[----:B------:R1:W-:Y:S01]  /*a430*/  STL [R1+0x20], R5 ;  /* 0x0000200501007387 */ /* 0x0003e20000100800 */
[----:B------:R-:W-:Y:S02]  /*a440*/  FADD.FTZ R3, R190, R4 ;  /* 0x00000004be037221 */ /* 0x000fe40000010000 */
[----:B------:R-:W-:Y:S02]  /*a450*/  FADD.FTZ R2, R186, R2 ;  /* 0x00000002ba027221 */ /* 0x000fe40000010000 */
[----:B------:R-:W-:Y:S01]  /*a460*/  FADD.FTZ R0, R185, R0 ;  /* 0x00000000b9007221 */ /* 0x000fe20000010000 */
[----:B------:R1:W-:Y:S01]  /*a470*/  STL [R1+0x24], R3 ;  /* 0x0000240301007387 */ /* 0x0003e20000100800 */
[----:B------:R-:W-:Y:S03]  /*a480*/  IMAD.MOV.U32 R106, RZ, RZ, R104 ;  /* 0x000000ffff6a7224 */ /* 0x000fe600078e0068 */
[----:B------:R1:W-:Y:S04]  /*a490*/  STL [R1+0x28], R2 ;  /* 0x0000280201007387 */ /* 0x0003e80000100800 */
[----:B------:R1:W-:Y:S01]  /*a4a0*/  STL [R1+0x2c], R0 ;  /* 0x00002c0001007387 */ /* 0x0003e20000100800 */
[----:B------:R-:W-:-:S05]  /*a4b0*/  @P0 BRA `(.L_x_1011) ;  /* 0xffffb88000000947 */ /* 0x000fca000383ffff */
.L_x_1010:
[----:B-1----:R-:W2:Y:S02]  /*a4c0*/  LDL R0, [R1+0x1c] ;  /* 0x00001c0001007983 */ /* 0x002ea40000100800 */
[----:B--2---:R-:W-:-:S13]  /*a4d0*/  ISETP.GE.AND P0, PT, R204, R0, PT ;  /* 0x00000000cc00720c */ /* 0x004fda0003f06270 */
[----:B------:R-:W-:Y:S05]  /*a4e0*/  @!P0 BRA `(.L_x_1012) ;  /* 0x00003ca000008947 */ /* 0x000fea0003800000 */
[----:B------:R-:W-:Y:S01]  /*a4f0*/  IMAD.MOV.U32 R3, RZ, RZ, R104 ;  /* 0x000000ffff037224 */ /* 0x000fe200078e0068 */
[----:B------:R-:W-:Y:S01]  /*a500*/  MOV R107, R102 ;  /* 0x00000066006b7202 */ /* 0x000fe20000000f00 */
[----:B------:R-:W-:Y:S01]  /*a510*/  IMAD.MOV.U32 R2, RZ, RZ, R105 ;  /* 0x000000ffff027224 */ /* 0x000fe200078e0069 */
[----:B------:R-:W-:Y:S02]  /*a520*/  MOV R106, R103 ;  /* 0x00000067006a7202 */ /* 0x000fe40000000f00 */
.L_x_1013:
[----:B------:R-:W2:Y:S01]  /*a530*/  LDL.64 R208, [R1+0x10] ;  /* 0x0000100001d07983 */ /* 0x000ea20000100a00 */
[----:B------:R-:W-:Y:S04]  /*a540*/  DEPBAR.LE SB0, 0x0 ;  /* 0x000080000000791a */ /* 0x000fe80000000000 */
[----:B------:R-:W-:Y:S01]  /*a550*/  WARPSYNC 0xffffffff ;  /* 0xffffffff00007948 */ /* 0x000fe20003800000 */
[----:B---3--:R-:W3:Y:S01]  /*a560*/  LDL R206, [R1+0x18] ;  /* 0x0000180001ce7983 */ /* 0x008ee20000100800 */
[----:B------:R-:W-:Y:S02]  /*a570*/  SHF.R.S32.HI R0, RZ, 0x1f, R204 ;  /* 0x0000001fff007819 */ /* 0x000fe400000114cc */
[----:B------:R-:W-:Y:S01]  /*a580*/  MOV R105, c[0x0][0x208] ;  /* 0x0000820000697a02 */ /* 0x000fe20000000f00 */
[----:B------:R-:W4:Y:S01]  /*a590*/  LDL R184, [R1+0x34] ;  /* 0x0000340001b87983 */ /* 0x000f220000100800 */
[----:B------:R-:W-:Y:S01]  /*a5a0*/  MOV R180, c[0x0][0x20c] ;  /* 0x0000830000b47a02 */ /* 0x000fe20000000f00 */
[----:B------:R-:W-:Y:S02]  /*a5b0*/  IMAD R0, R0, c[0x0][0x208], RZ ;  /* 0x0000820000007a24 */ /* 0x000fe400078e02ff */
[----:B------:R-:W-:Y:S02]  /*a5c0*/  BAR.SYNC.DEFER_BLOCKING 0x0 ;  /* 0x0000000000007b1d */ /* 0x000fe40000010000 */
[C---:B------:R-:W-:Y:S06]  /*a5d0*/  IMAD R0, R204.reuse, c[0x0][0x20c], R0 ;  /* 0x00008300cc007a24 */ /* 0x040fec00078e0200 */
[----:B------:R-:W-:Y:S08]  /*a5e0*/  LDSM.16.M88.4 R64, [R215] ;  /* 0x00000000d740783b */ /* 0x000ff00000000200 */
[----:B------:R-:W1:Y:S08]  /*a5f0*/  LDSM.16.M88.4 R16, [R212] ;  /* 0x00000000d410783b */ /* 0x000e700000000200 */
[----:B------:R-:W5:Y:S08]  /*a600*/  LDSM.16.M88.4 R60, [R215+0x1000] ;  /* 0x00100000d73c783b */ /* 0x000f700000000200 */
[----:B------:R-:W5:Y:S08]  /*a610*/  LDSM.16.M88.4 R32, [R212+0x400] ;  /* 0x00040000d420783b */ /* 0x000f700000000200 */
[----:B------:R-:W4:Y:S04]  /*a620*/  LDL R251, [R1+0x1c] ;  /* 0x00001c0001fb7983 */ /* 0x000f280000100800 */
[----:B------:R-:W5:Y:S08]  /*a630*/  LDSM.16.M88.4 R48, [R212+0x800] ;  /* 0x00080000d430783b */ /* 0x000f700000000200 */
[----:B------:R-:W5:Y:S01]  /*a640*/  LDSM.16.M88.4 R100, [R212+0xc00] ;  /* 0x000c0000d464783b */ /* 0x000f620000000200 */
[-C--:B-1----:R-:W-:Y:S07]  /*a650*/  HMMA.16816.F32 R4, R64, R16.reuse, RZ ;  /* 0x000000104004723c */ /* 0x082fee00000018ff */
[----:B------:R-:W-:Y:S01]  /*a660*/  LDSM.16.M88.4 R108, [R216] ;  /* 0x00000000d86c783b */ /* 0x000fe20000000200 */
[C---:B-----5:R-:W-:Y:S07]  /*a670*/  HMMA.16816.F32 R8, R60.reuse, R16, RZ ;  /* 0x000000103c08723c */ /* 0x060fee00000018ff */
[----:B------:R-:W1:Y:S01]  /*a680*/  LDSM.16.M88.4 R176, [R217] ;  /* 0x00000000d9b0783b */ /* 0x000e620000000200 */
[-C--:B------:R-:W-:Y:S07]  /*a690*/  HMMA.16816.F32 R12, R60, R18.reuse, RZ ;  /* 0x000000123c0c723c */ /* 0x080fee00000018ff */
[----:B------:R-:W-:Y:S01]  /*a6a0*/  LDSM.16.M88.4 R188, [R227] ;  /* 0x00000000e3bc783b */ /* 0x000fe20000000200 */
[C---:B------:R-:W-:Y:S07]  /*a6b0*/  HMMA.16816.F32 R16, R64.reuse, R18, RZ ;  /* 0x000000124010723c */ /* 0x040fee00000018ff */
[----:B------:R-:W-:Y:S01]  /*a6c0*/  LDSM.16.M88.4 R192, [R226] ;  /* 0x00000000e2c0783b */ /* 0x000fe20000000200 */
[-C--:B------:R-:W-:Y:S08]  /*a6d0*/  HMMA.16816.F32 R20, R64, R32.reuse, RZ ;  /* 0x000000204014723c */ /* 0x080ff000000018ff */
[C---:B------:R-:W-:Y:S08]  /*a6e0*/  HMMA.16816.F32 R24, R60.reuse, R32, RZ ;  /* 0x000000203c18723c */ /* 0x040ff000000018ff */
[-C--:B------:R-:W-:Y:S08]  /*a6f0*/  HMMA.16816.F32 R28, R60, R34.reuse, RZ ;  /* 0x000000223c1c723c */ /* 0x080ff000000018ff */
[C---:B------:R-:W-:Y:S08]  /*a700*/  HMMA.16816.F32 R32, R64.reuse, R34, RZ ;  /* 0x000000224020723c */ /* 0x040ff000000018ff */
[-C--:B------:R-:W-:Y:S08]  /*a710*/  HMMA.16816.F32 R36, R64, R48.reuse, RZ ;  /* 0x000000304024723c */ /* 0x080ff000000018ff */
[C---:B------:R-:W-:Y:S07]  /*a720*/  HMMA.16816.F32 R40, R60.reuse, R48, RZ ;  /* 0x000000303c28723c */ /* 0x040fee00000018ff */
[----:B------:R-:W-:Y:S01]  /*a730*/  IMAD.WIDE.U32 R48, R204, c[0x0][0x208], RZ ;  /* 0x00008200cc307a25 */ /* 0x000fe200078e00ff */
[-C--:B------:R-:W-:Y:S04]  /*a740*/  HMMA.16816.F32 R44, R60, R50.reuse, RZ ;  /* 0x000000323c2c723c */ /* 0x080fe800000018ff */
[----:B------:R-:W-:Y:S02]  /*a750*/  IADD3 R0, R49, R0, RZ ;  /* 0x0000000031007210 */ /* 0x000fe40007ffe0ff */
[C---:B------:R-:W-:Y:S02]  /*a760*/  SHF.L.U32 R196, R48.reuse, 0x6, RZ ;  /* 0x0000000630c47819 */ /* 0x040fe400000006ff */
[----:B------:R-:W-:Y:S02]  /*a770*/  SHF.L.U64.HI R0, R48, 0x6, R0 ;  /* 0x0000000630007819 */ /* 0x000fe40000010200 */
[C---:B------:R-:W-:Y:S08]  /*a780*/  HMMA.16816.F32 R48, R64.reuse, R50, RZ ;  /* 0x000000324030723c */ /* 0x040ff000000018ff */
[-C--:B------:R-:W-:Y:S01]  /*a790*/  HMMA.16816.F32 R52, R64, R100.reuse, RZ ;  /* 0x000000644034723c */ /* 0x080fe200000018ff */
[----:B--2---:R-:W-:Y:S03]  /*a7a0*/  IADD3 R200, P0, R208, 0x20, RZ ;  /* 0x00000020d0c87810 */ /* 0x004fe60007f1e0ff */
[C---:B------:R-:W-:Y:S02]  /*a7b0*/  IADD3 R57, P1, R196.reuse, R208, RZ ;  /* 0x000000d0c4397210 */ /* 0x040fe40007f3e0ff */
[----:B------:R-:W-:Y:S02]  /*a7c0*/  IADD3 R56, P2, R196, R200, RZ ;  /* 0x000000c8c4387210 */ /* 0x000fe40007f5e0ff */
[----:B---3--:R-:W-:Y:S04]  /*a7d0*/  IADD3.X R201, RZ, R206, RZ, P0, !PT ;  /* 0x000000ceffc97210 */ /* 0x008fe800007fe4ff */
[----:B------:R-:W-:Y:S02]  /*a7e0*/  LEA R104, P0, R105, R196, 0x5 ;  /* 0x000000c469687211 */ /* 0x000fe400078028ff */
[----:B------:R-:W-:Y:S02]  /*a7f0*/  LEA R198, P6, R57, c[0x0][0x1f8], 0x1 ;  /* 0x00007e0039c67a11 */ /* 0x000fe400078c08ff */
[----:B------:R-:W-:Y:S02]  /*a800*/  LEA.HI.X R105, R105, R0, R180, 0x5, P0 ;  /* 0x0000000069697211 */ /* 0x000fe400000f2cb4 */
[----:B------:R-:W2:Y:S01]  /*a810*/  LDSM.16.M88.4 R180, [R216+0x1000] ;  /* 0x00100000d8b4783b */ /* 0x000ea20000000200 */
[-C--:B------:R-:W-:Y:S02]  /*a820*/  IADD3.X R58, R0, R206.reuse, RZ, P1, !PT ;  /* 0x000000ce003a7210 */ /* 0x080fe40000ffe4ff */
[----:B------:R-:W-:Y:S02]  /*a830*/  LEA R202, P1, R56, c[0x0][0x1f8], 0x1 ;  /* 0x00007e0038ca7a11 */ /* 0x000fe400078208ff */
[----:B------:R-:W-:Y:S02]  /*a840*/  IADD3.X R59, R0, R201, RZ, P2, !PT ;  /* 0x000000c9003b7210 */ /* 0x000fe400017fe4ff */
[----:B------:R-:W-:Y:S02]  /*a850*/  LEA.HI.X R199, R57, c[0x0][0x1fc], R58, 0x1, P6 ;  /* 0x00007f0039c77a11 */ /* 0x000fe400030f0c3a */
[----:B------:R-:W-:Y:S02]  /*a860*/  LEA.HI.X R203, R56, c[0x0][0x1fc], R59, 0x1, P1 ;  /* 0x00007f0038cb7a11 */ /* 0x000fe400008f0c3b */
[C---:B------:R-:W-:Y:S02]  /*a870*/  HMMA.16816.F32 R56, R60.reuse, R100, RZ ;  /* 0x000000643c38723c */ /* 0x040fe400000018ff */
[----:B------:R-:W-:Y:S02]  /*a880*/  IADD3 R197, P1, R208, 0x40, RZ ;  /* 0x00000040d0c57810 */ /* 0x000fe40007f3e0ff */
[----:B----4-:R-:W-:Y:S02]  /*a890*/  SHF.L.U32 R205, R184, 0x1, RZ ;  /* 0x00000001b8cd7819 */ /* 0x010fe400000006ff */
[----:B------:R-:W3:Y:S01]  /*a8a0*/  LDSM.16.M88.4 R184, [R228] ;  /* 0x00000000e4b8783b */ /* 0x000ee20000000200 */
[-C--:B------:R-:W-:Y:S01]  /*a8b0*/  IADD3 R196, P0, R196, R197.reuse, RZ ;  /* 0x000000c5c4c47210 */ /* 0x080fe20007f1e0ff */
[-C--:B------:R-:W-:Y:S01]  /*a8c0*/  HMMA.16816.F32 R60, R60, R102.reuse, RZ ;  /* 0x000000663c3c723c */ /* 0x080fe200000018ff */
[----:B------:R-:W-:Y:S03]  /*a8d0*/  IADD3.X R100, RZ, R206, RZ, P1, !PT ;  /* 0x000000ceff647210 */ /* 0x000fe60000ffe4ff */
[----:B------:R-:W-:Y:S02]  /*a8e0*/  IADD3 R101, P1, R104, R200, RZ ;  /* 0x000000c868657210 */ /* 0x000fe40007f3e0ff */
[----:B------:R-:W-:Y:S01]  /*a8f0*/  @!PT LDS RZ, [RZ] ;  /* 0x00000000fffff984 */ /* 0x000fe20000000800 */
[----:B------:R-:W-:Y:S01]  /*a900*/  @!PT LDS RZ, [RZ] ;  /* 0x00000000fffff984 */ /* 0x000fe20000000800 */
[----:B------:R-:W-:Y:S01]  /*a910*/  @!PT LDS RZ, [RZ] ;  /* 0x00000000fffff984 */ /* 0x000fe20000000800 */
[----:B------:R4:W-:Y:S01]  /*a920*/  LDGSTS.E.BYPASS.LTC128B.128 [R205+0x100], [R198.64], !P5 ;  /* 0x00100000c6cd7fae */ /* 0x0009e2000e901d46 */
[----:B------:R-:W-:Y:S01]  /*a930*/  IADD3.X R0, R0, R100, RZ, P0, !PT ;  /* 0x0000006400007210 */ /* 0x000fe200007fe4ff */
[----:B------:R-:W-:Y:S04]  /*a940*/  HMMA.16816.F32 R64, R64, R102, RZ ;  /* 0x000000664040723c */ /* 0x000fe800000018ff */
[C---:B------:R-:W-:Y:S02]  /*a950*/  IADD3 R197, P0, R104.reuse, R197, RZ ;  /* 0x000000c568c57210 */ /* 0x040fe40007f1e0ff */
[----:B------:R3:W-:Y:S01]  /*a960*/  LDGSTS.E.BYPASS.LTC128B.128 [R205+0x1100], [R202.64], !P4 ;  /* 0x01100000cacd7fae */ /* 0x0007e2000e101d46 */
[----:B------:R-:W-:Y:S01]  /*a970*/  IADD3 R104, P6, R104, R208, RZ ;  /* 0x000000d068687210 */ /* 0x000fe20007fde0ff */
[-C--:B-1----:R-:W-:Y:S05]  /*a980*/  HMMA.16816.F32 R4, R108, R176.reuse, R4 ;  /* 0x000000b06c04723c */ /* 0x082fea0000001804 */
[C---:B------:R-:W-:Y:S01]  /*a990*/  IADD3.X R201, R105.reuse, R201, RZ, P1, !PT ;  /* 0x000000c969c97210 */ /* 0x040fe20000ffe4ff */
[----:B------:R-:W5:Y:S02]  /*a9a0*/  LDL R208, [R1+0x4] ;  /* 0x0000040001d07983 */ /* 0x000f640000100800 */
[C---:B--2---:R-:W-:Y:S08]  /*a9b0*/  HMMA.16816.F32 R8, R180.reuse, R176, R8 ;  /* 0x000000b0b408723c */ /* 0x044ff00000001808 */
[-C--:B------:R-:W-:Y:S04]  /*a9c0*/  HMMA.16816.F32 R12, R180, R178.reuse, R12 ;  /* 0x000000b2b40c723c */ /* 0x080fe8000000180c */
[C---:B----4-:R-:W-:Y:S04]  /*a9d0*/  LEA R198, P2, R196.reuse, c[0x0][0x1f8], 0x1 ;  /* 0x00007e00c4c67a11 */ /* 0x050fe800078408ff */
[C---:B------:R-:W-:Y:S04]  /*a9e0*/  HMMA.16816.F32 R16, R108.reuse, R178, R16 ;  /* 0x000000b26c10723c */ /* 0x040fe80000001810 */
[----:B------:R-:W-:Y:S02]  /*a9f0*/  LEA.HI.X R199, R196, c[0x0][0x1fc], R0, 0x1, P2 ;  /* 0x00007f00c4c77a11 */ /* 0x000fe400010f0c00 */
[C---:B------:R-:W-:Y:S02]  /*aa00*/  LEA R102, P2, R104.reuse, c[0x0][0x1f8], 0x1 ;  /* 0x00007e0068667a11 */ /* 0x040fe400078408ff */
[-C--:B---3--:R-:W-:Y:S01]  /*aa10*/  HMMA.16816.F32 R20, R108, R184.reuse, R20 ;  /* 0x000000b86c14723c */ /* 0x088fe20000001814 */
[----:B------:R1:W-:Y:S03]  /*aa20*/  LDGSTS.E.BYPASS.LTC128B.128 [R205+0x2100], [R198.64], !P3 ;  /* 0x02100000c6cd7fae */ /* 0x0003e6000d901d46 */
[C---:B------:R-:W-:Y:S02]  /*aa30*/  IADD3.X R0, R105.reuse, R100, RZ, P0, !PT ;  /* 0x0000006469007210 */ /* 0x040fe400007fe4ff */
[----:B------:R-:W-:Y:S02]  /*aa40*/  IADD3.X R105, R105, R206, RZ, P6, !PT ;  /* 0x000000ce69697210 */ /* 0x000fe400037fe4ff */
[C---:B------:R-:W-:Y:S04]  /*aa50*/  HMMA.16816.F32 R24, R180.reuse, R184, R24 ;  /* 0x000000b8b418723c */ /* 0x040fe80000001818 */
[----:B------:R-:W-:Y:S02]  /*aa60*/  LEA.HI.X R103, R104, c[0x0][0x1fc], R105, 0x1, P2 ;  /* 0x00007f0068677a11 */ /* 0x000fe400010f0c69 */
[C---:B------:R-:W-:Y:S02]  /*aa70*/  LEA R104, P0, R101.reuse, c[0x0][0x1f8], 0x1 ;  /* 0x00007e0065687a11 */ /* 0x040fe400078008ff */
[-C--:B------:R-:W-:Y:S01]  /*aa80*/  HMMA.16816.F32 R28, R180, R186.reuse, R28 ;  /* 0x000000bab41c723c */ /* 0x080fe2000000181c */
[----:B------:R2:W-:Y:S03]  /*aa90*/  LDGSTS.E.BYPASS.LTC128B.128 [R205+0x900], [R102.64], !P5 ;  /* 0x0090000066cd7fae */ /* 0x0005e6000e901d46 */
[----:B------:R-:W-:Y:S02]  /*aaa0*/  LEA.HI.X R105, R101, c[0x0][0x1fc], R201, 0x1, P0 ;  /* 0x00007f0065697a11 */ /* 0x000fe400000f0cc9 */
[C---:B------:R-:W-:Y:S02]  /*aab0*/  LEA R100, P0, R197.reuse, c[0x0][0x1f8], 0x1 ;  /* 0x00007e00c5647a11 */ /* 0x040fe400078008ff */
[C---:B------:R-:W-:Y:S01]  /*aac0*/  HMMA.16816.F32 R32, R108.reuse, R186, R32 ;  /* 0x000000ba6c20723c */ /* 0x040fe20000001820 */
[----:B------:R3:W-:Y:S03]  /*aad0*/  LDGSTS.E.BYPASS.LTC128B.128 [R205+0x1900], [R104.64], !P4 ;  /* 0x0190000068cd7fae */ /* 0x0007e6000e101d46 */
[----:B------:R-:W-:Y:S02]  /*aae0*/  LEA.HI.X R101, R197, c[0x0][0x1fc], R0, 0x1, P0 ;  /* 0x00007f00c5657a11 */ /* 0x000fe400000f0c00 */
[C---:B------:R-:W-:Y:S02]  /*aaf0*/  ISETP.GT.AND P0, PT, R204.reuse, R251, PT ;  /* 0x000000fbcc00720c */ /* 0x040fe40003f04270 */
[-C--:B------:R-:W-:Y:S01]  /*ab00*/  HMMA.16816.F32 R36, R108, R188.reuse, R36 ;  /* 0x000000bc6c24723c */ /* 0x080fe20000001824 */
[----:B------:R2:W-:Y:S03]  /*ab10*/  LDGSTS.E.BYPASS.LTC128B.128 [R205+0x2900], [R100.64], !P3 ;  /* 0x0290000064cd7fae */ /* 0x0005e6000d901d46 */
[----:B------:R-:W-:Y:S04]  /*ab20*/  IADD3 R204, R204, -0x1, RZ ;  /* 0xffffffffcccc7810 */ /* 0x000fe80007ffe0ff */
[C---:B------:R-:W-:Y:S01]  /*ab30*/  HMMA.16816.F32 R40, R180.reuse, R188, R40 ;  /* 0x000000bcb428723c */ /* 0x040fe20000001828 */
[----:B-1----:R-:W-:Y:S07]  /*ab40*/  LDSM.16.M88.4 R196, [R212+0x1000] ;  /* 0x00100000d4c4783b */ /* 0x002fee0000000200 */
[-C--:B------:R-:W-:Y:S01]  /*ab50*/  HMMA.16816.F32 R44, R180, R190.reuse, R44 ;  /* 0x000000beb42c723c */ /* 0x080fe2000000182c */
[----:B------:R-:W-:Y:S07]  /*ab60*/  LDSM.16.M88.4 R200, [R215+0x3000] ;  /* 0x00300000d7c8783b */ /* 0x000fee0000000200 */
[C---:B------:R-:W-:Y:S01]  /*ab70*/  HMMA.16816.F32 R48, R108.reuse, R190, R48 ;  /* 0x000000be6c30723c */ /* 0x040fe20000001830 */
[----:B------:R-:W-:Y:S07]  /*ab80*/  LDSM.16.M88.4 R176, [R212+0x1400] ;  /* 0x00140000d4b0783b */ /* 0x000fee0000000200 */
[-C--:B------:R-:W-:Y:S01]  /*ab90*/  HMMA.16816.F32 R52, R108, R192.reuse, R52 ;  /* 0x000000c06c34723c */ /* 0x080fe20000001834 */
[----:B--2---:R-:W1:Y:S07]  /*aba0*/  LDSM.16.M88.4 R100, [R215+0x2000] ;  /* 0x00200000d764783b */ /* 0x004e6e0000000200 */
[C---:B------:R-:W-:Y:S01]  /*abb0*/  HMMA.16816.F32 R56, R180.reuse, R192, R56 ;  /* 0x000000c0b438723c */ /* 0x040fe20000001838 */
[----:B------:R-:W2:Y:S07]  /*abc0*/  LDSM.16.M88.4 R184, [R212+0x1800] ;  /* 0x00180000d4b8783b */ /* 0x000eae0000000200 */
[-C--:B------:R-:W-:Y:S01]  /*abd0*/  HMMA.16816.F32 R60, R180, R194.reuse, R60 ;  /* 0x000000c2b43c723c */ /* 0x080fe2000000183c */
[----:B------:R-:W-:Y:S07]  /*abe0*/  LDSM.16.M88.4 R180, [R216+0x2000] ;  /* 0x00200000d8b4783b */ /* 0x000fee0000000200 */
[----:B------:R-:W-:Y:S01]  /*abf0*/  HMMA.16816.F32 R64, R108, R194, R64 ;  /* 0x000000c26c40723c */ /* 0x000fe20000001840 */
[----:B------:R-:W4:Y:S08]  /*ac00*/  LDSM.16.M88.4 R108, [R212+0x1c00] ;  /* 0x001c0000d46c783b */ /* 0x000f300000000200 */
[----:B------:R-:W2:Y:S01]  /*ac10*/  LDSM.16.M88.4 R188, [R225] ;  /* 0x00000000e1bc783b */ /* 0x000ea20000000200 */
[-C--:B-1----:R-:W-:Y:S07]  /*ac20*/  HMMA.16816.F32 R4, R100, R196.reuse, R4 ;  /* 0x000000c46404723c */ /* 0x082fee0000001804 */
[----:B------:R-:W1:Y:S01]  /*ac30*/  LDSM.16.M88.4 R192, [R216+0x3000] ;  /* 0x00300000d8c0783b */ /* 0x000e620000000200 */
[C---:B------:R-:W-:Y:S07]  /*ac40*/  HMMA.16816.F32 R8, R200.reuse, R196, R8 ;  /* 0x000000c4c808723c */ /* 0x040fee0000001808 */
[----:B------:R-:W0:Y:S01]  /*ac50*/  LDGDEPBAR ;  /* 0x00000000000079af */ /* 0x000e220000000000 */
        /* <DEDUP_REMOVED lines=11> */
[C---:B------:R-:W-:Y:S01]  /*ad10*/  HMMA.16816.F32 R48, R100.reuse, R186, R48 ;  /* 0x000000ba6430723c */ /* 0x040fe20000001830 */
[----:B------:R-:W2:Y:S07]  /*ad20*/  LDSM.16.M88.4 R184, [R222] ;  /* 0x00000000deb8783b */ /* 0x000eae0000000200 */
[-C--:B----4-:R-:W-:Y:S08]  /*ad30*/  HMMA.16816.F32 R52, R100, R108.reuse, R52 ;  /* 0x0000006c6434723c */ /* 0x090ff00000001834 */
[C---:B------:R-:W-:Y:S08]  /*ad40*/  HMMA.16816.F32 R56, R200.reuse, R108, R56 ;  /* 0x0000006cc838723c */ /* 0x040ff00000001838 */
[-C--:B------:R-:W-:Y:S08]  /*ad50*/  HMMA.16816.F32 R60, R200, R110.reuse, R60 ;  /* 0x0000006ec83c723c */ /* 0x080ff0000000183c */
[----:B------:R-:W-:Y:S01]  /*ad60*/  HMMA.16816.F32 R64, R100, R110, R64 ;  /* 0x0000006e6440723c */ /* 0x000fe20000001840 */
[----:B------:R-:W-:Y:S07]  /*ad70*/  LDSM.16.M88.4 R100, [R215+0x4000] ;  /* 0x00400000d764783b */ /* 0x000fee0000000200 */
[-C--:B------:R-:W-:Y:S01]  /*ad80*/  HMMA.16816.F32 R4, R180, R188.reuse, R4 ;  /* 0x000000bcb404723c */ /* 0x080fe20000001804 */
[----:B------:R-:W4:Y:S07]  /*ad90*/  LDSM.16.M88.4 R108, [R212+0x2000] ;  /* 0x00200000d46c783b */ /* 0x000f2e0000000200 */
[C---:B-1----:R-:W-:Y:S08]  /*ada0*/  HMMA.16816.F32 R8, R192.reuse, R188, R8 ;  /* 0x000000bcc008723c */ /* 0x042ff00000001808 */
        /* <DEDUP_REMOVED lines=17> */
[----:B------:R-:W-:Y:S01]  /*aec0*/  HMMA.16816.F32 R64, R180, R186, R64 ;  /* 0x000000bab440723c */ /* 0x000fe20000001840 */
[----:B------:R-:W-:Y:S07]  /*aed0*/  LDSM.16.M88.4 R180, [R216+0x4000] ;  /* 0x00400000d8b4783b */ /* 0x000fee0000000200 */
[-C--:B----4-:R-:W-:Y:S01]  /*aee0*/  HMMA.16816.F32 R4, R100, R108.reuse, R4 ;  /* 0x0000006c6404723c */ /* 0x090fe20000001804 */
[----:B------:R-:W4:Y:S07]  /*aef0*/  LDSM.16.M88.4 R184, [R221] ;  /* 0x00000000ddb8783b */ /* 0x000f2e0000000200 */
[C---:B-1----:R-:W-:Y:S08]  /*af00*/  HMMA.16816.F32 R8, R188.reuse, R108, R8 ;  /* 0x0000006cbc08723c */ /* 0x042ff00000001808 */
[-C--:B------:R-:W-:Y:S08]  /*af10*/  HMMA.16816.F32 R12, R188, R110.reuse, R12 ;  /* 0x0000006ebc0c723c */ /* 0x080ff0000000180c */
[C---:B------:R-:W-:Y:S01]  /*af20*/  HMMA.16816.F32 R16, R100.reuse, R110, R16 ;  /* 0x0000006e6410723c */ /* 0x040fe20000001810 */
[----:B------:R-:W1:Y:S07]  /*af30*/  LDSM.16.M88.4 R108, [R216+0x5000] ;  /* 0x00500000d86c783b */ /* 0x000e6e0000000200 */
[-C--:B------:R-:W-:Y:S08]  /*af40*/  HMMA.16816.F32 R20, R100, R176.reuse, R20 ;  /* 0x000000b06414723c */ /* 0x080ff00000001814 */
[C---:B------:R-:W-:Y:S08]  /*af50*/  HMMA.16816.F32 R24, R188.reuse, R176, R24 ;  /* 0x000000b0bc18723c */ /* 0x040ff00000001818 */
        /* <DEDUP_REMOVED lines=10> */
[-C--:B----4-:R-:W-:Y:S08]  /*b000*/  HMMA.16816.F32 R4, R180, R184.reuse, R4 ;  /* 0x000000b8b404723c */ /* 0x090ff00000001804 */
[C---:B-1----:R-:W-:Y:S08]  /*b010*/  HMMA.16816.F32 R8, R108.reuse, R184, R8 ;  /* 0x000000b86c08723c */ /* 0x042ff00000001808 */
[-C--:B------:R-:W-:Y:S08]  /*b020*/  HMMA.16816.F32 R12, R108, R186.reuse, R12 ;  /* 0x000000ba6c0c723c */ /* 0x080ff0000000180c */
[----:B------:R-:W-:Y:S01]  /*b030*/  FMUL.FTZ R4, R4, c[0x0][0x320] ;  /* 0x0000c80004047a20 */ /* 0x000fe20000410000 */
[C---:B------:R-:W-:Y:S03]  /*b040*/  HMMA.16816.F32 R16, R180.reuse, R186, R16 ;  /* 0x000000bab410723c */ /* 0x040fe60000001810 */
[----:B------:R-:W3:Y:S01]  /*b050*/  MUFU.TANH R176, R4 ;  /* 0x0000000400b07308 */ /* 0x000ee20000002400 */
        /* <DEDUP_REMOVED lines=11> */
[----:B------:R-:W-:Y:S02]  /*b110*/  FMUL.FTZ R16, R16, c[0x0][0x320] ;  /* 0x0000c80010107a20 */ /* 0x000fe40000410000 */
[----:B------:R-:W-:Y:S01]  /*b120*/  FMUL.FTZ R13, R13, c[0x0][0x320] ;  /* 0x0000c8000d0d7a20 */ /* 0x000fe20000410000 */
[----:B---3--:R-:W-:Y:S01]  /*b130*/  FMNMX.FTZ R105, R176, R2, !PT ;  /* 0x00000002b0697209 */ /* 0x008fe20007810000 */
[----:B------:R-:W-:Y:S02]  /*b140*/  FMUL.FTZ R17, R17, c[0x0][0x320] ;  /* 0x0000c80011117a20 */ /* 0x000fe40000410000 */
[----:B------:R-:W-:Y:S02]  /*b150*/  FMUL.FTZ R15, R15, c[0x0][0x320] ;  /* 0x0000c8000f0f7a20 */ /* 0x000fe40000410000 */
[----:B------:R-:W-:Y:S01]  /*b160*/  FMUL.FTZ R19, R19, c[0x0][0x320] ;  /* 0x0000c80013137a20 */ /* 0x000fe20000410000 */
[----:B------:R-:W-:Y:S01]  /*b170*/  MUFU.TANH R185, R12 ;  /* 0x0000000c00b97308 */ /* 0x000fe20000002400 */
[----:B------:R-:W-:Y:S01]  /*b180*/  FMUL.FTZ R18, R18, c[0x0][0x320] ;  /* 0x0000c80012127a20 */ /* 0x000fe20000410000 */
[----:B-1----:R-:W-:Y:S08]  /*b190*/  FMNMX.FTZ R105, R102, R105, !PT ;  /* 0x0000006966697209 */ /* 0x002ff00007810000 */
[----:B------:R1:W-:Y:S10]  /*b1a0*/  MUFU.TANH R178, R7 ;  /* 0x0000000700b27308 */ /* 0x0003f40000002400 */
[----:B------:R-:W-:Y:S10]  /*b1b0*/  MUFU.TANH R18, R18 ;  /* 0x0000001200127308 */ /* 0x000ff40000002400 */
[----:B------:R-:W2:Y:S01]  /*b1c0*/  MUFU.TANH R184, R8 ;  /* 0x0000000800b87308 */ /* 0x000ea20000002400 */
[----:B-1----:R-:W1:Y:S09]  /*b1d0*/  LDSM.16.M88.4 R4, [R220] ;  /* 0x00000000dc04783b */ /* 0x002e720000000200 */
[----:B------:R-:W-:Y:S10]  /*b1e0*/  MUFU.TANH R179, R13 ;  /* 0x0000000d00b37308 */ /* 0x000ff40000002400 */
[----:B------:R-:W3:Y:S01]  /*b1f0*/  MUFU.TANH R188, R9 ;  /* 0x0000000900bc7308 */ /* 0x000ee20000002400 */
[----:B--2---:R-:W-:Y:S09]  /*b200*/  FMNMX.FTZ R0, R184, R106, !PT ;  /* 0x0000006ab8007209 */ /* 0x004ff20007810000 */
[----:B------:R-:W-:Y:S10]  /*b210*/  MUFU.TANH R187, R14 ;  /* 0x0000000e00bb7308 */ /* 0x000ff40000002400 */
[----:B------:R-:W-:Y:S01]  /*b220*/  MUFU.TANH R189, R10 ;  /* 0x0000000a00bd7308 */ /* 0x000fe20000002400 */
[-C--:B-1----:R-:W-:Y:S03]  /*b230*/  HMMA.16816.F32 R20, R180, R4.reuse, R20 ;  /* 0x00000004b414723c */ /* 0x082fe60000001814 */
        /* <DEDUP_REMOVED lines=9> */
[----:B------:R-:W2:Y:S01]  /*b2d0*/  MUFU.TANH R16, R16 ;  /* 0x0000001000107308 */ /* 0x000ea20000002400 */
        /* <DEDUP_REMOVED lines=10> */
[----:B------:R3:W-:Y:S01]  /*b380*/  MUFU.TANH R194, R21 ;  /* 0x0000001500c27308 */ /* 0x0007e20000002400 */
[----:B------:R-:W-:Y:S01]  /*b390*/  FMUL.FTZ R31, R31, c[0x0][0x320] ;  /* 0x0000c8001f1f7a20 */ /* 0x000fe20000410000 */
[----:B------:R-:W-:Y:S01]  /*b3a0*/  BAR.SYNC.DEFER_BLOCKING 0x0 ;  /* 0x0000000000007b1d */ /* 0x000fe20000010000 */
[----:B------:R-:W-:Y:S01]  /*b3b0*/  FMUL.FTZ R32, R32, c[0x0][0x320] ;  /* 0x0000c80020207a20 */ /* 0x000fe20000410000 */
[----:B--2---:R-:W-:Y:S01]  /*b3c0*/  FMNMX.FTZ R105, R16, R105, !PT ;  /* 0x0000006910697209 */ /* 0x004fe20007810000 */
[----:B------:R-:W-:Y:S02]  /*b3d0*/  FMUL.FTZ R35, R35, c[0x0][0x320] ;  /* 0x0000c80023237a20 */ /* 0x000fe40000410000 */
[----:B------:R-:W-:Y:S02]  /*b3e0*/  FMUL.FTZ R33, R33, c[0x0][0x320] ;  /* 0x0000c80021217a20 */ /* 0x000fe40000410000 */
[----:B------:R-:W-:Y:S01]  /*b3f0*/  FMUL.FTZ R34, R34, c[0x0][0x320] ;  /* 0x0000c80022227a20 */ /* 0x000fe20000410000 */
[----:B------:R-:W2:Y:S01]  /*b400*/  MUFU.TANH R17, R17 ;  /* 0x0000001100117308 */ /* 0x000ea20000002400 */
[----:B------:R-:W-:Y:S02]  /*b410*/  FMUL.FTZ R28, R28, c[0x0][0x320] ;  /* 0x0000c8001c1c7a20 */ /* 0x000fe40000410000 */
[----:B------:R-:W-:Y:S02]  /*b420*/  FMUL.FTZ R29, R29, c[0x0][0x320] ;  /* 0x0000c8001d1d7a20 */ /* 0x000fe40000410000 */
[----:B------:R-:W-:Y:S02]  /*b430*/  FMUL.FTZ R26, R26, c[0x0][0x320] ;  /* 0x0000c8001a1a7a20 */ /* 0x000fe40000410000 */
[----:B------:R-:W-:Y:S03]  /*b440*/  FMUL.FTZ R27, R27, c[0x0][0x320] ;  /* 0x0000c8001b1b7a20 */ /* 0x000fe60000410000 */
[----:B------:R-:W-:Y:S01]  /*b450*/  MUFU.TANH R192, R33 ;  /* 0x0000002100c07308 */ /* 0x000fe20000002400 */
[----:B---3--:R-:W3:Y:S09]  /*b460*/  LDL.64 R20, [R1+0x8] ;  /* 0x0000080001147983 */ /* 0x008ef20000100a00 */
[----:B------:R-:W-:Y:S01]  /*b470*/  MUFU.TANH R19, R19 ;  /* 0x0000001300137308 */ /* 0x000fe20000002400 */
[-C--:B-1----:R-:W-:Y:S05]  /*b480*/  HMMA.16816.F32 R36, R180, R8.reuse, R36 ;  /* 0x00000008b424723c */ /* 0x082fea0000001824 */
[----:B--2---:R-:W-:Y:S04]  /*b490*/  FMNMX.FTZ R105, R17, R105, !PT ;  /* 0x0000006911697209 */ /* 0x004fe80007810000 */
[----:B------:R-:W1:Y:S01]  /*b4a0*/  MUFU.TANH R191, R32 ;  /* 0x0000002000bf7308 */ /* 0x000e620000002400 */
[C---:B------:R-:W-:Y:S04]  /*b4b0*/  HMMA.16816.F32 R40, R108.reuse, R8, R40 ;  /* 0x000000086c28723c */ /* 0x040fe80000001828 */
[----:B------:R-:W-:Y:S05]  /*b4c0*/  FMNMX.FTZ R105, R193, R105, !PT ;  /* 0x00000069c1697209 */ /* 0x000fea0007810000 */
[----:B------:R-:W-:Y:S01]  /*b4d0*/  MUFU.TANH R197, R22 ;  /* 0x0000001600c57308 */ /* 0x000fe20000002400 */
[-C--:B------:R-:W-:Y:S03]  /*b4e0*/  HMMA.16816.F32 R44, R108, R10.reuse, R44 ;  /* 0x0000000a6c2c723c */ /* 0x080fe6000000182c */
[----:B------:R-:W-:Y:S01]  /*b4f0*/  FMNMX.FTZ R105, R194, R105, !PT ;  /* 0x00000069c2697209 */ /* 0x000fe20007810000 */
[----:B------:R-:W-:Y:S04]  /*b500*/  FMUL.FTZ R36, R36, c[0x0][0x320] ;  /* 0x0000c80024247a20 */ /* 0x000fe80000410000 */
[C---:B------:R-:W-:Y:S01]  /*b510*/  HMMA.16816.F32 R48, R180.reuse, R10, R48 ;  /* 0x0000000ab430723c */ /* 0x040fe20000001830 */
[----:B------:R-:W2:Y:S03]  /*b520*/  MUFU.TANH R200, R24 ;  /* 0x0000001800c87308 */ /* 0x000ea60000002400 */
[----:B------:R-:W-:Y:S01]  /*b530*/  FMUL.FTZ R37, R37, c[0x0][0x320] ;  /* 0x0000c80025257a20 */ /* 0x000fe20000410000 */
[----:B-1----:R-:W-:Y:S01]  /*b540*/  FMNMX.FTZ R105, R191, R105, !PT ;  /* 0x00000069bf697209 */ /* 0x002fe20007810000 */
[----:B------:R-:W-:Y:S02]  /*b550*/  FMUL.FTZ R38, R38, c[0x0][0x320] ;  /* 0x0000c80026267a20 */ /* 0x000fe40000410000 */
[-C--:B------:R-:W-:Y:S03]  /*b560*/  HMMA.16816.F32 R52, R180, R4.reuse, R52 ;  /* 0x00000004b434723c */ /* 0x080fe60000001834 */
[----:B------:R-:W-:Y:S01]  /*b570*/  MUFU.TANH R198, R23 ;  /* 0x0000001700c67308 */ /* 0x000fe20000002400 */
[----:B------:R-:W-:Y:S01]  /*b580*/  FMUL.FTZ R39, R39, c[0x0][0x320] ;  /* 0x0000c80027277a20 */ /* 0x000fe20000410000 */
[----:B------:R-:W-:Y:S01]  /*b590*/  FMNMX.FTZ R105, R192, R105, !PT ;  /* 0x00000069c0697209 */ /* 0x000fe20007810000 */
[----:B------:R-:W-:Y:S02]  /*b5a0*/  FMUL.FTZ R40, R40, c[0x0][0x320] ;  /* 0x0000c80028287a20 */ /* 0x000fe40000410000 */
[C---:B------:R-:W-:Y:S04]  /*b5b0*/  HMMA.16816.F32 R56, R108.reuse, R4, R56 ;  /* 0x000000046c38723c */ /* 0x040fe80000001838 */
[----:B------:R-:W-:Y:S01]  /*b5c0*/  FMUL.FTZ R44, R44, c[0x0][0x320] ;  /* 0x0000c8002c2c7a20 */ /* 0x000fe20000410000 */
[----:B------:R-:W1:Y:S01]  /*b5d0*/  MUFU.TANH R199, R25 ;  /* 0x0000001900c77308 */ /* 0x000e620000002400 */
[----:B------:R-:W-:Y:S01]  /*b5e0*/  FMUL.FTZ R43, R43, c[0x0][0x320] ;  /* 0x0000c8002b2b7a20 */ /* 0x000fe20000410000 */
[----:B------:R-:W-:Y:S01]  /*b5f0*/  FMNMX.FTZ R5, R189, R107, !PT ;  /* 0x0000006bbd057209 */ /* 0x000fe20007810000 */
[-C--:B------:R-:W-:Y:S04]  /*b600*/  HMMA.16816.F32 R60, R108, R6.reuse, R60 ;  /* 0x000000066c3c723c */ /* 0x080fe8000000183c */
[----:B------:R-:W-:Y:S01]  /*b610*/  FMUL.FTZ R48, R48, c[0x0][0x320] ;  /* 0x0000c80030307a20 */ /* 0x000fe20000410000 */
[----:B--2---:R-:W-:Y:S01]  /*b620*/  FMNMX.FTZ R0, R200, R0, !PT ;  /* 0x00000000c8007209 */ /* 0x004fe20007810000 */
[----:B------:R-:W-:Y:S01]  /*b630*/  FMUL.FTZ R49, R49, c[0x0][0x320] ;  /* 0x0000c80031317a20 */ /* 0x000fe20000410000 */
[----:B------:R-:W2:Y:S01]  /*b640*/  MUFU.TANH R231, R36 ;  /* 0x0000002400e77308 */ /* 0x000ea20000002400 */
[----:B------:R-:W-:Y:S04]  /*b650*/  HMMA.16816.F32 R64, R180, R6, R64 ;  /* 0x00000006b440723c */ /* 0x000fe80000001840 */
[----:B------:R-:W-:Y:S01]  /*b660*/  FMUL.FTZ R52, R52, c[0x0][0x320] ;  /* 0x0000c80034347a20 */ /* 0x000fe20000410000 */
[----:B------:R-:W-:Y:S01]  /*b670*/  FMNMX.FTZ R4, R177, R3, !PT ;  /* 0x00000003b1047209 */ /* 0x000fe20007810000 */
[----:B------:R-:W-:Y:S01]  /*b680*/  FMUL.FTZ R53, R53, c[0x0][0x320] ;  /* 0x0000c80035357a20 */ /* 0x000fe20000410000 */
[----:B------:R-:W-:Y:S01]  /*b690*/  FMNMX.FTZ R5, R190, R5, !PT ;  /* 0x00000005be057209 */ /* 0x000fe20007810000 */
[----:B------:R-:W-:Y:S01]  /*b6a0*/  FMUL.FTZ R54, R54, c[0x0][0x320] ;  /* 0x0000c80036367a20 */ /* 0x000fe20000410000 */
[----:B------:R-:W4:Y:S03]  /*b6b0*/  MUFU.TANH R195, R34 ;  /* 0x0000002200c37308 */ /* 0x000f260000002400 */
[----:B------:R-:W-:Y:S01]  /*b6c0*/  FMUL.FTZ R55, R55, c[0x0][0x320] ;  /* 0x0000c80037377a20 */ /* 0x000fe20000410000 */
[----:B------:R-:W-:Y:S01]  /*b6d0*/  FMNMX.FTZ R4, R178, R4, !PT ;  /* 0x00000004b2047209 */ /* 0x000fe20007810000 */
[----:B------:R-:W-:Y:S01]  /*b6e0*/  FMUL.FTZ R50, R50, c[0x0][0x320] ;  /* 0x0000c80032327a20 */ /* 0x000fe20000410000 */
[----:B-1----:R-:W-:Y:S01]  /*b6f0*/  FMNMX.FTZ R0, R199, R0, !PT ;  /* 0x00000000c7007209 */ /* 0x002fe20007810000 */
[----:B------:R-:W-:Y:S01]  /*b700*/  FMUL.FTZ R51, R51, c[0x0][0x320] ;  /* 0x0000c80033337a20 */ /* 0x000fe20000410000 */
[----:B------:R-:W-:Y:S01]  /*b710*/  FMNMX.FTZ R4, R18, R4, !PT ;  /* 0x0000000412047209 */ /* 0x000fe20007810000 */
[----:B------:R-:W-:Y:S01]  /*b720*/  FMUL.FTZ R46, R46, c[0x0][0x320] ;  /* 0x0000c8002e2e7a20 */ /* 0x000fe20000410000 */
[----:B------:R-:W1:Y:S01]  /*b730*/  MUFU.TANH R206, R28 ;  /* 0x0000001c00ce7308 */ /* 0x000e620000002400 */
[----:B------:R-:W-:Y:S01]  /*b740*/  FMUL.FTZ R47, R47, c[0x0][0x320] ;  /* 0x0000c8002f2f7a20 */ /* 0x000fe20000410000 */
[----:B------:R-:W-:Y:S01]  /*b750*/  FMNMX.FTZ R4, R19, R4, !PT ;  /* 0x0000000413047209 */ /* 0x000fe20007810000 */
[----:B------:R-:W-:Y:S01]  /*b760*/  FMUL.FTZ R41, R41, c[0x0][0x320] ;  /* 0x0000c80029297a20 */ /* 0x000fe20000410000 */
[----:B--2---:R-:W-:Y:S01]  /*b770*/  FMNMX.FTZ R105, R231, R105, !PT ;  /* 0x00000069e7697209 */ /* 0x004fe20007810000 */
[----:B------:R-:W-:Y:S01]  /*b780*/  FMUL.FTZ R65, R65, c[0x0][0x320] ;  /* 0x0000c80041417a20 */ /* 0x000fe20000410000 */
[----:B------:R-:W-:Y:S01]  /*b790*/  FMNMX.FTZ R4, R197, R4, !PT ;  /* 0x00000004c5047209 */ /* 0x000fe20007810000 */
[----:B------:R-:W-:Y:S01]  /*b7a0*/  FMUL.FTZ R66, R66, c[0x0][0x320] ;  /* 0x0000c80042427a20 */ /* 0x000fe20000410000 */
[----:B------:R-:W-:Y:S01]  /*b7b0*/  FMNMX.FTZ R5, R187, R5, !PT ;  /* 0x00000005bb057209 */ /* 0x000fe20007810000 */
[----:B------:R-:W-:Y:S01]  /*b7c0*/  FMUL.FTZ R67, R67, c[0x0][0x320] ;  /* 0x0000c80043437a20 */ /* 0x000fe20000410000 */
[----:B------:R-:W2:Y:S01]  /*b7d0*/  MUFU.TANH R233, R37 ;  /* 0x0000002500e97308 */ /* 0x000ea20000002400 */
[----:B------:R-:W-:Y:S01]  /*b7e0*/  FMUL.FTZ R64, R64, c[0x0][0x320] ;  /* 0x0000c80040407a20 */ /* 0x000fe20000410000 */
[----:B------:R-:W-:Y:S01]  /*b7f0*/  FMNMX.FTZ R4, R198, R4, !PT ;  /* 0x00000004c6047209 */ /* 0x000fe20007810000 */
[----:B------:R-:W-:Y:S01]  /*b800*/  FMUL.FTZ R56, R56, c[0x0][0x320] ;  /* 0x0000c80038387a20 */ /* 0x000fe20000410000 */
[----:B------:R-:W-:Y:S01]  /*b810*/  FMNMX.FTZ R5, R186, R5, !PT ;  /* 0x00000005ba057209 */ /* 0x000fe20007810000 */
[----:B------:R-:W-:Y:S01]  /*b820*/  FMUL.FTZ R57, R57, c[0x0][0x320] ;  /* 0x0000c80039397a20 */ /* 0x000fe20000410000 */
[----:B----4-:R-:W-:Y:S01]  /*b830*/  FMNMX.FTZ R4, R195, R4, !PT ;  /* 0x00000004c3047209 */ /* 0x010fe20007810000 */
[----:B------:R-:W-:Y:S02]  /*b840*/  FMUL.FTZ R60, R60, c[0x0][0x320] ;  /* 0x0000c8003c3c7a20 */ /* 0x000fe40000410000 */
[----:B------:R-:W-:Y:S01]  /*b850*/  FMUL.FTZ R61, R61, c[0x0][0x320] ;  /* 0x0000c8003d3d7a20 */ /* 0x000fe20000410000 */
[----:B------:R-:W4:Y:S01]  /*b860*/  MUFU.TANH R196, R35 ;  /* 0x0000002300c47308 */ /* 0x000f220000002400 */
[----:B------:R-:W-:Y:S02]  /*b870*/  FMUL.FTZ R58, R58, c[0x0][0x320] ;  /* 0x0000c8003a3a7a20 */ /* 0x000fe40000410000 */
[----:B------:R-:W-:Y:S01]  /*b880*/  FMUL.FTZ R59, R59, c[0x0][0x320] ;  /* 0x0000c8003b3b7a20 */ /* 0x000fe20000410000 */
[----:B-1----:R-:W-:Y:S01]  /*b890*/  FMNMX.FTZ R0, R206, R0, !PT ;  /* 0x00000000ce007209 */ /* 0x002fe20007810000 */
[----:B------:R-:W-:Y:S02]  /*b8a0*/  FMUL.FTZ R62, R62, c[0x0][0x320] ;  /* 0x0000c8003e3e7a20 */ /* 0x000fe40000410000 */
[----:B------:R-:W-:Y:S02]  /*b8b0*/  FMUL.FTZ R45, R45, c[0x0][0x320] ;  /* 0x0000c8002d2d7a20 */ /* 0x000fe40000410000 */
[----:B------:R-:W-:Y:S01]  /*b8c0*/  FMUL.FTZ R42, R42, c[0x0][0x320] ;  /* 0x0000c8002a2a7a20 */ /* 0x000fe20000410000 */
[----:B------:R-:W1:Y:S01]  /*b8d0*/  MUFU.TANH R203, R29 ;  /* 0x0000001d00cb7308 */ /* 0x000e620000002400 */
[----:B--2---:R-:W-:Y:S09]  /*b8e0*/  FMNMX.FTZ R105, R233, R105, !PT ;  /* 0x00000069e9697209 */ /* 0x004ff20007810000 */
[----:B------:R-:W2:Y:S01]  /*b8f0*/  MUFU.TANH R229, R48 ;  /* 0x0000003000e57308 */ /* 0x000ea20000002400 */
[----:B----4-:R-:W-:Y:S09]  /*b900*/  FMNMX.FTZ R4, R196, R4, !PT ;  /* 0x00000004c4047209 */ /* 0x010ff20007810000 */
[----:B------:R-:W4:Y:S01]  /*b910*/  MUFU.TANH R234, R38 ;  /* 0x0000002600ea7308 */ /* 0x000f220000002400 */
[----:B-1----:R-:W-:Y:S09]  /*b920*/  FMNMX.FTZ R0, R203, R0, !PT ;  /* 0x00000000cb007209 */ /* 0x002ff20007810000 */
        /* <DEDUP_REMOVED lines=31> */
[----:B--2---:R-:W-:Y:S05]  /*bb20*/  FMNMX.FTZ R105, R244, R105, !PT ;  /* 0x00000069f4697209 */ /* 0x004fea0007810000 */
[----:B------:R-:W2:Y:S04]  /*bb30*/  SHFL.BFLY PT, R7, R105, 0x2, 0x1f ;  /* 0x0c401f0069077f89 */ /* 0x000ea800000e0000 */
[----:B------:R-:W3:Y:S01]  /*bb40*/  MUFU.TANH R209, R66 ;  /* 0x0000004200d17308 */ /* 0x000ee20000002400 */
[----:B----4-:R-:W-:Y:S09]  /*bb50*/  FMNMX.FTZ R4, R249, R4, !PT ;  /* 0x00000004f9047209 */ /* 0x010ff20007810000 */
[----:B------:R-:W4:Y:S01]  /*bb60*/  MUFU.TANH R243, R60 ;  /* 0x0000003c00f37308 */ /* 0x000f220000002400 */
[----:B-1----:R-:W-:Y:S09]  /*bb70*/  FMNMX.FTZ R0, R248, R0, !PT ;  /* 0x00000000f8007209 */ /* 0x002ff20007810000 */
[----:B------:R-:W-:Y:S01]  /*bb80*/  MUFU.TANH R210, R30 ;  /* 0x0000001e00d27308 */ /* 0x000fe20000002400 */
[----:B--2---:R-:W-:Y:S02]  /*bb90*/  FMNMX.FTZ R105, R105, R7, !PT ;  /* 0x0000000769697209 */ /* 0x004fe40007810000 */
[----:B---3--:R-:W-:Y:S03]  /*bba0*/  FMNMX.FTZ R4, R209, R4, !PT ;  /* 0x00000004d1047209 */ /* 0x008fe60007810000 */
[----:B------:R-:W1:Y:S04]  /*bbb0*/  SHFL.BFLY PT, R7, R105, 0x1, 0x1f ;  /* 0x0c201f0069077f89 */ /* 0x000e6800000e0000 */
[----:B------:R-:W2:Y:S01]  /*bbc0*/  MUFU.TANH R30, R67 ;  /* 0x00000043001e7308 */ /* 0x000ea20000002400 */
[----:B----4-:R-:W-:Y:S09]  /*bbd0*/  FMNMX.FTZ R0, R243, R0, !PT ;  /* 0x00000000f3007209 */ /* 0x010ff20007810000 */
[----:B------:R-:W3:Y:S10]  /*bbe0*/  MUFU.TANH R241, R61 ;  /* 0x0000003d00f17308 */ /* 0x000ef40000002400 */
[----:B------:R-:W4:Y:S01]  /*bbf0*/  MUFU.TANH R201, R26 ;  /* 0x0000001a00c97308 */ /* 0x000f220000002400 */
[----:B-1----:R-:W-:Y:S02]  /*bc00*/  FMNMX.FTZ R105, R105, R7, !PT ;  /* 0x0000000769697209 */ /* 0x002fe40007810000 */
[----:B--2---:R-:W-:Y:S03]  /*bc10*/  FMNMX.FTZ R4, R30, R4, !PT ;  /* 0x000000041e047209 */ /* 0x004fe60007810000 */
[----:B------:R-:W-:Y:S02]  /*bc20*/  FMUL.FTZ R110, R105, c[0x0][0x2d0] ;  /* 0x0000b400696e7a20 */ /* 0x000fe40000410000 */
[----:B------:R-:W1:Y:S02]  /*bc30*/  SHFL.BFLY PT, R6, R4, 0x2, 0x1f ;  /* 0x0c401f0004067f89 */ /* 0x000e6400000e0000 */
[----:B------:R-:W2:Y:S01]  /*bc40*/  MUFU.TANH R202, R27 ;  /* 0x0000001b00ca7308 */ /* 0x000ea20000002400 */
[--C-:B------:R-:W-:Y:S02]  /*bc50*/  FFMA.FTZ R48, R192, c[0x0][0x2d0], -R110.reuse ;  /* 0x0000b400c0307a23 */ /* 0x100fe4000001086e */
[--C-:B------:R-:W-:Y:S01]  /*bc60*/  FFMA.FTZ R44, R191, c[0x0][0x2d0], -R110.reuse ;  /* 0x0000b400bf2c7a23 */ /* 0x100fe2000001086e */
[----:B---3--:R-:W-:Y:S05]  /*bc70*/  FMNMX.FTZ R0, R241, R0, !PT ;  /* 0x00000000f1007209 */ /* 0x008fea0007810000 */
[----:B------:R-:W3:Y:S01]  /*bc80*/  SHFL.BFLY PT, R103, R0, 0x2, 0x1f ;  /* 0x0c401f0000677f89 */ /* 0x000ee200000e0000 */
[----:B------:R-:W2:Y:S01]  /*bc90*/  MUFU.TANH R211, R31 ;  /* 0x0000001f00d37308 */ /* 0x000ea20000002400 */
[----:B----4-:R-:W-:Y:S09]  /*bca0*/  FMNMX.FTZ R5, R201, R5, !PT ;  /* 0x00000005c9057209 */ /* 0x010ff20007810000 */
[----:B------:R-:W4:Y:S01]  /*bcb0*/  MUFU.TANH R237, R42 ;  /* 0x0000002a00ed7308 */ /* 0x000f220000002400 */
[----:B-1----:R-:W-:Y:S05]  /*bcc0*/  FMNMX.FTZ R4, R4, R6, !PT ;  /* 0x0000000604047209 */ /* 0x002fea0007810000 */
[----:B------:R-:W1:Y:S04]  /*bcd0*/  SHFL.BFLY PT, R104, R4, 0x1, 0x1f ;  /* 0x0c201f0004687f89 */ /* 0x000e6800000e0000 */
[----:B------:R-:W5:Y:S01]  /*bce0*/  MUFU.TANH R181, R43 ;  /* 0x0000002b00b57308 */ /* 0x000f620000002400 */
[----:B---3--:R-:W-:Y:S02]  /*bcf0*/  FMNMX.FTZ R103, R0, R103, !PT ;  /* 0x0000006700677209 */ /* 0x008fe40007810000 */
[----:B--2---:R-:W-:Y:S03]  /*bd00*/  FMNMX.FTZ R0, R202, R5, !PT ;  /* 0x00000005ca007209 */ /* 0x004fe60007810000 */
[----:B------:R-:W2:Y:S01]  /*bd10*/  SHFL.BFLY PT, R6, R103, 0x1, 0x1f ;  /* 0x0c201f0067067f89 */ /* 0x000ea200000e0000 */
[----:B------:R-:W-:Y:S03]  /*bd20*/  FMNMX.FTZ R0, R210, R0, !PT ;  /* 0x00000000d2007209 */ /* 0x000fe60007810000 */
[----:B------:R-:W3:Y:S01]  /*bd30*/  MUFU.TANH R182, R46 ;  /* 0x0000002e00b67308 */ /* 0x000ee20000002400 */
[----:B------:R-:W-:Y:S01]  /*bd40*/  FMNMX.FTZ R5, R211, R0, !PT ;  /* 0x00000000d3057209 */ /* 0x000fe20007810000 */
[----:B------:R-:W-:Y:S03]  /*bd50*/  FMUL.FTZ R0, R63, c[0x0][0x320] ;  /* 0x0000c8003f007a20 */ /* 0x000fe60000410000 */
[----:B----4-:R-:W-:Y:S05]  /*bd60*/  FMNMX.FTZ R5, R237, R5, !PT ;  /* 0x00000005ed057209 */ /* 0x010fea0007810000 */
[----:B------:R4:W-:Y:S01]  /*bd70*/  MUFU.TANH R109, R0 ;  /* 0x00000000006d7308 */ /* 0x0009e20000002400 */
[----:B-1----:R-:W-:Y:S01]  /*bd80*/  FMNMX.FTZ R104, R4, R104, !PT ;  /* 0x0000006804687209 */ /* 0x002fe20007810000 */
[----:B------:R-:W-:Y:S01]  /*bd90*/  FFMA.FTZ R4, R176, c[0x0][0x2d0], -R110 ;  /* 0x0000b400b0047a23 */ /* 0x000fe2000001086e */
[----:B-----5:R-:W-:Y:S03]  /*bda0*/  FMNMX.FTZ R5, R181, R5, !PT ;  /* 0x00000005b5057209 */ /* 0x020fe60007810000 */
[----:B------:R-:W-:Y:S04]  /*bdb0*/  FMUL.FTZ R111, R104, c[0x0][0x2d0] ;  /* 0x0000b400686f7a20 */ /* 0x000fe80000410000 */
[----:B------:R1:W-:Y:S01]  /*bdc0*/  MUFU.EX2 R180, R4 ;  /* 0x0000000400b47308 */ /* 0x0003e20000000800 */
[--C-:B------:R-:W-:Y:S01]  /*bdd0*/  FFMA.FTZ R7, R18, c[0x0][0x2d0], -R111.reuse ;  /* 0x0000b40012077a23 */ /* 0x100fe2000001086f */
[----:B--2---:R-:W-:Y:S01]  /*bde0*/  FMNMX.FTZ R103, R103, R6, !PT ;  /* 0x0000000667677209 */ /* 0x004fe20007810000 */
[--C-:B------:R-:W-:Y:S02]  /*bdf0*/  FFMA.FTZ R8, R19, c[0x0][0x2d0], -R111.reuse ;  /* 0x0000b40013087a23 */ /* 0x100fe4000001086f */
[--C-:B------:R-:W-:Y:S02]  /*be00*/  FFMA.FTZ R64, R196, c[0x0][0x2d0], -R111.reuse ;  /* 0x0000b400c4407a23 */ /* 0x100fe4000001086f */
[----:B------:R-:W-:Y:S02]  /*be10*/  FMUL.FTZ R176, R103, c[0x0][0x2d0] ;  /* 0x0000b40067b07a20 */ /* 0x000fe40000410000 */
[--C-:B------:R-:W-:Y:S01]  /*be20*/  FFMA.FTZ R56, R198, c[0x0][0x2d0], -R111.reuse ;  /* 0x0000b400c6387a23 */ /* 0x100fe2000001086f */
[----:B------:R-:W2:Y:S01]  /*be30*/  MUFU.TANH R183, R47 ;  /* 0x0000002f00b77308 */ /* 0x000ea20000002400 */
[--C-:B------:R-:W-:Y:S02]  /*be40*/  FFMA.FTZ R15, R184, c[0x0][0x2d0], -R176.reuse ;  /* 0x0000b400b80f7a23 */ /* 0x100fe400000108b0 */
[----:B------:R-:W-:Y:S02]  /*be50*/  FFMA.FTZ R19, R185, c[0x0][0x2d0], -R176 ;  /* 0x0000b400b9137a23 */ /* 0x000fe400000108b0 */
[----:B----4-:R-:W-:Y:S01]  /*be60*/  FADD.FTZ R0, -R105, R2 ;  /* 0x0000000269007221 */ /* 0x010fe20000010100 */
[----:B---3--:R-:W-:Y:S01]  /*be70*/  FMNMX.FTZ R2, R182, R5, !PT ;  /* 0x00000005b6027209 */ /* 0x008fe20007810000 */
[--C-:B------:R-:W-:Y:S02]  /*be80*/  FFMA.FTZ R5, R178, c[0x0][0x2d0], -R111.reuse ;  /* 0x0000b400b2057a23 */ /* 0x100fe4000001086f */
[----:B------:R-:W-:Y:S01]  /*be90*/  FMUL.FTZ R0, R0, c[0x0][0x2d0] ;  /* 0x0000b40000007a20 */ /* 0x000fe20000410000 */
[----:B------:R-:W3:Y:S01]  /*bea0*/  MUFU.TANH R247, R58 ;  /* 0x0000003a00f77308 */ /* 0x000ee20000002400 */
[----:B------:R-:W-:Y:S02]  /*beb0*/  FFMA.FTZ R60, R195, c[0x0][0x2d0], -R111 ;  /* 0x0000b400c33c7a23 */ /* 0x000fe4000001086f */
[--C-:B-1----:R-:W-:Y:S07]  /*bec0*/  FFMA.FTZ R4, R102, c[0x0][0x2d0], -R110.reuse ;  /* 0x0000b40066047a23 */ /* 0x102fee000001086e */
[----:B------:R1:W4:Y:S01]  /*bed0*/  MUFU.EX2 R100, R0 ;  /* 0x0000000000647308 */ /* 0x0003220000000800 */
[----:B--2---:R-:W-:Y:S09]  /*bee0*/  FMNMX.FTZ R2, R183, R2, !PT ;  /* 0x00000002b7027209 */ /* 0x004ff20007810000 */
[----:B------:R2:W-:Y:S01]  /*bef0*/  MUFU.EX2 R207, R4 ;  /* 0x0000000400cf7308 */ /* 0x0005e20000000800 */
[----:B---3--:R-:W-:Y:S09]  /*bf00*/  MOV R184, R247 ;  /* 0x000000f700b87202 */ /* 0x008ff20000000f00 */
[----:B------:R-:W3:Y:S01]  /*bf10*/  MUFU.TANH R245, R59 ;  /* 0x0000003b00f57308 */ /* 0x000ee20000002400 */
[----:B-1----:R-:W-:Y:S01]  /*bf20*/  FADD.FTZ R0, -R104, R3 ;  /* 0x0000000368007221 */ /* 0x002fe20000010100 */
[----:B------:R-:W-:Y:S01]  /*bf30*/  FMNMX.FTZ R3, R247, R2, !PT ;  /* 0x00000002f7037209 */ /* 0x000fe20007810000 */
[----:B----4-:R-:W-:Y:S02]  /*bf40*/  FMUL.FTZ R49, R100, R157 ;  /* 0x0000009d64317220 */ /* 0x010fe40000410000 */
[----:B------:R-:W-:Y:S05]  /*bf50*/  FMUL.FTZ R2, R0, c[0x0][0x2d0] ;  /* 0x0000b40000027a20 */ /* 0x000fea0000410000 */
[----:B------:R-:W1:Y:S01]  /*bf60*/  MUFU.TANH R108, R62 ;  /* 0x0000003e006c7308 */ /* 0x000e620000002400 */
[C---:B------:R-:W-:Y:S02]  /*bf70*/  FMUL.FTZ R65, R100.reuse, R173 ;  /* 0x000000ad64417220 */ /* 0x040fe40000410000 */
[----:B------:R-:W-:Y:S02]  /*bf80*/  FMUL.FTZ R68, R100, R68 ;  /* 0x0000004464447220 */ /* 0x000fe40000410000 */
[----:B--2---:R-:W-:Y:S01]  /*bf90*/  FFMA.FTZ R4, R16, c[0x0][0x2d0], -R110 ;  /* 0x0000b40010047a23 */ /* 0x004fe2000001086e */
[----:B------:R-:W-:Y:S01]  /*bfa0*/  @P0 IADD3 R16, P1, R20, 0x20, RZ ;  /* 0x0000002014100810 */ /* 0x000fe20007f3e0ff */
[C---:B------:R-:W-:Y:S02]  /*bfb0*/  FMUL.FTZ R69, R100.reuse, R69 ;  /* 0x0000004564457220 */ /* 0x040fe40000410000 */
[C---:B------:R-:W-:Y:S01]  /*bfc0*/  FMUL.FTZ R80, R100.reuse, R80 ;  /* 0x0000005064507220 */ /* 0x040fe20000410000 */
[----:B------:R2:W4:Y:S01]  /*bfd0*/  MUFU.EX2 R101, R2 ;  /* 0x0000000200657308 */ /* 0x0005220000000800 */
[----:B------:R-:W-:Y:S01]  /*bfe0*/  @P0 IADD3.X R9, RZ, R208, RZ, P1, !PT ;  /* 0x000000d0ff090210 */ /* 0x000fe20000ffe4ff */
[C---:B------:R-:W-:Y:S01]  /*bff0*/  FMUL.FTZ R81, R100.reuse, R81 ;  /* 0x0000005164517220 */ /* 0x040fe20000410000 */
[----:B---3--:R-:W-:Y:S01]  /*c000*/  FMNMX.FTZ R0, R245, R3, !PT ;  /* 0x00000003f5007209 */ /* 0x008fe20007810000 */
[C---:B------:R-:W-:Y:S01]  /*c010*/  FMUL.FTZ R84, R100.reuse, R84 ;  /* 0x0000005464547220 */ /* 0x040fe20000410000 */
[----:B------:R-:W-:Y:S01]  /*c020*/  MOV R185, R245 ;  /* 0x000000f500b97202 */ /* 0x000fe20000000f00 */
[C---:B------:R-:W-:Y:S02]  /*c030*/  FMUL.FTZ R85, R100.reuse, R85 ;  /* 0x0000005564557220 */ /* 0x040fe40000410000 */
[C---:B------:R-:W-:Y:S02]  /*c040*/  FMUL.FTZ R96, R100.reuse, R96 ;  /* 0x0000006064607220 */ /* 0x040fe40000410000 */
[----:B------:R3:W-:Y:S01]  /*c050*/  MUFU.EX2 R34, R4 ;  /* 0x0000000400227308 */ /* 0x0007e20000000800 */
[----:B------:R-:W-:Y:S01]  /*c060*/  FMUL.FTZ R97, R100, R97 ;  /* 0x0000006164617220 */ /* 0x000fe20000410000 */
[----:B-1----:R-:W-:Y:S04]  /*c070*/  FMNMX.FTZ R0, R108, R0, !PT ;  /* 0x000000006c007209 */ /* 0x002fe80007810000 */
[----:B------:R-:W-:Y:S04]  /*c080*/  FMNMX.FTZ R0, R109, R0, !PT ;  /* 0x000000006d007209 */ /* 0x000fe80007810000 */
[----:B------:R-:W-:Y:S01]  /*c090*/  MUFU.EX2 R25, R5 ;  /* 0x0000000500197308 */ /* 0x000fe20000000800 */
[----:B--2---:R-:W-:Y:S02]  /*c0a0*/  FADD.FTZ R2, -R103, R106 ;  /* 0x0000006a67027221 */ /* 0x004fe40000010100 */
[----:B------:R-:W-:Y:S02]  /*c0b0*/  FFMA.FTZ R106, R200, c[0x0][0x2d0], -R176 ;  /* 0x0000b400c86a7a23 */ /* 0x000fe400000108b0 */
[----:B------:R-:W-:Y:S05]  /*c0c0*/  FMUL.FTZ R2, R2, c[0x0][0x2d0] ;  /* 0x0000b40002027a20 */ /* 0x000fea0000410000 */
[----:B------:R1:W-:Y:S01]  /*c0d0*/  MUFU.EX2 R24, R7 ;  /* 0x0000000700187308 */ /* 0x0003e20000000800 */
[C---:B----4-:R-:W-:Y:S02]  /*c0e0*/  FMUL.FTZ R50, R101.reuse, R158 ;  /* 0x0000009e65327220 */ /* 0x050fe40000410000 */
[----:B------:R-:W-:Y:S02]  /*c0f0*/  FMUL.FTZ R51, R101, R159 ;  /* 0x0000009f65337220 */ /* 0x000fe40000410000 */
[--C-:B---3--:R-:W-:Y:S01]  /*c100*/  FFMA.FTZ R4, R17, c[0x0][0x2d0], -R110.reuse ;  /* 0x0000b40011047a23 */ /* 0x108fe2000001086e */
[----:B------:R-:W-:Y:S01]  /*c110*/  @P0 IADD3 R17, P2, R20, 0x40, RZ ;  /* 0x0000004014110810 */ /* 0x000fe20007f5e0ff */
[C---:B------:R-:W-:Y:S02]  /*c120*/  FMUL.FTZ R66, R101.reuse, R174 ;  /* 0x000000ae65427220 */ /* 0x040fe40000410000 */
[C---:B------:R-:W-:Y:S01]  /*c130*/  FMUL.FTZ R67, R101.reuse, R175 ;  /* 0x000000af65437220 */ /* 0x040fe20000410000 */
[----:B------:R2:W3:Y:S01]  /*c140*/  MUFU.EX2 R3, R2 ;  /* 0x0000000200037308 */ /* 0x0004e20000000800 */
[----:B------:R-:W-:Y:S01]  /*c150*/  @P0 IADD3.X R18, RZ, R208, RZ, P2, !PT ;  /* 0x000000d0ff120210 */ /* 0x000fe200017fe4ff */
[C---:B------:R-:W-:Y:S02]  /*c160*/  FMUL.FTZ R70, R101.reuse, R70 ;  /* 0x0000004665467220 */ /* 0x040fe40000410000 */
[C---:B------:R-:W-:Y:S02]  /*c170*/  FMUL.FTZ R71, R101.reuse, R71 ;  /* 0x0000004765477220 */ /* 0x040fe40000410000 */
[C---:B------:R-:W-:Y:S02]  /*c180*/  FMUL.FTZ R82, R101.reuse, R82 ;  /* 0x0000005265527220 */ /* 0x040fe40000410000 */
[C---:B------:R-:W-:Y:S02]  /*c190*/  FMUL.FTZ R83, R101.reuse, R83 ;  /* 0x0000005365537220 */ /* 0x040fe40000410000 */
[----:B------:R4:W-:Y:S01]  /*c1a0*/  MUFU.EX2 R29, R4 ;  /* 0x00000004001d7308 */ /* 0x0009e20000000800 */
[C---:B------:R-:W-:Y:S02]  /*c1b0*/  FMUL.FTZ R86, R101.reuse, R86 ;  /* 0x0000005665567220 */ /* 0x040fe40000410000 */
[C---:B------:R-:W-:Y:S01]  /*c1c0*/  FMUL.FTZ R87, R101.reuse, R87 ;  /* 0x0000005765577220 */ /* 0x040fe20000410000 */
[----:B-1----:R-:W-:Y:S01]  /*c1d0*/  @P0 MOV R7, c[0x0][0x1e0] ;  /* 0x0000780000070a02 */ /* 0x002fe20000000f00 */
[C---:B------:R-:W-:Y:S02]  /*c1e0*/  FMUL.FTZ R98, R101.reuse, R98 ;  /* 0x0000006265627220 */ /* 0x040fe40000410000 */
[----:B------:R-:W-:Y:S03]  /*c1f0*/  FMUL.FTZ R99, R101, R99 ;  /* 0x0000006365637220 */ /* 0x000fe60000410000 */
[----:B------:R-:W-:Y:S01]  /*c200*/  MUFU.EX2 R178, R15 ;  /* 0x0000000f00b27308 */ /* 0x000fe20000000800 */
[----:B--2---:R-:W1:Y:S01]  /*c210*/  SHFL.BFLY PT, R2, R0, 0x2, 0x1f ;  /* 0x0c401f0000027f89 */ /* 0x004e6200000e0000 */
[C---:B---3--:R-:W-:Y:S01]  /*c220*/  FMUL.FTZ R28, R3.reuse, R136 ;  /* 0x00000088031c7220 */ /* 0x048fe20000410000 */
[----:B------:R-:W-:Y:S01]  /*c230*/  MOV R136, R40 ;  /* 0x0000002800887202 */ /* 0x000fe20000000f00 */
[----:B------:R-:W-:Y:S01]  /*c240*/  FFMA.FTZ R40, R194, c[0x0][0x2d0], -R110 ;  /* 0x0000b400c2287a23 */ /* 0x000fe2000001086e */
[----:B------:R-:W-:Y:S01]  /*c250*/  MOV R194, R244 ;  /* 0x000000f400c27202 */ /* 0x000fe20000000f00 */
[C---:B------:R-:W-:Y:S04]  /*c260*/  FMUL.FTZ R57, R3.reuse, R165 ;  /* 0x000000a503397220 */ /* 0x040fe80000410000 */
[----:B------:R-:W-:Y:S01]  /*c270*/  MUFU.EX2 R31, R8 ;  /* 0x00000008001f7308 */ /* 0x000fe20000000800 */
[C---:B------:R-:W-:Y:S02]  /*c280*/  FMUL.FTZ R61, R3.reuse, R169 ;  /* 0x000000a9033d7220 */ /* 0x040fe40000410000 */
[----:B------:R-:W-:Y:S02]  /*c290*/  FMUL.FTZ R72, R3, R72 ;  /* 0x0000004803487220 */ /* 0x000fe40000410000 */
[----:B----4-:R-:W-:Y:S02]  /*c2a0*/  FFMA.FTZ R4, R177, c[0x0][0x2d0], -R111 ;  /* 0x0000b400b1047a23 */ /* 0x010fe4000001086f */
[C---:B------:R-:W-:Y:S02]  /*c2b0*/  FMUL.FTZ R73, R3.reuse, R73 ;  /* 0x0000004903497220 */ /* 0x040fe40000410000 */
[C---:B------:R-:W-:Y:S01]  /*c2c0*/  FMUL.FTZ R76, R3.reuse, R76 ;  /* 0x0000004c034c7220 */ /* 0x040fe20000410000 */
[----:B------:R2:W-:Y:S01]  /*c2d0*/  MUFU.EX2 R41, R4 ;  /* 0x0000000400297308 */ /* 0x0005e20000000800 */
[C---:B------:R-:W-:Y:S02]  /*c2e0*/  FMUL.FTZ R77, R3.reuse, R77 ;  /* 0x0000004d034d7220 */ /* 0x040fe40000410000 */
[C---:B------:R-:W-:Y:S02]  /*c2f0*/  FMUL.FTZ R88, R3.reuse, R88 ;  /* 0x0000005803587220 */ /* 0x040fe40000410000 */
[C---:B------:R-:W-:Y:S02]  /*c300*/  FMUL.FTZ R89, R3.reuse, R89 ;  /* 0x0000005903597220 */ /* 0x040fe40000410000 */
[C---:B------:R-:W-:Y:S01]  /*c310*/  FMUL.FTZ R92, R3.reuse, R92 ;  /* 0x0000005c035c7220 */ /* 0x040fe20000410000 */
[----:B-1----:R-:W-:Y:S01]  /*c320*/  FMNMX.FTZ R0, R0, R2, !PT ;  /* 0x0000000200007209 */ /* 0x002fe20007810000 */
[C---:B------:R-:W-:Y:S01]  /*c330*/  FMUL.FTZ R93, R3.reuse, R93 ;  /* 0x0000005d035d7220 */ /* 0x040fe20000410000 */
[----:B------:R1:W-:Y:S01]  /*c340*/  MUFU.EX2 R252, R19 ;  /* 0x0000001300fc7308 */ /* 0x0003e20000000800 */
[----:B------:R-:W-:Y:S02]  /*c350*/  FMUL.FTZ R45, R3, R153 ;  /* 0x00000099032d7220 */ /* 0x000fe40000410000 */
[----:B------:R-:W3:Y:S07]  /*c360*/  SHFL.BFLY PT, R2, R0, 0x1, 0x1f ;  /* 0x0c201f0000027f89 */ /* 0x000eee00000e0000 */
[----:B------:R4:W-:Y:S01]  /*c370*/  MUFU.EX2 R247, R48 ;  /* 0x0000003000f77308 */ /* 0x0009e20000000800 */
[----:B--2---:R-:W-:Y:S05]  /*c380*/  @P0 SHF.R.S32.HI R4, RZ, 0x1f, R204 ;  /* 0x0000001fff040819 */ /* 0x004fea00000114cc */
[----:B------:R-:W-:Y:S04]  /*c390*/  @P0 IMAD R6, R4, c[0x0][0x1e0], RZ ;  /* 0x0000780004060a24 */ /* 0x000fe800078e02ff */
[----:B------:R2:W-:Y:S01]  /*c3a0*/  MUFU.EX2 R245, R56 ;  /* 0x0000003800f57308 */ /* 0x0005e20000000800 */
[C---:B------:R-:W-:Y:S04]  /*c3b0*/  @P0 IMAD.WIDE.U32 R4, R204.reuse, c[0x0][0x1e0], RZ ;  /* 0x00007800cc040a25 */ /* 0x040fe800078e00ff */
[----:B------:R-:W-:Y:S01]  /*c3c0*/  @P0 IMAD R6, R204, c[0x0][0x1e4], R6 ;  /* 0x00007900cc060a24 */ /* 0x000fe200078e0206 */
[----:B---3--:R-:W-:Y:S01]  /*c3d0*/  FMNMX.FTZ R102, R0, R2, !PT ;  /* 0x0000000200667209 */ /* 0x008fe20007810000 */
[----:B-1----:R-:W-:Y:S01]  /*c3e0*/  FMUL.FTZ R19, R101, R127 ;  /* 0x0000007f65137220 */ /* 0x002fe20000410000 */
[----:B------:R-:W-:Y:S02]  /*c3f0*/  @P0 MOV R2, c[0x0][0x1e4] ;  /* 0x0000790000020a02 */ /* 0x000fe40000000f00 */
[----:B------:R1:W-:Y:S01]  /*c400*/  MUFU.EX2 R244, R60 ;  /* 0x0000003c00f47308 */ /* 0x0003e20000000800 */
[----:B------:R-:W-:Y:S01]  /*c410*/  @P0 IADD3 R6, R5, R6, RZ ;  /* 0x0000000605060210 */ /* 0x000fe20007ffe0ff */
[----:B------:R-:W-:Y:S01]  /*c420*/  FADD.FTZ R0, -R102, R107 ;  /* 0x0000006b66007221 */ /* 0x000fe20000010100 */
[----:B------:R-:W-:Y:S01]  /*c430*/  @P0 SHF.L.U32 R5, R4, 0x6, RZ ;  /* 0x0000000604050819 */ /* 0x000fe200000006ff */
[----:B------:R-:W-:Y:S01]  /*c440*/  FFMA.FTZ R107, R230, c[0x0][0x2d0], -R110 ;  /* 0x0000b400e66b7a23 */ /* 0x000fe2000001086e */
[----:B------:R-:W-:Y:S01]  /*c450*/  @P0 SHF.L.U64.HI R4, R4, 0x6, R6 ;  /* 0x0000000604040819 */ /* 0x000fe20000010206 */
[----:B------:R-:W-:Y:S01]  /*c460*/  FMUL.FTZ R0, R0, c[0x0][0x2d0] ;  /* 0x0000b40000007a20 */ /* 0x000fe20000410000 */
[----:B------:R-:W-:Y:S01]  /*c470*/  @P0 LEA R6, P6, R7, R5, 0x5 ;  /* 0x0000000507060211 */ /* 0x000fe200078c28ff */
[----:B----4-:R-:W-:Y:S01]  /*c480*/  FMUL.FTZ R48, R100, R156 ;  /* 0x0000009c64307220 */ /* 0x010fe20000410000 */
[----:B------:R-:W-:Y:S02]  /*c490*/  @P0 IADD3 R8, P2, R5, R16, RZ ;  /* 0x0000001005080210 */ /* 0x000fe40007f5e0ff */
[----:B------:R-:W-:Y:S01]  /*c4a0*/  @P0 LEA.HI.X R2, R7, R4, R2, 0x5, P6 ;  /* 0x0000000407020211 */ /* 0x000fe200030f2c02 */
[----:B------:R-:W3:Y:S01]  /*c4b0*/  MUFU.EX2 R0, R0 ;  /* 0x0000000000007308 */ /* 0x000ee20000000800 */
[----:B------:R-:W-:Y:S01]  /*c4c0*/  @P0 IADD3 R7, P6, R5, R20, RZ ;  /* 0x0000001405070210 */ /* 0x000fe20007fde0ff */
[----:B--2---:R-:W-:Y:S01]  /*c4d0*/  FMUL.FTZ R56, R3, R164 ;  /* 0x000000a403387220 */ /* 0x004fe20000410000 */
[----:B------:R-:W-:Y:S02]  /*c4e0*/  @P0 IADD3 R5, P1, R5, R17, RZ ;  /* 0x0000001105050210 */ /* 0x000fe40007f3e0ff */
[C---:B------:R-:W-:Y:S02]  /*c4f0*/  @P0 IADD3.X R11, R4.reuse, R208, RZ, P6, !PT ;  /* 0x000000d0040b0210 */ /* 0x040fe400037fe4ff */
[C---:B------:R-:W-:Y:S02]  /*c500*/  @P0 LEA R14, P6, R7.reuse, c[0x0][0x1c8], 0x1 ;  /* 0x00007200070e0a11 */ /* 0x040fe400078c08ff */
[----:B------:R-:W-:Y:S02]  /*c510*/  @P0 IADD3.X R13, R4, R9, RZ, P2, !PT ;  /* 0x00000009040d0210 */ /* 0x000fe400017fe4ff */
[----:B------:R-:W-:Y:S01]  /*c520*/  @P0 LEA.HI.X R15, R7, c[0x0][0x1cc], R11, 0x1, P6 ;  /* 0x00007300070f0a11 */ /* 0x000fe200030f0c0b */
[----:B-1----:R-:W-:Y:S01]  /*c530*/  FMUL.FTZ R60, R3, R168 ;  /* 0x000000a8033c7220 */ /* 0x002fe20000410000 */
[----:B------:R-:W-:Y:S02]  /*c540*/  @P0 LEA R12, P2, R8, c[0x0][0x1c8], 0x1 ;  /* 0x00007200080c0a11 */ /* 0x000fe400078408ff */
[----:B------:R-:W-:Y:S01]  /*c550*/  @P0 IADD3.X R4, R4, R18, RZ, P1, !PT ;  /* 0x0000001204040210 */ /* 0x000fe20000ffe4ff */
[----:B------:R1:W-:Y:S01]  /*c560*/  @P0 LDGSTS.E.BYPASS.LTC128B.128 [R205+0x3100], [R14.64], !P5 ;  /* 0x031000000ecd0fae */ /* 0x0003e2000e901d46 */
[C---:B------:R-:W-:Y:S02]  /*c570*/  @P0 LEA R10, P1, R5.reuse, c[0x0][0x1c8], 0x1 ;  /* 0x00007200050a0a11 */ /* 0x040fe400078208ff */
[----:B------:R-:W-:Y:S02]  /*c580*/  @P0 LEA.HI.X R13, R8, c[0x0][0x1cc], R13, 0x1, P2 ;  /* 0x00007300080d0a11 */ /* 0x000fe400010f0c0d */
[----:B------:R-:W-:Y:S01]  /*c590*/  @P0 LEA.HI.X R11, R5, c[0x0][0x1cc], R4, 0x1, P1 ;  /* 0x00007300050b0a11 */ /* 0x000fe200008f0c04 */
[----:B------:R-:W-:Y:S01]  /*c5a0*/  FFMA.FTZ R4, R188, c[0x0][0x2d0], -R176 ;  /* 0x0000b400bc047a23 */ /* 0x000fe200000108b0 */
[C---:B------:R-:W-:Y:S01]  /*c5b0*/  @P0 IADD3 R7, P2, R6.reuse, R20, RZ ;  /* 0x0000001406070210 */ /* 0x040fe20007f5e0ff */
[----:B------:R2:W-:Y:S01]  /*c5c0*/  @P0 LDGSTS.E.BYPASS.LTC128B.128 [R205+0x4100], [R12.64], !P4 ;  /* 0x041000000ccd0fae */ /* 0x0005e2000e101d46 */
[C---:B------:R-:W-:Y:S01]  /*c5d0*/  @P0 IADD3 R16, P6, R6.reuse, R16, RZ ;  /* 0x0000001006100210 */ /* 0x040fe20007fde0ff */
[----:B------:R4:W5:Y:S01]  /*c5e0*/  MUFU.EX2 R33, R4 ;  /* 0x0000000400217308 */ /* 0x0009620000000800 */
[----:B------:R-:W-:Y:S01]  /*c5f0*/  @P0 IADD3 R5, P1, R6, R17, RZ ;  /* 0x0000001106050210 */ /* 0x000fe20007f3e0ff */
[----:B---3--:R-:W-:Y:S01]  /*c600*/  FMUL.FTZ R26, R0, R134 ;  /* 0x00000086001a7220 */ /* 0x008fe20000410000 */
[----:B------:R-:W-:Y:S01]  /*c610*/  @P0 IADD3.X R17, R2, R9, RZ, P6, !PT ;  /* 0x0000000902110210 */ /* 0x000fe200037fe4ff */
[----:B------:R-:W-:Y:S01]  /*c620*/  FMUL.FTZ R27, R0, R135 ;  /* 0x00000087001b7220 */ /* 0x000fe20000410000 */
[C---:B------:R-:W-:Y:S01]  /*c630*/  @P0 LEA R8, P6, R7.reuse, c[0x0][0x1c8], 0x1 ;  /* 0x0000720007080a11 */ /* 0x040fe200078c08ff */
[----:B------:R3:W-:Y:S01]  /*c640*/  @P0 LDGSTS.E.BYPASS.LTC128B.128 [R205+0x5100], [R10.64], !P3 ;  /* 0x051000000acd0fae */ /* 0x0007e2000d901d46 */
[----:B------:R-:W-:Y:S01]  /*c650*/  @P0 IADD3.X R18, R2, R18, RZ, P1, !PT ;  /* 0x0000001202120210 */ /* 0x000fe20000ffe4ff */
[----:B------:R-:W-:Y:S01]  /*c660*/  FMUL.FTZ R42, R0, R150 ;  /* 0x00000096002a7220 */ /* 0x000fe20000410000 */
[----:B------:R-:W-:Y:S01]  /*c670*/  @P0 IADD3.X R2, R2, R208, RZ, P2, !PT ;  /* 0x000000d002020210 */ /* 0x000fe200017fe4ff */
[----:B------:R-:W-:Y:S01]  /*c680*/  FMUL.FTZ R43, R0, R151 ;  /* 0x00000097002b7220 */ /* 0x000fe20000410000 */
[----:B------:R-:W-:Y:S01]  /*c690*/  @P0 LEA R6, P2, R16, c[0x0][0x1c8], 0x1 ;  /* 0x0000720010060a11 */ /* 0x000fe200078408ff */
[----:B------:R-:W-:Y:S01]  /*c6a0*/  FMUL.FTZ R58, R0, R166 ;  /* 0x000000a6003a7220 */ /* 0x000fe20000410000 */
[----:B------:R-:W-:Y:S01]  /*c6b0*/  @P0 LEA.HI.X R9, R7, c[0x0][0x1cc], R2, 0x1, P6 ;  /* 0x0000730007090a11 */ /* 0x000fe200030f0c02 */
[----:B------:R-:W-:Y:S01]  /*c6c0*/  FFMA.FTZ R2, R179, c[0x0][0x2d0], -R176 ;  /* 0x0000b400b3027a23 */ /* 0x000fe200000108b0 */
[----:B------:R-:W-:Y:S01]  /*c6d0*/  @P0 LEA.HI.X R7, R16, c[0x0][0x1cc], R17, 0x1, P2 ;  /* 0x0000730010070a11 */ /* 0x000fe200010f0c11 */
[----:B------:R-:W-:Y:S01]  /*c6e0*/  FMUL.FTZ R16, R100, R124 ;  /* 0x0000007c64107220 */ /* 0x000fe20000410000 */
[----:B------:R-:W-:Y:S01]  /*c6f0*/  MOV R179, R207 ;  /* 0x000000cf00b37202 */ /* 0x000fe20000000f00 */
[----:B------:R5:W-:Y:S01]  /*c700*/  @P0 LDGSTS.E.BYPASS.LTC128B.128 [R205+0x3900], [R8.64], !P5 ;  /* 0x0390000008cd0fae */ /* 0x000be2000e901d46 */
[----:B------:R5:W5:Y:S01]  /*c710*/  MUFU.EX2 R251, R2 ;  /* 0x0000000200fb7308 */ /* 0x000b620000000800 */
[C---:B-1----:R-:W-:Y:S01]  /*c720*/  FMUL.FTZ R14, R0.reuse, R122 ;  /* 0x0000007a000e7220 */ /* 0x042fe20000410000 */
[----:B------:R-:W-:Y:S01]  /*c730*/  MOV R134, R31 ;  /* 0x0000001f00867202 */ /* 0x000fe20000000f00 */
[----:B------:R-:W-:Y:S01]  /*c740*/  FMUL.FTZ R15, R0, R123 ;  /* 0x0000007b000f7220 */ /* 0x000fe20000410000 */
[----:B------:R-:W-:Y:S01]  /*c750*/  MOV R135, R29 ;  /* 0x0000001d00877202 */ /* 0x000fe20000000f00 */
[----:B------:R-:W-:Y:S01]  /*c760*/  FMUL.FTZ R17, R100, R125 ;  /* 0x0000007d64117220 */ /* 0x000fe20000410000 */
[----:B----4-:R-:W-:Y:S01]  /*c770*/  @P0 LEA R4, P1, R5, c[0x0][0x1c8], 0x1 ;  /* 0x0000720005040a11 */ /* 0x010fe200078208ff */
[----:B------:R1:W-:Y:S01]  /*c780*/  @P0 LDGSTS.E.BYPASS.LTC128B.128 [R205+0x4900], [R6.64], !P4 ;  /* 0x0490000006cd0fae */ /* 0x0003e2000e101d46 */
[C---:B--2---:R-:W-:Y:S01]  /*c790*/  FMUL.FTZ R12, R3.reuse, R120 ;  /* 0x00000078030c7220 */ /* 0x044fe20000410000 */
[----:B------:R-:W-:Y:S01]  /*c7a0*/  MOV R188, R237 ;  /* 0x000000ed00bc7202 */ /* 0x000fe20000000f00 */
[----:B------:R-:W-:Y:S01]  /*c7b0*/  FMUL.FTZ R13, R3, R121 ;  /* 0x00000079030d7220 */ /* 0x000fe20000410000 */
[----:B------:R-:W-:Y:S01]  /*c7c0*/  @P0 LEA.HI.X R5, R5, c[0x0][0x1cc], R18, 0x1, P1 ;  /* 0x0000730005050a11 */ /* 0x000fe200008f0c12 */
[----:B------:R-:W-:Y:S02]  /*c7d0*/  FMUL.FTZ R18, R101, R126 ;  /* 0x0000007e65127220 */ /* 0x000fe40000410000 */
[C---:B---3--:R-:W-:Y:S02]  /*c7e0*/  FMUL.FTZ R11, R0.reuse, R119 ;  /* 0x00000077000b7220 */ /* 0x048fe40000410000 */
[----:B------:R2:W-:Y:S01]  /*c7f0*/  @P0 LDGSTS.E.BYPASS.LTC128B.128 [R205+0x5900], [R4.64], !P3 ;  /* 0x0590000004cd0fae */ /* 0x0005e2000d901d46 */
[C---:B------:R-:W-:Y:S02]  /*c800*/  FMUL.FTZ R59, R0.reuse, R167 ;  /* 0x000000a7003b7220 */ /* 0x040fe40000410000 */
[C---:B------:R-:W-:Y:S02]  /*c810*/  FMUL.FTZ R62, R0.reuse, R170 ;  /* 0x000000aa003e7220 */ /* 0x040fe40000410000 */
[C---:B------:R-:W-:Y:S02]  /*c820*/  FMUL.FTZ R63, R0.reuse, R171 ;  /* 0x000000ab003f7220 */ /* 0x040fe40000410000 */
[----:B------:R-:W-:Y:S01]  /*c830*/  FMUL.FTZ R74, R0, R74 ;  /* 0x0000004a004a7220 */ /* 0x000fe20000410000 */
[----:B------:R-:W3:Y:S01]  /*c840*/  LDSM.16.MT88.4 R20, [R213] ;  /* 0x00000000d514783b */ /* 0x000ee20000004200 */
[----:B-----5:R-:W-:Y:S02]  /*c850*/  FMUL.FTZ R2, R102, c[0x0][0x2d0] ;  /* 0x0000b40066027a20 */ /* 0x020fe40000410000 */
[----:B------:R-:W-:Y:S01]  /*c860*/  FMUL.FTZ R8, R3, R116 ;  /* 0x0000007403087220 */ /* 0x000fe20000410000 */
[----:B------:R-:W-:Y:S01]  /*c870*/  F2FP.PACK_AB R116, R33, R178 ;  /* 0x000000b22174723e */ /* 0x000fe200000000ff */
[--C-:B------:R-:W-:Y:S01]  /*c880*/  FFMA.FTZ R10, R189, c[0x0][0x2d0], -R2.reuse ;  /* 0x0000b400bd0a7a23 */ /* 0x100fe20000010802 */
[----:B------:R-:W-:Y:S01]  /*c890*/  MOV R189, R209 ;  /* 0x000000d100bd7202 */ /* 0x000fe20000000f00 */
[----:B------:R-:W-:Y:S01]  /*c8a0*/  FMUL.FTZ R9, R3, R117 ;  /* 0x0000007503097220 */ /* 0x000fe20000410000 */
[----:B------:R-:W4:Y:S01]  /*c8b0*/  LDSM.16.MT88.4 R36, [R214] ;  /* 0x00000000d624783b */ /* 0x000f220000004200 */
[----:B------:R5:W-:Y:S01]  /*c8c0*/  MUFU.EX2 R177, R10 ;  /* 0x0000000a00b17308 */ /* 0x000be20000000800 */
[----:B-1----:R-:W-:Y:S01]  /*c8d0*/  FMUL.FTZ R6, R101, R114 ;  /* 0x0000007265067220 */ /* 0x002fe20000410000 */
[----:B------:R-:W-:Y:S01]  /*c8e0*/  F2FP.PACK_AB R114, R29, R34 ;  /* 0x000000221d72723e */ /* 0x000fe200000000ff */
[----:B------:R-:W-:Y:S02]  /*c8f0*/  FMUL.FTZ R7, R101, R115 ;  /* 0x0000007365077220 */ /* 0x000fe40000410000 */
[C---:B------:R-:W-:Y:S01]  /*c900*/  FMUL.FTZ R29, R3.reuse, R137 ;  /* 0x00000089031d7220 */ /* 0x040fe20000410000 */
[----:B------:R-:W-:Y:S01]  /*c910*/  MOV R137, R30 ;  /* 0x0000001e00897202 */ /* 0x000fe20000000f00 */
[----:B------:R-:W1:Y:S01]  /*c920*/  LDSM.16.MT88.4 R52, [R213+0x1000] ;  /* 0x00100000d534783b */ /* 0x000e620000004200 */
[----:B------:R-:W-:Y:S01]  /*c930*/  FMUL.FTZ R30, R0, R138 ;  /* 0x0000008a001e7220 */ /* 0x000fe20000410000 */
[----:B------:R-:W-:Y:S01]  /*c940*/  MOV R138, R41 ;  /* 0x00000029008a7202 */ /* 0x000fe20000000f00 */
[--C-:B--2---:R-:W-:Y:S01]  /*c950*/  FFMA.FTZ R4, R190, c[0x0][0x2d0], -R2.reuse ;  /* 0x0000b400be047a23 */ /* 0x104fe20000010802 */
[----:B------:R-:W-:Y:S01]  /*c960*/  MOV R190, R25 ;  /* 0x0000001900be7202 */ /* 0x000fe20000000f00 */
[----:B------:R-:W-:Y:S01]  /*c970*/  FMUL.FTZ R5, R100, R113 ;  /* 0x0000007164057220 */ /* 0x000fe20000410000 */
[----:B------:R-:W-:Y:S01]  /*c980*/  MOV R205, R32 ;  /* 0x0000002000cd7202 */ /* 0x000fe20000000f00 */
[----:B------:R2:W2:Y:S01]  /*c990*/  MUFU.EX2 R207, R4 ;  /* 0x0000000400cf7308 */ /* 0x0004a20000000800 */
[----:B------:R-:W-:Y:S01]  /*c9a0*/  F2FP.PACK_AB R113, R190, R41 ;  /* 0x00000029be71723e */ /* 0x000fe200000000ff */
[C---:B------:R-:W-:Y:S01]  /*c9b0*/  FMUL.FTZ R25, R3.reuse, R133 ;  /* 0x0000008503197220 */ /* 0x040fe20000410000 */
[----:B------:R-:W-:Y:S01]  /*c9c0*/  MOV R133, R33 ;  /* 0x0000002100857202 */ /* 0x000fe20000000f00 */
[C---:B------:R-:W-:Y:S01]  /*c9d0*/  FMUL.FTZ R33, R100.reuse, R141 ;  /* 0x0000008d64217220 */ /* 0x040fe20000410000 */
[----:B------:R-:W-:Y:S01]  /*c9e0*/  MOV R141, R250 ;  /* 0x000000fa008d7202 */ /* 0x000fe20000000f00 */
[----:B------:R-:W-:Y:S01]  /*c9f0*/  FMUL.FTZ R32, R100, R140 ;  /* 0x0000008c64207220 */ /* 0x000fe20000410000 */
[----:B------:R-:W-:Y:S01]  /*ca00*/  MOV R140, R248 ;  /* 0x000000f8008c7202 */ /* 0x000fe20000000f00 */
[----:B------:R-:W-:Y:S01]  /*ca10*/  FMUL.FTZ R41, R3, R149 ;  /* 0x0000009503297220 */ /* 0x000fe20000410000 */
[----:B------:R-:W-:Y:S01]  /*ca20*/  MOV R149, R236 ;  /* 0x000000ec00957202 */ /* 0x000fe20000000f00 */
[C---:B-----5:R-:W-:Y:S01]  /*ca30*/  FMUL.FTZ R10, R0.reuse, R118 ;  /* 0x00000076000a7220 */ /* 0x060fe20000410000 */
[----:B------:R-:W-:Y:S01]  /*ca40*/  F2FP.PACK_AB R118, R251, R252 ;  /* 0x000000fcfb76723e */ /* 0x000fe200000000ff */
[----:B------:R5:W-:Y:S01]  /*ca50*/  MUFU.EX2 R248, R44 ;  /* 0x0000002c00f87308 */ /* 0x000be20000000800 */
[----:B------:R-:W1:Y:S01]  /*ca60*/  LDSM.16.MT88.4 R120, [R214+0x1000] ;  /* 0x00100000d678783b */ /* 0x000e620000004200 */
[C---:B------:R-:W-:Y:S02]  /*ca70*/  FMUL.FTZ R75, R0.reuse, R75 ;  /* 0x0000004b004b7220 */ /* 0x040fe40000410000 */
[C---:B------:R-:W-:Y:S02]  /*ca80*/  FMUL.FTZ R78, R0.reuse, R78 ;  /* 0x0000004e004e7220 */ /* 0x040fe40000410000 */
[C---:B------:R-:W-:Y:S02]  /*ca90*/  FMUL.FTZ R79, R0.reuse, R79 ;  /* 0x0000004f004f7220 */ /* 0x040fe40000410000 */
[C---:B------:R-:W-:Y:S01]  /*caa0*/  FMUL.FTZ R90, R0.reuse, R90 ;  /* 0x0000005a005a7220 */ /* 0x040fe20000410000 */
[----:B------:R-:W1:Y:S01]  /*cab0*/  LDSM.16.MT88.4 R124, [R213+0x2000] ;  /* 0x00200000d57c783b */ /* 0x000e620000004200 */
[C---:B------:R-:W-:Y:S02]  /*cac0*/  FMUL.FTZ R91, R0.reuse, R91 ;  /* 0x0000005b005b7220 */ /* 0x040fe40000410000 */
[--C-:B--2---:R-:W-:Y:S01]  /*cad0*/  FFMA.FTZ R4, R187, c[0x0][0x2d0], -R2.reuse ;  /* 0x0000b400bb047a23 */ /* 0x104fe20000010802 */
[----:B------:R-:W-:Y:S01]  /*cae0*/  F2FP.PACK_AB R117, R207, R177 ;  /* 0x000000b1cf75723e */ /* 0x000fe200000000ff */
[C---:B------:R-:W-:Y:S01]  /*caf0*/  FMUL.FTZ R94, R0.reuse, R94 ;  /* 0x0000005e005e7220 */ /* 0x040fe20000410000 */
[----:B------:R-:W-:Y:S01]  /*cb00*/  MOV R187, R241 ;  /* 0x000000f100bb7202 */ /* 0x000fe20000000f00 */
[----:B------:R2:W-:Y:S01]  /*cb10*/  MUFU.EX2 R208, R4 ;  /* 0x0000000400d07308 */ /* 0x0005e20000000800 */
[----:B------:R-:W-:Y:S01]  /*cb20*/  LDSM.16.MT88.4 R156, [R213+0x1c00] ;  /* 0x001c0000d59c783b */ /* 0x000fe20000004200 */
[C---:B------:R-:W-:Y:S02]  /*cb30*/  FMUL.FTZ R95, R0.reuse, R95 ;  /* 0x0000005f005f7220 */ /* 0x040fe40000410000 */
[C---:B------:R-:W-:Y:S02]  /*cb40*/  FMUL.FTZ R46, R0.reuse, R154 ;  /* 0x0000009a002e7220 */ /* 0x040fe40000410000 */
[----:B------:R-:W-:Y:S02]  /*cb50*/  FMUL.FTZ R47, R0, R155 ;  /* 0x0000009b002f7220 */ /* 0x000fe40000410000 */
[C---:B-----5:R-:W-:Y:S01]  /*cb60*/  FMUL.FTZ R44, R3.reuse, R152 ;  /* 0x00000098032c7220 */ /* 0x060fe20000410000 */
[----:B------:R-:W0:Y:S01]  /*cb70*/  LDGDEPBAR ;  /* 0x00000000000079af */ /* 0x000e220000000000 */
[--C-:B------:R-:W-:Y:S02]  /*cb80*/  FFMA.FTZ R108, R108, c[0x0][0x2d0], -R2.reuse ;  /* 0x0000b4006c6c7a23 */ /* 0x100fe40000010802 */
[----:B--2---:R-:W-:Y:S01]  /*cb90*/  FFMA.FTZ R4, R186, c[0x0][0x2d0], -R2 ;  /* 0x0000b400ba047a23 */ /* 0x004fe20000010802 */
[----:B------:R-:W-:Y:S01]  /*cba0*/  MOV R186, R24 ;  /* 0x0000001800ba7202 */ /* 0x000fe20000000f00 */
[----:B------:R-:W-:Y:S01]  /*cbb0*/  FMUL.FTZ R24, R3, R132 ;  /* 0x0000008403187220 */ /* 0x000fe20000410000 */
[----:B------:R-:W-:Y:S01]  /*cbc0*/  MOV R132, R34 ;  /* 0x0000002200847202 */ /* 0x000fe20000000f00 */
[----:B------:R2:W5:Y:S01]  /*cbd0*/  MUFU.EX2 R209, R4 ;  /* 0x0000000400d17308 */ /* 0x0005620000000800 */
[----:B------:R-:W-:Y:S01]  /*cbe0*/  F2FP.PACK_AB R115, R31, R186 ;  /* 0x000000ba1f73723e */ /* 0x000fe200000000ff */
[----:B------:R-:W-:Y:S01]  /*cbf0*/  FMUL.FTZ R31, R0, R139 ;  /* 0x0000008b001f7220 */ /* 0x000fe20000410000 */
[----:B------:R-:W-:Y:S01]  /*cc00*/  MOV R139, R243 ;  /* 0x000000f3008b7202 */ /* 0x000fe20000000f00 */
[C---:B------:R-:W-:Y:S01]  /*cc10*/  FMUL.FTZ R34, R101.reuse, R142 ;  /* 0x0000008e65227220 */ /* 0x040fe20000410000 */
[----:B------:R-:W-:Y:S01]  /*cc20*/  MOV R142, R35 ;  /* 0x00000023008e7202 */ /* 0x000fe20000000f00 */
[----:B------:R-:W-:Y:S01]  /*cc30*/  FMUL.FTZ R35, R101, R143 ;  /* 0x0000008f65237220 */ /* 0x000fe20000410000 */
[----:B------:R-:W-:Y:S03]  /*cc40*/  MOV R143, R249 ;  /* 0x000000f9008f7202 */ /* 0x000fe60000000f00 */
[----:B------:R1:W-:Y:S10]  /*cc50*/  MUFU.EX2 R249, R40 ;  /* 0x0000002800f97308 */ /* 0x0003f40000000800 */
[----:B------:R4:W-:Y:S01]  /*cc60*/  MUFU.EX2 R243, R64 ;  /* 0x0000004000f37308 */ /* 0x0009e20000000800 */
[C---:B--2---:R-:W-:Y:S01]  /*cc70*/  FMUL.FTZ R4, R100.reuse, R112 ;  /* 0x0000007064047220 */ /* 0x044fe20000410000 */
[----:B------:R-:W-:Y:S02]  /*cc80*/  F2FP.PACK_AB R112, R179, R180 ;  /* 0x000000b4b370723e */ /* 0x000fe400000000ff */
[----:B-----5:R-:W-:Y:S05]  /*cc90*/  F2FP.PACK_AB R119, R209, R208 ;  /* 0x000000d0d177723e */ /* 0x020fea00000000ff */
[-C--:B---3--:R-:W-:Y:S05]  /*cca0*/  HMMA.16816.F32 R4, R112, R20.reuse, R4 ;  /* 0x000000147004723c */ /* 0x088fea0000001804 */
[----:B-1----:R-:W-:Y:S01]  /*ccb0*/  FMUL.FTZ R40, R3, R148 ;  /* 0x0000009403287220 */ /* 0x002fe20000410000 */
[----:B------:R-:W-:Y:S02]  /*ccc0*/  MOV R148, R238 ;  /* 0x000000ee00947202 */ /* 0x000fe40000000f00 */
[C---:B------:R-:W-:Y:S04]  /*ccd0*/  HMMA.16816.F32 R8, R116.reuse, R20, R8 ;  /* 0x000000147408723c */ /* 0x040fe80000001808 */
[C---:B----4-:R-:W-:Y:S02]  /*cce0*/  FMUL.FTZ R64, R100.reuse, R172 ;  /* 0x000000ac64407220 */ /* 0x050fe40000410000 */
[----:B------:R-:W-:Y:S01]  /*ccf0*/  LDSM.16.MT88.4 R172, [R214+0x1c00] ;  /* 0x001c0000d6ac783b */ /* 0x000fe20000004200 */
        /* <DEDUP_REMOVED lines=9> */
[C---:B------:R-:W-:Y:S01]  /*cd90*/  FMUL.FTZ R37, R100.reuse, R145 ;  /* 0x0000009164257220 */ /* 0x040fe20000410000 */
[-C--:B------:R-:W-:Y:S04]  /*cda0*/  HMMA.16816.F32 R28, R116, R38.reuse, R28 ;  /* 0x00000026741c723c */ /* 0x080fe8000000181c */
[----:B------:R-:W-:Y:S01]  /*cdb0*/  MOV R145, R242 ;  /* 0x000000f200917202 */ /* 0x000fe20000000f00 */
[----:B------:R-:W-:Y:S01]  /*cdc0*/  FFMA.FTZ R36, R193, c[0x0][0x2d0], -R110 ;  /* 0x0000b400c1247a23 */ /* 0x000fe2000001086e */
[----:B------:R1:W-:Y:S02]  /*cdd0*/  MUFU.EX2 R242, R106 ;  /* 0x0000006a00f27308 */ /* 0x0003e40000000800 */
[C---:B------:R-:W-:Y:S07]  /*cde0*/  HMMA.16816.F32 R32, R112.reuse, R38, R32 ;  /* 0x000000267020723c */ /* 0x040fee0000001820 */
[C---:B------:R-:W-:Y:S01]  /*cdf0*/  FMUL.FTZ R38, R101.reuse, R146 ;  /* 0x0000009265267220 */ /* 0x040fe20000410000 */
[----:B------:R2:W-:Y:S01]  /*ce00*/  MUFU.EX2 R250, R36 ;  /* 0x0000002400fa7308 */ /* 0x0005e20000000800 */
[----:B------:R-:W-:Y:S03]  /*ce10*/  FMUL.FTZ R39, R101, R147 ;  /* 0x0000009365277220 */ /* 0x000fe60000410000 */
[----:B------:R-:W-:Y:S02]  /*ce20*/  MOV R146, R240 ;  /* 0x000000f000927202 */ /* 0x000fe40000000f00 */
[----:B------:R-:W-:Y:S01]  /*ce30*/  MOV R147, R239 ;  /* 0x000000ef00937202 */ /* 0x000fe20000000f00 */
[----:B-1----:R-:W-:Y:S04]  /*ce40*/  FFMA.FTZ R106, R199, c[0x0][0x2d0], -R176 ;  /* 0x0000b400c76a7a23 */ /* 0x002fe800000108b0 */
[----:B------:R1:W3:Y:S01]  /*ce50*/  MUFU.EX2 R241, R106 ;  /* 0x0000006a00f17308 */ /* 0x0002e20000000800 */
[C---:B--2---:R-:W-:Y:S01]  /*ce60*/  FMUL.FTZ R36, R100.reuse, R144 ;  /* 0x0000009064247220 */ /* 0x044fe20000410000 */
[----:B------:R-:W-:Y:S06]  /*ce70*/  MOV R144, R246 ;  /* 0x000000f600907202 */ /* 0x000fec0000000f00 */
[-C--:B------:R-:W-:Y:S08]  /*ce80*/  HMMA.16816.F32 R36, R112, R52.reuse, R36 ;  /* 0x000000347024723c */ /* 0x080ff00000001824 */
[C---:B------:R-:W-:Y:S04]  /*ce90*/  HMMA.16816.F32 R40, R116.reuse, R52, R40 ;  /* 0x000000347428723c */ /* 0x040fe80000001828 */
[--C-:B-1----:R-:W-:Y:S03]  /*cea0*/  FFMA.FTZ R106, R201, c[0x0][0x2d0], -R2.reuse ;  /* 0x0000b400c96a7a23 */ /* 0x102fe60000010802 */
[--C-:B------:R-:W-:Y:S01]  /*ceb0*/  FFMA.FTZ R52, R197, c[0x0][0x2d0], -R111.reuse ;  /* 0x0000b400c5347a23 */ /* 0x100fe2000001086f */
[-C--:B------:R-:W-:Y:S01]  /*cec0*/  HMMA.16816.F32 R44, R116, R54.reuse, R44 ;  /* 0x00000036742c723c */ /* 0x080fe2000000182c */
[----:B------:R1:W-:Y:S03]  /*ced0*/  MUFU.EX2 R197, R106 ;  /* 0x0000006a00c57308 */ /* 0x0003e60000000800 */
[----:B------:R-:W-:Y:S04]  /*cee0*/  FMUL.FTZ R53, R100, R161 ;  /* 0x000000a164357220 */ /* 0x000fe80000410000 */
[C---:B------:R-:W-:Y:S03]  /*cef0*/  HMMA.16816.F32 R48, R112.reuse, R54, R48 ;  /* 0x000000367030723c */ /* 0x040fe60000001830 */
[----:B------:R2:W-:Y:S04]  /*cf00*/  MUFU.EX2 R246, R52 ;  /* 0x0000003400f67308 */ /* 0x0005e80000000800 */
[C---:B------:R-:W-:Y:S02]  /*cf10*/  FMUL.FTZ R54, R101.reuse, R162 ;  /* 0x000000a265367220 */ /* 0x040fe40000410000 */
[----:B------:R-:W-:Y:S03]  /*cf20*/  FMUL.FTZ R55, R101, R163 ;  /* 0x000000a365377220 */ /* 0x000fe60000410000 */
[----:B-1----:R-:W-:Y:S04]  /*cf30*/  FFMA.FTZ R106, R202, c[0x0][0x2d0], -R2 ;  /* 0x0000b400ca6a7a23 */ /* 0x002fe80000010802 */
[----:B------:R1:W4:Y:S01]  /*cf40*/  MUFU.EX2 R196, R106 ;  /* 0x0000006a00c47308 */ /* 0x0003220000000800 */
[----:B--2---:R-:W-:Y:S07]  /*cf50*/  FMUL.FTZ R52, R100, R160 ;  /* 0x000000a064347220 */ /* 0x004fee0000410000 */
[-C--:B------:R-:W-:Y:S08]  /*cf60*/  HMMA.16816.F32 R52, R112, R120.reuse, R52 ;  /* 0x000000787034723c */ /* 0x080ff00000001834 */
[C---:B------:R-:W-:Y:S04]  /*cf70*/  HMMA.16816.F32 R56, R116.reuse, R120, R56 ;  /* 0x000000787438723c */ /* 0x040fe80000001838 */
[--C-:B-1----:R-:W-:Y:S04]  /*cf80*/  FFMA.FTZ R106, R206, c[0x0][0x2d0], -R176.reuse ;  /* 0x0000b400ce6a7a23 */ /* 0x102fe800000108b0 */
[-C--:B------:R-:W-:Y:S01]  /*cf90*/  HMMA.16816.F32 R60, R116, R122.reuse, R60 ;  /* 0x0000007a743c723c */ /* 0x080fe2000000183c */
[----:B------:R1:W-:Y:S07]  /*cfa0*/  MUFU.EX2 R240, R106 ;  /* 0x0000006a00f07308 */ /* 0x0003ee0000000800 */
[C---:B------:R-:W-:Y:S01]  /*cfb0*/  HMMA.16816.F32 R64, R112.reuse, R122, R64 ;  /* 0x0000007a7040723c */ /* 0x040fe20000001840 */
[----:B------:R-:W2:Y:S07]  /*cfc0*/  LDSM.16.MT88.4 R120, [R214+0x2000] ;  /* 0x00200000d678783b */ /* 0x000eae0000004200 */
[-C--:B------:R-:W-:Y:S08]  /*cfd0*/  HMMA.16816.F32 R68, R112, R124.reuse, R68 ;  /* 0x0000007c7044723c */ /* 0x080ff00000001844 */
[C---:B------:R-:W-:Y:S04]  /*cfe0*/  HMMA.16816.F32 R72, R116.reuse, R124, R72 ;  /* 0x0000007c7448723c */ /* 0x040fe80000001848 */
[----:B-1----:R-:W-:Y:S04]  /*cff0*/  FFMA.FTZ R106, R203, c[0x0][0x2d0], -R176 ;  /* 0x0000b400cb6a7a23 */ /* 0x002fe800000108b0 */
[-C--:B------:R-:W-:Y:S01]  /*d000*/  HMMA.16816.F32 R76, R116, R126.reuse, R76 ;  /* 0x0000007e744c723c */ /* 0x080fe2000000184c */
[----:B------:R1:W5:Y:S07]  /*d010*/  MUFU.EX2 R239, R106 ;  /* 0x0000006a00ef7308 */ /* 0x00036e0000000800 */
[C---:B------:R-:W-:Y:S01]  /*d020*/  HMMA.16816.F32 R80, R112.reuse, R126, R80 ;  /* 0x0000007e7050723c */ /* 0x040fe20000001850 */
[----:B------:R-:W5:Y:S07]  /*d030*/  LDSM.16.MT88.4 R124, [R213+0x400] ;  /* 0x00040000d57c783b */ /* 0x000f6e0000004200 */
[-C--:B--2---:R-:W-:Y:S08]  /*d040*/  HMMA.16816.F32 R84, R112, R120.reuse, R84 ;  /* 0x000000787054723c */ /* 0x084ff00000001854 */
[C---:B------:R-:W-:Y:S04]  /*d050*/  HMMA.16816.F32 R88, R116.reuse, R120, R88 ;  /* 0x000000787458723c */ /* 0x040fe80000001858 */
[--C-:B-1----:R-:W-:Y:S04]  /*d060*/  FFMA.FTZ R106, R210, c[0x0][0x2d0], -R2.reuse ;  /* 0x0000b400d26a7a23 */ /* 0x102fe80000010802 */
[-C--:B------:R-:W-:Y:S01]  /*d070*/  HMMA.16816.F32 R92, R116, R122.reuse, R92 ;  /* 0x0000007a745c723c */ /* 0x080fe2000000185c */
[----:B------:R1:W-:Y:S06]  /*d080*/  MUFU.EX2 R193, R106 ;  /* 0x0000006a00c17308 */ /* 0x0003ec0000000800 */
[----:B---3--:R-:W-:Y:S01]  /*d090*/  F2FP.PACK_AB R116, R241, R242 ;  /* 0x000000f2f174723e */ /* 0x008fe200000000ff */
[----:B------:R-:W-:Y:S01]  /*d0a0*/  HMMA.16816.F32 R96, R112, R122, R96 ;  /* 0x0000007a7060723c */ /* 0x000fe20000001860 */
[----:B------:R-:W2:Y:S03]  /*d0b0*/  LDSM.16.MT88.4 R120, [R213+0x1400] ;  /* 0x00140000d578783b */ /* 0x000ea60000004200 */
[----:B----4-:R-:W-:Y:S02]  /*d0c0*/  F2FP.PACK_AB R117, R196, R197 ;  /* 0x000000c5c475723e */ /* 0x010fe400000000ff */
[----:B-----5:R-:W-:Y:S02]  /*d0d0*/  F2FP.PACK_AB R118, R239, R240 ;  /* 0x000000f0ef76723e */ /* 0x020fe400000000ff */
[----:B------:R-:W-:Y:S04]  /*d0e0*/  F2FP.PACK_AB R112, R249, R250 ;  /* 0x000000faf970723e */ /* 0x000fe800000000ff */
[----:B------:R-:W-:Y:S02]  /*d0f0*/  F2FP.PACK_AB R114, R247, R248 ;  /* 0x000000f8f772723e */ /* 0x000fe400000000ff */
[----:B------:R-:W-:Y:S02]  /*d100*/  F2FP.PACK_AB R113, R245, R246 ;  /* 0x000000f6f571723e */ /* 0x000fe400000000ff */
[----:B------:R-:W-:Y:S01]  /*d110*/  F2FP.PACK_AB R115, R243, R244 ;  /* 0x000000f4f373723e */ /* 0x000fe200000000ff */
[----:B-1----:R-:W-:Y:S04]  /*d120*/  FFMA.FTZ R106, R211, c[0x0][0x2d0], -R2 ;  /* 0x0000b400d36a7a23 */ /* 0x002fe80000010802 */
[----:B------:R1:W3:Y:S02]  /*d130*/  MUFU.EX2 R192, R106 ;  /* 0x0000006a00c07308 */ /* 0x0002e40000000800 */
[-C--:B------:R-:W-:Y:S03]  /*d140*/  HMMA.16816.F32 R4, R112, R124.reuse, R4 ;  /* 0x0000007c7004723c */ /* 0x080fe60000001804 */
[--C-:B-1----:R-:W-:Y:S01]  /*d150*/  FFMA.FTZ R106, R231, c[0x0][0x2d0], -R110.reuse ;  /* 0x0000b400e76a7a23 */ /* 0x102fe2000001086e */
[----:B---3--:R-:W-:Y:S04]  /*d160*/  F2FP.PACK_AB R119, R192, R193 ;  /* 0x000000c1c077723e */ /* 0x008fe800000000ff */
[----:B------:R1:W-:Y:S03]  /*d170*/  MUFU.EX2 R238, R106 ;  /* 0x0000006a00ee7308 */ /* 0x0003e60000000800 */
[C---:B------:R-:W-:Y:S08]  /*d180*/  HMMA.16816.F32 R8, R116.reuse, R124, R8 ;  /* 0x0000007c7408723c */ /* 0x040ff00000001808 */
[-C--:B------:R-:W-:Y:S08]  /*d190*/  HMMA.16816.F32 R12, R116, R126.reuse, R12 ;  /* 0x0000007e740c723c */ /* 0x080ff0000000180c */
[C---:B------:R-:W-:Y:S01]  /*d1a0*/  HMMA.16816.F32 R16, R112.reuse, R126, R16 ;  /* 0x0000007e7010723c */ /* 0x040fe20000001810 */
[----:B------:R-:W3:Y:S03]  /*d1b0*/  LDSM.16.MT88.4 R124, [R214+0x1400] ;  /* 0x00140000d67c783b */ /* 0x000ee60000004200 */
[----:B-1----:R-:W-:Y:S02]  /*d1c0*/  FFMA.FTZ R106, R233, c[0x0][0x2d0], -R110 ;  /* 0x0000b400e96a7a23 */ /* 0x002fe4000001086e */
[----:B------:R1:W-:Y:S02]  /*d1d0*/  MUFU.EX2 R233, R107 ;  /* 0x0000006b00e97308 */ /* 0x0003e40000000800 */
[-C--:B------:R-:W-:Y:S08]  /*d1e0*/  HMMA.16816.F32 R20, R112, R128.reuse, R20 ;  /* 0x000000807014723c */ /* 0x080ff00000001814 */
[C---:B------:R-:W-:Y:S01]  /*d1f0*/  HMMA.16816.F32 R24, R116.reuse, R128, R24 ;  /* 0x000000807418723c */ /* 0x040fe20000001818 */
[----:B------:R4:W5:Y:S07]  /*d200*/  MUFU.EX2 R237, R106 ;  /* 0x0000006a00ed7308 */ /* 0x00096e0000000800 */
[-C--:B------:R-:W-:Y:S04]  /*d210*/  HMMA.16816.F32 R28, R116, R130.reuse, R28 ;  /* 0x00000082741c723c */ /* 0x080fe8000000181c */
[----:B-1----:R-:W-:Y:S01]  /*d220*/  FFMA.FTZ R107, R146, c[0x0][0x2d0], -R176 ;  /* 0x0000b400926b7a23 */ /* 0x002fe200000108b0 */
[----:B------:R-:W-:Y:S03]  /*d230*/  MOV R146, R145 ;  /* 0x0000009100927202 */ /* 0x000fe60000000f00 */
[C---:B------:R-:W-:Y:S01]  /*d240*/  HMMA.16816.F32 R32, R112.reuse, R130, R32 ;  /* 0x000000827020723c */ /* 0x040fe20000001820 */
[----:B------:R-:W1:Y:S01]  /*d250*/  LDSM.16.MT88.4 R128, [R213+0x2400] ;  /* 0x00240000d580783b */ /* 0x000e620000004200 */
[----:B------:R3:W-:Y:S02]  /*d260*/  MUFU.EX2 R230, R107 ;  /* 0x0000006b00e67308 */ /* 0x0007e40000000800 */
[----:B------:R-:W-:Y:S02]  /*d270*/  MOV R145, R143 ;  /* 0x0000008f00917202 */ /* 0x000fe40000000f00 */
[----:B------:R-:W-:Y:S02]  /*d280*/  MOV R143, R142 ;  /* 0x0000008e008f7202 */ /* 0x000fe40000000f00 */
[-C--:B--2---:R-:W-:Y:S04]  /*d290*/  HMMA.16816.F32 R36, R112, R120.reuse, R36 ;  /* 0x000000787024723c */ /* 0x084fe80000001824 */
[--C-:B----4-:R-:W-:Y:S01]  /*d2a0*/  FFMA.FTZ R106, R234, c[0x0][0x2d0], -R111.reuse ;  /* 0x0000b400ea6a7a23 */ /* 0x110fe2000001086f */
[----:B------:R-:W-:Y:S02]  /*d2b0*/  MOV R142, R137 ;  /* 0x00000089008e7202 */ /* 0x000fe40000000f00 */
[----:B------:R-:W-:Y:S01]  /*d2c0*/  MOV R137, R136 ;  /* 0x0000008800897202 */ /* 0x000fe20000000f00 */
[C---:B------:R-:W-:Y:S01]  /*d2d0*/  HMMA.16816.F32 R40, R116.reuse, R120, R40 ;  /* 0x000000787428723c */ /* 0x040fe20000001828 */
[----:B------:R2:W-:Y:S03]  /*d2e0*/  MUFU.EX2 R236, R106 ;  /* 0x0000006a00ec7308 */ /* 0x0005e60000000800 */
[----:B------:R-:W-:Y:S04]  /*d2f0*/  MOV R136, R189 ;  /* 0x000000bd00887202 */ /* 0x000fe80000000f00 */
[-C--:B------:R-:W-:Y:S04]  /*d300*/  HMMA.16816.F32 R44, R116, R122.reuse, R44 ;  /* 0x0000007a742c723c */ /* 0x080fe8000000182c */
[----:B---3--:R-:W-:Y:S04]  /*d310*/  FFMA.FTZ R107, R194, c[0x0][0x2d0], -R110 ;  /* 0x0000b400c26b7a23 */ /* 0x008fe8000001086e */
[C---:B------:R-:W-:Y:S01]  /*d320*/  HMMA.16816.F32 R48, R112.reuse, R122, R48 ;  /* 0x0000007a7030723c */ /* 0x040fe20000001830 */
[----:B------:R-:W3:Y:S01]  /*d330*/  LDSM.16.MT88.4 R120, [R214+0x2400] ;  /* 0x00240000d678783b */ /* 0x000ee20000004200 */
[----:B------:R4:W-:Y:S06]  /*d340*/  MUFU.EX2 R200, R107 ;  /* 0x0000006b00c87308 */ /* 0x0009ec0000000800 */
[-C--:B------:R-:W-:Y:S04]  /*d350*/  HMMA.16816.F32 R52, R112, R124.reuse, R52 ;  /* 0x0000007c7034723c */ /* 0x080fe80000001834 */
[--C-:B--2---:R-:W-:Y:S04]  /*d360*/  FFMA.FTZ R106, R235, c[0x0][0x2d0], -R111.reuse ;  /* 0x0000b400eb6a7a23 */ /* 0x104fe8000001086f */
[C---:B------:R-:W-:Y:S01]  /*d370*/  HMMA.16816.F32 R56, R116.reuse, R124, R56 ;  /* 0x0000007c7438723c */ /* 0x040fe20000001838 */
[----:B------:R2:W2:Y:S07]  /*d380*/  MUFU.EX2 R234, R106 ;  /* 0x0000006a00ea7308 */ /* 0x0004ae0000000800 */
[-C--:B------:R-:W-:Y:S04]  /*d390*/  HMMA.16816.F32 R60, R116, R126.reuse, R60 ;  /* 0x0000007e743c723c */ /* 0x080fe8000000183c */
[----:B----4-:R-:W-:Y:S04]  /*d3a0*/  FFMA.FTZ R107, R140, c[0x0][0x2d0], -R176 ;  /* 0x0000b4008c6b7a23 */ /* 0x010fe800000108b0 */
[C---:B------:R-:W-:Y:S01]  /*d3b0*/  HMMA.16816.F32 R64, R112.reuse, R126, R64 ;  /* 0x0000007e7040723c */ /* 0x040fe20000001840 */
[----:B------:R-:W4:Y:S01]  /*d3c0*/  LDSM.16.MT88.4 R124, [R213+0x800] ;  /* 0x00080000d57c783b */ /* 0x000f220000004200 */
[----:B------:R-:W-:Y:S06]  /*d3d0*/  MUFU.EX2 R195, R107 ;  /* 0x0000006b00c37308 */ /* 0x000fec0000000800 */
[-C--:B-1----:R-:W-:Y:S04]  /*d3e0*/  HMMA.16816.F32 R68, R112, R128.reuse, R68 ;  /* 0x000000807044723c */ /* 0x082fe80000001844 */
[----:B--2---:R-:W-:Y:S01]  /*d3f0*/  FFMA.FTZ R106, R229, c[0x0][0x2d0], -R110 ;  /* 0x0000b400e56a7a23 */ /* 0x004fe2000001086e */
[----:B------:R-:W-:Y:S03]  /*d400*/  MUFU.EX2 R107, R108 ;  /* 0x0000006c006b7308 */ /* 0x000fe60000000800 */
[C---:B------:R-:W-:Y:S07]  /*d410*/  HMMA.16816.F32 R72, R116.reuse, R128, R72 ;  /* 0x000000807448723c */ /* 0x040fee0000001848 */
[----:B------:R1:W2:Y:S01]  /*d420*/  MUFU.EX2 R235, R106 ;  /* 0x0000006a00eb7308 */ /* 0x0002a20000000800 */
[-C--:B------:R-:W-:Y:S08]  /*d430*/  HMMA.16816.F32 R76, R116, R130.reuse, R76 ;  /* 0x00000082744c723c */ /* 0x080ff0000000184c */
[C---:B------:R-:W-:Y:S01]  /*d440*/  HMMA.16816.F32 R80, R112.reuse, R130, R80 ;  /* 0x000000827050723c */ /* 0x040fe20000001850 */
[----:B------:R-:W2:Y:S07]  /*d450*/  LDSM.16.MT88.4 R128, [R214+0x800] ;  /* 0x00080000d680783b */ /* 0x000eae0000004200 */
[-C--:B---3--:R-:W-:Y:S04]  /*d460*/  HMMA.16816.F32 R84, R112, R120.reuse, R84 ;  /* 0x000000787054723c */ /* 0x088fe80000001854 */
[--C-:B-1----:R-:W-:Y:S04]  /*d470*/  FFMA.FTZ R106, R232, c[0x0][0x2d0], -R111.reuse ;  /* 0x0000b400e86a7a23 */ /* 0x102fe8000001086f */
[C---:B------:R-:W-:Y:S01]  /*d480*/  HMMA.16816.F32 R88, R116.reuse, R120, R88 ;  /* 0x000000787458723c */ /* 0x040fe20000001858 */
[----:B------:R1:W-:Y:S07]  /*d490*/  MUFU.EX2 R231, R106 ;  /* 0x0000006a00e77308 */ /* 0x0003ee0000000800 */
[-C--:B------:R-:W-:Y:S08]  /*d4a0*/  HMMA.16816.F32 R92, R116, R122.reuse, R92 ;  /* 0x0000007a745c723c */ /* 0x080ff0000000185c */
[----:B------:R-:W-:Y:S01]  /*d4b0*/  HMMA.16816.F32 R96, R112, R122, R96 ;  /* 0x0000007a7060723c */ /* 0x000fe20000001860 */
[----:B------:R-:W3:Y:S06]  /*d4c0*/  LDSM.16.MT88.4 R120, [R213+0x1800] ;  /* 0x00180000d578783b */ /* 0x000eec0000004200 */
[----:B-----5:R-:W-:Y:S02]  /*d4d0*/  F2FP.PACK_AB R112, R237, R238 ;  /* 0x000000eeed70723e */ /* 0x020fe400000000ff */
[----:B------:R-:W-:Y:S03]  /*d4e0*/  F2FP.PACK_AB R113, R234, R236 ;  /* 0x000000ecea71723e */ /* 0x000fe600000000ff */
[--C-:B-1----:R-:W-:Y:S01]  /*d4f0*/  FFMA.FTZ R106, R149, c[0x0][0x2d0], -R111.reuse ;  /* 0x0000b400956a7a23 */ /* 0x102fe2000001086f */
[----:B--2---:R-:W-:Y:S03]  /*d500*/  F2FP.PACK_AB R114, R233, R235 ;  /* 0x000000ebe972723e */ /* 0x004fe600000000ff */
[----:B------:R1:W2:Y:S02]  /*d510*/  MUFU.EX2 R232, R106 ;  /* 0x0000006a00e87308 */ /* 0x0002a40000000800 */
[----:B-1----:R-:W-:Y:S01]  /*d520*/  FFMA.FTZ R106, R148, c[0x0][0x2d0], -R176 ;  /* 0x0000b400946a7a23 */ /* 0x002fe200000108b0 */
[----:B--2---:R-:W-:Y:S07]  /*d530*/  F2FP.PACK_AB R115, R232, R231 ;  /* 0x000000e7e873723e */ /* 0x004fee00000000ff */
[----:B------:R1:W2:Y:S01]  /*d540*/  MUFU.EX2 R229, R106 ;  /* 0x0000006a00e57308 */ /* 0x0002a20000000800 */
[-C--:B----4-:R-:W-:Y:S03]  /*d550*/  HMMA.16816.F32 R4, R112, R124.reuse, R4 ;  /* 0x0000007c7004723c */ /* 0x090fe60000001804 */
[--C-:B-1----:R-:W-:Y:S01]  /*d560*/  FFMA.FTZ R106, R188, c[0x0][0x2d0], -R2.reuse ;  /* 0x0000b400bc6a7a23 */ /* 0x102fe20000010802 */
[----:B--2---:R-:W-:Y:S05]  /*d570*/  F2FP.PACK_AB R116, R230, R229 ;  /* 0x000000e5e674723e */ /* 0x004fea00000000ff */
[----:B------:R1:W-:Y:S03]  /*d580*/  MUFU.EX2 R188, R106 ;  /* 0x0000006a00bc7308 */ /* 0x0003e60000000800 */
[----:B-1----:R-:W-:Y:S07]  /*d590*/  FFMA.FTZ R106, R181, c[0x0][0x2d0], -R2 ;  /* 0x0000b400b56a7a23 */ /* 0x002fee0000010802 */
[----:B------:R1:W2:Y:S02]  /*d5a0*/  MUFU.EX2 R189, R106 ;  /* 0x0000006a00bd7308 */ /* 0x0002a40000000800 */
[--C-:B-1----:R-:W-:Y:S01]  /*d5b0*/  FFMA.FTZ R106, R147, c[0x0][0x2d0], -R176.reuse ;  /* 0x0000b400936a7a23 */ /* 0x102fe200000108b0 */
[----:B------:R-:W-:Y:S02]  /*d5c0*/  MOV R147, R137 ;  /* 0x0000008900937202 */ /* 0x000fe40000000f00 */
[----:B------:R-:W-:Y:S05]  /*d5d0*/  MOV R137, R187 ;  /* 0x000000bb00897202 */ /* 0x000fea0000000f00 */
[----:B------:R1:W-:Y:S01]  /*d5e0*/  MUFU.EX2 R210, R106 ;  /* 0x0000006a00d27308 */ /* 0x0003e20000000800 */
[----:B--2---:R-:W-:Y:S01]  /*d5f0*/  F2FP.PACK_AB R117, R189, R188 ;  /* 0x000000bcbd75723e */ /* 0x004fe200000000ff */
[----:B-1----:R-:W-:Y:S01]  /*d600*/  FFMA.FTZ R106, R146, c[0x0][0x2d0], -R176 ;  /* 0x0000b400926a7a23 */ /* 0x002fe200000108b0 */
[----:B------:R-:W-:Y:S02]  /*d610*/  MOV R146, R143 ;  /* 0x0000008f00927202 */ /* 0x000fe40000000f00 */
[----:B------:R-:W-:Y:S05]  /*d620*/  MOV R143, R136 ;  /* 0x00000088008f7202 */ /* 0x000fea0000000f00 */
[----:B------:R1:W2:Y:S01]  /*d630*/  MUFU.EX2 R211, R106 ;  /* 0x0000006a00d37308 */ /* 0x0002a20000000800 */
[----:B------:R-:W-:Y:S01]  /*d640*/  MOV R136, R186 ;  /* 0x000000ba00887202 */ /* 0x000fe20000000f00 */
        /* <DEDUP_REMOVED lines=14> */
[----:B------:R1:W4:Y:S07]  /*d730*/  MUFU.EX2 R206, R106 ;  /* 0x0000006a00ce7308 */ /* 0x00032e0000000800 */
[C---:B------:R-:W-:Y:S08]  /*d740*/  HMMA.16816.F32 R24, R116.reuse, R128, R24 ;  /* 0x000000807418723c */ /* 0x040ff00000001818 */
[-C--:B------:R-:W-:Y:S08]  /*d750*/  HMMA.16816.F32 R28, R116, R130.reuse, R28 ;  /* 0x00000082741c723c */ /* 0x080ff0000000181c */
[C---:B------:R-:W-:Y:S01]  /*d760*/  HMMA.16816.F32 R32, R112.reuse, R130, R32 ;  /* 0x000000827020723c */ /* 0x040fe20000001820 */
[----:B------:R-:W5:Y:S03]  /*d770*/  LDSM.16.MT88.4 R128, [R213+0x2800] ;  /* 0x00280000d580783b */ /* 0x000f660000004200 */
[--C-:B-1----:R-:W-:Y:S01]  /*d780*/  FFMA.FTZ R106, R146, c[0x0][0x2d0], -R111.reuse ;  /* 0x0000b400926a7a23 */ /* 0x102fe2000001086f */
[----:B----4-:R-:W-:Y:S03]  /*d790*/  F2FP.PACK_AB R108, R206, R205 ;  /* 0x000000cdce6c723e */ /* 0x010fe600000000ff */
[-C--:B---3--:R-:W-:Y:S01]  /*d7a0*/  HMMA.16816.F32 R36, R112, R120.reuse, R36 ;  /* 0x000000787024723c */ /* 0x088fe20000001824 */
[----:B------:R1:W-:Y:S07]  /*d7b0*/  MUFU.EX2 R202, R106 ;  /* 0x0000006a00ca7308 */ /* 0x0003ee0000000800 */
[C---:B------:R-:W-:Y:S08]  /*d7c0*/  HMMA.16816.F32 R40, R116.reuse, R120, R40 ;  /* 0x000000787428723c */ /* 0x040ff00000001828 */
[-C--:B------:R-:W-:Y:S08]  /*d7d0*/  HMMA.16816.F32 R44, R116, R122.reuse, R44 ;  /* 0x0000007a742c723c */ /* 0x080ff0000000182c */
[C---:B------:R-:W-:Y:S01]  /*d7e0*/  HMMA.16816.F32 R48, R112.reuse, R122, R48 ;  /* 0x0000007a7030723c */ /* 0x040fe20000001830 */
[----:B------:R-:W3:Y:S03]  /*d7f0*/  LDSM.16.MT88.4 R120, [R214+0x2800] ;  /* 0x00280000d678783b */ /* 0x000ee60000004200 */
[--C-:B-1----:R-:W-:Y:S01]  /*d800*/  FFMA.FTZ R106, R145, c[0x0][0x2d0], -R111.reuse ;  /* 0x0000b400916a7a23 */ /* 0x102fe2000001086f */
[----:B------:R-:W-:Y:S03]  /*d810*/  MOV R145, R138 ;  /* 0x0000008a00917202 */ /* 0x000fe60000000f00 */
[-C--:B--2---:R-:W-:Y:S01]  /*d820*/  HMMA.16816.F32 R52, R112, R124.reuse, R52 ;  /* 0x0000007c7034723c */ /* 0x084fe20000001834 */
[----:B------:R1:W-:Y:S07]  /*d830*/  MUFU.EX2 R203, R106 ;  /* 0x0000006a00cb7308 */ /* 0x0003ee0000000800 */
[C---:B------:R-:W-:Y:S08]  /*d840*/  HMMA.16816.F32 R56, R116.reuse, R124, R56 ;  /* 0x0000007c7438723c */ /* 0x040ff00000001838 */
[-C--:B------:R-:W-:Y:S08]  /*d850*/  HMMA.16816.F32 R60, R116, R126.reuse, R60 ;  /* 0x0000007e743c723c */ /* 0x080ff0000000183c */
[C---:B------:R-:W-:Y:S01]  /*d860*/  HMMA.16816.F32 R64, R112.reuse, R126, R64 ;  /* 0x0000007e7040723c */ /* 0x040fe20000001840 */
[----:B------:R-:W2:Y:S03]  /*d870*/  LDSM.16.MT88.4 R124, [R213+0xc00] ;  /* 0x000c0000d57c783b */ /* 0x000ea60000004200 */
[----:B-1----:R-:W-:Y:S04]  /*d880*/  FFMA.FTZ R106, R144, c[0x0][0x2d0], -R110 ;  /* 0x0000b400906a7a23 */ /* 0x002fe8000001086e */
[-C--:B-----5:R-:W-:Y:S01]  /*d890*/  HMMA.16816.F32 R68, R112, R128.reuse, R68 ;  /* 0x000000807044723c */ /* 0x0a0fe20000001844 */
[----:B------:R1:W-:Y:S01]  /*d8a0*/  MUFU.EX2 R201, R106 ;  /* 0x0000006a00c97308 */ /* 0x0003e20000000800 */
[----:B------:R-:W4:Y:S04]  /*d8b0*/  LDL.LU R110, [R1+0x20] ;  /* 0x00002000016e7983 */ /* 0x000f280000300800 */
[----:B------:R-:W5:Y:S02]  /*d8c0*/  LDL.LU R144, [R1+0x24] ;  /* 0x0000240001907983 */ /* 0x000f640000300800 */
[C---:B------:R-:W-:Y:S08]  /*d8d0*/  HMMA.16816.F32 R72, R116.reuse, R128, R72 ;  /* 0x000000807448723c */ /* 0x040ff00000001848 */
[-C--:B------:R-:W-:Y:S08]  /*d8e0*/  HMMA.16816.F32 R76, R116, R130.reuse, R76 ;  /* 0x00000082744c723c */ /* 0x080ff0000000184c */
[C---:B------:R-:W-:Y:S04]  /*d8f0*/  HMMA.16816.F32 R80, R112.reuse, R130, R80 ;  /* 0x000000827050723c */ /* 0x040fe80000001850 */
[--C-:B-1----:R-:W-:Y:S04]  /*d900*/  FFMA.FTZ R106, R143, c[0x0][0x2d0], -R111.reuse ;  /* 0x0000b4008f6a7a23 */ /* 0x102fe8000001086f */
[-C--:B---3--:R-:W-:Y:S01]  /*d910*/  HMMA.16816.F32 R84, R112, R120.reuse, R84 ;  /* 0x000000787054723c */ /* 0x088fe20000001854 */
[----:B------:R1:W-:Y:S07]  /*d920*/  MUFU.EX2 R199, R106 ;  /* 0x0000006a00c77308 */ /* 0x0003ee0000000800 */
[C---:B------:R-:W-:Y:S08]  /*d930*/  HMMA.16816.F32 R88, R116.reuse, R120, R88 ;  /* 0x000000787458723c */ /* 0x040ff00000001858 */
[-C--:B------:R-:W-:Y:S08]  /*d940*/  HMMA.16816.F32 R92, R116, R122.reuse, R92 ;  /* 0x0000007a745c723c */ /* 0x080ff0000000185c */
[----:B------:R-:W-:Y:S04]  /*d950*/  HMMA.16816.F32 R96, R112, R122, R96 ;  /* 0x0000007a7060723c */ /* 0x000fe80000001860 */
[----:B-1----:R-:W-:Y:S04]  /*d960*/  FFMA.FTZ R106, R142, c[0x0][0x2d0], -R111 ;  /* 0x0000b4008e6a7a23 */ /* 0x002fe8000001086f */
[----:B------:R1:W3:Y:S04]  /*d970*/  MUFU.EX2 R198, R106 ;  /* 0x0000006a00c67308 */ /* 0x0002e80000000800 */
[----:B-1----:R-:W-:Y:S01]  /*d980*/  FFMA.FTZ R106, R141, c[0x0][0x2d0], -R176 ;  /* 0x0000b4008d6a7a23 */ /* 0x002fe200000108b0 */
[----:B---3--:R-:W-:Y:S01]  /*d990*/  F2FP.PACK_AB R111, R198, R199 ;  /* 0x000000c7c66f723e */ /* 0x008fe200000000ff */
[----:B------:R-:W1:Y:S04]  /*d9a0*/  LDSM.16.MT88.4 R140, [R214+0xc00] ;  /* 0x000c0000d68c783b */ /* 0x000e680000004200 */
[----:B------:R3:W1:Y:S02]  /*d9b0*/  MUFU.EX2 R194, R106 ;  /* 0x0000006a00c27308 */ /* 0x0006640000000800 */
[--C-:B---3--:R-:W-:Y:S08]  /*d9c0*/  FFMA.FTZ R106, R184, c[0x0][0x2d0], -R2.reuse ;  /* 0x0000b400b86a7a23 */ /* 0x108ff00000010802 */
[----:B------:R3:W-:Y:S02]  /*d9d0*/  MUFU.EX2 R184, R106 ;  /* 0x0000006a00b87308 */ /* 0x0007e40000000800 */
[--C-:B---3--:R-:W-:Y:S02]  /*d9e0*/  FFMA.FTZ R106, R185, c[0x0][0x2d0], -R2.reuse ;  /* 0x0000b400b96a7a23 */ /* 0x108fe40000010802 */
[----:B------:R-:W-:Y:S01]  /*d9f0*/  FFMA.FTZ R2, R109, c[0x0][0x2d0], -R2 ;  /* 0x0000b4006d027a23 */ /* 0x000fe20000010802 */
[----:B------:R-:W-:Y:S05]  /*da00*/  F2FP.PACK_AB R109, R203, R202 ;  /* 0x000000cacb6d723e */ /* 0x000fea00000000ff */
[----:B------:R3:W-:Y:S02]  /*da10*/  MUFU.EX2 R185, R106 ;  /* 0x0000006a00b97308 */ /* 0x0007e40000000800 */
[--C-:B---3--:R-:W-:Y:S02]  /*da20*/  FFMA.FTZ R106, R139, c[0x0][0x2d0], -R176.reuse ;  /* 0x0000b4008b6a7a23 */ /* 0x108fe400000108b0 */
[----:B------:R-:W3:Y:S06]  /*da30*/  LDL.LU R139, [R1+0x28] ;  /* 0x00002800018b7983 */ /* 0x000eec0000300800 */
[----:B------:R1:W-:Y:S01]  /*da40*/  MUFU.EX2 R191, R106 ;  /* 0x0000006a00bf7308 */ /* 0x0003e20000000800 */
[----:B------:R-:W3:Y:S01]  /*da50*/  LDL.LU R138, [R1+0x2c] ;  /* 0x00002c00018a7983 */ /* 0x000ee20000300800 */
[----:B-1----:R-:W-:Y:S01]  /*da60*/  FFMA.FTZ R106, R137, c[0x0][0x2d0], -R176 ;  /* 0x0000b400896a7a23 */ /* 0x002fe200000108b0 */
[----:B------:R-:W-:Y:S02]  /*da70*/  MOV R137, R190 ;  /* 0x000000be00897202 */ /* 0x000fe40000000f00 */
[----:B------:R-:W-:Y:S05]  /*da80*/  F2FP.PACK_AB R176, R195, R194 ;  /* 0x000000c2c3b0723e */ /* 0x000fea00000000ff */
[----:B------:R-:W1:Y:S10]  /*da90*/  MUFU.EX2 R190, R106 ;  /* 0x0000006a00be7308 */ /* 0x000e740000000800 */
[----:B------:R1:W1:Y:S01]  /*daa0*/  MUFU.EX2 R106, R2 ;  /* 0x00000002006a7308 */ /* 0x0002620000000800 */
[----:B----4-:R-:W-:Y:S01]  /*dab0*/  FFMA.FTZ R100, R100, R110, R180 ;  /* 0x0000006e64647223 */ /* 0x010fe200000100b4 */
[----:B------:R-:W-:Y:S01]  /*dac0*/  F2FP.PACK_AB R110, R200, R201 ;  /* 0x000000c9c86e723e */ /* 0x000fe200000000ff */
[----:B------:R-:W4:Y:S01]  /*dad0*/  LDSM.16.MT88.4 R180, [R213+0x2c00] ;  /* 0x002c0000d5b4783b */ /* 0x000f220000004200 */
[----:B-----5:R-:W-:Y:S05]  /*dae0*/  FFMA.FTZ R101, R101, R144, R145 ;  /* 0x0000009065657223 */ /* 0x020fea0000010091 */
[-C--:B--2---:R-:W-:Y:S02]  /*daf0*/  HMMA.16816.F32 R112, R108, R124.reuse, R4 ;  /* 0x0000007c6c70723c */ /* 0x084fe40000001804 */
[----:B------:R-:W2:Y:S03]  /*db00*/  LDSM.16.MT88.4 R4, [R214+0x2c00] ;  /* 0x002c0000d604783b */ /* 0x000ea60000004200 */
[----:B---3--:R-:W-:Y:S01]  /*db10*/  FFMA.FTZ R3, R3, R139, R178 ;  /* 0x0000008b03037223 */ /* 0x008fe200000100b2 */
[----:B-1----:R-:W-:Y:S01]  /*db20*/  F2FP.PACK_AB R178, R190, R191 ;  /* 0x000000bfbeb2723e */ /* 0x002fe200000000ff */
[----:B------:R-:W-:Y:S01]  /*db30*/  FFMA.FTZ R2, R0, R138, R177 ;  /* 0x0000008a00027223 */ /* 0x000fe200000100b1 */
[----:B------:R-:W-:Y:S04]  /*db40*/  F2FP.PACK_AB R177, R185, R184 ;  /* 0x000000b8b9b1723e */ /* 0x000fe800000000ff */
[----:B------:R-:W-:Y:S01]  /*db50*/  MOV R0, R179 ;  /* 0x000000b300007202 */ /* 0x000fe20000000f00 */
[----:B------:R-:W-:Y:S01]  /*db60*/  FADD.FTZ R2, R207, R2 ;  /* 0x00000002cf027221 */ /* 0x000fe20000010000 */
[----:B------:R-:W-:Y:S03]  /*db70*/  F2FP.PACK_AB R179, R106, R107 ;  /* 0x0000006b6ab3723e */ /* 0x000fe600000000ff */
[----:B------:R-:W-:Y:S02]  /*db80*/  FADD.FTZ R2, R208, R2 ;  /* 0x00000002d0027221 */ /* 0x000fe40000010000 */
[----:B------:R-:W-:Y:S02]  /*db90*/  FADD.FTZ R0, R0, R100 ;  /* 0x0000006400007221 */ /* 0x000fe40000010000 */
[C---:B------:R-:W-:Y:S07]  /*dba0*/  HMMA.16816.F32 R116, R176.reuse, R124, R8 ;  /* 0x0000007cb074723c */ /* 0x040fee0000001808 */
[----:B------:R-:W-:Y:S01]  /*dbb0*/  MOV R9, R135 ;  /* 0x0000008700097202 */ /* 0x000fe20000000f00 */
[-C--:B------:R-:W-:Y:S04]  /*dbc0*/  HMMA.16816.F32 R120, R176, R126.reuse, R12 ;  /* 0x0000007eb078723c */ /* 0x080fe8000000180c */
[----:B------:R-:W-:Y:S02]  /*dbd0*/  MOV R10, R134 ;  /* 0x00000086000a7202 */ /* 0x000fe40000000f00 */
[----:B------:R-:W-:Y:S02]  /*dbe0*/  MOV R8, R136 ;  /* 0x0000008800087202 */ /* 0x000fe40000000f00 */
[C---:B------:R-:W-:Y:S04]  /*dbf0*/  HMMA.16816.F32 R124, R108.reuse, R126, R16 ;  /* 0x0000007e6c7c723c */ /* 0x040fe80000001810 */
[----:B------:R-:W-:Y:S02]  /*dc00*/  MOV R14, R133 ;  /* 0x00000085000e7202 */ /* 0x000fe40000000f00 */
[----:B------:R-:W-:Y:S02]  /*dc10*/  MOV R15, R132 ;  /* 0x00000084000f7202 */ /* 0x000fe40000000f00 */
[-C--:B------:R-:W-:Y:S04]  /*dc20*/  HMMA.16816.F32 R128, R108, R140.reuse, R20 ;  /* 0x0000008c6c80723c */ /* 0x080fe80000001814 */
[----:B------:R-:W-:Y:S01]  /*dc30*/  FADD.FTZ R3, R14, R3 ;  /* 0x000000030e037221 */ /* 0x000fe20000010000 */
[----:B------:R-:W-:Y:S01]  /*dc40*/  MOV R11, R137 ;  /* 0x00000089000b7202 */ /* 0x000fe20000000f00 */
        /* <DEDUP_REMOVED lines=50> */
[-C--:B--2---:R-:W-:Y:S04]  /*df70*/  HMMA.16816.F32 R84, R108, R4.reuse, R84 ;  /* 0x000000046c54723c */ /* 0x084fe80000001854 */
[----:B------:R-:W-:Y:S04]  /*df80*/  FADD.FTZ R8, R205, R8 ;  /* 0x00000008cd087221 */ /* 0x000fe80000010000 */
[C---:B------:R-:W-:Y:S07]  /*df90*/  HMMA.16816.F32 R88, R176.reuse, R4, R88 ;  /* 0x00000004b058723c */ /* 0x040fee0000001858 */
[----:B------:R-:W-:Y:S01]  /*dfa0*/  FADD.FTZ R5, R210, R3 ;  /* 0x00000003d2057221 */ /* 0x000fe20000010000 */
[-C--:B------:R-:W-:Y:S04]  /*dfb0*/  HMMA.16816.F32 R92, R176, R6.reuse, R92 ;  /* 0x00000006b05c723c */ /* 0x080fe8000000185c */
        /* <DEDUP_REMOVED lines=16> */
[----:B------:R-:W-:Y:S01]  /*e0c0*/  STL [R1+0x20], R4 ;  /* 0x0000200401007387 */ /* 0x000fe20000100800 */
[----:B------:R-:W-:Y:S02]  /*e0d0*/  FADD.FTZ R2, R190, R2 ;  /* 0x00000002be027221 */ /* 0x000fe40000010000 */
[----:B------:R-:W-:Y:S02]  /*e0e0*/  FADD.FTZ R3, R198, R3 ;  /* 0x00000003c6037221 */ /* 0x000fe40000010000 */
[----:B------:R-:W-:Y:S01]  /*e0f0*/  FADD.FTZ R0, R107, R6 ;  /* 0x000000066b007221 */ /* 0x000fe20000010000 */
[----:B------:R-:W-:Y:S02]  /*e100*/  MOV R107, R102 ;  /* 0x00000066006b7202 */ /* 0x000fe40000000f00 */
[----:B------:R1:W-:Y:S01]  /*e110*/  STL [R1+0x24], R3 ;  /* 0x0000240301007387 */ /* 0x0003e20000100800 */
[----:B------:R-:W-:Y:S01]  /*e120*/  FADD.FTZ R0, R106, R0 ;  /* 0x000000006a007221 */ /* 0x000fe20000010000 */
[----:B------:R-:W-:Y:S02]  /*e130*/  MOV R106, R103 ;  /* 0x00000067006a7202 */ /* 0x000fe40000000f00 */
[----:B------:R2:W-:Y:S04]  /*e140*/  STL [R1+0x28], R2 ;  /* 0x0000280201007387 */ /* 0x0005e80000100800 */
[----:B------:R3:W-:Y:S01]  /*e150*/  STL [R1+0x2c], R0 ;  /* 0x00002c0001007387 */ /* 0x0007e20000100800 */
[----:B-1----:R-:W-:Y:S02]  /*e160*/  MOV R3, R104 ;  /* 0x0000006800037202 */ /* 0x002fe40000000f00 */
[----:B--2---:R-:W-:Y:S01]  /*e170*/  MOV R2, R105 ;  /* 0x0000006900027202 */ /* 0x004fe20000000f00 */
[----:B------:R-:W-:-:S05]  /*e180*/  @P0 BRA `(.L_x_1013) ;  /* 0xffffc3a000000947 */ /* 0x000fca000383ffff */
.L_x_1012:
[----:B------:R-:W-:Y:S02]  /*e190*/  MOV R10, 0x1f ;  /* 0x0000001f000a7802 */ /* 0x000fe40000000f00 */
[----:B------:R-:W-:Y:S01]  /*e1a0*/  MOV R9, 0xffffffff ;  /* 0xffffffff00097802 */ /* 0x000fe20000000f00 */
[----:B------:R-:W-:Y:S05]  /*e1b0*/  BRA.DIV ~URZ, `(.L_x_1014) ;  /* 0x000028a27f007947 */ /* 0x000fea000b800000 */
[----:B---3--:R-:W2:Y:S04]  /*e1c0*/  LDL R0, [R1+0x20] ;  /* 0x0000200001007983 */ /* 0x008ea80000100800 */
[----:B--2---:R1:W2:Y:S02]  /*e1d0*/  SHFL.BFLY PT, R5, R0, 0x2, 0x1f ;  /* 0x0c401f0000057f89 */ /* 0x0042a400000e0000 */
.L_x_1038:
[----:B-1----:R-:W3:Y:S02]  /*e1e0*/  LDL.LU R0, [R1+0x20] ;  /* 0x0000200001007983 */ /* 0x002ee40000300800 */
[----:B--23--:R-:W-:Y:S01]  /*e1f0*/  FADD.FTZ R5, R5, R0 ;  /* 0x0000000005057221 */ /* 0x00cfe20000010000 */
[----:B------:R-:W-:Y:S05]  /*e200*/  BRA.DIV ~URZ, `(.L_x_1015) ;  /* 0x000028b27f007947 */ /* 0x000fea000b800000 */
[----:B------:R-:W2:Y:S04]  /*e210*/  LDL.LU R2, [R1+0x24] ;  /* 0x0000240001027983 */ /* 0x000ea80000300800 */
        /* <DEDUP_REMOVED lines=15> */
.L_x_1039:
        /* <DEDUP_REMOVED lines=13> */
[----:B------:R-:W2:Y:S08]  /*e3e0*/  @P3 MUFU.LG2 R5, R5 ;  /* 0x0000000500053308 */ /* 0x000eb00000000c00 */
[----:B------:R-:W3:Y:S01]  /*e3f0*/  @P2 MUFU.RCP R3, R4 ;  /* 0x0000000400032308 */ /* 0x000ee20000001000 */
        /* <DEDUP_REMOVED lines=9> */
[----:B------:R-:W4:Y:S01]  /*e490*/  @P2 MUFU.LG2 R4, R4 ;  /* 0x0000000400042308 */ /* 0x000f220000000c00 */
[C---:B------:R-:W-:Y:S02]  /*e4a0*/  FMUL.FTZ R144, R0.reuse, R144 ;  /* 0x0000009000907220 */ /* 0x040fe40000410000 */
[C---:B------:R-:W-:Y:S02]  /*e4b0*/  FMUL.FTZ R145, R0.reuse, R145 ;  /* 0x0000009100917220 */ /* 0x040fe40000410000 */
[C---:B------:R-:W-:Y:S02]  /*e4c0*/  FMUL.FTZ R156, R0.reuse, R156 ;  /* 0x0000009c009c7220 */ /* 0x040fe40000410000 */
[C---:B------:R-:W-:Y:S01]  /*e4d0*/  FMUL.FTZ R157, R0.reuse, R157 ;  /* 0x0000009d009d7220 */ /* 0x040fe20000410000 */
[----:B------:R-:W5:Y:S01]  /*e4e0*/  @P1 MUFU.LG2 R7, R7 ;  /* 0x0000000700071308 */ /* 0x000f620000000c00 */
        /* <DEDUP_REMOVED lines=13> */
[----:B--2---:R-:W-:-:S02]  /*e5c0*/  @P3 FMUL.FTZ R9, R5, 0.69314718246459960938 ;  /* 0x3f31721805093820 */ /* 0x004fc40000410000 */
[C---:B---3--:R-:W-:Y:S02]  /*e5d0*/  FMUL.FTZ R114, R3.reuse, R114 ;  /* 0x0000007203727220 */ /* 0x048fe40000410000 */
[----:B------:R-:W-:Y:S01]  /*e5e0*/  @P3 FMUL.FTZ R5, R0, c[0x0][0x2d0] ;  /* 0x0000b40000053a20 */ /* 0x000fe20000410000 */
[----:B------:R-:W-:Y:S01]  /*e5f0*/  MOV R0, RZ ;  /* 0x000000ff00007202 */ /* 0x000fe20000000f00 */
[C---:B------:R-:W-:Y:S02]  /*e600*/  FMUL.FTZ R115, R3.reuse, R115 ;  /* 0x0000007303737220 */ /* 0x040fe40000410000 */
[C---:B------:R-:W-:Y:S02]  /*e610*/  FMUL.FTZ R126, R3.reuse, R126 ;  /* 0x0000007e037e7220 */ /* 0x040fe40000410000 */
[C---:B------:R-:W-:Y:S01]  /*e620*/  FMUL.FTZ R127, R3.reuse, R127 ;  /* 0x0000007f037f7220 */ /* 0x040fe20000410000 */
[----:B------:R-:W2:Y:S01]  /*e630*/  @P0 MUFU.RCP R0, R6 ;  /* 0x0000000600000308 */ /* 0x000ea20000001000 */
        /* <DEDUP_REMOVED lines=20> */
[----:B------:R-:W-:Y:S01]  /*e780*/  @P2 MOV R3, 0x3f317218 ;  /* 0x3f31721800032802 */ /* 0x000fe20000000f00 */
[C---:B-1----:R-:W-:Y:S02]  /*e790*/  FMUL.FTZ R116, R2.reuse, R116 ;  /* 0x0000007402747220 */ /* 0x042fe40000410000 */
        /* <DEDUP_REMOVED lines=23> */
[----:B------:R-:W1:Y:S01]  /*e910*/  @P0 MUFU.LG2 R2, R6 ;  /* 0x0000000600020308 */ /* 0x000e620000000c00 */
[----:B----4-:R-:W-:Y:S02]  /*e920*/  @P2 FMUL.FTZ R8, R4, 0.69314718246459960938 ;  /* 0x3f31721804082820 */ /* 0x010fe40000410000 */
[----:B------:R-:W-:Y:S02]  /*e930*/  @P2 FMUL.FTZ R4, R3, c[0x0][0x2d0] ;  /* 0x0000b40003042a20 */ /* 0x000fe40000410000 */
[----:B-----5:R-:W-:Y:S02]  /*e940*/  @P1 FMUL.FTZ R7, R7, 0.69314718246459960938 ;  /* 0x3f31721807071820 */ /* 0x020fe40000410000 */
[----:B------:R-:W-:Y:S02]  /*e950*/  @P1 FMUL.FTZ R3, R10, c[0x0][0x2d0] ;  /* 0x0000b4000a031a20 */ /* 0x000fe40000410000 */
[----:B------:R-:W-:Y:S01]  /*e960*/  @P2 FFMA.FTZ R20, R4, R104, R8 ;  /* 0x0000006804142223 */ /* 0x000fe20000010008 */
[----:B------:R-:W-:Y:S01]  /*e970*/  MOV R4, 0x1 ;  /* 0x0000000100047802 */ /* 0x000fe20000000f00 */
[----:B------:R-:W-:Y:S01]  /*e980*/  @P1 FFMA.FTZ R21, R3, R103, R7 ;  /* 0x0000006703151223 */ /* 0x000fe20000010007 */
[----:B------:R-:W-:Y:S01]  /*e990*/  @P0 MOV R3, 0x3f317218 ;  /* 0x3f31721800030802 */ /* 0x000fe20000000f00 */
[----:B--2---:R-:W-:-:S02]  /*e9a0*/  FMUL.FTZ R118, R0, R118 ;  /* 0x0000007600767220 */ /* 0x004fc40000410000 */
[----:B------:R-:W-:Y:S02]  /*e9b0*/  FMUL.FTZ R119, R0, R119 ;  /* 0x0000007700777220 */ /* 0x000fe40000410000 */
[----:B-1----:R-:W-:Y:S02]  /*e9c0*/  @P0 FMUL.FTZ R2, R2, 0.69314718246459960938 ;  /* 0x3f31721802020820 */ /* 0x002fe40000410000 */
[----:B------:R-:W-:Y:S02]  /*e9d0*/  @P0 FMUL.FTZ R3, R3, c[0x0][0x2d0] ;  /* 0x0000b40003030a20 */ /* 0x000fe40000410000 */
        /* <DEDUP_REMOVED lines=25> */
.L_x_995:
[----:B--2---:R2:W5:Y:S01]  /*eb70*/  LDL R7, [R1+0x58] ;  /* 0x0000580001077983 */ /* 0x0045620000100800 */
[----:B------:R-:W-:Y:S03]  /*eb80*/  BSSY B0, `(.L_x_1016) ;  /* 0x0000012000007945 */ /* 0x000fe60003800000 */
[----:B------:R-:W3:Y:S02]  /*eb90*/  S2R R6, SR_TID.X ;  /* 0x0000000000067919 */ /* 0x000ee40000002100 */
[----:B---3--:R-:W-:-:S13]  /*eba0*/  LOP3.LUT P0, RZ, R6, 0x7f, RZ, 0xc0, !PT ;  /* 0x0000007f06ff7812 */ /* 0x008fda000780c0ff */
[----:B------:R-:W-:Y:S05]  /*ebb0*/  @P0 BRA `(.L_x_1017) ;  /* 0x000000e000000947 */ /* 0x000fea0003800000 */
[----:B--2---:R-:W2:Y:S01]  /*ebc0*/  S2R R4, SR_LANEID ;  /* 0x0000000000047919 */ /* 0x004ea20000000000 */
[----:B------:R-:W-:Y:S01]  /*ebd0*/  VOTEU.ANY UR4, UPT, PT ;  /* 0x0000000000047886 */ /* 0x000fe200038e0100 */
[----:B------:R-:W-:Y:S01]  /*ebe0*/  IMAD.MOV.U32 R5, RZ, RZ, c[0x0][0x584] ;  /* 0x00016100ff057624 */ /* 0x000fe200078e00ff */
[----:B------:R-:W2:Y:S08]  /*ebf0*/  FLO.U32 R3, UR4 ;  /* 0x0000000400037d00 */ /* 0x000eb000080e0000 */
[----:B------:R-:W3:Y:S01]  /*ec00*/  POPC R2, UR4 ;  /* 0x0000000400027d09 */ /* 0x000ee20008000000 */
[----:B--2---:R-:W-:Y:S01]  /*ec10*/  ISETP.EQ.U32.AND P0, PT, R3, R4, PT ;  /* 0x000000040300720c */ /* 0x004fe20003f02070 */
[----:B------:R-:W-:-:S12]  /*ec20*/  IMAD.MOV.U32 R4, RZ, RZ, c[0x0][0x580] ;  /* 0x00016000ff047624 */ /* 0x000fd800078e00ff */
[----:B---3--:R2:W3:Y:S04]  /*ec30*/  @P0 ATOMG.E.ADD.STRONG.GPU PT, R2, [R4.64], R2 ;  /* 0x00000002040209a8 */ /* 0x0084e800081ee1c6 */
[----:B--2---:R-:W2:Y:S04]  /*ec40*/  S2R R4, SR_LTMASK ;  /* 0x0000000000047919 */ /* 0x004ea80000003900 */
[----:B---3--:R2:W3:Y:S02]  /*ec50*/  SHFL.IDX PT, R3, R2, R3, 0x1f ;  /* 0x00001f0302037589 */ /* 0x0084e400000e0000 */
[----:B--2---:R-:W-:-:S06]  /*ec60*/  LOP3.LUT R2, R4, UR4, RZ, 0xc0, !PT ;  /* 0x0000000404027c12 */ /* 0x004fcc000f8ec0ff */
[----:B------:R-:W3:Y:S02]  /*ec70*/  POPC R2, R2 ;  /* 0x0000000200027309 */ /* 0x000ee40000000000 */
[----:B---3-5:R-:W-:-:S05]  /*ec80*/  IADD3 R7, R3, c[0x0][0xc], R2 ;  /* 0x0000030003077a10 */ /* 0x028fca0007ffe002 */
[----:B------:R2:W-:Y:S02]  /*ec90*/  STL [R1+0x58], R7 ;  /* 0x0000580701007387 */ /* 0x0005e40000100800 */
.L_x_1017:
[----:B--2---:R-:W-:Y:S05]  /*eca0*/  BSYNC B0 ;  /* 0x0000000000007941 */ /* 0x004fea0003800000 */
.L_x_1016:
[----:B------:R-:W-:Y:S01]  /*ecb0*/  PRMT R0, R0, 0x9910, RZ ;  /* 0x0000991000007816 */ /* 0x000fe200000000ff */
[----:B------:R-:W-:Y:S01]  /*ecc0*/  BSSY B1, `(.L_x_1018) ;  /* 0x000018d000017945 */ /* 0x000fe20003800000 */
[----:B-----5:R-:W-:Y:S02]  /*ecd0*/  IMAD.MOV.U32 R36, RZ, RZ, R7 ;  /* 0x000000ffff247224 */ /* 0x020fe400078e0007 */
[----:B------:R-:W-:-:S13]  /*ece0*/  ISETP.NE.AND P0, PT, R0, RZ, PT ;  /* 0x000000ff0000720c */ /* 0x000fda0003f05270 */
[----:B------:R-:W-:Y:S05]  /*ecf0*/  @!P0 BRA `(.L_x_1019) ;  /* 0x000015d000008947 */ /* 0x000fea0003800000 */
[----:B------:R-:W-:Y:S01]  /*ed00*/  WARPSYNC 0xffffffff ;  /* 0xffffffff00007948 */ /* 0x000fe20003800000 */
[----:B------:R-:W-:Y:S06]  /*ed10*/  BAR.SYNC.DEFER_BLOCKING 0x1, 0x80 ;  /* 0x0042000000007b1d */ /* 0x000fec0000010000 */
[----:B------:R-:W-:Y:S05]  /*ed20*/  BRA.CONV ~URZ, `(.L_x_1020) ;  /* 0x000000737f007947 */ /* 0x000fea000b800000 */
[----:B------:R-:W-:Y:S01]  /*ed30*/  SHF.R.S32.HI R7, RZ, 0x1f, R6 ;  /* 0x0000001fff077819 */ /* 0x000fe20000011406 */
[----:B------:R-:W-:Y:S01]  /*ed40*/  IMAD.MOV.U32 R3, RZ, RZ, 0x1f ;  /* 0x0000001fff037424 */ /* 0x000fe200078e00ff */
[----:B------:R-:W-:Y:S02]  /*ed50*/  MOV R2, 0xeda0 ;  /* 0x0000eda000027802 */ /* 0x000fe40000000f00 */
[----:B------:R-:W-:Y:S01]  /*ed60*/  LEA.HI R7, R7, R6, RZ, 0x7 ;  /* 0x0000000607077211 */ /* 0x000fe200078f38ff */
[----:B------:R-:W-:-:S03]  /*ed70*/  IMAD.MOV.U32 R6, RZ, RZ, RZ ;  /* 0x000000ffff067224 */ /* 0x000fc600078e00ff */
[----:B------:R-:W-:Y:S02]  /*ed80*/  SHF.R.S32.HI R7, RZ, 0x7, R7 ;  /* 0x00000007ff077819 */ /* 0x000fe40000011407 */
[----:B-1----:R-:W-:Y:S05]  /*ed90*/  CALL.REL.NOINC `($__internal_17_$__cuda_sm70_shflsync_idx_p) ;  /* 0x0000203000007944 */ /* 0x002fea0003c00000 */
.L_x_1020:
[----:B------:R-:W2:Y:S04]  /*eda0*/  LDL R8, [R1+0x64] ;  /* 0x0000640001087983 */ /* 0x000ea80000100800 */
[----:B------:R-:W3:Y:S04]  /*edb0*/  LDL.LU R5, [R1+0x40] ;  /* 0x0000400001057983 */ /* 0x000ee80000300800 */
[----:B-1----:R-:W4:Y:S04]  /*edc0*/  LDL.LU R11, [R1+0x44] ;  /* 0x00004400010b7983 */ /* 0x002f280000300800 */
[----:B------:R-:W5:Y:S04]  /*edd0*/  LDL.LU R17, [R1+0x50] ;  /* 0x0000500001117983 */ /* 0x000f680000300800 */
[----:B------:R-:W2:Y:S01]  /*ede0*/  LDL.LU R16, [R1+0x54] ;  /* 0x0000540001107983 */ /* 0x000ea20000300800 */
[----:B------:R-:W-:-:S03]  /*edf0*/  IMAD.MOV.U32 R3, RZ, RZ, 0x1 ;  /* 0x00000001ff037424 */ /* 0x000fc600078e00ff */
[----:B------:R-:W5:Y:S02]  /*ee00*/  LDL R15, [R1+0x6c] ;  /* 0x00006c00010f7983 */ /* 0x000f640000100800 */
[----:B------:R-:W-:Y:S02]  /*ee10*/  ISETP.NE.AND P1, PT, R3, c[0x0][0x4e8], PT ;  /* 0x00013a0003007a0c */ /* 0x000fe40003f25270 */
[----:B------:R-:W5:Y:S01]  /*ee20*/  LDL R37, [R1+0x3c] ;  /* 0x00003c0001257983 */ /* 0x000f620000100800 */
[----:B------:R-:W-:Y:S02]  /*ee30*/  ULDC UR5, c[0x0][0x4e8] ;  /* 0x00013a0000057ab9 */ /* 0x000fe40000000800 */
[----:B------:R-:W-:Y:S02]  /*ee40*/  ULDC UR4, c[0x0][0x388] ;  /* 0x0000e20000047ab9 */ /* 0x000fe40000000800 */
[----:B------:R-:W-:Y:S01]  /*ee50*/  UIMAD UR4, UR5, UR4, URZ ;  /* 0x00000004050472a4 */ /* 0x000fe2000f8e023f */
[----:B------:R-:W-:Y:S01]  /*ee60*/  BSSY B0, `(.L_x_1021) ;  /* 0x00000a7000007945 */ /* 0x000fe20003800000 */
[----:B---3--:R-:W-:Y:S01]  /*ee70*/  SHF.R.S32.HI R0, RZ, 0x1f, R5 ;  /* 0x0000001fff007819 */ /* 0x008fe20000011405 */
[----:B------:R-:W-:-:S04]  /*ee80*/  IMAD.WIDE.U32 R6, R5, c[0x0][0x4d0], RZ ;  /* 0x0001340005067a25 */ /* 0x000fc800078e00ff */
[C---:B------:R-:W-:Y:S02]  /*ee90*/  IMAD R2, R0.reuse, c[0x0][0x4d0], RZ ;  /* 0x0001340000027a24 */ /* 0x040fe400078e02ff */
[----:B------:R-:W-:Y:S02]  /*eea0*/  IMAD R4, R0, c[0x0][0x438], RZ ;  /* 0x00010e0000047a24 */ /* 0x000fe400078e02ff */
[----:B------:R-:W-:Y:S01]  /*eeb0*/  IMAD R3, R5, c[0x0][0x4d4], R2 ;  /* 0x0001350005037a24 */ /* 0x000fe200078e0202 */
[----:B----4-:R-:W-:Y:S01]  /*eec0*/  SHF.R.S32.HI R2, RZ, 0x1f, R11 ;  /* 0x0000001fff027819 */ /* 0x010fe2000001140b */
[----:B--2---:R-:W-:Y:S02]  /*eed0*/  IMAD.IADD R0, R8, 0x1, R16 ;  /* 0x0000000108007824 */ /* 0x004fe400078e0210 */
[----:B------:R-:W-:Y:S02]  /*eee0*/  IMAD.IADD R7, R7, 0x1, R3 ;  /* 0x0000000107077824 */ /* 0x000fe400078e0203 */
[----:B------:R-:W-:-:S02]  /*eef0*/  IMAD R9, R2, c[0x0][0x4d8], RZ ;  /* 0x0001360002097a24 */ /* 0x000fc400078e02ff */
[----:B------:R-:W-:-:S04]  /*ef00*/  IMAD.WIDE.U32 R6, R11, c[0x0][0x4d8], R6 ;  /* 0x000136000b067a25 */ /* 0x000fc800078e0006 */
[----:B------:R-:W-:Y:S02]  /*ef10*/  IMAD R9, R11, c[0x0][0x4dc], R9 ;  /* 0x000137000b097a24 */ /* 0x000fe400078e0209 */
[----:B------:R-:W-:Y:S02]  /*ef20*/  IMAD R8, R5, c[0x0][0x43c], R4 ;  /* 0x00010f0005087a24 */ /* 0x000fe400078e0204 */
[----:B------:R-:W-:-:S04]  /*ef30*/  @P1 IMAD.HI.U32 R10, R0, c[0x0][0x4ec], RZ ;  /* 0x00013b00000a1a27 */ /* 0x000fc800078e00ff */
[----:B------:R-:W-:Y:S01]  /*ef40*/  IMAD.IADD R7, R7, 0x1, R9 ;  /* 0x0000000107077824 */ /* 0x000fe200078e0209 */
[----:B-----5:R-:W-:Y:S01]  /*ef50*/  SHF.R.S32.HI R9, RZ, 0x1f, R17 ;  /* 0x0000001fff097819 */ /* 0x020fe20000011411 */
[----:B------:R-:W-:-:S04]  /*ef60*/  IMAD.WIDE.U32 R4, R5, c[0x0][0x438], RZ ;  /* 0x00010e0005047a25 */ /* 0x000fc800078e00ff */
[----:B------:R-:W-:Y:S01]  /*ef70*/  IMAD.MOV.U32 R3, RZ, RZ, R0 ;  /* 0x000000ffff037224 */ /* 0x000fe200078e0000 */
[----:B------:R-:W-:Y:S01]  /*ef80*/  @P1 SHF.R.U32.HI R3, RZ, c[0x0][0x4f0], R10 ;  /* 0x00013c00ff031a19 */ /* 0x000fe2000001160a */
[----:B------:R-:W-:Y:S02]  /*ef90*/  IMAD.IADD R5, R5, 0x1, R8 ;  /* 0x0000000105057824 */ /* 0x000fe400078e0208 */
[----:B------:R-:W-:Y:S02]  /*efa0*/  IMAD R2, R2, c[0x0][0x440], RZ ;  /* 0x0001100002027a24 */ /* 0x000fe400078e02ff */
[----:B------:R-:W-:Y:S02]  /*efb0*/  IMAD R10, R9, c[0x0][0x4e0], RZ ;  /* 0x00013800090a7a24 */ /* 0x000fe400078e02ff */
[C---:B------:R-:W-:Y:S02]  /*efc0*/  IMAD R14, R11.reuse, c[0x0][0x444], R2 ;  /* 0x000111000b0e7a24 */ /* 0x040fe400078e0202 */
[----:B------:R-:W-:-:S04]  /*efd0*/  IMAD.WIDE.U32 R4, R11, c[0x0][0x440], R4 ;  /* 0x000110000b047a25 */ /* 0x000fc800078e0004 */
[----:B------:R-:W-:-:S04]  /*efe0*/  IMAD.WIDE.U32 R6, R17, c[0x0][0x4e0], R6 ;  /* 0x0001380011067a25 */ /* 0x000fc800078e0006 */
[----:B------:R-:W-:Y:S02]  /*eff0*/  IMAD R11, R17, c[0x0][0x4e4], R10 ;  /* 0x00013900110b7a24 */ /* 0x000fe400078e020a */
[----:B------:R-:W-:Y:S01]  /*f000*/  @P1 IMAD.HI.U32 R10, R0, c[0x0][0x4ec], RZ ;  /* 0x00013b00000a1a27 */ /* 0x000fe200078e00ff */
[----:B------:R-:W-:Y:S02]  /*f010*/  SHF.R.S32.HI R12, RZ, 0x1f, R3 ;  /* 0x0000001fff0c7819 */ /* 0x000fe40000011403 */
[----:B------:R-:W-:Y:S01]  /*f020*/  IADD3 R6, P0, R3, R6, RZ ;  /* 0x0000000603067210 */ /* 0x000fe20007f1e0ff */
[----:B------:R-:W-:Y:S01]  /*f030*/  IMAD.MOV.U32 R2, RZ, RZ, R0 ;  /* 0x000000ffff027224 */ /* 0x000fe200078e0000 */
[----:B------:R-:W-:Y:S01]  /*f040*/  @P1 SHF.R.U32.HI R2, RZ, c[0x0][0x4f0], R10 ;  /* 0x00013c00ff021a19 */ /* 0x000fe2000001160a */
[----:B------:R-:W-:Y:S01]  /*f050*/  IMAD.IADD R5, R5, 0x1, R14 ;  /* 0x0000000105057824 */ /* 0x000fe200078e020e */
[----:B------:R-:W-:Y:S01]  /*f060*/  IADD3.X R7, R12, R7, R11, P0, !PT ;  /* 0x000000070c077210 */ /* 0x000fe200007fe40b */
[----:B------:R-:W-:-:S02]  /*f070*/  IMAD.MOV R8, RZ, RZ, -R3 ;  /* 0x000000ffff087224 */ /* 0x000fc400078e0a03 */
[----:B------:R-:W-:Y:S01]  /*f080*/  IMAD.WIDE.U32 R10, R17, c[0x0][0x448], R4 ;  /* 0x00011200110a7a25 */ /* 0x000fe200078e0004 */
[----:B------:R-:W-:-:S03]  /*f090*/  SHF.R.S32.HI R5, RZ, 0x1f, R2 ;  /* 0x0000001fff057819 */ /* 0x000fc60000011402 */
[----:B------:R-:W-:Y:S02]  /*f0a0*/  IMAD.MOV R14, RZ, RZ, -R2 ;  /* 0x000000ffff0e7224 */ /* 0x000fe400078e0a02 */
[--C-:B------:R-:W-:Y:S02]  /*f0b0*/  IMAD R8, R8, c[0x0][0x4e8], R0.reuse ;  /* 0x00013a0008087a24 */ /* 0x100fe400078e0200 */
[----:B------:R-:W-:Y:S02]  /*f0c0*/  IMAD R9, R9, c[0x0][0x448], RZ ;  /* 0x0001120009097a24 */ /* 0x000fe400078e02ff */
[----:B------:R-:W-:Y:S02]  /*f0d0*/  IMAD R14, R14, c[0x0][0x4e8], R0 ;  /* 0x00013a000e0e7a24 */ /* 0x000fe400078e0200 */
[----:B------:R-:W-:Y:S02]  /*f0e0*/  IMAD R0, R5, c[0x0][0x430], RZ ;  /* 0x00010c0005007a24 */ /* 0x000fe400078e02ff */
[----:B------:R-:W-:-:S02]  /*f0f0*/  IMAD R9, R17, c[0x0][0x44c], R9 ;  /* 0x0001130011097a24 */ /* 0x000fc400078e0209 */
[----:B------:R-:W-:Y:S02]  /*f100*/  IMAD R17, R2, c[0x0][0x434], R0 ;  /* 0x00010d0002117a24 */ /* 0x000fe400078e0200 */
[----:B------:R-:W-:Y:S02]  /*f110*/  IMAD.IADD R0, R15, 0x1, R16 ;  /* 0x000000010f007824 */ /* 0x000fe400078e0210 */
[----:B------:R-:W1:Y:S01]  /*f120*/  S2R R16, SR_TID.X ;  /* 0x0000000000107919 */ /* 0x000e620000002100 */
[----:B------:R-:W-:Y:S01]  /*f130*/  SHF.R.S32.HI R13, RZ, 0x1f, R8 ;  /* 0x0000001fff0d7819 */ /* 0x000fe20000011408 */
[----:B------:R-:W-:-:S04]  /*f140*/  IMAD.WIDE.U32 R6, R8, c[0x0][0x4c8], R6 ;  /* 0x0001320008067a25 */ /* 0x000fc800078e0006 */
[----:B------:R-:W-:-:S04]  /*f150*/  IMAD R3, R13, c[0x0][0x4c8], RZ ;  /* 0x000132000d037a24 */ /* 0x000fc800078e02ff */
[----:B------:R-:W-:Y:S01]  /*f160*/  IMAD R3, R8, c[0x0][0x4cc], R3 ;  /* 0x0001330008037a24 */ /* 0x000fe200078e0203 */
[----:B------:R-:W-:-:S03]  /*f170*/  LEA R4, P0, R6, c[0x0][0x4a8], 0x2 ;  /* 0x00012a0006047a11 */ /* 0x000fc600078010ff */
[----:B------:R-:W-:Y:S01]  /*f180*/  IMAD.IADD R3, R7, 0x1, R3 ;  /* 0x0000000107037824 */ /* 0x000fe200078e0203 */
[----:B-1----:R-:W-:-:S04]  /*f190*/  SHF.R.S32.HI R15, RZ, 0x1f, R16 ;  /* 0x0000001fff0f7819 */ /* 0x002fc80000011410 */
[----:B------:R-:W-:Y:S02]  /*f1a0*/  LEA.HI.X R3, R6, c[0x0][0x4ac], R3, 0x2, P0 ;  /* 0x00012b0006037a11 */ /* 0x000fe400000f1403 */
[----:B------:R-:W-:Y:S01]  /*f1b0*/  LEA.HI R15, R15, R16, RZ, 0x5 ;  /* 0x000000100f0f7211 */ /* 0x000fe200078f28ff */
[----:B------:R-:W-:-:S03]  /*f1c0*/  IMAD.IADD R9, R11, 0x1, R9 ;  /* 0x000000010b097824 */ /* 0x000fc600078e0209 */
[----:B------:R-:W-:Y:S01]  /*f1d0*/  LOP3.LUT R15, R15, 0xffffffe0, RZ, 0xc0, !PT ;  /* 0xffffffe00f0f7812 */ /* 0x000fe200078ec0ff */
[----:B------:R-:W-:Y:S01]  /*f1e0*/  IMAD.MOV.U32 R8, RZ, RZ, R10 ;  /* 0x000000ffff087224 */ /* 0x000fe200078e000a */
[----:B------:R-:W-:Y:S04]  /*f1f0*/  SHFL.IDX PT, R12, R4, RZ, 0x1c1f ;  /* 0x001c1fff040c7589 */ /* 0x000fe800000e0000 */
[----:B------:R-:W1:Y:S01]  /*f200*/  SHFL.IDX PT, R13, R3, RZ, 0x1c1f ;  /* 0x001c1fff030d7589 */ /* 0x000e6200000e0000 */
[----:B------:R-:W-:-:S03]  /*f210*/  IMAD.IADD R15, R16, 0x1, -R15 ;  /* 0x00000001100f7824 */ /* 0x000fc600078e0a0f */
[----:B------:R-:W-:Y:S04]  /*f220*/  SHFL.IDX PT, R10, R4, 0x1, 0x1c1f ;  /* 0x003c1f00040a7f89 */ /* 0x000fe800000e0000 */
[----:B------:R-:W2:Y:S01]  /*f230*/  SHFL.IDX PT, R11, R3, 0x1, 0x1c1f ;  /* 0x003c1f00030b7f89 */ /* 0x000ea200000e0000 */
[----:B------:R-:W-:Y:S01]  /*f240*/  IMAD.WIDE.U32 R8, R2, c[0x0][0x430], R8 ;  /* 0x00010c0002087a25 */ /* 0x000fe200078e0008 */
[----:B------:R-:W-:Y:S02]  /*f250*/  LOP3.LUT P5, RZ, R15, 0x3, RZ, 0xc0, !PT ;  /* 0x000000030fff7812 */ /* 0x000fe400078ac0ff */
[C---:B------:R-:W-:Y:S01]  /*f260*/  IADD3 R2, R0.reuse, 0x8, RZ ;  /* 0x0000000800027810 */ /* 0x040fe20007ffe0ff */
[----:B------:R-:W-:Y:S01]  /*f270*/  SHFL.IDX PT, R6, R4, 0x2, 0x1c1f ;  /* 0x005c1f0004067f89 */ /* 0x000fe200000e0000 */
[----:B------:R-:W-:-:S03]  /*f280*/  ISETP.GE.OR P1, PT, R0, UR4, P5 ;  /* 0x0000000400007c0c */ /* 0x000fc6000af26670 */
[----:B------:R-:W3:Y:S01]  /*f290*/  SHFL.IDX PT, R7, R3, 0x2, 0x1c1f ;  /* 0x005c1f0003077f89 */ /* 0x000ee200000e0000 */
[----:B------:R-:W-:-:S03]  /*f2a0*/  SHF.R.S32.HI R16, RZ, 0x1f, R14 ;  /* 0x0000001fff107819 */ /* 0x000fc6000001140e */
[----:B------:R-:W-:Y:S01]  /*f2b0*/  SHFL.IDX PT, R4, R4, 0x3, 0x1c1f ;  /* 0x007c1f0004047f89 */ /* 0x000fe200000e0000 */
[----:B------:R-:W-:-:S03]  /*f2c0*/  ISETP.GE.OR P4, PT, R2, UR4, P5 ;  /* 0x0000000402007c0c */ /* 0x000fc6000af86670 */
[----:B------:R4:W5:Y:S01]  /*f2d0*/  SHFL.IDX PT, R5, R3, 0x3, 0x1c1f ;  /* 0x007c1f0003057f89 */ /* 0x00096200000e0000 */
[C---:B------:R-:W-:Y:S02]  /*f2e0*/  IADD3 R15, R0.reuse, 0x40, RZ ;  /* 0x00000040000f7810 */ /* 0x040fe40007ffe0ff */
[----:B------:R-:W-:Y:S02]  /*f2f0*/  ISETP.GE.AND P3, PT, R0, UR4, PT ;  /* 0x0000000400007c0c */ /* 0x000fe4000bf66270 */
[----:B------:R-:W-:Y:S01]  /*f300*/  ISETP.GE.AND P2, PT, R2, UR4, PT ;  /* 0x0000000402007c0c */ /* 0x000fe2000bf46270 */
[----:B------:R-:W-:Y:S01]  /*f310*/  IMAD.MOV.U32 R2, RZ, RZ, R8 ;  /* 0x000000ffff027224 */ /* 0x000fe200078e0008 */
[----:B------:R-:W-:Y:S02]  /*f320*/  IADD3 R0, R0, 0x48, RZ ;  /* 0x0000004800007810 */ /* 0x000fe40007ffe0ff */
[----:B------:R-:W-:Y:S02]  /*f330*/  ISETP.GE.OR P0, PT, R15, UR4, P5 ;  /* 0x000000040f007c0c */ /* 0x000fe4000af06670 */
[----:B------:R-:W-:Y:S01]  /*f340*/  ISETP.GE.OR P5, PT, R0, UR4, P5 ;  /* 0x0000000400007c0c */ /* 0x000fe2000afa6670 */
[----:B-1----:R1:W-:Y:S01]  /*f350*/  @!P1 ST.E [R12.64], R19 ;  /* 0x000000130c009985 */ /* 0x0023e2000c101906 */
[----:B----4-:R-:W-:-:S02]  /*f360*/  IMAD.IADD R3, R9, 0x1, R17 ;  /* 0x0000000109037824 */ /* 0x010fc400078e0211 */
[----:B------:R-:W-:Y:S02]  /*f370*/  IMAD R9, R16, c[0x0][0x428], RZ ;  /* 0x00010a0010097a24 */ /* 0x000fe400078e02ff */
[----:B------:R-:W-:-:S04]  /*f380*/  IMAD.WIDE.U32 R2, R14, c[0x0][0x428], R2 ;  /* 0x00010a000e027a25 */ /* 0x000fc800078e0002 */
[----:B------:R-:W-:Y:S01]  /*f390*/  IMAD R8, R14, c[0x0][0x42c], R9 ;  /* 0x00010b000e087a24 */ /* 0x000fe200078e0209 */
[----:B--2---:R2:W-:Y:S01]  /*f3a0*/  @!P4 ST.E [R10.64], R20 ;  /* 0x000000140a00c985 */ /* 0x0045e2000c101906 */
[C---:B------:R-:W-:Y:S02]  /*f3b0*/  LEA R26, P4, R2.reuse, c[0x0][0x400], 0x2 ;  /* 0x00010000021a7a11 */ /* 0x040fe400078810ff */
[----:B------:R-:W-:Y:S01]  /*f3c0*/  IMAD.IADD R3, R3, 0x1, R8 ;  /* 0x0000000103037824 */ /* 0x000fe200078e0208 */
[----:B---3--:R3:W-:Y:S04]  /*f3d0*/  @!P0 ST.E [R6.64], R21 ;  /* 0x0000001506008985 */ /* 0x0087e8000c101906 */
[----:B------:R-:W-:Y:S01]  /*f3e0*/  LEA.HI.X R22, R2, c[0x0][0x404], R3, 0x2, P4 ;  /* 0x0001010002167a11 */ /* 0x000fe200020f1403 */
[----:B-----5:R4:W-:Y:S01]  /*f3f0*/  @!P5 ST.E [R4.64], R18 ;  /* 0x000000120400d985 */ /* 0x0209e2000c101906 */
[----:B------:R-:W-:-:S02]  /*f400*/  ISETP.GE.AND P0, PT, R0, UR4, PT ;  /* 0x0000000400007c0c */ /* 0x000fc4000bf06270 */
[C---:B-1----:R-:W-:Y:S01]  /*f410*/  IADD3 R13, R37.reuse, 0x8, RZ ;  /* 0x00000008250d7810 */ /* 0x042fe20007ffe0ff */
[----:B------:R1:W1:Y:S01]  /*f420*/  SHFL.IDX PT, R0, R26, RZ, 0x1c1f ;  /* 0x001c1fff1a007589 */ /* 0x00026200000e0000 */
[C---:B------:R-:W-:Y:S02]  /*f430*/  IADD3 R12, R37.reuse, 0x10, RZ ;  /* 0x00000010250c7810 */ /* 0x040fe40007ffe0ff */
[C---:B------:R-:W-:Y:S01]  /*f440*/  IADD3 R9, R37.reuse, 0x28, RZ ;  /* 0x0000002825097810 */ /* 0x040fe20007ffe0ff */
[----:B------:R1:W1:Y:S01]  /*f450*/  SHFL.IDX PT, R2, R22, RZ, 0x1c1f ;  /* 0x001c1fff16027589 */ /* 0x00026200000e0000 */
[C---:B------:R-:W-:Y:S02]  /*f460*/  IADD3 R8, R37.reuse, 0x30, RZ ;  /* 0x0000003025087810 */ /* 0x040fe40007ffe0ff */
[----:B------:R-:W-:Y:S02]  /*f470*/  IADD3 R3, R37, 0x40, RZ ;  /* 0x0000004025037810 */ /* 0x000fe40007ffe0ff */
[----:B------:R-:W-:-:S02]  /*f480*/  ISETP.GE.AND P1, PT, R15, UR4, PT ;  /* 0x000000040f007c0c */ /* 0x000fc4000bf26270 */
[C---:B--2---:R-:W-:Y:S02]  /*f490*/  IADD3 R11, R37.reuse, 0x18, RZ ;  /* 0x00000018250b7810 */ /* 0x044fe40007ffe0ff */
[C---:B------:R-:W-:Y:S02]  /*f4a0*/  IADD3 R10, R37.reuse, 0x20, RZ ;  /* 0x00000020250a7810 */ /* 0x040fe40007ffe0ff */
[C---:B---3--:R-:W-:Y:S02]  /*f4b0*/  IADD3 R7, R37.reuse, 0x38, RZ ;  /* 0x0000003825077810 */ /* 0x048fe40007ffe0ff */
[C---:B------:R-:W-:Y:S02]  /*f4c0*/  IADD3 R6, R37.reuse, 0x48, RZ ;  /* 0x0000004825067810 */ /* 0x040fe40007ffe0ff */
[C---:B----4-:R-:W-:Y:S02]  /*f4d0*/  IADD3 R5, R37.reuse, 0x50, RZ ;  /* 0x0000005025057810 */ /* 0x050fe40007ffe0ff */
        /* <DEDUP_REMOVED lines=11> */
[----:B------:R-:W-:Y:S02]  /*f590*/  SHF.R.S32.HI R34, RZ, 0x1f, R5 ;  /* 0x0000001fff227819 */ /* 0x000fe40000011405 */
[----:B------:R-:W-:Y:S01]  /*f5a0*/  SHF.R.S32.HI R35, RZ, 0x1f, R4 ;  /* 0x0000001fff237819 */ /* 0x000fe20000011404 */
[----:B------:R-:W-:Y:S05]  /*f5b0*/  @P3 BRA `(.L_x_1022) ;  /* 0x0000031000003947 */ /* 0x000fea0003800000 */
[----:B-1----:R-:W-:Y:S02]  /*f5c0*/  ISETP.GE.AND P4, PT, R37, c[0x0][0x3c8], PT ;  /* 0x0000f20025007a0c */ /* 0x002fe40003f86270 */
[----:B------:R-:W-:-:S02]  /*f5d0*/  ISETP.GE.AND P3, PT, R13, c[0x0][0x3c8], PT ;  /* 0x0000f2000d007a0c */ /* 0x000fc40003f66270 */
[----:B------:R-:W-:-:S09]  /*f5e0*/  ISETP.GE.AND P6, PT, R6, c[0x0][0x3c8], PT ;  /* 0x0000f20006007a0c */ /* 0x000fd20003fc6270 */
[----:B------:R-:W-:-:S04]  /*f5f0*/  @!P4 LEA R14, P5, R37, R0, 0x2 ;  /* 0x00000000250ec211 */ /* 0x000fc800078a10ff */
[----:B------:R-:W-:Y:S02]  /*f600*/  @!P4 LEA.HI.X R15, R37, R2, R24, 0x2, P5 ;  /* 0x00000002250fc211 */ /* 0x000fe400028f1418 */
[----:B------:R-:W-:-:S03]  /*f610*/  ISETP.GE.AND P5, PT, R12, c[0x0][0x3c8], PT ;  /* 0x0000f2000c007a0c */ /* 0x000fc60003fa6270 */
[----:B------:R1:W-:Y:S02]  /*f620*/  @!P4 ST.E.64 [R14.64], R112 ;  /* 0x000000700e00c985 */ /* 0x0003e4000c101b06 */
[----:B-1----:R-:W-:-:S04]  /*f630*/  @!P3 LEA R14, P4, R13, R0, 0x2 ;  /* 0x000000000d0eb211 */ /* 0x002fc800078810ff */
        /* <DEDUP_REMOVED lines=26> */
[----:B------:R1:W-:Y:S01]  /*f7e0*/  @!P3 ST.E.64 [R14.64], R172 ;  /* 0x000000ac0e00b985 */ /* 0x0003e2000c101b06 */
[----:B------:R-:W-:-:S04]  /*f7f0*/  @!P5 LEA R20, P3, R3, R0, 0x2 ;  /* 0x000000000314d211 */ /* 0x000fc800078610ff */
[----:B------:R-:W-:Y:S02]  /*f800*/  @!P5 LEA.HI.X R21, R3, R2, R32, 0x2, P3 ;  /* 0x000000020315d211 */ /* 0x000fe400018f1420 */
[----:B------:R-:W-:Y:S02]  /*f810*/  ISETP.GE.AND P5, PT, R5, c[0x0][0x3c8], PT ;  /* 0x0000f20005007a0c */ /* 0x000fe40003fa6270 */
[----:B------:R-:W-:-:S04]  /*f820*/  @!P6 LEA R18, P3, R6, R0, 0x2 ;  /* 0x000000000612e211 */ /* 0x000fc800078610ff */
[----:B------:R-:W-:-:S07]  /*f830*/  @!P6 LEA.HI.X R19, R6, R2, R33, 0x2, P3 ;  /* 0x000000020613e211 */ /* 0x000fce00018f1421 */
[----:B------:R-:W-:-:S04]  /*f840*/  @!P5 LEA R16, P3, R5, R0, 0x2 ;  /* 0x000000000510d211 */ /* 0x000fc800078610ff */
[----:B------:R-:W-:Y:S02]  /*f850*/  @!P5 LEA.HI.X R17, R5, R2, R34, 0x2, P3 ;  /* 0x000000020511d211 */ /* 0x000fe400018f1422 */
[----:B-1----:R-:W-:-:S04]  /*f860*/  @!P4 LEA R14, P3, R4, R0, 0x2 ;  /* 0x00000000040ec211 */ /* 0x002fc800078610ff */
[----:B------:R-:W-:Y:S02]  /*f870*/  @!P4 LEA.HI.X R15, R4, R2, R35, 0x2, P3 ;  /* 0x00000002040fc211 */ /* 0x000fe400018f1423 */
[----:B------:R-:W-:-:S13]  /*f880*/  ISETP.GE.AND P3, PT, R3, c[0x0][0x3c8], PT ;  /* 0x0000f20003007a0c */ /* 0x000fda0003f66270 */
[----:B------:R1:W-:Y:S04]  /*f890*/  @!P3 ST.E.64 [R20.64], R68 ;  /* 0x000000441400b985 */ /* 0x0003e8000c101b06 */
[----:B------:R1:W-:Y:S04]  /*f8a0*/  @!P6 ST.E.64 [R18.64], R80 ;  /* 0x000000501200e985 */ /* 0x0003e8000c101b06 */
[----:B------:R1:W-:Y:S04]  /*f8b0*/  @!P5 ST.E.64 [R16.64], R84 ;  /* 0x000000541000d985 */ /* 0x0003e8000c101b06 */
[----:B------:R1:W-:Y:S02]  /*f8c0*/  @!P4 ST.E.64 [R14.64], R96 ;  /* 0x000000600e00c985 */ /* 0x0003e4000c101b06 */
.L_x_1022:
[----:B-1----:R-:W-:Y:S05]  /*f8d0*/  BSYNC B0 ;  /* 0x0000000000007941 */ /* 0x002fea0003800000 */
.L_x_1021:
[----:B------:R1:W2:Y:S01]  /*f8e0*/  SHFL.IDX PT, R2, R22, 0x1, 0x1c1f ;  /* 0x003c1f0016027f89 */ /* 0x0002a200000e0000 */
[----:B------:R-:W-:Y:S03]  /*f8f0*/  BSSY B0, `(.L_x_1023) ;  /* 0x0000033000007945 */ /* 0x000fe60003800000 */
[----:B------:R1:W3:Y:S01]  /*f900*/  SHFL.IDX PT, R0, R26, 0x1, 0x1c1f ;  /* 0x003c1f001a007f89 */ /* 0x0002e200000e0000 */
[----:B------:R-:W-:Y:S05]  /*f910*/  @P2 BRA `(.L_x_1024) ;  /* 0x0000030000002947 */ /* 0x000fea0003800000 */
[----:B------:R-:W-:Y:S02]  /*f920*/  ISETP.GE.AND P2, PT, R37, c[0x0][0x3c8], PT ;  /* 0x0000f20025007a0c */ /* 0x000fe40003f46270 */
[----:B------:R-:W-:-:S02]  /*f930*/  ISETP.GE.AND P3, PT, R13, c[0x0][0x3c8], PT ;  /* 0x0000f2000d007a0c */ /* 0x000fc40003f66270 */
[----:B------:R-:W-:-:S09]  /*f940*/  ISETP.GE.AND P5, PT, R12, c[0x0][0x3c8], PT ;  /* 0x0000f2000c007a0c */ /* 0x000fd20003fa6270 */
[----:B---3--:R-:W-:-:S04]  /*f950*/  @!P2 LEA R14, P4, R37, R0, 0x2 ;  /* 0x00000000250ea211 */ /* 0x008fc800078810ff */
[----:B--2---:R-:W-:Y:S02]  /*f960*/  @!P2 LEA.HI.X R15, R37, R2, R24, 0x2, P4 ;  /* 0x00000002250fa211 */ /* 0x004fe400020f1418 */
[----:B------:R-:W-:-:S03]  /*f970*/  @!P3 LEA R16, P4, R13, R0, 0x2 ;  /* 0x000000000d10b211 */ /* 0x000fc600078810ff */
[----:B------:R2:W-:Y:S01]  /*f980*/  @!P2 ST.E.64 [R14.64], R114 ;  /* 0x000000720e00a985 */ /* 0x0005e2000c101b06 */
[----:B------:R-:W-:Y:S02]  /*f990*/  @!P3 LEA.HI.X R17, R13, R2, R23, 0x2, P4 ;  /* 0x000000020d11b211 */ /* 0x000fe400020f1417 */
[----:B------:R-:W-:-:S03]  /*f9a0*/  ISETP.GE.AND P2, PT, R11, c[0x0][0x3c8], PT ;  /* 0x0000f2000b007a0c */ /* 0x000fc60003f46270 */
[----:B------:R3:W-:Y:S01]  /*f9b0*/  @!P3 ST.E.64 [R16.64], R126 ;  /* 0x0000007e1000b985 */ /* 0x0007e2000c101b06 */
[----:B------:R-:W-:Y:S02]  /*f9c0*/  ISETP.GE.AND P3, PT, R10, c[0x0][0x3c8], PT ;  /* 0x0000f2000a007a0c */ /* 0x000fe40003f66270 */
[----:B--2---:R-:W-:-:S04]  /*f9d0*/  @!P5 LEA R14, P4, R12, R0, 0x2 ;  /* 0x000000000c0ed211 */ /* 0x004fc800078810ff */
[----:B------:R-:W-:-:S03]  /*f9e0*/  @!P5 LEA.HI.X R15, R12, R2, R25, 0x2, P4 ;  /* 0x000000020c0fd211 */ /* 0x000fc600020f1419 */
[----:B---3--:R-:W-:Y:S02]  /*f9f0*/  @!P2 LEA R16, P4, R11, R0, 0x2 ;  /* 0x000000000b10a211 */ /* 0x008fe400078810ff */
[----:B------:R2:W-:Y:S01]  /*fa00*/  @!P5 ST.E.64 [R14.64], R130 ;  /* 0x000000820e00d985 */ /* 0x0005e2000c101b06 */
[----:B------:R-:W-:Y:S02]  /*fa10*/  ISETP.GE.AND P5, PT, R9, c[0x0][0x3c8], PT ;  /* 0x0000f20009007a0c */ /* 0x000fe40003fa6270 */
[----:B------:R-:W-:-:S05]  /*fa20*/  @!P2 LEA.HI.X R17, R11, R2, R27, 0x2, P4 ;  /* 0x000000020b11a211 */ /* 0x000fca00020f141b */
[----:B------:R3:W-:Y:S01]  /*fa30*/  @!P2 ST.E.64 [R16.64], R142 ;  /* 0x0000008e1000a985 */ /* 0x0007e2000c101b06 */
[----:B------:R-:W-:Y:S02]  /*fa40*/  ISETP.GE.AND P2, PT, R8, c[0x0][0x3c8], PT ;  /* 0x0000f20008007a0c */ /* 0x000fe40003f46270 */
[----:B--2---:R-:W-:-:S04]  /*fa50*/  @!P3 LEA R14, P4, R10, R0, 0x2 ;  /* 0x000000000a0eb211 */ /* 0x004fc800078810ff */
[----:B------:R-:W-:Y:S02]  /*fa60*/  @!P3 LEA.HI.X R15, R10, R2, R28, 0x2, P4 ;  /* 0x000000020a0fb211 */ /* 0x000fe400020f141c */
[----:B---3--:R-:W-:-:S03]  /*fa70*/  @!P5 LEA R16, P4, R9, R0, 0x2 ;  /* 0x000000000910d211 */ /* 0x008fc600078810ff */
        /* <DEDUP_REMOVED lines=9> */
[----:B------:R-:W-:Y:S02]  /*fb10*/  @!P3 LEA.HI.X R17, R7, R2, R30, 0x2, P4 ;  /* 0x000000020711b211 */ /* 0x000fe400020f141e */
[----:B------:R-:W-:-:S03]  /*fb20*/  ISETP.GE.AND P4, PT, R6, c[0x0][0x3c8], PT ;  /* 0x0000f20006007a0c */ /* 0x000fc60003f86270 */
[----:B------:R3:W-:Y:S01]  /*fb30*/  @!P3 ST.E.64 [R16.64], R174 ;  /* 0x000000ae1000b985 */ /* 0x0007e2000c101b06 */
[----:B------:R-:W-:Y:S02]  /*fb40*/  ISETP.GE.AND P3, PT, R5, c[0x0][0x3c8], PT ;  /* 0x0000f20005007a0c */ /* 0x000fe40003f66270 */
[----:B--2---:R-:W-:-:S04]  /*fb50*/  @!P5 LEA R14, P2, R3, R0, 0x2 ;  /* 0x00000000030ed211 */ /* 0x004fc800078410ff */
[----:B------:R-:W-:Y:S02]  /*fb60*/  @!P5 LEA.HI.X R15, R3, R2, R32, 0x2, P2 ;  /* 0x00000002030fd211 */ /* 0x000fe400010f1420 */
[----:B------:R-:W-:-:S03]  /*fb70*/  ISETP.GE.AND P2, PT, R4, c[0x0][0x3c8], PT ;  /* 0x0000f20004007a0c */ /* 0x000fc60003f46270 */
[----:B------:R2:W-:Y:S01]  /*fb80*/  @!P5 ST.E.64 [R14.64], R70 ;  /* 0x000000460e00d985 */ /* 0x0005e2000c101b06 */
[----:B------:R-:W-:-:S04]  /*fb90*/  @!P4 LEA R18, P5, R6, R0, 0x2 ;  /* 0x000000000612c211 */ /* 0x000fc800078a10ff */
[----:B------:R-:W-:Y:S02]  /*fba0*/  @!P4 LEA.HI.X R19, R6, R2, R33, 0x2, P5 ;  /* 0x000000020613c211 */ /* 0x000fe400028f1421 */
[----:B---3--:R-:W-:-:S03]  /*fbb0*/  @!P3 LEA R16, P5, R5, R0, 0x2 ;  /* 0x000000000510b211 */ /* 0x008fc600078a10ff */
[----:B------:R3:W-:Y:S01]  /*fbc0*/  @!P4 ST.E.64 [R18.64], R82 ;  /* 0x000000521200c985 */ /* 0x0007e2000c101b06 */
[----:B------:R-:W-:-:S05]  /*fbd0*/  @!P3 LEA.HI.X R17, R5, R2, R34, 0x2, P5 ;  /* 0x000000020511b211 */ /* 0x000fca00028f1422 */
[----:B------:R3:W-:Y:S01]  /*fbe0*/  @!P3 ST.E.64 [R16.64], R86 ;  /* 0x000000561000b985 */ /* 0x0007e2000c101b06 */
[----:B--2---:R-:W-:-:S04]  /*fbf0*/  @!P2 LEA R14, P5, R4, R0, 0x2 ;  /* 0x00000000040ea211 */ /* 0x004fc800078a10ff */
[----:B------:R-:W-:-:S05]  /*fc00*/  @!P2 LEA.HI.X R15, R4, R2, R35, 0x2, P5 ;  /* 0x00000002040fa211 */ /* 0x000fca00028f1423 */
[----:B------:R3:W-:Y:S04]  /*fc10*/  @!P2 ST.E.64 [R14.64], R98 ;  /* 0x000000620e00a985 */ /* 0x0007e8000c101b06 */
.L_x_1024:
[----:B------:R-:W-:Y:S05]  /*fc20*/  BSYNC B0 ;  /* 0x0000000000007941 */ /* 0x000fea0003800000 */
.L_x_1023:
[----:B--2---:R2:W4:Y:S01]  /*fc30*/  SHFL.IDX PT, R2, R22, 0x2, 0x1c1f ;  /* 0x005c1f0016027f89 */ /* 0x00452200000e0000 */
[----:B------:R-:W-:Y:S03]  /*fc40*/  BSSY B0, `(.L_x_1025) ;  /* 0x0000033000007945 */ /* 0x000fe60003800000 */
[----:B---3--:R2:W3:Y:S01]  /*fc50*/  SHFL.IDX PT, R0, R26, 0x2, 0x1c1f ;  /* 0x005c1f001a007f89 */ /* 0x0084e200000e0000 */
[----:B------:R-:W-:Y:S05]  /*fc60*/  @P1 BRA `(.L_x_1026) ;  /* 0x0000030000001947 */ /* 0x000fea0003800000 */
[----:B------:R-:W-:Y:S02]  /*fc70*/  ISETP.GE.AND P3, PT, R37, c[0x0][0x3c8], PT ;  /* 0x0000f20025007a0c */ /* 0x000fe40003f66270 */
[----:B------:R-:W-:Y:S02]  /*fc80*/  ISETP.GE.AND P5, PT, R13, c[0x0][0x3c8], PT ;  /* 0x0000f2000d007a0c */ /* 0x000fe40003fa6270 */
[----:B------:R-:W-:Y:S02]  /*fc90*/  ISETP.GE.AND P2, PT, R12, c[0x0][0x3c8], PT ;  /* 0x0000f2000c007a0c */ /* 0x000fe40003f46270 */
[----:B------:R-:W-:-:S07]  /*fca0*/  ISETP.GE.AND P1, PT, R11, c[0x0][0x3c8], PT ;  /* 0x0000f2000b007a0c */ /* 0x000fce0003f26270 */
[----:B---3--:R-:W-:-:S04]  /*fcb0*/  @!P3 LEA R14, P4, R37, R0, 0x2 ;  /* 0x00000000250eb211 */ /* 0x008fc800078810ff */
[----:B----4-:R-:W-:Y:S02]  /*fcc0*/  @!P3 LEA.HI.X R15, R37, R2, R24, 0x2, P4 ;  /* 0x00000002250fb211 */ /* 0x010fe400020f1418 */
[----:B------:R-:W-:-:S03]  /*fcd0*/  @!P5 LEA R16, P4, R13, R0, 0x2 ;  /* 0x000000000d10d211 */ /* 0x000fc600078810ff */
[----:B------:R3:W-:Y:S01]  /*fce0*/  @!P3 ST.E.64 [R14.64], R116 ;  /* 0x000000740e00b985 */ /* 0x0007e2000c101b06 */
[----:B------:R-:W-:Y:S02]  /*fcf0*/  @!P5 LEA.HI.X R17, R13, R2, R23, 0x2, P4 ;  /* 0x000000020d11d211 */ /* 0x000fe400020f1417 */
[----:B------:R-:W-:-:S03]  /*fd00*/  ISETP.GE.AND P3, PT, R10, c[0x0][0x3c8], PT ;  /* 0x0000f2000a007a0c */ /* 0x000fc60003f66270 */
[----:B------:R4:W-:Y:S01]  /*fd10*/  @!P5 ST.E.64 [R16.64], R120 ;  /* 0x000000781000d985 */ /* 0x0009e2000c101b06 */
[----:B------:R-:W-:Y:S02]  /*fd20*/  ISETP.GE.AND P5, PT, R9, c[0x0][0x3c8], PT ;  /* 0x0000f20009007a0c */ /* 0x000fe40003fa6270 */
[----:B---3--:R-:W-:-:S04]  /*fd30*/  @!P2 LEA R14, P4, R12, R0, 0x2 ;  /* 0x000000000c0ea211 */ /* 0x008fc800078810ff */
[----:B------:R-:W-:Y:S02]  /*fd40*/  @!P2 LEA.HI.X R15, R12, R2, R25, 0x2, P4 ;  /* 0x000000020c0fa211 */ /* 0x000fe400020f1419 */
[----:B----4-:R-:W-:-:S03]  /*fd50*/  @!P1 LEA R16, P4, R11, R0, 0x2 ;  /* 0x000000000b109211 */ /* 0x010fc600078810ff */
[----:B------:R3:W-:Y:S01]  /*fd60*/  @!P2 ST.E.64 [R14.64], R132 ;  /* 0x000000840e00a985 */ /* 0x0007e2000c101b06 */
[----:B------:R-:W-:Y:S02]  /*fd70*/  @!P1 LEA.HI.X R17, R11, R2, R27, 0x2, P4 ;  /* 0x000000020b119211 */ /* 0x000fe400020f141b */
[----:B------:R-:W-:-:S03]  /*fd80*/  ISETP.GE.AND P2, PT, R8, c[0x0][0x3c8], PT ;  /* 0x0000f20008007a0c */ /* 0x000fc60003f46270 */
[----:B------:R4:W-:Y:S01]  /*fd90*/  @!P1 ST.E.64 [R16.64], R136 ;  /* 0x0000008810009985 */ /* 0x0009e2000c101b06 */
[----:B------:R-:W-:Y:S02]  /*fda0*/  ISETP.GE.AND P1, PT, R7, c[0x0][0x3c8], PT ;  /* 0x0000f20007007a0c */ /* 0x000fe40003f26270 */
[----:B---3--:R-:W-:-:S04]  /*fdb0*/  @!P3 LEA R14, P4, R10, R0, 0x2 ;  /* 0x000000000a0eb211 */ /* 0x008fc800078810ff */
[----:B------:R-:W-:Y:S02]  /*fdc0*/  @!P3 LEA.HI.X R15, R10, R2, R28, 0x2, P4 ;  /* 0x000000020a0fb211 */ /* 0x000fe400020f141c */
[----:B------:R-:W-:-:S03]  /*fdd0*/  @!P5 LEA R18, P4, R9, R0, 0x2 ;  /* 0x000000000912d211 */ /* 0x000fc600078810ff */
[----:B------:R3:W-:Y:S01]  /*fde0*/  @!P3 ST.E.64 [R14.64], R148 ;  /* 0x000000940e00b985 */ /* 0x0007e2000c101b06 */
[----:B------:R-:W-:Y:S02]  /*fdf0*/  @!P5 LEA.HI.X R19, R9, R2, R29, 0x2, P4 ;  /* 0x000000020913d211 */ /* 0x000fe400020f141d */
[----:B------:R-:W-:Y:S02]  /*fe00*/  ISETP.GE.AND P4, PT, R3, c[0x0][0x3c8], PT ;  /* 0x0000f20003007a0c */ /* 0x000fe40003f86270 */
[C---:B----4-:R-:W-:Y:S01]  /*fe10*/  @!P2 LEA R16, P3, R8.reuse, R0, 0x2 ;  /* 0x000000000810a211 */ /* 0x050fe200078610ff */
[----:B------:R4:W-:Y:S03]  /*fe20*/  @!P5 ST.E.64 [R18.64], R152 ;  /* 0x000000981200d985 */ /* 0x0009e6000c101b06 */
        /* <DEDUP_REMOVED lines=8> */
[----:B------:R-:W-:Y:S02]  /*feb0*/  ISETP.GE.AND P1, PT, R4, c[0x0][0x3c8], PT ;  /* 0x0000f20004007a0c */ /* 0x000fe40003f26270 */
[----:B------:R-:W-:Y:S02]  /*fec0*/  @!P4 LEA.HI.X R21, R3, R2, R32, 0x2, P5 ;  /* 0x000000020315c211 */ /* 0x000fe400028f1420 */
[----:B----4-:R-:W-:-:S03]  /*fed0*/  @!P3 LEA R18, P5, R6, R0, 0x2 ;  /* 0x000000000612b211 */ /* 0x010fc600078a10ff */
[----:B------:R4:W-:Y:S01]  /*fee0*/  @!P4 ST.E.64 [R20.64], R72 ;  /* 0x000000481400c985 */ /* 0x0009e2000c101b06 */
[----:B------:R-:W-:Y:S02]  /*fef0*/  @!P3 LEA.HI.X R19, R6, R2, R33, 0x2, P5 ;  /* 0x000000020613b211 */ /* 0x000fe400028f1421 */
[----:B-----5:R-:W-:-:S03]  /*ff00*/  @!P2 LEA R16, P5, R5, R0, 0x2 ;  /* 0x000000000510a211 */ /* 0x020fc600078a10ff */
[----:B------:R4:W-:Y:S01]  /*ff10*/  @!P3 ST.E.64 [R18.64], R76 ;  /* 0x0000004c1200b985 */ /* 0x0009e2000c101b06 */
[----:B------:R-:W-:-:S05]  /*ff20*/  @!P2 LEA.HI.X R17, R5, R2, R34, 0x2, P5 ;  /* 0x000000020511a211 */ /* 0x000fca00028f1422 */
[----:B------:R4:W-:Y:S01]  /*ff30*/  @!P2 ST.E.64 [R16.64], R88 ;  /* 0x000000581000a985 */ /* 0x0009e2000c101b06 */
[----:B---3--:R-:W-:-:S04]  /*ff40*/  @!P1 LEA R14, P5, R4, R0, 0x2 ;  /* 0x00000000040e9211 */ /* 0x008fc800078a10ff */
[----:B------:R-:W-:-:S05]  /*ff50*/  @!P1 LEA.HI.X R15, R4, R2, R35, 0x2, P5 ;  /* 0x00000002040f9211 */ /* 0x000fca00028f1423 */
[----:B------:R4:W-:Y:S04]  /*ff60*/  @!P1 ST.E.64 [R14.64], R92 ;  /* 0x0000005c0e009985 */ /* 0x0009e8000c101b06 */
.L_x_1026:
[----:B------:R-:W-:Y:S05]  /*ff70*/  BSYNC B0 ;  /* 0x0000000000007941 */ /* 0x000fea0003800000 */
.L_x_1025:
[----:B----4-:R4:W1:Y:S04]  /*ff80*/  SHFL.IDX PT, R2, R22, 0x3, 0x1c1f ;  /* 0x007c1f0016027f89 */ /* 0x01086800000e0000 */
[----:B---3--:R4:W3:Y:S01]  /*ff90*/  SHFL.IDX PT, R0, R26, 0x3, 0x1c1f ;  /* 0x007c1f001a007f89 */ /* 0x0088e200000e0000 */
[----:B------:R-:W-:Y:S05]  /*ffa0*/  @P0 BRA `(.L_x_1027) ;  /* 0x000005e000000947 */ /* 0x000fea0003800000 */
[----:B------:R-:W-:Y:S02]  /*ffb0*/  ISETP.GE.AND P3, PT, R13, c[0x0][0x3c8], PT ;  /* 0x0000f2000d007a0c */ /* 0x000fe40003f66270 */
[----:B------:R-:W-:Y:S02]  /*ffc0*/  ISETP.GE.AND P4, PT, R37, c[0x0][0x3c8], PT ;  /* 0x0000f20025007a0c */ /* 0x000fe40003f86270 */
[----:B------:R-:W-:Y:S02]  /*ffd0*/  ISETP.GE.AND P2, PT, R12, c[0x0][0x3c8], PT ;  /* 0x0000f2000c007a0c */ /* 0x000fe40003f46270 */
[----:B------:R-:W-:-:S07]  /*ffe0*/  ISETP.GE.AND P1, PT, R11, c[0x0][0x3c8], PT ;  /* 0x0000f2000b007a0c */ /* 0x000fce0003f26270 */
[-C--:B---3--:R-:W-:Y:S02]  /*fff0*/  @!P3 LEA R20, P0, R13, R0.reuse, 0x2 ;  /* 0x000000000d14b211 */ /* 0x088fe400078010ff */
[----:B------:R-:W-:Y:S02]  /*10000*/  @!P4 LEA R18, P5, R37, R0, 0x2 ;  /* 0x000000002512c211 */ /* 0x000fe400078a10ff */
[-C--:B-1----:R-:W-:Y:S02]  /*10010*/  @!P3 LEA.HI.X R21, R13, R2.reuse, R23, 0x2, P0 ;  /* 0x000000020d15b211 */ /* 0x082fe400000f1417 */
[----:B------:R-:W-:Y:S02]  /*10020*/  @!P4 LEA.HI.X R19, R37, R2, R24, 0x2, P5 ;  /* 0x000000022513c211 */ /* 0x000fe400028f1418 */
[----:B------:R-:W-:Y:S02]  /*10030*/  ISETP.GE.AND P0, PT, R10, c[0x0][0x3c8], PT ;  /* 0x0000f2000a007a0c */ /* 0x000fe40003f06270 */
[C---:B------:R-:W-:Y:S01]  /*10040*/  @!P2 LEA R16, P5, R12.reuse, R0, 0x2 ;  /* 0x000000000c10a211 */ /* 0x040fe200078a10ff */
[----:B------:R-:W-:Y:S03]  /*10050*/  @!P4 ST.E.64 [R18.64], R118 ;  /* 0x000000761200c985 */ /* 0x000fe6000c101b06 */
[----:B------:R-:W-:Y:S01]  /*10060*/  @!P2 LEA.HI.X R17, R12, R2, R25, 0x2, P5 ;  /* 0x000000020c11a211 */ /* 0x000fe200028f1419 */
[----:B------:R-:W-:Y:S01]  /*10070*/  @!P3 ST.E.64 [R20.64], R122 ;  /* 0x0000007a1400b985 */ /* 0x000fe2000c101b06 */
[----:B------:R-:W-:-:S02]  /*10080*/  @!P1 LEA R14, P5, R11, R0, 0x2 ;  /* 0x000000000b0e9211 */ /* 0x000fc400078a10ff */
[----:B------:R-:W-:Y:S01]  /*10090*/  ISETP.GE.AND P3, PT, R7, c[0x0][0x3c8], PT ;  /* 0x0000f20007007a0c */ /* 0x000fe20003f66270 */
[----:B------:R-:W-:Y:S01]  /*100a0*/  @!P2 ST.E.64 [R16.64], R134 ;  /* 0x000000861000a985 */ /* 0x000fe2000c101b06 */
[----:B------:R-:W-:Y:S02]  /*100b0*/  @!P1 LEA.HI.X R15, R11, R2, R27, 0x2, P5 ;  /* 0x000000020b0f9211 */ /* 0x000fe400028f141b */
[----:B------:R-:W-:Y:S02]  /*100c0*/  ISETP.GE.AND P5, PT, R9, c[0x0][0x3c8], PT ;  /* 0x0000f20009007a0c */ /* 0x000fe40003fa6270 */
[C---:B------:R-:W-:Y:S01]  /*100d0*/  @!P0 LEA R12, P4, R10.reuse, R0, 0x2 ;  /* 0x000000000a0c8211 */ /* 0x040fe200078810ff */
[----:B------:R1:W-:Y:S01]  /*100e0*/  @!P1 ST.E.64 [R14.64], R138 ;  /* 0x0000008a0e009985 */ /* 0x0003e2000c101b06 */
[----:B------:R-:W-:Y:S02]  /*100f0*/  ISETP.GE.AND P2, PT, R3, c[0x0][0x3c8], PT ;  /* 0x0000f20003007a0c */ /* 0x000fe40003f46270 */
[----:B------:R-:W-:-:S02]  /*10100*/  @!P0 LEA.HI.X R13, R10, R2, R28, 0x2, P4 ;  /* 0x000000020a0d8211 */ /* 0x000fc400020f141c */
[----:B------:R-:W-:-:S03]  /*10110*/  ISETP.GE.AND P4, PT, R8, c[0x0][0x3c8], PT ;  /* 0x0000f20008007a0c */ /* 0x000fc60003f86270 */
[----:B------:R3:W-:Y:S02]  /*10120*/  @!P0 ST.E.64 [R12.64], R150 ;  /* 0x000000960c008985 */ /* 0x0007e4000c101b06 */
[----:B------:R-:W-:-:S04]  /*10130*/  @!P5 LEA R10, P1, R9, R0, 0x2 ;  /* 0x00000000090ad211 */ /* 0x000fc800078210ff */
[----:B------:R-:W-:Y:S02]  /*10140*/  @!P5 LEA.HI.X R11, R9, R2, R29, 0x2, P1 ;  /* 0x00000002090bd211 */ /* 0x000fe400008f141d */
[----:B------:R-:W-:-:S03]  /*10150*/  ISETP.GE.AND P1, PT, R6, c[0x0][0x3c8], PT ;  /* 0x0000f20006007a0c */ /* 0x000fc60003f26270 */
[----:B------:R5:W-:Y:S01]  /*10160*/  @!P5 ST.E.64 [R10.64], R154 ;  /* 0x0000009a0a00d985 */ /* 0x000be2000c101b06 */
[----:B-1----:R-:W-:-:S04]  /*10170*/  @!P4 LEA R14, P0, R8, R0, 0x2 ;  /* 0x00000000080ec211 */ /* 0x002fc800078010ff */
[----:B------:R-:W-:Y:S02]  /*10180*/  @!P4 LEA.HI.X R15, R8, R2, R31, 0x2, P0 ;  /* 0x00000002080fc211 */ /* 0x000fe400000f141f */
[----:B------:R-:W-:Y:S02]  /*10190*/  ISETP.GE.AND P0, PT, R5, c[0x0][0x3c8], PT ;  /* 0x0000f20005007a0c */ /* 0x000fe40003f06270 */
[C---:B---3--:R-:W-:Y:S01]  /*101a0*/  @!P3 LEA R12, P5, R7.reuse, R0, 0x2 ;  /* 0x00000000070cb211 */ /* 0x048fe200078a10ff */
[----:B------:R1:W-:Y:S03]  /*101b0*/  @!P4 ST.E.64 [R14.64], R166 ;  /* 0x000000a60e00c985 */ /* 0x0003e6000c101b06 */
[----:B------:R-:W-:-:S05]  /*101c0*/  @!P3 LEA.HI.X R13, R7, R2, R30, 0x2, P5 ;  /* 0x00000002070db211 */ /* 0x000fca00028f141e */
[----:B------:R1:W-:Y:S01]  /*101d0*/  @!P3 ST.E.64 [R12.64], R170 ;  /* 0x000000aa0c00b985 */ /* 0x0003e2000c101b06 */
[----:B-----5:R-:W-:-:S04]  /*101e0*/  @!P2 LEA R10, P5, R3, R0, 0x2 ;  /* 0x00000000030aa211 */ /* 0x020fc800078a10ff */
[----:B------:R-:W-:Y:S02]  /*101f0*/  @!P2 LEA.HI.X R11, R3, R2, R32, 0x2, P5 ;  /* 0x00000002030ba211 */ /* 0x000fe400028f1420 */
[----:B------:R-:W-:-:S03]  /*10200*/  @!P1 LEA R8, P5, R6, R0, 0x2 ;  /* 0x0000000006089211 */ /* 0x000fc600078a10ff */
[----:B------:R1:W-:Y:S01]  /*10210*/  @!P2 ST.E.64 [R10.64], R74 ;  /* 0x0000004a0a00a985 */ /* 0x0003e2000c101b06 */
[----:B------:R-:W-:Y:S02]  /*10220*/  @!P1 LEA.HI.X R9, R6, R2, R33, 0x2, P5 ;  /* 0x0000000206099211 */ /* 0x000fe400028f1421 */
[----:B------:R-:W-:-:S03]  /*10230*/  @!P0 LEA R6, P5, R5, R0, 0x2 ;  /* 0x0000000005068211 */ /* 0x000fc600078a10ff */
[----:B------:R1:W-:Y:S01]  /*10240*/  @!P1 ST.E.64 [R8.64], R78 ;  /* 0x0000004e08009985 */ /* 0x0003e2000c101b06 */
[----:B------:R-:W-:-:S05]  /*10250*/  @!P0 LEA.HI.X R7, R5, R2, R34, 0x2, P5 ;  /* 0x0000000205078211 */ /* 0x000fca00028f1422 */
[----:B------:R1:W-:Y:S01]  /*10260*/  @!P0 ST.E.64 [R6.64], R90 ;  /* 0x0000005a06008985 */ /* 0x0003e2000c101b06 */
[----:B------:R-:W-:-:S13]  /*10270*/  ISETP.GE.AND P0, PT, R4, c[0x0][0x3c8], PT ;  /* 0x0000f20004007a0c */ /* 0x000fda0003f06270 */
[----:B------:R-:W-:Y:S05]  /*10280*/  @P0 BRA `(.L_x_1027) ;  /* 0x0000030000000947 */ /* 0x000fea0003800000 */
[----:B-1----:R-:W-:-:S04]  /*10290*/  LEA R6, P0, R4, R0, 0x2 ;  /* 0x0000000004067211 */ /* 0x002fc800078010ff */
[----:B------:R-:W-:-:S05]  /*102a0*/  LEA.HI.X R7, R4, R2, R35, 0x2, P0 ;  /* 0x0000000204077211 */ /* 0x000fca00000f1423 */
[----:B------:R1:W-:Y:S01]  /*102b0*/  ST.E.64 [R6.64], R94 ;  /* 0x0000005e06007985 */ /* 0x0003e2000c101b06 */
[----:B------:R-:W-:Y:S05]  /*102c0*/  BRA `(.L_x_1027) ;  /* 0x000002c000007947 */ /* 0x000fea0003800000 */
.L_x_1019:
[----:B------:R-:W2:Y:S02]  /*102d0*/  S2R R4, SR_TID.X ;  /* 0x0000000000047919 */ /* 0x000ea40000002100 */
[----:B--2---:R-:W-:-:S13]  /*102e0*/  ISETP.GT.AND P0, PT, R4, 0x7f, PT ;  /* 0x0000007f0400780c */ /* 0x004fda0003f04270 */
[----:B------:R-:W-:Y:S05]  /*102f0*/  @P0 BRA `(.L_x_1027) ;  /* 0x0000029000000947 */ /* 0x000fea0003800000 */
[----:B------:R-:W2:Y:S01]  /*10300*/  LDL.LU R3, [R1+0x54] ;  /* 0x0000540001037983 */ /* 0x000ea20000300800 */
[----:B------:R-:W-:-:S05]  /*10310*/  MOV R2, c[0x0][0x4e8] ;  /* 0x00013a0000027a02 */ /* 0x000fca0000000f00 */
[----:B------:R-:W-:Y:S01]  /*10320*/  IMAD R0, R2, c[0x0][0x388], RZ ;  /* 0x0000e20002007a24 */ /* 0x000fe200078e02ff */
[----:B--2---:R-:W-:-:S04]  /*10330*/  IADD3 R4, R3, R4, RZ ;  /* 0x0000000403047210 */ /* 0x004fc80007ffe0ff */
[----:B------:R-:W-:-:S13]  /*10340*/  ISETP.GE.AND P0, PT, R4, R0, PT ;  /* 0x000000000400720c */ /* 0x000fda0003f06270 */
[----:B------:R-:W-:Y:S05]  /*10350*/  @P0 BRA `(.L_x_1027) ;  /* 0x0000023000000947 */ /* 0x000fea0003800000 */
[----:B------:R-:W2:Y:S04]  /*10360*/  LDL.LU R3, [R1+0x40] ;  /* 0x0000400001037983 */ /* 0x000ea80000300800 */
[----:B------:R-:W3:Y:S04]  /*10370*/  LDL.LU R9, [R1+0x44] ;  /* 0x0000440001097983 */ /* 0x000ee80000300800 */
[----:B------:R-:W4:Y:S01]  /*10380*/  LDL.LU R8, [R1+0x50] ;  /* 0x0000500001087983 */ /* 0x000f220000300800 */
[----:B------:R-:W-:-:S13]  /*10390*/  ISETP.NE.AND P0, PT, R2, 0x1, PT ;  /* 0x000000010200780c */ /* 0x000fda0003f05270 */
[----:B------:R-:W-:Y:S01]  /*103a0*/  @P0 IMAD.HI.U32 R7, R4, c[0x0][0x4ec], RZ ;  /* 0x00013b0004070a27 */ /* 0x000fe200078e00ff */
[----:B--2---:R-:W-:Y:S02]  /*103b0*/  SHF.R.S32.HI R0, RZ, 0x1f, R3 ;  /* 0x0000001fff007819 */ /* 0x004fe40000011403 */
[----:B---3--:R-:W-:-:S03]  /*103c0*/  SHF.R.S32.HI R6, RZ, 0x1f, R9 ;  /* 0x0000001fff067819 */ /* 0x008fc60000011409 */
[----:B------:R-:W-:-:S04]  /*103d0*/  IMAD R0, R0, c[0x0][0x4d0], RZ ;  /* 0x0001340000007a24 */ /* 0x000fc800078e02ff */
[C---:B------:R-:W-:Y:S01]  /*103e0*/  IMAD R5, R3.reuse, c[0x0][0x4d4], R0 ;  /* 0x0001350003057a24 */ /* 0x040fe200078e0200 */
[----:B------:R-:W-:Y:S01]  /*103f0*/  MOV R0, R4 ;  /* 0x0000000400007202 */ /* 0x000fe20000000f00 */
[----:B------:R-:W-:Y:S01]  /*10400*/  IMAD.WIDE.U32 R2, R3, c[0x0][0x4d0], RZ ;  /* 0x0001340003027a25 */ /* 0x000fe200078e00ff */
[----:B------:R-:W-:-:S03]  /*10410*/  @P0 SHF.R.U32.HI R0, RZ, c[0x0][0x4f0], R7 ;  /* 0x00013c00ff000a19 */ /* 0x000fc60000011607 */
[----:B------:R-:W-:Y:S01]  /*10420*/  IMAD R6, R6, c[0x0][0x4d8], RZ ;  /* 0x0001360006067a24 */ /* 0x000fe200078e02ff */
[----:B------:R-:W-:Y:S02]  /*10430*/  IADD3 R3, R3, R5, RZ ;  /* 0x0000000503037210 */ /* 0x000fe40007ffe0ff */
[----:B----4-:R-:W-:Y:S01]  /*10440*/  SHF.R.S32.HI R5, RZ, 0x1f, R8 ;  /* 0x0000001fff057819 */ /* 0x010fe20000011408 */
[C---:B------:R-:W-:Y:S01]  /*10450*/  IMAD R7, R9.reuse, c[0x0][0x4dc], R6 ;  /* 0x0001370009077a24 */ /* 0x040fe200078e0206 */
[----:B------:R-:W-:Y:S01]  /*10460*/  IADD3 R6, -R0, RZ, RZ ;  /* 0x000000ff00067210 */ /* 0x000fe20007ffe1ff */
[----:B------:R-:W-:-:S04]  /*10470*/  IMAD.WIDE.U32 R2, R9, c[0x0][0x4d8], R2 ;  /* 0x0001360009027a25 */ /* 0x000fc800078e0002 */
[----:B------:R-:W-:Y:S01]  /*10480*/  IMAD R5, R5, c[0x0][0x4e0], RZ ;  /* 0x0001380005057a24 */ /* 0x000fe200078e02ff */
[----:B------:R-:W-:Y:S01]  /*10490*/  IADD3 R3, R3, R7, RZ ;  /* 0x0000000703037210 */ /* 0x000fe20007ffe0ff */
[----:B------:R-:W-:Y:S01]  /*104a0*/  IMAD R4, R6, c[0x0][0x4e8], R4 ;  /* 0x00013a0006047a24 */ /* 0x000fe200078e0204 */
[----:B------:R-:W-:Y:S01]  /*104b0*/  SHF.R.S32.HI R7, RZ, 0x1f, R0 ;  /* 0x0000001fff077819 */ /* 0x000fe20000011400 */
[C---:B------:R-:W-:Y:S02]  /*104c0*/  IMAD R6, R8.reuse, c[0x0][0x4e4], R5 ;  /* 0x0001390008067a24 */ /* 0x040fe400078e0205 */
[----:B------:R-:W-:Y:S01]  /*104d0*/  IMAD.WIDE.U32 R2, R8, c[0x0][0x4e0], R2 ;  /* 0x0001380008027a25 */ /* 0x000fe200078e0002 */
[----:B------:R-:W-:-:S04]  /*104e0*/  SHF.R.S32.HI R5, RZ, 0x1f, R4 ;  /* 0x0000001fff057819 */ /* 0x000fc80000011404 */
[----:B------:R-:W-:Y:S01]  /*104f0*/  IADD3 R2, P0, R0, R2, RZ ;  /* 0x0000000200027210 */ /* 0x000fe20007f1e0ff */
[----:B------:R-:W-:-:S03]  /*10500*/  IMAD R0, R5, c[0x0][0x4c8], RZ ;  /* 0x0001320005007a24 */ /* 0x000fc600078e02ff */
[----:B------:R-:W-:Y:S01]  /*10510*/  IADD3.X R3, R7, R3, R6, P0, !PT ;  /* 0x0000000307037210 */ /* 0x000fe200007fe406 */
[----:B------:R-:W-:-:S04]  /*10520*/  IMAD R0, R4, c[0x0][0x4cc], R0 ;  /* 0x0001330004007a24 */ /* 0x000fc800078e0200 */
[----:B------:R-:W-:-:S05]  /*10530*/  IMAD.WIDE.U32 R2, R4, c[0x0][0x4c8], R2 ;  /* 0x0001320004027a25 */ /* 0x000fca00078e0002 */
[----:B------:R-:W-:Y:S02]  /*10540*/  IADD3 R0, R3, R0, RZ ;  /* 0x0000000003007210 */ /* 0x000fe40007ffe0ff */
[----:B------:R-:W-:-:S04]  /*10550*/  LEA R4, P0, R2, c[0x0][0x4a8], 0x2 ;  /* 0x00012a0002047a11 */ /* 0x000fc800078010ff */
[----:B------:R-:W-:Y:S02]  /*10560*/  LEA.HI.X R5, R2, c[0x0][0x4ac], R0, 0x2, P0 ;  /* 0x00012b0002057a11 */ /* 0x000fe400000f1400 */
[----:B------:R-:W-:-:S05]  /*10570*/  MOV R0, 0xff800000 ;  /* 0xff80000000007802 */ /* 0x000fca0000000f00 */
[----:B------:R2:W-:Y:S02]  /*10580*/  STG.E [R4.64], R0 ;  /* 0x0000000004007986 */ /* 0x0005e4000c101906 */
.L_x_1027:
[----:B------:R-:W-:Y:S05]  /*10590*/  BSYNC B1 ;  /* 0x0000000000017941 */ /* 0x000fea0003800000 */
.L_x_1018:
[----:B--23--:R-:W2:Y:S02]  /*105a0*/  LDL R0, [R1+0x68] ;  /* 0x0000680001007983 */ /* 0x00cea40000100800 */
[----:B--2---:R-:W-:-:S13]  /*105b0*/  ISETP.NE.AND P0, PT, R0, RZ, PT ;  /* 0x000000ff0000720c */ /* 0x004fda0003f05270 */
[----:B------:R-:W-:Y:S01]  /*105c0*/  @P0 WARPSYNC 0xffffffff ;  /* 0xffffffff00000948 */ /* 0x000fe20003800000 */
[----:B------:R-:W-:Y:S06]  /*105d0*/  @P0 BAR.SYNC.DEFER_BLOCKING 0x5, 0x80 ;  /* 0x0142000000000b1d */ /* 0x000fec0000010000 */
[----:B------:R-:W2:Y:S04]  /*105e0*/  @P0 LDS R0, [0xc100] ;  /* 0x00c10000ff000984 */ /* 0x000ea80000000800 */
[----:B--2---:R2:W-:Y:S04]  /*105f0*/  @P0 STL [R1+0x58], R0 ;  /* 0x0000580001000387 */ /* 0x0045e80000100800 */
[----:B------:R-:W-:Y:S06]  /*10600*/  @P0 BAR.ARV 0x4, 0x80 ;  /* 0x0102000000000b1d */ /* 0x000fec0000002000 */
[----:B------:R-:W-:Y:S05]  /*10610*/  @P0 BRA `(.L_x_1028) ;  /* 0x0000009000000947 */ /* 0x000fea0003800000 */
[----:B------:R-:W-:Y:S05]  /*10620*/  BRA.DIV ~URZ, `(.L_x_1029) ;  /* 0x000006f27f007947 */ /* 0x000fea000b800000 */
[----:B--2---:R2:W3:Y:S02]  /*10630*/  SHFL.IDX PT, R0, R36, RZ, 0x1f ;  /* 0x00001fff24007589 */ /* 0x0044e400000e0000 */
.L_x_1040:
[----:B-1----:R-:W1:Y:S01]  /*10640*/  S2R R2, SR_TID.X ;  /* 0x0000000000027919 */ /* 0x002e620000002100 */
[----:B------:R-:W-:Y:S03]  /*10650*/  WARPSYNC 0xffffffff ;  /* 0xffffffff00007948 */ /* 0x000fe60003800000 */
[----:B------:R-:W-:Y:S06]  /*10660*/  BAR.SYNC.DEFER_BLOCKING 0x4, 0x80 ;  /* 0x0102000000007b1d */ /* 0x000fec0000010000 */
[----:B---3--:R3:W-:Y:S01]  /*10670*/  STL [R1+0x58], R0 ;  /* 0x0000580001007387 */ /* 0x0087e20000100800 */
[----:B-1----:R-:W-:-:S13]  /*10680*/  LOP3.LUT P0, RZ, R2, 0x7f, RZ, 0xc0, !PT ;  /* 0x0000007f02ff7812 */ /* 0x002fda000780c0ff */
[----:B------:R3:W-:Y:S04]  /*10690*/  @!P0 STS [0xc100], R36 ;  /* 0x00c10024ff008388 */ /* 0x0007e80000000800 */
[----:B------:R-:W-:Y:S06]  /*106a0*/  BAR.ARV 0x5, 0x80 ;  /* 0x0142000000007b1d */ /* 0x000fec0000002000 */
.L_x_1028:
[----:B--23--:R-:W2:Y:S02]  /*106b0*/  LDL R0, [R1+0x58] ;  /* 0x0000580001007983 */ /* 0x00cea40000100800 */
[----:B--2---:R-:W-:-:S13]  /*106c0*/  ISETP.GE.AND P0, PT, R0, c[0x0][0x538], PT ;  /* 0x00014e0000007a0c */ /* 0x004fda0003f06270 */
[----:B-1--4-:R-:W-:Y:S01]  /*106d0*/  @P0 CALL.REL.NOINC `(.L_x_1030) ;  /* 0x0000001000000944 */ /* 0x012fe20003c00000 */
[----:B------:R-:W-:Y:S05]  /*106e0*/  BRA `(.L_x_1031) ;  /* 0xffff014000007947 */ /* 0x000fea000383ffff */
.L_x_1030:
[----:B------:R-:W-:Y:S05]  /*106f0*/  EXIT ;  /* 0x000000000000794d */ /* 0x000fea0003800000 */
.L_x_996:
[----:B------:R-:W-:Y:S01]  /*10700*/  IMAD.MOV.U32 R7, RZ, RZ, R14 ;  /* 0x000000ffff077224 */ /* 0x000fe200078e000e */
[----:B------:R-:W-:Y:S01]  /*10710*/  MOV R6, RZ ;  /* 0x000000ff00067202 */ /* 0x000fe20000000f00 */
[----:B-1----:R-:W-:Y:S01]  /*10720*/  IMAD.MOV.U32 R3, RZ, RZ, 0x1c1f ;  /* 0x00001c1fff037424 */ /* 0x002fe200078e00ff */
[----:B------:R-:W-:Y:S02]  /*10730*/  MOV R2, 0x10750 ;  /* 0x0001075000027802 */ /* 0x000fe40000000f00 */
[----:B------:R-:W-:Y:S05]  /*10740*/  CALL.REL.NOINC `($__internal_17_$__cuda_sm70_shflsync_idx_p) ;  /* 0x0000068000007944 */ /* 0x000fea0003c00000 */
[----:B------:R-:W-:Y:S01]  /*10750*/  MOV R5, R6 ;  /* 0x0000000600057202 */ /* 0x000fe20000000f00 */
[----:B------:R-:W-:Y:S05]  /*10760*/  BRA `(.L_x_1032) ;  /* 0xffff10d000007947 */ /* 0x000fea000383ffff */
.L_x_997:
[----:B------:R-:W-:Y:S01]  /*10770*/  IMAD.MOV.U32 R7, RZ, RZ, R16 ;  /* 0x000000ffff077224 */ /* 0x000fe200078e0010 */
[----:B------:R-:W-:Y:S01]  /*10780*/  MOV R6, RZ ;  /* 0x000000ff00067202 */ /* 0x000fe20000000f00 */
[----:B-1----:R-:W-:Y:S01]  /*10790*/  IMAD.MOV.U32 R3, RZ, RZ, 0x1c1f ;  /* 0x00001c1fff037424 */ /* 0x002fe200078e00ff */
[----:B------:R-:W-:Y:S02]  /*107a0*/  MOV R2, 0x107c0 ;  /* 0x000107c000027802 */ /* 0x000fe40000000f00 */
[----:B--23--:R-:W-:Y:S05]  /*107b0*/  CALL.REL.NOINC `($__internal_17_$__cuda_sm70_shflsync_idx_p) ;  /* 0x0000061000007944 */ /* 0x00cfea0003c00000 */
[----:B------:R-:W-:Y:S01]  /*107c0*/  MOV R2, R6 ;  /* 0x0000000600027202 */ /* 0x000fe20000000f00 */
[----:B------:R-:W-:Y:S05]  /*107d0*/  BRA `(.L_x_1033) ;  /* 0xffff108000007947 */ /* 0x000fea000383ffff */
.L_x_1000:
[----:B--2---:R-:W-:Y:S01]  /*107e0*/  IMAD.MOV.U32 R7, RZ, RZ, R14 ;  /* 0x000000ffff077224 */ /* 0x004fe200078e000e */
[----:B------:R-:W-:Y:S01]  /*107f0*/  MOV R6, 0x1 ;  /* 0x0000000100067802 */ /* 0x000fe20000000f00 */
[----:B------:R-:W-:Y:S01]  /*10800*/  IMAD.MOV.U32 R3, RZ, RZ, 0x1c1f ;  /* 0x00001c1fff037424 */ /* 0x000fe200078e00ff */
[----:B----4-:R-:W-:-:S02]  /*10810*/  MOV R2, 0x10830 ;  /* 0x0001083000027802 */ /* 0x010fc40000000f00 */
[----:B-1-3--:R-:W-:Y:S05]  /*10820*/  CALL.REL.NOINC `($__internal_17_$__cuda_sm70_shflsync_idx_p) ;  /* 0x000005a000007944 */ /* 0x00afea0003c00000 */
[----:B------:R-:W-:Y:S01]  /*10830*/  IMAD.MOV.U32 R5, RZ, RZ, R6 ;  /* 0x000000ffff057224 */ /* 0x000fe200078e0006 */
[----:B------:R-:W-:Y:S01]  /*10840*/  MOV R6, 0x1 ;  /* 0x0000000100067802 */ /* 0x000fe20000000f00 */
[----:B------:R-:W-:Y:S01]  /*10850*/  IMAD.MOV.U32 R7, RZ, RZ, R16 ;  /* 0x000000ffff077224 */ /* 0x000fe200078e0010 */
[----:B------:R-:W-:-:S02]  /*10860*/  MOV R3, 0x1c1f ;  /* 0x00001c1f00037802 */ /* 0x000fc40000000f00 */
[----:B------:R-:W-:Y:S02]  /*10870*/  MOV R2, 0x10890 ;  /* 0x0001089000027802 */ /* 0x000fe40000000f00 */
[----:B------:R-:W-:Y:S05]  /*10880*/  CALL.REL.NOINC `($__internal_17_$__cuda_sm70_shflsync_idx_p) ;  /* 0x0000054000007944 */ /* 0x000fea0003c00000 */
[----:B------:R-:W-:Y:S01]  /*10890*/  MOV R2, R6 ;  /* 0x0000000600027202 */ /* 0x000fe20000000f00 */
[----:B------:R-:W-:Y:S05]  /*108a0*/  BRA `(.L_x_1034) ;  /* 0xffff118000007947 */ /* 0x000fea000383ffff */
.L_x_1003:
[----:B-1----:R-:W-:Y:S01]  /*108b0*/  IMAD.MOV.U32 R7, RZ, RZ, R14 ;  /* 0x000000ffff077224 */ /* 0x002fe200078e000e */
[----:B------:R-:W-:Y:S01]  /*108c0*/  MOV R6, 0x2 ;  /* 0x0000000200067802 */ /* 0x000fe20000000f00 */
[----:B------:R-:W-:Y:S01]  /*108d0*/  IMAD.MOV.U32 R3, RZ, RZ, 0x1c1f ;  /* 0x00001c1fff037424 */ /* 0x000fe200078e00ff */
[----:B--2---:R-:W-:Y:S02]  /*108e0*/  MOV R2, 0x10900 ;  /* 0x0001090000027802 */ /* 0x004fe40000000f00 */
[----:B---3--:R-:W-:Y:S05]  /*108f0*/  CALL.REL.NOINC `($__internal_17_$__cuda_sm70_shflsync_idx_p) ;  /* 0x000004d000007944 */ /* 0x008fea0003c00000 */
[----:B------:R-:W-:Y:S01]  /*10900*/  MOV R5, R6 ;  /* 0x0000000600057202 */ /* 0x000fe20000000f00 */
[----:B------:R-:W-:Y:S05]  /*10910*/  BRA `(.L_x_1035) ;  /* 0xffff12c000007947 */ /* 0x000fea000383ffff */
.L_x_1004:
[----:B------:R-:W-:Y:S01]  /*10920*/  IMAD.MOV.U32 R7, RZ, RZ, R16 ;  /* 0x000000ffff077224 */ /* 0x000fe200078e0010 */
[----:B------:R-:W-:Y:S01]  /*10930*/  MOV R6, 0x2 ;  /* 0x0000000200067802 */ /* 0x000fe20000000f00 */
[----:B------:R-:W-:Y:S01]  /*10940*/  IMAD.MOV.U32 R3, RZ, RZ, 0x1c1f ;  /* 0x00001c1fff037424 */ /* 0x000fe200078e00ff */
[----:B--2---:R-:W-:Y:S02]  /*10950*/  MOV R2, 0x10970 ;  /* 0x0001097000027802 */ /* 0x004fe40000000f00 */
[----:B-1-34-:R-:W-:Y:S05]  /*10960*/  CALL.REL.NOINC `($__internal_17_$__cuda_sm70_shflsync_idx_p) ;  /* 0x0000046000007944 */ /* 0x01afea0003c00000 */
[----:B------:R-:W-:Y:S01]  /*10970*/  MOV R2, R6 ;  /* 0x0000000600027202 */ /* 0x000fe20000000f00 */
[----:B------:R-:W-:Y:S05]  /*10980*/  BRA `(.L_x_1036) ;  /* 0xffff127000007947 */ /* 0x000fea000383ffff */
.L_x_1007:
[----:B-1----:R-:W-:Y:S01]  /*10990*/  IMAD.MOV.U32 R7, RZ, RZ, R14 ;  /* 0x000000ffff077224 */ /* 0x002fe200078e000e */
[----:B------:R-:W-:Y:S01]  /*109a0*/  MOV R6, 0x3 ;  /* 0x0000000300067802 */ /* 0x000fe20000000f00 */
[----:B------:R-:W-:Y:S01]  /*109b0*/  IMAD.MOV.U32 R3, RZ, RZ, 0x1c1f ;  /* 0x00001c1fff037424 */ /* 0x000fe200078e00ff */
[----:B------:R-:W-:-:S02]  /*109c0*/  MOV R2, 0x109e0 ;  /* 0x000109e000027802 */ /* 0x000fc40000000f00 */
[----:B--234-:R-:W-:Y:S05]  /*109d0*/  CALL.REL.NOINC `($__internal_17_$__cuda_sm70_shflsync_idx_p) ;  /* 0x000003f000007944 */ /* 0x01cfea0003c00000 */
        /* <DEDUP_REMOVED lines=8> */
.L_x_1014:
[----:B---3--:R1:W5:Y:S01]  /*10a60*/  LDL R0, [R1+0x20] ;  /* 0x0000200001007983 */ /* 0x0083620000100800 */
[----:B------:R-:W-:Y:S02]  /*10a70*/  MOV R3, 0x2 ;  /* 0x0000000200037802 */ /* 0x000fe40000000f00 */
[----:B------:R-:W-:Y:S02]  /*10a80*/  MOV R2, 0x10aa0 ;  /* 0x00010aa000027802 */ /* 0x000fe40000000f00 */
[----:B-1---5:R-:W-:Y:S05]  /*10a90*/  CALL.REL.NOINC `($__internal_16_$__cuda_sm70_shflsync_bfly_p) ;  /* 0x000002f000007944 */ /* 0x022fea0003c00000 */
[----:B------:R-:W-:Y:S01]  /*10aa0*/  MOV R5, R8 ;  /* 0x0000000800057202 */ /* 0x000fe20000000f00 */
[----:B------:R-:W-:Y:S05]  /*10ab0*/  BRA `(.L_x_1038) ;  /* 0xffffd72000007947 */ /* 0x000fea000383ffff */
.L_x_1015:
[----:B------:R-:W-:Y:S01]  /*10ac0*/  IMAD.MOV.U32 R0, RZ, RZ, R5 ;  /* 0x000000ffff007224 */ /* 0x000fe200078e0005 */
[----:B------:R-:W-:Y:S02]  /*10ad0*/  MOV R3, 0x1 ;  /* 0x0000000100037802 */ /* 0x000fe40000000f00 */
[----:B------:R-:W-:Y:S02]  /*10ae0*/  MOV R2, 0x10b00 ;  /* 0x00010b0000027802 */ /* 0x000fe40000000f00 */
[----:B------:R-:W-:Y:S05]  /*10af0*/  CALL.REL.NOINC `($__internal_16_$__cuda_sm70_shflsync_bfly_p) ;  /* 0x0000029000007944 */ /* 0x000fea0003c00000 */
[----:B------:R1:W5:Y:S01]  /*10b00*/  LDL R0, [R1+0x24] ;  /* 0x0000240001007983 */ /* 0x0003620000100800 */
[----:B------:R-:W-:Y:S01]  /*10b10*/  FADD.FTZ R5, R5, R8 ;  /* 0x0000000805057221 */ /* 0x000fe20000010000 */
[----:B------:R-:W-:-:S02]  /*10b20*/  MOV R3, 0x2 ;  /* 0x0000000200037802 */ /* 0x000fc40000000f00 */
[----:B------:R-:W-:Y:S02]  /*10b30*/  MOV R2, 0x10b50 ;  /* 0x00010b5000027802 */ /* 0x000fe40000000f00 */
[----:B-1---5:R-:W-:Y:S05]  /*10b40*/  CALL.REL.NOINC `($__internal_16_$__cuda_sm70_shflsync_bfly_p) ;  /* 0x0000024000007944 */ /* 0x022fea0003c00000 */
[----:B------:R-:W2:Y:S01]  /*10b50*/  LDL.LU R0, [R1+0x24] ;  /* 0x0000240001007983 */ /* 0x000ea20000300800 */
[----:B------:R-:W-:Y:S02]  /*10b60*/  MOV R3, 0x1 ;  /* 0x0000000100037802 */ /* 0x000fe40000000f00 */
[----:B------:R-:W-:Y:S01]  /*10b70*/  MOV R2, 0x10bb0 ;  /* 0x00010bb000027802 */ /* 0x000fe20000000f00 */
[----:B--2---:R-:W-:-:S05]  /*10b80*/  FADD.FTZ R4, R0, R8 ;  /* 0x0000000800047221 */ /* 0x004fca0000010000 */
[----:B------:R-:W-:Y:S02]  /*10b90*/  MOV R0, R4 ;  /* 0x0000000400007202 */ /* 0x000fe40000000f00 */
[----:B------:R-:W-:Y:S05]  /*10ba0*/  CALL.REL.NOINC `($__internal_16_$__cuda_sm70_shflsync_bfly_p) ;  /* 0x000001e000007944 */ /* 0x000fea0003c00000 */
[----:B------:R1:W5:Y:S01]  /*10bb0*/  LDL R0, [R1+0x28] ;  /* 0x0000280001007983 */ /* 0x0003620000100800 */
[----:B------:R-:W-:Y:S01]  /*10bc0*/  FADD.FTZ R4, R4, R8 ;  /* 0x0000000804047221 */ /* 0x000fe20000010000 */
[----:B------:R-:W-:Y:S02]  /*10bd0*/  MOV R3, 0x2 ;  /* 0x0000000200037802 */ /* 0x000fe40000000f00 */
        /* <DEDUP_REMOVED lines=19> */
[----:B------:R-:W-:Y:S05]  /*10d10*/  BRA `(.L_x_1039) ;  /* 0xffffd5f000007947 */ /* 0x000fea000383ffff */
.L_x_1029:
[----:B-1----:R-:W-:Y:S01]  /*10d20*/  IMAD.MOV.U32 R7, RZ, RZ, R36 ;  /* 0x000000ffff077224 */ /* 0x002fe200078e0024 */
[----:B------:R-:W-:Y:S01]  /*10d30*/  MOV R6, RZ ;  /* 0x000000ff00067202 */ /* 0x000fe20000000f00 */
[----:B------:R-:W-:Y:S01]  /*10d40*/  IMAD.MOV.U32 R3, RZ, RZ, 0x1f ;  /* 0x0000001fff037424 */ /* 0x000fe200078e00ff */
[----:B------:R-:W-:Y:S02]  /*10d50*/  MOV R2, 0x10d70 ;  /* 0x00010d7000027802 */ /* 0x000fe40000000f00 */
[----:B--2-4-:R-:W-:Y:S05]  /*10d60*/  CALL.REL.NOINC `($__internal_17_$__cuda_sm70_shflsync_idx_p) ;  /* 0x0000006000007944 */ /* 0x014fea0003c00000 */
[----:B------:R-:W-:Y:S01]  /*10d70*/  MOV R0, R6 ;  /* 0x0000000600007202 */ /* 0x000fe20000000f00 */
[----:B------:R-:W-:Y:S05]  /*10d80*/  BRA `(.L_x_1040) ;  /* 0xfffff8b000007947 */ /* 0x000fea000383ffff */
        .weak           $__internal_16_$__cuda_sm70_shflsync_bfly_p
        .type           $__internal_16_$__cuda_sm70_shflsync_bfly_p,@function
        .size           $__internal_16_$__cuda_sm70_shflsync_bfly_p,($__internal_17_$__cuda_sm70_shflsync_idx_p - $__internal_16_$__cuda_sm70_shflsync_bfly_p)
$__internal_16_$__cuda_sm70_shflsync_bfly_p:
[----:B------:R-:W-:Y:S04]  /*10d90*/  WARPSYNC R9 ;  /* 0x0000000900007348 */ /* 0x000fe80003800000 */
[----:B------:R1:W2:Y:S02]  /*10da0*/  SHFL.BFLY PT, R8, R0, R3, R10 ;  /* 0x0c00000300087389 */ /* 0x0002a400000e000a */
[----:B-1----:R-:W-:-:S04]  /*10db0*/  MOV R3, 0x0 ;  /* 0x0000000000037802 */ /* 0x002fc80000000f00 */
[----:B--2---:R-:W-:Y:S05]  /*10dc0*/  RET.REL.NODEC R2 `(_ZN7cutlass13device_kernelIN5flash19enable_sm80_to_sm89INS1_16FlashAttnFwdSm80INS1_25CollectiveMainloopFwdSm80ILi4ELi1ELb0EN4cute5tupleIJNS5_1CILi128EEENS7_ILi64EEENS7_ILi96EEEEEELi96ENS_6half_tEfNS_4arch4Sm80ELb1ELb0ELb1ELb0ELb0ELb0ELb1ELb1EEENS1_21CollectiveEpilogueFwdINS6_IJS8_SA_S9_EEENS6_IJNS7_ILi1EEESI_SI_EEESC_SE_Li128ELb0ELb1ELb1ELb0EEENS1_30DynamicPersistentTileSchedulerILi128ELi128ELb1ELb1ELb0EEEEEEEEEvNT_6ParamsE) ;  /* 0xfffef23002007950 */ /* 0x004fea0003c3ffff */
        .weak           $__internal_17_$__cuda_sm70_shflsync_idx_p
        .type           $__internal_17_$__cuda_sm70_shflsync_idx_p,@function
        .size           $__internal_17_$__cuda_sm70_shflsync_idx_p,(.L_x_2870 - $__internal_17_$__cuda_sm70_shflsync_idx_p)
$__internal_17_$__cuda_sm70_shflsync_idx_p:
[----:B------:R-:W-:-:S04]  /*10dd0*/  MOV R8, 0xffffffff ;  /* 0xffffffff00087802 */ /* 0x000fc80000000f00 */
[----:B------:R-:W-:Y:S04]  /*10de0*/  WARPSYNC R8 ;  /* 0x0000000800007348 */ /* 0x000fe80003800000 */
[----:B------:R1:W2:Y:S02]  /*10df0*/  SHFL.IDX PT, R6, R7, R6, R3 ;  /* 0x0000000607067389 */ /* 0x0002a400000e0003 */
[----:B-1----:R-:W-:-:S04]  /*10e00*/  MOV R3, 0x0 ;  /* 0x0000000000037802 */ /* 0x002fc80000000f00 */
[----:B--2---:R-:W-:Y:S05]  /*10e10*/  RET.REL.NODEC R2 `(_ZN7cutlass13device_kernelIN5flash19enable_sm80_to_sm89INS1_16FlashAttnFwdSm80INS1_25CollectiveMainloopFwdSm80ILi4ELi1ELb0EN4cute5tupleIJNS5_1CILi128EEENS7_ILi64EEENS7_ILi96EEEEEELi96ENS_6half_tEfNS_4arch4Sm80ELb1ELb0ELb1ELb0ELb0ELb0ELb1ELb1EEENS1_21CollectiveEpilogueFwdINS6_IJS8_SA_S9_EEENS6_IJNS7_ILi1EEESI_SI_EEESC_SE_Li128ELb0ELb1ELb1ELb0EEENS1_30DynamicPersistentTileSchedulerILi128ELi128ELb1ELb1ELb0EEEEEEEEEvNT_6ParamsE) ;  /* 0xfffef1e002007950 */ /* 0x004fea0003c3ffff */
.L_x_1041:
        /* <DEDUP_REMOVED lines=14> */
.L_x_2870:


//--------------------- .text._ZN7cutlass13device_kernelIN5flash19enable_sm80_to_sm89INS1_16FlashAttnFwdSm80INS1_25CollectiveMainloopFwdSm80ILi4ELi1ELb0EN4cute5tupleIJNS5_1CILi128EEENS7_ILi48EEENS7_ILi96EEEEEELi96ENS_6half_tEfNS_4arch4Sm80ELb1ELb0ELb1ELb1ELb0ELb0ELb1ELb1EEENS1_21CollectiveEpilogueFwdINS6_IJS8_SA_S9_EEENS6_IJNS7_ILi1EEESI_SI_EEESC_SE_Li128ELb1ELb1ELb1ELb0EEENS1_36VarlenDynamicPersistentTileSchedulerILi128ELi48ELi128ELi128ELb1ELb1ELb0ELb1ELb1ELb1EEEEEEEEEvNT_6ParamsE --------------------------
	.section	.text._ZN7cutlass13device_kernelIN5flash19enable_sm80_to_sm89INS1_16FlashAttnFwdSm80INS1_25CollectiveMainloopFwdSm80ILi4ELi1ELb0EN4cute5tupleIJNS5_1CILi128EEENS7_ILi48EEENS7_ILi96EEEEEELi96ENS_6half_tEfNS_4arch4Sm80ELb1ELb0ELb1ELb1ELb0ELb0ELb1ELb1EEENS1_21CollectiveEpilogueFwdINS6_IJS8_SA_S9_EEENS6_IJNS7_ILi1EEESI_SI_EEESC_SE_Li128ELb1ELb1ELb1ELb0EEENS1_36VarlenDynamicPersistentTileSchedulerILi128ELi48ELi128ELi128ELb1ELb1ELb0ELb1ELb1ELb1EEEEEEEEEvNT_6ParamsE,"ax",@progbits
	.sectioninfo	@"SHI_REGISTERS=255"
	.align	128
.text._ZN7cutlass13device_kernelIN5flash19enable_sm80_to_sm89INS1_16FlashAttnFwdSm80INS1_25CollectiveMainloopFwdSm80ILi4ELi1ELb0EN4cute5tupleIJNS5_1CILi128EEENS7_ILi48EEENS7_ILi96EEEEEELi96ENS_6half_tEfNS_4arch4Sm80ELb1ELb0ELb1ELb1ELb0ELb0ELb1ELb1EEENS1_21CollectiveEpilogueFwdINS6_IJS8_SA_S9_EEENS6_IJNS7_ILi1EEESI_SI_EEESC_SE_Li128ELb1ELb1ELb1ELb0EEENS1_36VarlenDynamicPersistentTileSchedulerILi128ELi48ELi128ELi128ELb1ELb1ELb0ELb1ELb1ELb1EEEEEEEEEvNT_6ParamsE:
        .type           _ZN7cutlass13device_kernelIN5flash19enable_sm80_to_sm89INS1_16FlashAttnFwdSm80INS1_25CollectiveMainloopFwdSm80ILi4ELi1ELb0EN4cute5tupleIJNS5_1CILi128EEENS7_ILi48EEENS7_ILi96EEEEEELi96ENS_6half_tEfNS_4arch4Sm80ELb1ELb0ELb1ELb1ELb0ELb0ELb1ELb1EEENS1_21CollectiveEpilogueFwdINS6_IJS8_SA_S9_EEENS6_IJNS7_ILi1EEESI_SI_EEESC_SE_Li128ELb1ELb1ELb1ELb0EEENS1_36VarlenDynamicPersistentTileSchedulerILi128ELi48ELi128ELi128ELb1ELb1ELb0ELb1ELb1ELb1EEEEEEEEEvNT_6ParamsE,@function
        .size           _ZN7cutlass13device_kernelIN5flash19enable_sm80_to_sm89INS1_16FlashAttnFwdSm80INS1_25CollectiveMainloopFwdSm80ILi4ELi1ELb0EN4cute5tupleIJNS5_1CILi128EEENS7_ILi48EEENS7_ILi96EEEEEELi96ENS_6half_tEfNS_4arch4Sm80ELb1ELb0ELb1ELb1ELb0ELb0ELb1ELb1EEENS1_21CollectiveEpilogueFwdINS6_IJS8_SA_S9_EEENS6_IJNS7_ILi1EEESI_SI_EEESC_SE_Li128ELb1ELb1ELb1ELb0EEENS1_36VarlenDynamicPersistentTileSchedulerILi128ELi48ELi128ELi128ELb1ELb1ELb0ELb1ELb1ELb1EEEEEEEEEvNT_6ParamsE,(.L_x_2873 - _ZN7cutlass13device_kernelIN5flash19enable_sm80_to_sm89INS1_16FlashAttnFwdSm80INS1_25CollectiveMainloopFwdSm80ILi4ELi1ELb0EN4cute5tupleIJNS5_1CILi128EEENS7_ILi48EEENS7_ILi96EEEEEELi96ENS_6half_tEfNS_4arch4Sm80ELb1ELb0ELb1ELb1ELb0ELb0ELb1ELb1EEENS1_21CollectiveEpilogueFwdINS6_IJS8_SA_S9_EEENS6_IJNS7_ILi1EEESI_SI_EEESC_SE_Li128ELb1ELb1ELb1ELb0EEENS1_36VarlenDynamicPersistentTileSchedulerILi128ELi48ELi128ELi128ELb1ELb1ELb0ELb1ELb1ELb1EEEEEEEEEvNT_6ParamsE)
        .other          _ZN7cutlass13device_kernelIN5flash19enable_sm80_to_sm89INS1_16FlashAttnFwdSm80INS1_25CollectiveMainloopFwdSm80ILi4ELi1ELb0EN4cute5tupleIJNS5_1CILi128EEENS7_ILi48EEENS7_ILi96EEEEEELi96ENS_6half_tEfNS_4arch4Sm80ELb1ELb0ELb1ELb1ELb0ELb0ELb1ELb1EEENS1_21CollectiveEpilogueFwdINS6_IJS8_SA_S9_EEENS6_IJNS7_ILi1EEESI_SI_EEESC_SE_Li128ELb1ELb1ELb1ELb0EEENS1_36VarlenDynamicPersistentTileSchedulerILi128ELi48ELi128ELi128ELb1ELb1ELb0ELb1ELb1ELb1EEEEEEEEEvNT_6ParamsE,@"STO_CUDA_ENTRY STV_DEFAULT"
_ZN7cutlass13device_kernelIN5flash19enable_sm80_to_sm89INS1_16FlashAttnFwdSm80INS1_25CollectiveMainloopFwdSm80ILi4ELi1ELb0EN4cute5tupleIJNS5_1CILi128EEENS7_ILi48EEENS7_ILi96EEEEEELi96ENS_6half_tEfNS_4arch4Sm80ELb1ELb0ELb1ELb1ELb0ELb0ELb1ELb1EEENS1_21CollectiveEpilogueFwdINS6_IJS8_SA_S9_EEENS6_IJNS7_ILi1EEESI_SI_EEESC_SE_Li128ELb1ELb1ELb1ELb0EEENS1_36VarlenDynamicPersistentTileSchedulerILi128ELi48ELi128ELi128ELb1ELb1ELb0ELb1ELb1ELb1EEEEEEEEEvNT_6ParamsE:
        /* <DEDUP_REMOVED lines=10> */
[----:B-1----:R1:W-:Y:S04]  /*00a0*/  @P0 STL.64 [R1], R4 ;  /* 0x0000000401000387 */ /* 0x0023e80000100a00 */
        /* <DEDUP_REMOVED lines=43> */
.L_x_1047:
        /* <DEDUP_REMOVED lines=16> */
.L_x_1157:
        /* <DEDUP_REMOVED lines=16> */
.L_x_1158:
[----:B--2---:R-:W-:-:S05]  /*0560*/  IMAD R0, R0, c[0x0][0x538], RZ ;  /* 0x00014e0000007a24 */ /* 0x004fca00078e02ff */
[----:B------:R-:W-:-:S04]  /*0570*/  IADD3 R6, R0, R6, RZ ;  /* 0x0000000600067210 */ /* 0x000fc80007ffe0ff */
[----:B------:R-:W-:-:S13]  /*0580*/  ISETP.GT.AND P0, PT, R6, UR4, PT ;  /* 0x0000000406007c0c */ /* 0x000fda000bf04270 */
[----:B-1----:R-:W-:Y:S05]  /*0590*/  @!P0 BRA `(.L_x_1047) ;  /* 0xfffffdc000008947 */ /* 0x002fea000383ffff */
.L_x_1043:
[----:B------:R-:W-:-:S05]  /*05a0*/  IADD3 R11, -R0, R6, RZ ;  /* 0x00000006000b7210 */ /* 0x000fca0007ffe1ff */
[----:B------:R-:W-:-:S05]  /*05b0*/  IMAD R0, R4, c[0x0][0x538], R11 ;  /* 0x00014e0004007a24 */ /* 0x000fca00078e020b */
[----:B------:R-:W-:Y:S01]  /*05c0*/  ISETP.GT.AND P0, PT, R0, UR4, PT ;  /* 0x0000000400007c0c */ /* 0x000fe2000bf04270 */
[----:B------:R-:W-:-:S12]  /*05d0*/  BRA.DIV ~URZ, `(.L_x_1048) ;  /* 0x00011e127f007947 */ /* 0x000fd8000b800000 */
[----:B------:R-:W-:-:S04]  /*05e0*/  VOTE.ANY R10, PT, !P0 ;  /* 0x00000000000a7806 */ /* 0x000fc800040e0100 */
.L_x_1159:
[----:B------:R-:W1:Y:S02]  /*05f0*/  POPC R6, R10 ;  /* 0x0000000a00067309 */ /* 0x000e640000000000 */
[----:B-1----:R-:W-:-:S05]  /*0600*/  IADD3 R0, R6, R7, RZ ;  /* 0x0000000706007210 */ /* 0x002fca0007ffe0ff */
[----:B------:R1:W-:Y:S01]  /*0610*/  STL [R1+0xc], R0 ;  /* 0x00000c0001007387 */ /* 0x0003e20000100800 */
[----:B------:R-:W-:Y:S05]  /*0620*/  BRA.DIV ~URZ, `(.L_x_1049) ;  /* 0x00011e127f007947 */ /* 0x000fea000b800000 */
[----:B------:R2:W3:Y:S01]  /*0630*/  SHFL.IDX PT, R12, R9, R6, 0x1f ;  /* 0x00001f06090c7589 */ /* 0x0004e200000e0000 */
[----:B------:R-:W-:-:S03]  /*0640*/  MOV R7, RZ ;  /* 0x000000ff00077202 */ /* 0x000fc60000000f00 */
[----:B------:R2:W4:Y:S04]  /*0650*/  SHFL.IDX PT, R9, R8, R6, 0x1f ;  /* 0x00001f0608097589 */ /* 0x00052800000e0000 */
.L_x_1160:
[----:B------:R-:W-:Y:S01]  /*0660*/  ISETP.NE.AND P0, PT, R10, RZ, PT ;  /* 0x000000ff0a00720c */ /* 0x000fe20003f05270 */
[----:B------:R-:W-:-:S12]  /*0670*/  BSSY B0, `(.L_x_1050) ;  /* 0x0000005000007945 */ /* 0x000fd80003800000 */
[----:B------:R-:W-:Y:S05]  /*0680*/  @!P0 BRA `(.L_x_1051) ;  /* 0x0000003000008947 */ /* 0x000fea0003800000 */
[----:B------:R-:W-:Y:S01]  /*0690*/  IADD3 R3, R6, -0x1, RZ ;  /* 0xffffffff06037810 */ /* 0x000fe20007ffe0ff */
[----:B------:R-:W-:Y:S05]  /*06a0*/  BRA.DIV ~URZ, `(.L_x_1052) ;  /* 0x00011e727f007947 */ /* 0x000fea000b800000 */
[----:B------:R1:W2:Y:S02]  /*06b0*/  SHFL.IDX PT, R7, R4, R3, 0x1f ;  /* 0x00001f0304077589 */ /* 0x0002a400000e0000 */
.L_x_1051:
[----:B------:R-:W-:Y:S05]  /*06c0*/  BSYNC B0 ;  /* 0x0000000000007941 */ /* 0x000fea0003800000 */
.L_x_1050:
[----:B-12---:R-:W-:Y:S01]  /*06d0*/  IMAD R0, R7, c[0x0][0x538], R11 ;  /* 0x00014e0007007a24 */ /* 0x006fe200078e020b */
[----:B----4-:R-:W-:Y:S01]  /*06e0*/  ISETP.NE.AND P0, PT, R9, 0x1, PT ;  /* 0x000000010900780c */ /* 0x010fe20003f05270 */
[----:B------:R-:W-:Y:S03]  /*06f0*/  BSSY B0, `(.L_x_1053) ;  /* 0x0000089000007945 */ /* 0x000fe60003800000 */
[----:B------:R1:W-:Y:S01]  /*0700*/  STL [R1], R0 ;  /* 0x0000000001007387 */ /* 0x0003e20000100800 */
        /* <DEDUP_REMOVED lines=65> */
.L_x_1054:
        /* <DEDUP_REMOVED lines=16> */
[----:B------:R-:W-:Y:S01]  /*0c20*/  IMAD R4, R4, R6, RZ ;  /* 0x0000000604047224 */ /* 0x000fe200078e02ff */
[----:B------:R-:W-:-:S03]  /*0c30*/  MOV R5, R0 ;  /* 0x0000000000057202 */ /* 0x000fc60000000f00 */
        /* <DEDUP_REMOVED lines=52> */
.L_x_1055:
[----:B------:R-:W-:Y:S05]  /*0f80*/  BSYNC B0 ;  /* 0x0000000000007941 */ /* 0x000fea0003800000 */
.L_x_1053:
[----:B------:R-:W-:-:S04]  /*0f90*/  LOP3.LUT R0, RZ, R0, RZ, 0x33, !PT ;  /* 0x00000000ff007212 */ /* 0x000fc800078e33ff */
[----:B------:R-:W-:-:S05]  /*0fa0*/  IADD3 R0, R0, R12, RZ ;  /* 0x0000000c00007210 */ /* 0x000fca0007ffe0ff */
[----:B------:R2:W-:Y:S01]  /*0fb0*/  STL [R1+0x4], R0 ;  /* 0x0000040001007387 */ /* 0x0005e20000100800 */
[----:B------:R-:W-:Y:S05]  /*0fc0*/  BRA `(.L_x_1056) ;  /* 0x0000006000007947 */ /* 0x000fea0003800000 */
.L_x_1044:
[----:B------:R-:W-:Y:S01]  /*0fd0*/  MOV R0, UR4 ;  /* 0x0000000400007c02 */ /* 0x000fe20008000f00 */
[----:B------:R-:W-:Y:S04]  /*0fe0*/  STL [R1+0x4], RZ ;  /* 0x000004ff01007387 */ /* 0x000fe80000100800 */
[----:B------:R1:W-:Y:S04]  /*0ff0*/  STL [R1], R0 ;  /* 0x0000000001007387 */ /* 0x0003e80000100800 */
[----:B------:R2:W-:Y:S01]  /*1000*/  STL [R1+0x8], RZ ;  /* 0x000008ff01007387 */ /* 0x0005e20000100800 */
[----:B-1----:R-:W-:-:S05]  /*1010*/  MOV R0, c[0x0][0x53c] ;  /* 0x00014f0000007a02 */ /* 0x002fca0000000f00 */
[----:B------:R2:W-:Y:S02]  /*1020*/  STL [R1+0xc], R0 ;  /* 0x00000c0001007387 */ /* 0x0005e40000100800 */
.L_x_1056:
[----:B------:R-:W3:Y:S04]  /*1030*/  LDL R4, [R1] ;  /* 0x0000000001047983 */ /* 0x000ee80000100800 */
[----:B------:R-:W3:Y:S04]  /*1040*/  LDL R5, [R1+0x4] ;  /* 0x0000040001057983 */ /* 0x000ee80000100800 */
[----:B------:R-:W3:Y:S04]  /*1050*/  LDL R6, [R1+0x8] ;  /* 0x0000080001067983 */ /* 0x000ee80000100800 */
[----:B------:R-:W3:Y:S01]  /*1060*/  LDL R7, [R1+0xc] ;  /* 0x00000c0001077983 */ /* 0x000ee20000100800 */
[----:B------:R-:W-:Y:S01]  /*1070*/  ISETP.NE.AND P0, PT, R13, RZ, PT ;  /* 0x000000ff0d00720c */ /* 0x000fe20003f05270 */
[----:B------:R-:W-:-:S12]  /*1080*/  WARPSYNC 0xffffffff ;  /* 0xffffffff00007948 */ /* 0x000fd80003800000 */
[----:B---3--:R3:W-:Y:S04]  /*1090*/  @!P0 STS.128 [0xc080], R4 ;  /* 0x00c08004ff008388 */ /* 0x0087e80000000c00 */
[----:B------:R-:W-:Y:S06]  /*10a0*/  BAR.ARV 0x5, 0x80 ;  /* 0x0142000000007b1d */ /* 0x000fec0000002000 */
.L_x_1042:
[----:B--2---:R-:W2:Y:S02]  /*10b0*/  LDL R0, [R1+0xc] ;  /* 0x00000c0001007983 */ /* 0x004ea40000100800 */
[----:B--2---:R-:W-:-:S13]  /*10c0*/  ISETP.GE.AND P0, PT, R0, c[0x0][0x53c], PT ;  /* 0x00014f0000007a0c */ /* 0x004fda0003f06270 */
[----:B------:R-:W-:Y:S05]  /*10d0*/  @P0 EXIT ;  /* 0x000000000000094d */ /* 0x000fea0003800000 */
[----:B------:R-:W2:Y:S02]  /*10e0*/  S2R R11, SR_TID.X ;  /* 0x00000000000b7919 */ /* 0x000ea40000002100 */
[----:B--2---:R-:W-:-:S04]  /*10f0*/  SHF.R.S32.HI R9, RZ, 0x1f, R11 ;  /* 0x0000001fff097819 */ /* 0x004fc8000001140b */
[CC--:B------:R-:W-:Y:S02]  /*1100*/  LEA.HI R17, R9.reuse, R11.reuse, RZ, 0x3 ;  /* 0x0000000b09117211 */ /* 0x0c0fe400078f18ff */
[----:B------:R-:W-:Y:S02]  /*1110*/  LEA.HI R3, R9, R11, RZ, 0x4 ;  /* 0x0000000b09037211 */ /* 0x000fe400078f20ff */
[----:B-1----:R-:W-:Y:S02]  /*1120*/  LOP3.LUT R2, R17, 0xfffffff8, RZ, 0xc0, !PT ;  /* 0xfffffff811027812 */ /* 0x002fe400078ec0ff */
        /* <DEDUP_REMOVED lines=25> */
[----:B------:R-:W-:Y:S02]  /*12c0*/  LEA.HI R5, R6, R250, RZ, 0x1 ;  /* 0x000000fa06057211 */ /* 0x000fe400078f08ff */
[----:B------:R-:W-:Y:S01]  /*12d0*/  SHF.R.U32.HI R4, RZ, 0x3, R0 ;  /* 0x00000003ff047819 */ /* 0x000fe20000011600 */
[----:B------:R-:W-:Y:S01]  /*12e0*/  IMAD.IADD R21, R11, 0x1, -R2 ;  /* 0x000000010b157824 */ /* 0x000fe200078e0a02 */
        /* <DEDUP_REMOVED lines=13> */
[----:B------:R-:W-:Y:S01]  /*13c0*/  IMAD.IADD R4, R7, 0x1, -R3 ;  /* 0x0000000107047824 */ /* 0x000fe200078e0a03 */
[----:B------:R-:W-:Y:S01]  /*13d0*/  SHF.R.S32.HI R3, RZ, 0x2, R11 ;  /* 0x00000002ff037819 */ /* 0x000fe2000001140b */
[----:B------:R-:W-:Y:S01]  /*13e0*/  IMAD.U32 R5, R0, 0x20, R5 ;  /* 0x0000002000057824 */ /* 0x000fe200078e0005 */
[----:B------:R-:W-:Y:S02]  /*13f0*/  LOP3.LUT R2, R2, 0xfffffff8, RZ, 0xc0, !PT ;  /* 0xfffffff802027812 */ /* 0x000fe400078ec0ff */
[----:B------:R-:W-:Y:S01]  /*1400*/  LEA.HI R0, R18, R18, RZ, 0x1 ;  /* 0x0000001212007211 */ /* 0x000fe200078f08ff */
[----:B------:R-:W-:Y:S01]  /*1410*/  IMAD R19, R4, 0x10, R3 ;  /* 0x0000001004137824 */ /* 0x000fe200078e0203 */
[----:B------:R-:W-:Y:S01]  /*1420*/  SHF.R.S32.HI R3, RZ, 0x1, R8 ;  /* 0x00000001ff037819 */ /* 0x000fe20000011408 */
[----:B------:R-:W-:Y:S01]  /*1430*/  IMAD.IADD R4, R250, 0x1, -R2 ;  /* 0x00000001fa047824 */ /* 0x000fe200078e0a02 */
[C---:B------:R-:W-:Y:S01]  /*1440*/  LOP3.LUT R2, R0.reuse, 0x1ffffffe, RZ, 0xc0, !PT ;  /* 0x1ffffffe00027812 */ /* 0x040fe200078ec0ff */
[----:B------:R-:W-:Y:S01]  /*1450*/  IMAD.SHL.U32 R0, R0, 0x20, RZ ;  /* 0x0000002000007824 */ /* 0x000fe200078e00ff */
[----:B------:R1:W-:Y:S01]  /*1460*/  STL [R1+0x84], R5 ;  /* 0x0000840501007387 */ /* 0x0003e20000100800 */
[----:B------:R-:W-:-:S02]  /*1470*/  SHF.R.S32.HI R6, RZ, 0x1, R10 ;  /* 0x00000001ff067819 */ /* 0x000fc4000001140a */
[----:B------:R-:W-:Y:S01]  /*1480*/  IMAD.IADD R8, R18, 0x1, -R2 ;  /* 0x0000000112087824 */ /* 0x000fe200078e0a02 */
[----:B------:R-:W-:Y:S01]  /*1490*/  LOP3.LUT R0, R0, 0xffffffc0, RZ, 0xc0, !PT ;  /* 0xffffffc000007812 */ /* 0x000fe200078ec0ff */
[C---:B------:R-:W-:Y:S01]  /*14a0*/  IMAD.SHL.U32 R2, R3.reuse, 0x40, RZ ;  /* 0x0000004003027824 */ /* 0x040fe200078e00ff */
[----:B------:R-:W-:Y:S01]  /*14b0*/  SHF.R.S32.HI R10, RZ, 0x1f, R10 ;  /* 0x0000001fff0a7819 */ /* 0x000fe2000001140a */
[----:B------:R-:W-:Y:S01]  /*14c0*/  STL [R1+0xc0], R19 ;  /* 0x0000c01301007387 */ /* 0x000fe20000100800 */
[----:B------:R-:W-:Y:S01]  /*14d0*/  LOP3.LUT P2, RZ, R3, 0x2, RZ, 0xc0, !PT ;  /* 0x0000000203ff7812 */ /* 0x000fe2000784c0ff */
[----:B------:R-:W-:Y:S01]  /*14e0*/  IMAD R14, R8, 0x8, R0 ;  /* 0x00000008080e7824 */ /* 0x000fe200078e0200 */
[----:B------:R-:W-:Y:S01]  /*14f0*/  LEA.HI R3, R10, R6, RZ, 0x2 ;  /* 0x000000060a037211 */ /* 0x000fe200078f10ff */
[----:B------:R-:W-:Y:S01]  /*1500*/  IMAD.SHL.U32 R8, R7, 0x200, RZ ;  /* 0x0000020007087824 */ /* 0x000fe200078e00ff */
[----:B------:R-:W-:Y:S02]  /*1510*/  LOP3.LUT R0, R2, 0xc0, RZ, 0xc0, !PT ;  /* 0x000000c002007812 */ /* 0x000fe400078ec0ff */
[----:B------:R-:W-:Y:S01]  /*1520*/  LOP3.LUT R2, R3, 0xfffffffc, RZ, 0xc0, !PT ;  /* 0xfffffffc03027812 */ /* 0x000fe200078ec0ff */
[----:B------:R-:W-:Y:S01]  /*1530*/  IMAD R3, R18, 0x2, R8 ;  /* 0x0000000212037824 */ /* 0x000fe200078e0208 */
[----:B------:R-:W-:-:S02]  /*1540*/  LOP3.LUT R7, R0, 0x8, R17, 0xf8, !PT ;  /* 0x0000000800077812 */ /* 0x000fc400078ef811 */
[----:B------:R-:W-:Y:S01]  /*1550*/  IADD3 R20, R22, 0x20, RZ ;  /* 0x0000002016147810 */ /* 0x000fe20007ffe0ff */
[----:B------:R-:W-:Y:S01]  /*1560*/  IMAD.IADD R2, R6, 0x1, -R2 ;  /* 0x0000000106027824 */ /* 0x000fe200078e0a02 */
[----:B------:R-:W-:-:S04]  /*1570*/  SHF.R.S32.HI R23, RZ, 0x1f, R22 ;  /* 0x0000001fff177819 */ /* 0x000fc80000011416 */
[C---:B------:R-:W-:Y:S01]  /*1580*/  LOP3.LUT P3, RZ, R2.reuse, 0x2, RZ, 0xc0, !PT ;  /* 0x0000000202ff7812 */ /* 0x040fe2000786c0ff */
[----:B------:R-:W-:Y:S01]  /*1590*/  IMAD.SHL.U32 R2, R2, 0x40, RZ ;  /* 0x0000004002027824 */ /* 0x000fe200078e00ff */
[----:B-1----:R-:W-:-:S04]  /*15a0*/  LEA.HI R5, R4, R4, RZ, 0x1 ;  /* 0x0000000404057211 */ /* 0x002fc800078f08ff */
[----:B------:R-:W-:Y:S02]  /*15b0*/  LOP3.LUT R9, R5, 0x3fffffe, RZ, 0xc0, !PT ;  /* 0x03fffffe05097812 */ /* 0x000fe400078ec0ff */
[----:B------:R-:W-:-:S03]  /*15c0*/  LOP3.LUT R2, R2, 0xc0, RZ, 0xc0, !PT ;  /* 0x000000c002027812 */ /* 0x000fc600078ec0ff */
[----:B------:R-:W-:Y:S01]  /*15d0*/  IMAD.IADD R9, R4, 0x1, -R9 ;  /* 0x0000000104097824 */ /* 0x000fe200078e0a09 */
[----:B------:R-:W-:Y:S02]  /*15e0*/  SHF.R.U32.HI R4, RZ, 0x3, R0 ;  /* 0x00000003ff047819 */ /* 0x000fe40000011600 */
[----:B------:R-:W-:Y:S01]  /*15f0*/  SHF.R.S32.HI R0, RZ, 0x1, R5 ;  /* 0x00000001ff007819 */ /* 0x000fe20000011405 */
[----:B------:R-:W-:Y:S01]  /*1600*/  IMAD R6, R9, 0x20, R3 ;  /* 0x0000002009067824 */ /* 0x000fe200078e0203 */
[----:B------:R-:W-:Y:S01]  /*1610*/  LOP3.LUT R10, R7, R4, RZ, 0x3c, !PT ;  /* 0x00000004070a7212 */ /* 0x000fe200078e3cff */
[----:B------:R-:W-:Y:S01]  /*1620*/  IMAD.SHL.U32 R5, R16, 0x20, RZ ;  /* 0x0000002010057824 */ /* 0x000fe200078e00ff */
[C---:B------:R-:W-:Y:S01]  /*1630*/  LOP3.LUT R4, R0.reuse, 0x1, RZ, 0xc0, !PT ;  /* 0x0000000100047812 */ /* 0x040fe200078ec0ff */
[C---:B------:R-:W-:Y:S01]  /*1640*/  IMAD.SHL.U32 R3, R0.reuse, 0x40, RZ ;  /* 0x0000004000037824 */ /* 0x040fe200078e00ff */
[----:B------:R-:W-:Y:S01]  /*1650*/  LOP3.LUT P0, RZ, R0, 0x2, RZ, 0xc0, !PT ;  /* 0x0000000200ff7812 */ /* 0x000fe2000780c0ff */
[----:B------:R-:W-:Y:S01]  /*1660*/  IMAD.SHL.U32 R7, R12, 0x8, RZ ;  /* 0x000000080c077824 */ /* 0x000fe200078e00ff */
[----:B------:R-:W-:Y:S01]  /*1670*/  ISETP.NE.U32.AND P1, PT, R4, 0x1, PT ;  /* 0x000000010400780c */ /* 0x000fe20003f25070 */
[----:B------:R-:W-:Y:S01]  /*1680*/  IMAD R9, R12, 0x8, R15 ;  /* 0x000000080c097824 */ /* 0x000fe200078e020f */
[----:B------:R-:W-:-:S02]  /*1690*/  LOP3.LUT R3, R3, 0xc0, RZ, 0xc0, !PT ;  /* 0x000000c003037812 */ /* 0x000fc400078ec0ff */
[----:B------:R-:W-:Y:S02]  /*16a0*/  LOP3.LUT R0, R5, 0xffffff00, RZ, 0xc0, !PT ;  /* 0xffffff0005007812 */ /* 0x000fe400078ec0ff */
[----:B------:R-:W-:Y:S02]  /*16b0*/  LEA.HI R3, R3, R3, RZ, 0x1d ;  /* 0x0000000303037211 */ /* 0x000fe400078fe8ff */
[----:B------:R-:W-:Y:S01]  /*16c0*/  SHF.R.U32.HI R5, RZ, 0x3, R2 ;  /* 0x00000003ff057819 */ /* 0x000fe20000011602 */
[----:B------:R-:W-:Y:S02]  /*16d0*/  IMAD.IADD R4, R0, 0x1, R8 ;  /* 0x0000000100047824 */ /* 0x000fe400078e0208 */
[----:B------:R-:W-:Y:S01]  /*16e0*/  IMAD.IADD R3, R3, 0x1, R6 ;  /* 0x0000000103037824 */ /* 0x000fe200078e0206 */
[----:B------:R-:W-:Y:S01]  /*16f0*/  LOP3.LUT R6, R2, 0x8, R7, 0xf8, !PT ;  /* 0x0000000802067812 */ /* 0x000fe200078ef807 */
[----:B------:R-:W-:Y:S01]  /*1700*/  IMAD R2, R13, 0x20, R4 ;  /* 0x000000200d027824 */ /* 0x000fe200078e0204 */
[----:B------:R-:W-:Y:S01]  /*1710*/  LOP3.LUT R4, R11, 0x7ffffffc, RZ, 0xc0, !PT ;  /* 0x7ffffffc0b047812 */ /* 0x000fe200078ec0ff */
[----:B------:R-:W-:Y:S01]  /*1720*/  IMAD.SHL.U32 R18, R3, 0x2, RZ ;  /* 0x0000000203127824 */ /* 0x000fe200078e00ff */
[----:B------:R-:W-:Y:S01]  /*1730*/  LOP3.LUT R3, R6, R5, RZ, 0x3c, !PT ;  /* 0x0000000506037212 */ /* 0x000fe200078e3cff */
[----:B------:R-:W-:-:S02]  /*1740*/  IMAD R7, R13, 0x20, R0 ;  /* 0x000000200d077824 */ /* 0x000fc400078e0200 */
[----:B------:R-:W-:Y:S01]  /*1750*/  IMAD.IADD R4, R21, 0x1, -R4 ;  /* 0x0000000115047824 */ /* 0x000fe200078e0a04 */
[C---:B------:R-:W-:Y:S01]  /*1760*/  IADD3 R5, R18.reuse, 0x80, RZ ;  /* 0x0000008012057810 */ /* 0x040fe20007ffe0ff */
[C---:B------:R-:W-:Y:S01]  /*1770*/  IMAD.IADD R2, R3.reuse, 0x1, R2 ;  /* 0x0000000103027824 */ /* 0x040fe200078e0202 */
[----:B------:R-:W-:Y:S01]  /*1780*/  IADD3 R17, R18, 0x70, RZ ;  /* 0x0000007012117810 */ /* 0x000fe20007ffe0ff */
[----:B------:R-:W-:Y:S01]  /*1790*/  IMAD.IADD R3, R3, 0x1, R7 ;  /* 0x0000000103037824 */ /* 0x000fe200078e0207 */
[----:B------:R-:W-:Y:S01]  /*17a0*/  @P1 IADD3 R17, R5, 0x10, RZ ;  /* 0x0000001005111810 */ /* 0x000fe20007ffe0ff */
[----:B------:R-:W-:Y:S01]  /*17b0*/  STL [R1+0x3c], R18 ;  /* 0x00003c1201007387 */ /* 0x000fe20000100800 */
[----:B------:R-:W-:Y:S01]  /*17c0*/  IADD3 R5, R22, 0x40, RZ ;  /* 0x0000004016057810 */ /* 0x000fe20007ffe0ff */
[----:B------:R-:W-:Y:S01]  /*17d0*/  IMAD.SHL.U32 R4, R4, 0x2, RZ ;  /* 0x0000000204047824 */ /* 0x000fe200078e00ff */
[----:B------:R-:W-:Y:S01]  /*17e0*/  SHF.R.S32.HI R7, RZ, 0x1f, R20 ;  /* 0x0000001fff077819 */ /* 0x000fe20000011414 */
[----:B------:R-:W-:Y:S01]  /*17f0*/  STL [R1+0x40], R17 ;  /* 0x0000401101007387 */ /* 0x000fe20000100800 */
[----:B------:R-:W-:Y:S01]  /*1800*/  SHF.R.S32.HI R8, RZ, 0x1f, R5 ;  /* 0x0000001fff087819 */ /* 0x000fe20000011405 */
[----:B------:R-:W-:Y:S01]  /*1810*/  IMAD.U32 R0, R9, 0x20, R10 ;  /* 0x0000002009007824 */ /* 0x000fe200078e000a */
[C---:B------:R-:W-:Y:S01]  /*1820*/  IADD3 R16, R4.reuse, 0x10, RZ ;  /* 0x0000001004107810 */ /* 0x040fe20007ffe0ff */
[----:B------:R-:W-:Y:S01]  /*1830*/  STL [R1+0x14], R20 ;  /* 0x0000141401007387 */ /* 0x000fe20000100800 */
[C---:B------:R-:W-:Y:S01]  /*1840*/  IADD3 R15, R4.reuse, 0x18, RZ ;  /* 0x00000018040f7810 */ /* 0x040fe20007ffe0ff */
[----:B------:R-:W-:Y:S01]  /*1850*/  IMAD.MOV.U32 R6, RZ, RZ, 0x20 ;  /* 0x00000020ff067424 */ /* 0x000fe200078e00ff */
[C---:B------:R-:W-:Y:S01]  /*1860*/  IADD3 R13, R4.reuse, 0x28, RZ ;  /* 0x00000028040d7810 */ /* 0x040fe20007ffe0ff */
[----:B------:R1:W-:Y:S01]  /*1870*/  STL [R1+0x20], R5 ;  /* 0x0000200501007387 */ /* 0x0003e20000100800 */
[----:B------:R-:W-:-:S02]  /*1880*/  IADD3 R12, R4, 0x30, RZ ;  /* 0x00000030040c7810 */ /* 0x000fc40007ffe0ff */
[C---:B------:R-:W-:Y:S01]  /*1890*/  IADD3 R11, R4.reuse, 0x38, RZ ;  /* 0x00000038040b7810 */ /* 0x040fe20007ffe0ff */
[----:B------:R-:W-:Y:S01]  /*18a0*/  STL.64 [R1+0x18], R22 ;  /* 0x0000181601007387 */ /* 0x000fe20000100a00 */
[C---:B------:R-:W-:Y:S02]  /*18b0*/  IADD3 R10, R4.reuse, 0x40, RZ ;  /* 0x00000040040a7810 */ /* 0x040fe40007ffe0ff */
[----:B------:R-:W-:Y:S01]  /*18c0*/  IADD3 R9, R4, 0x48, RZ ;  /* 0x0000004804097810 */ /* 0x000fe20007ffe0ff */
[----:B------:R2:W-:Y:S01]  /*18d0*/  STL [R1+0x7c], R7 ;  /* 0x00007c0701007387 */ /* 0x0005e20000100800 */
[----:B------:R-:W-:Y:S02]  /*18e0*/  LEA R184, R0, 0x3c80, 0x1 ;  /* 0x00003c8000b87811 */ /* 0x000fe400078e08ff */
[----:B------:R-:W-:Y:S01]  /*18f0*/  SHF.R.S32.HI R0, RZ, 0x1f, R10 ;  /* 0x0000001fff007819 */ /* 0x000fe2000001140a */
[----:B------:R3:W-:Y:S01]  /*1900*/  STL [R1+0x78], R8 ;  /* 0x0000780801007387 */ /* 0x0007e20000100800 */
[----:B------:R-:W-:-:S02]  /*1910*/  IADD3 R189, R184, 0x20, RZ ;  /* 0x00000020b8bd7810 */ /* 0x000fc40007ffe0ff */
[----:B------:R-:W-:Y:S01]  /*1920*/  LEA R187, R2, 0x6080, 0x1 ;  /* 0x0000608002bb7811 */ /* 0x000fe200078e08ff */
[----:B------:R-:W-:Y:S01]  /*1930*/  STL [R1+0x24], R4 ;  /* 0x0000240401007387 */ /* 0x000fe20000100800 */
[----:B------:R-:W-:Y:S02]  /*1940*/  LEA R185, R3, 0x1880, 0x1 ;  /* 0x0000188003b97811 */ /* 0x000fe400078e08ff */
[----:B------:R-:W-:-:S04]  /*1950*/  @P2 IADD3 R189, R184, -0x20, RZ ;  /* 0xffffffe0b8bd2810 */ /* 0x000fc80007ffe0ff */
[C---:B------:R-:W-:Y:S02]  /*1960*/  IADD3 R197, R189.reuse, 0x400, RZ ;  /* 0x00000400bdc57810 */ /* 0x040fe40007ffe0ff */
[----:B-1----:R-:W-:Y:S02]  /*1970*/  SEL R5, R6, 0xffffffe0, !P0 ;  /* 0xffffffe006057807 */ /* 0x002fe40004000000 */
[C---:B------:R-:W-:Y:S02]  /*1980*/  IADD3 R196, R189.reuse, 0x800, RZ ;  /* 0x00000800bdc47810 */ /* 0x040fe40007ffe0ff */
[C---:B------:R-:W-:Y:S02]  /*1990*/  IADD3 R195, R189.reuse, 0xc00, RZ ;  /* 0x00000c00bdc37810 */ /* 0x040fe40007ffe0ff */
[----:B------:R-:W-:Y:S01]  /*19a0*/  IADD3 R194, R189, 0x1000, RZ ;  /* 0x00001000bdc27810 */ /* 0x000fe20007ffe0ff */
[----:B--2---:R-:W-:Y:S01]  /*19b0*/  IMAD.IADD R7, R19, 0x1, R14 ;  /* 0x0000000113077824 */ /* 0x004fe200078e020e */
[----:B------:R-:W-:-:S02]  /*19c0*/  IADD3 R19, R4, 0x8, RZ ;  /* 0x0000000804137810 */ /* 0x000fc40007ffe0ff */
[C---:B------:R-:W-:Y:S02]  /*19d0*/  IADD3 R14, R4.reuse, 0x20, RZ ;  /* 0x00000020040e7810 */ /* 0x040fe40007ffe0ff */
[----:B------:R1:W-:Y:S01]  /*19e0*/  STL [R1+0xb8], R7 ;  /* 0x0000b80701007387 */ /* 0x0003e20000100800 */
[----:B---3--:R-:W-:Y:S02]  /*19f0*/  IADD3 R8, R4, 0x50, RZ ;  /* 0x0000005004087810 */ /* 0x008fe40007ffe0ff */
[C---:B------:R-:W-:Y:S02]  /*1a00*/  IADD3 R193, R189.reuse, 0x1400, RZ ;  /* 0x00001400bdc17810 */ /* 0x040fe40007ffe0ff */
[C---:B------:R-:W-:Y:S02]  /*1a10*/  IADD3 R192, R189.reuse, 0x1800, RZ ;  /* 0x00001800bdc07810 */ /* 0x040fe40007ffe0ff */
[C---:B------:R-:W-:Y:S02]  /*1a20*/  IADD3 R191, R189.reuse, 0x1c00, RZ ;  /* 0x00001c00bdbf7810 */ /* 0x040fe40007ffe0ff */
[----:B------:R-:W-:-:S02]  /*1a30*/  IADD3 R190, R189, 0x2000, RZ ;  /* 0x00002000bdbe7810 */ /* 0x000fc40007ffe0ff */
[----:B-1----:R-:W-:-:S05]  /*1a40*/  SHF.R.S32.HI R7, RZ, 0x1f, R4 ;  /* 0x0000001fff077819 */ /* 0x002fca0000011404 */
[----:B------:R1:W-:Y:S04]  /*1a50*/  STL [R1+0xb4], R7 ;  /* 0x0000b40701007387 */ /* 0x0003e80000100800 */
[----:B------:R2:W-:Y:S04]  /*1a60*/  STL [R1+0x6c], R19 ;  /* 0x00006c1301007387 */ /* 0x0005e80000100800 */
[----:B------:R-:W-:Y:S04]  /*1a70*/  STL [R1+0x68], R16 ;  /* 0x0000681001007387 */ /* 0x000fe80000100800 */
[----:B------:R3:W-:Y:S04]  /*1a80*/  STL [R1+0x64], R15 ;  /* 0x0000640f01007387 */ /* 0x0007e80000100800 */
[----:B------:R4:W-:Y:S04]  /*1a90*/  STL [R1+0x60], R14 ;  /* 0x0000600e01007387 */ /* 0x0009e80000100800 */
[----:B------:R-:W-:Y:S04]  /*1aa0*/  STL [R1+0x5c], R13 ;  /* 0x00005c0d01007387 */ /* 0x000fe80000100800 */
[----:B------:R5:W-:Y:S01]  /*1ab0*/  STL [R1+0x58], R12 ;  /* 0x0000580c01007387 */ /* 0x000be20000100800 */
[----:B-1----:R-:W-:-:S02]  /*1ac0*/  IADD3 R7, R4, 0x58, RZ ;  /* 0x0000005804077810 */ /* 0x002fc40007ffe0ff */
[----:B------:R-:W-:Y:S01]  /*1ad0*/  SEL R4, R6, 0xffffffe0, !P3 ;  /* 0xffffffe006047807 */ /* 0x000fe20005800000 */
[----:B------:R-:W-:Y:S01]  /*1ae0*/  STL [R1+0x54], R11 ;  /* 0x0000540b01007387 */ /* 0x000fe20000100800 */
[----:B--2---:R-:W-:Y:S02]  /*1af0*/  SHF.R.S32.HI R19, RZ, 0x1f, R19 ;  /* 0x0000001fff137819 */ /* 0x004fe40000011413 */
[----:B------:R-:W-:Y:S01]  /*1b00*/  SHF.R.S32.HI R6, RZ, 0x1f, R16 ;  /* 0x0000001fff067819 */ /* 0x000fe20000011410 */
[----:B------:R-:W-:Y:S01]  /*1b10*/  STL [R1+0x50], R10 ;  /* 0x0000500a01007387 */ /* 0x000fe20000100800 */
[----:B------:R-:W-:Y:S02]  /*1b20*/  IMAD.IADD R188, R187, 0x1, R4 ;  /* 0x00000001bbbc7824 */ /* 0x000fe400078e0204 */
[----:B------:R-:W-:Y:S01]  /*1b30*/  IMAD.IADD R186, R4, 0x1, R185 ;  /* 0x0000000104ba7824 */ /* 0x000fe200078e02b9 */
[----:B------:R1:W-:Y:S01]  /*1b40*/  STL [R1+0x4c], R9 ;  /* 0x00004c0901007387 */ /* 0x0003e20000100800 */
[----:B---3--:R-:W-:-:S03]  /*1b50*/  SHF.R.S32.HI R15, RZ, 0x1f, R15 ;  /* 0x0000001fff0f7819 */ /* 0x008fc6000001140f */
[----:B------:R-:W-:Y:S01]  /*1b60*/  STL [R1+0x48], R8 ;  /* 0x0000480801007387 */ /* 0x000fe20000100800 */
[----:B----4-:R-:W-:-:S03]  /*1b70*/  SHF.R.S32.HI R14, RZ, 0x1f, R14 ;  /* 0x0000001fff0e7819 */ /* 0x010fc6000001140e */
[----:B------:R-:W-:Y:S04]  /*1b80*/  STL [R1+0xb0], R19 ;  /* 0x0000b01301007387 */ /* 0x000fe80000100800 */
[----:B------:R-:W-:Y:S01]  /*1b90*/  STL [R1+0x44], R7 ;  /* 0x0000440701007387 */ /* 0x000fe20000100800 */
[----:B-----5:R-:W-:-:S03]  /*1ba0*/  SHF.R.S32.HI R12, RZ, 0x1f, R12 ;  /* 0x0000001fff0c7819 */ /* 0x020fc6000001140c */
[----:B------:R2:W-:Y:S04]  /*1bb0*/  STL [R1+0xac], R6 ;  /* 0x0000ac0601007387 */ /* 0x0005e80000100800 */
[----:B------:R-:W-:Y:S04]  /*1bc0*/  STL [R1+0xa8], R15 ;  /* 0x0000a80f01007387 */ /* 0x000fe80000100800 */
[----:B------:R-:W-:Y:S01]  /*1bd0*/  STL [R1+0xa4], R14 ;  /* 0x0000a40e01007387 */ /* 0x000fe20000100800 */
[----:B-1----:R-:W-:Y:S02]  /*1be0*/  SHF.R.S32.HI R9, RZ, 0x1f, R9 ;  /* 0x0000001fff097819 */ /* 0x002fe40000011409 */
[----:B--2---:R-:W-:-:S05]  /*1bf0*/  SHF.R.S32.HI R6, RZ, 0x1f, R13 ;  /* 0x0000001fff067819 */ /* 0x004fca000001140d */
        /* <DEDUP_REMOVED lines=14> */
.L_x_1156:
        /* <DEDUP_REMOVED lines=18> */
[----:B------:R-:W-:Y:S02]  /*1e00*/  @P2 LEA.HI.X R3, R74, c[0x0][0x374], R75, 0x2, P0 ;  /* 0x0000dd004a032a11 */ /* 0x000fe400000f144b */
[----:B------:R-:W-:-:S03]  /*1e10*/  ISETP.NE.U32.AND P0, PT, RZ, c[0x0][0x350], PT ;  /* 0x0000d400ff007a0c */ /* 0x000fc60003f05070 */
[----:B------:R2:W5:Y:S01]  /*1e20*/  @P2 LDG.E R8, [R2.64] ;  /* 0x0000000602082981 */ /* 0x000562000c1e1900 */
[C---:B------:R-:W-:Y:S02]  /*1e30*/  @P5 LEA R6, P2, R74.reuse, c[0x0][0x360], 0x2 ;  /* 0x0000d8004a065a11 */ /* 0x040fe400078410ff */
[----:B------:R-:W-:Y:S02]  /*1e40*/  ISETP.NE.AND.EX P0, PT, RZ, c[0x0][0x354], PT, P0 ;  /* 0x0000d500ff007a0c */ /* 0x000fe40003f05300 */
[C-C-:B------:R-:W-:Y:S02]  /*1e50*/  @P5 LEA.HI.X R7, R74.reuse, c[0x0][0x364], R75.reuse, 0x2, P2 ;  /* 0x0000d9004a075a11 */ /* 0x140fe400010f144b */
[----:B------:R-:W-:-:S03]  /*1e60*/  LEA.HI.X R5, R74, c[0x0][0x34c], R75, 0x2, P4 ;  /* 0x0000d3004a057a11 */ /* 0x000fc600020f144b */
[----:B------:R-:W4:Y:S04]  /*1e70*/  @P5 LDG.E R0, [R6.64] ;  /* 0x0000000606005981 */ /* 0x000f28000c1e1900 */
[----:B------:R1:W5:Y:S01]  /*1e80*/  @P1 LDG.E R11, [R4.64] ;  /* 0x00000006040b1981 */ /* 0x000362000c1e1900 */
[----:B--2---:R-:W-:-:S04]  /*1e90*/  LEA R2, P3, R74, c[0x0][0x350], 0x2 ;  /* 0x0000d4004a027a11 */ /* 0x004fc800078610ff */
[----:B------:R-:W-:-:S05]  /*1ea0*/  LEA.HI.X R3, R74, c[0x0][0x354], R75, 0x2, P3 ;  /* 0x0000d5004a037a11 */ /* 0x000fca00018f144b */
[----:B------:R1:W5:Y:S01]  /*1eb0*/  @P0 LDG.E R9, [R2.64] ;  /* 0x0000000602090981 */ /* 0x000362000c1e1900 */
[----:B---3--:R-:W-:-:S05]  /*1ec0*/  LOP3.LUT R76, R10, 0xffff, RZ, 0xc0, !PT ;  /* 0x0000ffff0a4c7812 */ /* 0x008fca00078ec0ff */
[----:B------:R1:W-:Y:S01]  /*1ed0*/  STL [R1+0x2c], R76 ;  /* 0x00002c4c01007387 */ /* 0x0003e20000100800 */
[----:B------:R-:W-:Y:S03]  /*1ee0*/  YIELD ;  /* 0x0000000000007946 */ /* 0x000fe60003800000 */
[----:B----4-:R1:W-:Y:S01]  /*1ef0*/  @P5 STL [R1+0x10], R0 ;  /* 0x0000100001005387 */ /* 0x0103e20000100800 */
[----:B------:R-:W-:Y:S05]  /*1f00*/  @P5 BRA `(.L_x_1057) ;  /* 0x0000007000005947 */ /* 0x000fea0003800000 */
[----:B-1----:R-:W-:-:S05]  /*1f10*/  MOV R0, c[0x0][0x168] ;  /* 0x00005a0000007a02 */ /* 0x002fca0000000f00 */
[----:B------:R1:W-:Y:S01]  /*1f20*/  STL [R1+0x10], R0 ;  /* 0x0000100001007387 */ /* 0x0003e20000100800 */
[----:B------:R-:W-:Y:S05]  /*1f30*/  @!P1 BRA `(.L_x_1057) ;  /* 0x0000004000009947 */ /* 0x000fea0003800000 */
[----:B------:R-:W2:Y:S04]  /*1f40*/  LDG.E R6, [R4.64] ;  /* 0x0000000604067981 */ /* 0x000ea8000c1e1900 */
[----:B-1----:R-:W2:Y:S02]  /*1f50*/  LDG.E R0, [R4.64+0x4] ;  /* 0x0000040604007981 */ /* 0x002ea4000c1e1900 */
[----:B--2---:R-:W-:-:S05]  /*1f60*/  IADD3 R0, -R6, R0, RZ ;  /* 0x0000000006007210 */ /* 0x004fca0007ffe1ff */
[----:B------:R1:W-:Y:S02]  /*1f70*/  STL [R1+0x10], R0 ;  /* 0x0000100001007387 */ /* 0x0003e40000100800 */
.L_x_1057:
[----:B------:R-:W-:-:S04]  /*1f80*/  ISETP.NE.U32.AND P2, PT, RZ, c[0x0][0x368], PT ;  /* 0x0000da00ff007a0c */ /* 0x000fc80003f45070 */
[----:B------:R-:W-:-:S13]  /*1f90*/  ISETP.NE.AND.EX P2, PT, RZ, c[0x0][0x36c], PT, P2 ;  /* 0x0000db00ff007a0c */ /* 0x000fda0003f45320 */
[----:B------:R-:W-:Y:S05]  /*1fa0*/  @!P2 BRA `(.L_x_1058) ;  /* 0x000000400000a947 */ /* 0x000fea0003800000 */
[----:B-1----:R-:W-:-:S04]  /*1fb0*/  LEA R2, P2, R74, c[0x0][0x368], 0x2 ;  /* 0x0000da004a027a11 */ /* 0x002fc800078410ff */
[----:B------:R-:W-:-:S05]  /*1fc0*/  LEA.HI.X R3, R74, c[0x0][0x36c], R75, 0x2, P2 ;  /* 0x0000db004a037a11 */ /* 0x000fca00010f144b */
[----:B------:R1:W5:Y:S01]  /*1fd0*/  LDG.E R0, [R2.64] ;  /* 0x0000000602007981 */ /* 0x000362000c1e1900 */
[----:B------:R-:W-:Y:S05]  /*1fe0*/  BRA `(.L_x_1059) ;  /* 0x0000005000007947 */ /* 0x000fea0003800000 */
.L_x_1058:
[----:B-1----:R-:W-:Y:S01]  /*1ff0*/  MOV R0, c[0x0][0x1d0] ;  /* 0x0000740000007a02 */ /* 0x002fe20000000f00 */
[----:B------:R-:W-:Y:S05]  /*2000*/  @!P0 BRA `(.L_x_1059) ;  /* 0x0000003000008947 */ /* 0x000fea0003800000 */
[----:B------:R-:W2:Y:S04]  /*2010*/  LDG.E R4, [R2.64] ;  /* 0x0000000602047981 */ /* 0x000ea8000c1e1900 */
[----:B------:R-:W2:Y:S02]  /*2020*/  LDG.E R0, [R2.64+0x4] ;  /* 0x0000040602007981 */ /* 0x000ea4000c1e1900 */
[----:B--2---:R-:W-:Y:S02]  /*2030*/  IADD3 R0, -R4, R0, RZ ;  /* 0x0000000004007210 */ /* 0x004fe40007ffe1ff */
.L_x_1059:
[----:B-1----:R-:W2:Y:S04]  /*2040*/  LDL R2, [R1+0x10] ;  /* 0x0000100001027983 */ /* 0x002ea80000100800 */
[----:B------:R-:W3:Y:S01]  /*2050*/  LDL.LU R3, [R1+0x4] ;  /* 0x0000040001037983 */ /* 0x000ee20000300800 */
[--C-:B-----5:R-:W-:Y:S01]  /*2060*/  IMAD.IADD R4, R0, 0x1, -R8.reuse ;  /* 0x0000000100047824 */ /* 0x120fe200078e0a08 */
[----:B------:R-:W-:Y:S01]  /*2070*/  BSSY B0, `(.L_x_1060) ;  /* 0x000003f000007945 */ /* 0x000fe20003800000 */
[----:B------:R-:W-:-:S02]  /*2080*/  IMAD.IADD R12, R9, 0x1, R8 ;  /* 0x00000001090c7824 */ /* 0x000fc400078e0208 */
[----:B--2---:R-:W-:Y:S02]  /*2090*/  IMAD.MOV.U32 R5, RZ, RZ, R2 ;  /* 0x000000ffff057224 */ /* 0x004fe400078e0002 */
[----:B------:R-:W-:Y:S02]  /*20a0*/  IMAD.MOV.U32 R2, RZ, RZ, c[0x0][0x2c4] ;  /* 0x0000b100ff027624 */ /* 0x000fe400078e00ff */
[----:B---3--:R-:W-:-:S03]  /*20b0*/  IMAD.SHL.U32 R16, R3, 0x80, RZ ;  /* 0x0000008003107824 */ /* 0x008fc600078e00ff */
[----:B------:R-:W-:Y:S02]  /*20c0*/  ISETP.NE.AND P3, PT, R2, 0x1, PT ;  /* 0x000000010200780c */ /* 0x000fe40003f65270 */
[----:B------:R-:W-:Y:S01]  /*20d0*/  IADD3 R2, R16, 0x7f, RZ ;  /* 0x0000007f10027810 */ /* 0x000fe20007ffe0ff */
[----:B------:R-:W-:Y:S04]  /*20e0*/  STL [R1+0x30], R16 ;  /* 0x0000301001007387 */ /* 0x000fe80000100800 */
[----:B------:R-:W-:Y:S01]  /*20f0*/  IMAD.MOV.U32 R0, RZ, RZ, R2 ;  /* 0x000000ffff007224 */ /* 0x000fe200078e0002 */
[----:B------:R1:W-:Y:S05]  /*2100*/  STL [R1+0x4], R4 ;  /* 0x0000040401007387 */ /* 0x0003ea0000100800 */
[----:B------:R-:W-:Y:S01]  /*2110*/  @P3 IMAD.HI.U32 R3, R2, c[0x0][0x2c8], RZ ;  /* 0x0000b20002033a27 */ /* 0x000fe200078e00ff */
[----:B------:R-:W-:-:S04]  /*2120*/  IADD3 R2, R4, 0x30, -R5 ;  /* 0x0000003004027810 */ /* 0x000fc80007ffe805 */
[----:B------:R-:W-:Y:S02]  /*2130*/  @P3 SHF.R.U32.HI R0, RZ, c[0x0][0x2cc], R3 ;  /* 0x0000b300ff003a19 */ /* 0x000fe40000011603 */
[----:B------:R-:W-:-:S03]  /*2140*/  IADD3 R3, R4, 0x2f, RZ ;  /* 0x0000002f04037810 */ /* 0x000fc60007ffe0ff */
[----:B------:R-:W-:Y:S02]  /*2150*/  IMAD.IADD R0, R2, 0x1, R0 ;  /* 0x0000000102007824 */ /* 0x000fe400078e0200 */
[----:B------:R-:W-:-:S04]  /*2160*/  IMAD.HI R2, R3, 0x2aaaaaab, RZ ;  /* 0x2aaaaaab03027827 */ /* 0x000fc800078e02ff */
[----:B------:R-:W-:Y:S01]  /*2170*/  IMAD.HI R0, R0, 0x2aaaaaab, RZ ;  /* 0x2aaaaaab00007827 */ /* 0x000fe200078e02ff */
[----:B-1----:R-:W-:-:S04]  /*2180*/  SHF.R.U32.HI R4, RZ, 0x1f, R2 ;  /* 0x0000001fff047819 */ /* 0x002fc80000011602 */
[----:B------:R-:W-:Y:S02]  /*2190*/  SHF.R.U32.HI R3, RZ, 0x1f, R0 ;  /* 0x0000001fff037819 */ /* 0x000fe40000011600 */
[----:B------:R-:W-:Y:S02]  /*21a0*/  LEA.HI.SX32 R4, R2, R4, 0x1d ;  /* 0x0000000402047211 */ /* 0x000fe400078feaff */
[----:B------:R-:W-:Y:S02]  /*21b0*/  LOP3.LUT R2, R10, 0xff000000, RZ, 0xc0, !PT ;  /* 0xff0000000a027812 */ /* 0x000fe400078ec0ff */
[----:B------:R-:W-:Y:S02]  /*21c0*/  LEA.HI.SX32 R0, R0, R3, 0x1d ;  /* 0x0000000300007211 */ /* 0x000fe400078feaff */
[----:B------:R-:W-:Y:S02]  /*21d0*/  LOP3.LUT R3, R10, 0xff0000, RZ, 0xc0, !PT ;  /* 0x00ff00000a037812 */ /* 0x000fe400078ec0ff */
[----:B------:R-:W-:-:S02]  /*21e0*/  SHF.R.U32.HI R2, RZ, 0x8, R2 ;  /* 0x00000008ff027819 */ /* 0x000fc40000011602 */
[----:B------:R-:W-:Y:S02]  /*21f0*/  IMNMX R6, R4, R0, PT ;  /* 0x0000000004067217 */ /* 0x000fe40003800200 */
[----:B------:R-:W-:Y:S01]  /*2200*/  LEA.HI R3, R3, R2, RZ, 0x10 ;  /* 0x0000000203037211 */ /* 0x000fe200078f80ff */
[----:B------:R-:W-:Y:S01]  /*2210*/  IMAD.MOV.U32 R2, RZ, RZ, RZ ;  /* 0x000000ffff027224 */ /* 0x000fe200078e00ff */
[----:B------:R-:W-:Y:S02]  /*2220*/  ISETP.GE.AND P2, PT, R6, 0x1, PT ;  /* 0x000000010600780c */ /* 0x000fe40003f46270 */
        /* <DEDUP_REMOVED lines=35> */
.L_x_1061:
[----:B------:R-:W-:Y:S05]  /*2460*/  BSYNC B0 ;  /* 0x0000000000007941 */ /* 0x000fea0003800000 */
.L_x_1060:
[----:B------:R-:W-:Y:S01]  /*2470*/  IMAD R248, R14, R2, RZ ;  /* 0x000000020ef87224 */ /* 0x000fe200078e02ff */
[----:B------:R-:W-:Y:S01]  /*2480*/  PRMT R0, RZ, 0x7610, R0 ;  /* 0x00007610ff007816 */ /* 0x000fe20000000000 */
[----:B------:R-:W-:Y:S01]  /*2490*/  CS2R R22, SRZ ;  /* 0x0000000000167805 */ /* 0x000fe2000001ff00 */
[----:B------:R-:W-:Y:S01]  /*24a0*/  CS2R R24, SRZ ;  /* 0x0000000000187805 */ /* 0x000fe2000001ff00 */
[----:B------:R-:W-:Y:S01]  /*24b0*/  IMAD.IADD R2, R248, 0x1, R2 ;  /* 0x00000001f8027824 */ /* 0x000fe200078e0202 */
[----:B------:R-:W-:Y:S01]  /*24c0*/  CS2R R26, SRZ ;  /* 0x00000000001a7805 */ /* 0x000fe2000001ff00 */
        /* <DEDUP_REMOVED lines=50> */
[----:B------:R-:W2:Y:S01]  /*27f0*/  LDL.64 R20, [R1+0x18] ;  /* 0x0000180001147983 */ /* 0x000ea20000100a00 */
[----:B------:R-:W-:-:S03]  /*2800*/  ISETP.NE.U32.AND P2, PT, RZ, c[0x0][0x340], PT ;  /* 0x0000d000ff007a0c */ /* 0x000fc60003f45070 */
[----:B------:R-:W3:Y:S01]  /*2810*/  LDL R19, [R1+0x14] ;  /* 0x0000140001137983 */ /* 0x000ee20000100800 */
[----:B------:R-:W-:-:S03]  /*2820*/  ISETP.NE.AND.EX P2, PT, RZ, c[0x0][0x344], PT, P2 ;  /* 0x0000d100ff007a0c */ /* 0x000fc60003f45320 */
[----:B------:R-:W4:Y:S04]  /*2830*/  LDL.LU R18, [R1+0x34] ;  /* 0x0000340001127983 */ /* 0x000f280000300800 */
[----:B------:R-:W5:Y:S04]  /*2840*/  LDL R17, [R1+0x20] ;  /* 0x0000200001117983 */ /* 0x000f680000100800 */
[----:B-1----:R-:W1:Y:S02]  /*2850*/  S2R R5, SR_TID.X ;  /* 0x0000000000057919 */ /* 0x002e640000002100 */
[----:B------:R-:W-:-:S05]  /*2860*/  @P2 IMAD.WIDE R2, R74, R13, c[0x0][0x340] ;  /* 0x0000d0004a022625 */ /* 0x000fca00078e020d */
[----:B------:R1:W4:Y:S01]  /*2870*/  @P2 LDG.E R15, [R2.64] ;  /* 0x00000006020f2981 */ /* 0x000322000c1e1900 */
[----:B------:R-:W-:-:S05]  /*2880*/  SHF.R.S32.HI R0, RZ, 0x1f, R11 ;  /* 0x0000001fff007819 */ /* 0x000fca000001140b */
[----:B------:R-:W-:-:S04]  /*2890*/  IMAD R0, R0, c[0x0][0x178], RZ ;  /* 0x00005e0000007a24 */ /* 0x000fc800078e02ff */
[----:B------:R-:W-:Y:S01]  /*28a0*/  IMAD R0, R11, c[0x0][0x17c], R0 ;  /* 0x00005f000b007a24 */ /* 0x000fe200078e0200 */
[----:B-1----:R-:W-:-:S04]  /*28b0*/  SHF.R.S32.HI R4, RZ, 0x1f, R5 ;  /* 0x0000001fff047819 */ /* 0x002fc80000011405 */
[----:B------:R-:W-:-:S04]  /*28c0*/  LEA.HI R4, R4, R5, RZ, 0x2 ;  /* 0x0000000504047211 */ /* 0x000fc800078f10ff */
[----:B------:R-:W-:Y:S01]  /*28d0*/  LOP3.LUT R4, R4, 0xfffffffc, RZ, 0xc0, !PT ;  /* 0xfffffffc04047812 */ /* 0x000fe200078ec0ff */
[----:B------:R-:W-:-:S04]  /*28e0*/  IMAD.WIDE.U32 R2, R11, c[0x0][0x178], RZ ;  /* 0x00005e000b027a25 */ /* 0x000fc800078e00ff */
[----:B------:R-:W-:Y:S01]  /*28f0*/  IMAD.IADD R4, R5, 0x1, -R4 ;  /* 0x0000000105047824 */ /* 0x000fe200078e0a04 */
[----:B------:R-:W-:-:S03]  /*2900*/  IADD3 R3, R3, R0, RZ ;  /* 0x0000000003037210 */ /* 0x000fc60007ffe0ff */
[----:B------:R-:W-:Y:S01]  /*2910*/  IMAD R4, R4, 0x20, R250 ;  /* 0x0000002004047824 */ /* 0x000fe200078e02fa */
[----:B------:R-:W-:-:S03]  /*2920*/  SEL R8, R75, RZ, !P1 ;  /* 0x000000ff4b087207 */ /* 0x000fc60004800000 */
[----:B------:R-:W-:Y:S01]  /*2930*/  IMAD.IADD R10, R16, 0x1, R4 ;  /* 0x00000001100a7824 */ /* 0x000fe200078e0204 */
[----:B------:R-:W-:Y:S01]  /*2940*/  SHF.R.S32.HI R6, RZ, 0x1f, R12 ;  /* 0x0000001fff067819 */ /* 0x000fe2000001140c */
[----:B------:R-:W-:Y:S01]  /*2950*/  IMAD.WIDE.U32 R4, R76, c[0x0][0x1b8], R2 ;  /* 0x00006e004c047a25 */ /* 0x000fe200078e0002 */
[----:B------:R-:W-:-:S03]  /*2960*/  IADD3 R2, P4, R250, R12, RZ ;  /* 0x0000000cfa027210 */ /* 0x000fc60007f9e0ff */
[----:B------:R-:W-:Y:S01]  /*2970*/  @P3 IMAD.HI.U32 R7, R10, c[0x0][0x2c8], RZ ;  /* 0x0000b2000a073a27 */ /* 0x000fe200078e00ff */
[----:B------:R-:W-:Y:S02]  /*2980*/  MOV R0, R10 ;  /* 0x0000000a00007202 */ /* 0x000fe40000000f00 */
[----:B------:R-:W-:Y:S01]  /*2990*/  SEL R3, R74, RZ, !P1 ;  /* 0x000000ff4a037207 */ /* 0x000fe20004800000 */
[----:B------:R-:W-:Y:S01]  /*29a0*/  IMAD R9, R8, c[0x0][0x1c0], RZ ;  /* 0x0000700008097a24 */ /* 0x000fe200078e02ff */
[----:B------:R-:W-:Y:S01]  /*29b0*/  @P3 SHF.R.U32.HI R0, RZ, c[0x0][0x2cc], R7 ;  /* 0x0000b300ff003a19 */ /* 0x000fe20000011607 */
[----:B------:R-:W-:Y:S01]  /*29c0*/  IMAD R5, R76, c[0x0][0x1bc], R5 ;  /* 0x00006f004c057a24 */ /* 0x000fe200078e0205 */
[----:B------:R-:W-:Y:S01]  /*29d0*/  LEA.HI.X.SX32 R8, R250, R6, 0x1, P4 ;  /* 0x00000006fa087211 */ /* 0x000fe200020f0eff */
[C---:B------:R-:W-:Y:S01]  /*29e0*/  IMAD R12, R3.reuse, c[0x0][0x1c4], R9 ;  /* 0x00007100030c7a24 */ /* 0x040fe200078e0209 */
[----:B------:R-:W-:Y:S01]  /*29f0*/  SHF.R.S32.HI R11, RZ, 0x1f, R0 ;  /* 0x0000001fff0b7819 */ /* 0x000fe20000011400 */
[----:B------:R-:W-:-:S04]  /*2a00*/  IMAD.WIDE.U32 R4, R3, c[0x0][0x1c0], R4 ;  /* 0x0000700003047a25 */ /* 0x000fc800078e0004 */
[C---:B------:R-:W-:Y:S02]  /*2a10*/  IMAD R14, R8.reuse, c[0x0][0x1e0], RZ ;  /* 0x00007800080e7a24 */ /* 0x040fe400078e02ff */
[----:B------:R-:W-:Y:S02]  /*2a20*/  IMAD R13, R8, c[0x0][0x208], RZ ;  /* 0x00008200080d7a24 */ /* 0x000fe400078e02ff */
[----:B------:R-:W-:Y:S02]  /*2a30*/  IMAD.IADD R3, R5, 0x1, R12 ;  /* 0x0000000105037824 */ /* 0x000fe400078e020c */
[C---:B------:R-:W-:Y:S02]  /*2a40*/  IMAD R12, R2.reuse, c[0x0][0x1e4], R14 ;  /* 0x00007900020c7a24 */ /* 0x040fe400078e020e */
[----:B------:R-:W-:Y:S02]  /*2a50*/  IMAD R13, R2, c[0x0][0x20c], R13 ;  /* 0x00008300020d7a24 */ /* 0x000fe400078e020d */
[----:B------:R-:W-:Y:S01]  /*2a60*/  IMAD R5, R11, c[0x0][0x1b0], RZ ;  /* 0x00006c000b057a24 */ /* 0x000fe200078e02ff */
[----:B------:R-:W-:-:S02]  /*2a70*/  IADD3 R11, -R0, RZ, RZ ;  /* 0x000000ff000b7210 */ /* 0x000fc40007ffe1ff */
[----:B------:R-:W-:Y:S01]  /*2a80*/  IADD3 R96, R203, -0x1, RZ ;  /* 0xffffffffcb607810 */ /* 0x000fe20007ffe0ff */
[----:B--2---:R-:W-:-:S04]  /*2a90*/  IMAD.WIDE.U32 R6, R2, c[0x0][0x1e0], R20 ;  /* 0x0000780002067a25 */ /* 0x004fc800078e0014 */
[----:B------:R-:W-:-:S04]  /*2aa0*/  IMAD.WIDE.U32 R8, R2, c[0x0][0x208], R20 ;  /* 0x0000820002087a25 */ /* 0x000fc800078e0014 */
[----:B------:R-:W-:Y:S02]  /*2ab0*/  IMAD.MOV.U32 R2, RZ, RZ, R4 ;  /* 0x000000ffff027224 */ /* 0x000fe400078e0004 */
[C---:B------:R-:W-:Y:S02]  /*2ac0*/  IMAD R4, R0.reuse, c[0x0][0x1b4], R5 ;  /* 0x00006d0000047a24 */ /* 0x040fe400078e0205 */
[----:B------:R-:W-:-:S04]  /*2ad0*/  IMAD.WIDE.U32 R2, R0, c[0x0][0x1b0], R2 ;  /* 0x00006c0000027a25 */ /* 0x000fc800078e0002 */
[----:B------:R-:W-:Y:S01]  /*2ae0*/  IMAD R0, R11, c[0x0][0x2c4], R10 ;  /* 0x0000b1000b007a24 */ /* 0x000fe200078e020a */
[----:B---3--:R-:W-:Y:S02]  /*2af0*/  ISETP.GE.AND P5, PT, R19, c[0x0][0x1d4], PT ;  /* 0x0000750013007a0c */ /* 0x008fe40003fa6270 */
[----:B------:R-:W-:Y:S02]  /*2b00*/  IADD3 R3, R3, R4, RZ ;  /* 0x0000000403037210 */ /* 0x000fe40007ffe0ff */
[----:B------:R-:W-:Y:S01]  /*2b10*/  SHF.R.S32.HI R10, RZ, 0x1f, R0 ;  /* 0x0000001fff0a7819 */ /* 0x000fe20000011400 */
[----:B------:R-:W-:Y:S01]  /*2b20*/  IMAD.MOV.U32 R4, RZ, RZ, R8 ;  /* 0x000000ffff047224 */ /* 0x000fe200078e0008 */
[----:B------:R-:W-:Y:S02]  /*2b30*/  IADD3 R7, R7, R12, RZ ;  /* 0x0000000c07077210 */ /* 0x000fe40007ffe0ff */
[----:B------:R-:W-:Y:S01]  /*2b40*/  SEL R8, RZ, 0xffffffff, P5 ;  /* 0xffffffffff087807 */ /* 0x000fe20002800000 */
[----:B------:R-:W-:Y:S01]  /*2b50*/  IMAD R10, R10, c[0x0][0x1a8], RZ ;  /* 0x00006a000a0a7a24 */ /* 0x000fe200078e02ff */
[----:B------:R-:W-:Y:S01]  /*2b60*/  ISETP.GE.AND P6, PT, R20, c[0x0][0x1d4], PT ;  /* 0x0000750014007a0c */ /* 0x000fe20003fc6270 */
[----:B------:R-:W-:Y:S01]  /*2b70*/  IMAD.IADD R5, R9, 0x1, R13 ;  /* 0x0000000109057824 */ /* 0x000fe200078e020d */
[----:B------:R-:W-:Y:S01]  /*2b80*/  SHF.L.U32 R11, R8, 0x1, RZ ;  /* 0x00000001080b7819 */ /* 0x000fe200000006ff */
[----:B------:R-:W-:Y:S01]  /*2b90*/  IMAD.WIDE.U32 R8, R76, c[0x0][0x1e8], R6 ;  /* 0x00007a004c087a25 */ /* 0x000fe200078e0006 */
[----:B------:R-:W-:-:S03]  /*2ba0*/  SEL R12, RZ, 0x1, P6 ;  /* 0x00000001ff0c7807 */ /* 0x000fc60003000000 */
[C---:B------:R-:W-:Y:S02]  /*2bb0*/  IMAD R10, R0.reuse, c[0x0][0x1ac], R10 ;  /* 0x00006b00000a7a24 */ /* 0x040fe400078e020a */
[----:B------:R-:W-:Y:S01]  /*2bc0*/  IMAD.WIDE.U32 R6, R0, c[0x0][0x1a8], R2 ;  /* 0x00006a0000067a25 */ /* 0x000fe200078e0002 */
[----:B------:R-:W-:-:S03]  /*2bd0*/  LOP3.LUT R13, R11, 0x2, R12, 0xe2, !PT ;  /* 0x000000020b0d7812 */ /* 0x000fc600078ee20c */
[----:B------:R-:W-:Y:S01]  /*2be0*/  IMAD.IADD R7, R7, 0x1, R10 ;  /* 0x0000000107077824 */ /* 0x000fe200078e020a */
[C---:B------:R-:W-:Y:S02]  /*2bf0*/  LEA R12, P1, R6.reuse, c[0x0][0x160], 0x1 ;  /* 0x00005800060c7a11 */ /* 0x040fe400078208ff */
[----:B----4-:R-:W-:Y:S02]  /*2c00*/  @P2 SHF.R.S32.HI R0, RZ, 0x1f, R15 ;  /* 0x0000001fff002819 */ /* 0x010fe4000001140f */
[----:B------:R-:W-:Y:S01]  /*2c10*/  LEA.HI.X R11, R6, c[0x0][0x164], R7, 0x1, P1 ;  /* 0x00005900060b7a11 */ /* 0x000fe200008f0c07 */
[----:B------:R-:W-:Y:S01]  /*2c20*/  @!P2 IMAD.MOV.U32 R0, RZ, RZ, R75 ;  /* 0x000000ffff00a224 */ /* 0x000fe200078e004b */
[----:B------:R-:W-:Y:S02]  /*2c30*/  ISETP.GE.AND P1, PT, R20, c[0x0][0x198], PT ;  /* 0x0000660014007a0c */ /* 0x000fe40003f26270 */
[----:B------:R-:W-:Y:S02]  /*2c40*/  @!P2 MOV R15, R74 ;  /* 0x0000004a000fa202 */ /* 0x000fe40000000f00 */
[----:B------:R-:W-:-:S02]  /*2c50*/  SEL R6, R0, RZ, !P0 ;  /* 0x000000ff00067207 */ /* 0x000fc40004000000 */
[----:B------:R-:W-:Y:S02]  /*2c60*/  SEL R0, R15, RZ, !P0 ;  /* 0x000000ff0f007207 */ /* 0x000fe40004000000 */
[----:B------:R-:W-:Y:S02]  /*2c70*/  ISETP.GE.AND P0, PT, R19, c[0x0][0x198], PT ;  /* 0x0000660013007a0c */ /* 0x000fe40003f06270 */
[----:B------:R-:W-:-:S04]  /*2c80*/  LOP3.LUT R18, R18, 0xfffffffd, RZ, 0xc0, !PT ;  /* 0xfffffffd12127812 */ /* 0x000fc800078ec0ff */
[----:B------:R-:W-:-:S04]  /*2c90*/  @P1 LOP3.LUT R18, R18, 0x2, RZ, 0xfc, !PT ;  /* 0x0000000212121812 */ /* 0x000fc800078efcff */
[----:B------:R-:W-:-:S04]  /*2ca0*/  LOP3.LUT R18, R18, 0xfffffffe, RZ, 0xc0, !PT ;  /* 0xfffffffe12127812 */ /* 0x000fc800078ec0ff */
[----:B------:R-:W-:-:S05]  /*2cb0*/  @P0 LOP3.LUT R18, R18, 0x1, RZ, 0xfc, !PT ;  /* 0x0000000112120812 */ /* 0x000fca00078efcff */
[----:B------:R1:W-:Y:S01]  /*2cc0*/  STL [R1+0x34], R18 ;  /* 0x0000341201007387 */ /* 0x0003e20000100800 */
[C---:B------:R-:W-:Y:S01]  /*2cd0*/  IMAD.WIDE.U32 R2, R76.reuse, c[0x0][0x210], R4 ;  /* 0x000084004c027a25 */ /* 0x040fe200078e0004 */
[----:B------:R-:W-:Y:S02]  /*2ce0*/  MOV R4, R8 ;  /* 0x0000000800047202 */ /* 0x000fe40000000f00 */
[----:B-----5:R-:W-:Y:S01]  /*2cf0*/  ISETP.GE.AND P4, PT, R17, c[0x0][0x1d4], PT ;  /* 0x0000750011007a0c */ /* 0x020fe20003f86270 */
[----:B------:R-:W-:Y:S02]  /*2d00*/  IMAD R5, R76, c[0x0][0x1ec], R9 ;  /* 0x00007b004c057a24 */ /* 0x000fe400078e0209 */
[----:B------:R-:W-:Y:S02]  /*2d10*/  IMAD R8, R6, c[0x0][0x1f0], RZ ;  /* 0x00007c0006087a24 */ /* 0x000fe400078e02ff */
[----:B------:R-:W-:Y:S02]  /*2d20*/  IMAD R3, R76, c[0x0][0x214], R3 ;  /* 0x000085004c037a24 */ /* 0x000fe400078e0203 */
[----:B------:R-:W-:Y:S01]  /*2d30*/  IMAD R7, R6, c[0x0][0x218], RZ ;  /* 0x0000860006077a24 */ /* 0x000fe200078e02ff */
[----:B------:R-:W-:Y:S01]  /*2d40*/  SEL R6, RZ, 0x4, P4 ;  /* 0x00000004ff067807 */ /* 0x000fe20002000000 */
[----:B------:R-:W-:-:S02]  /*2d50*/  IMAD R8, R0, c[0x0][0x1f4], R8 ;  /* 0x00007d0000087a24 */ /* 0x000fc400078e0208 */
[----:B------:R-:W-:-:S04]  /*2d60*/  IMAD.WIDE.U32 R242, R0, c[0x0][0x1f0], R4 ;  /* 0x00007c0000f27a25 */ /* 0x000fc800078e0004 */
[C---:B------:R-:W-:Y:S02]  /*2d70*/  IMAD R7, R0.reuse, c[0x0][0x21c], R7 ;  /* 0x0000870000077a24 */ /* 0x040fe400078e0207 */
[----:B------:R-:W-:Y:S01]  /*2d80*/  IMAD.WIDE.U32 R238, R0, c[0x0][0x218], R2 ;  /* 0x0000860000ee7a25 */ /* 0x000fe200078e0002 */
[----:B------:R-:W-:Y:S02]  /*2d90*/  ISETP.GE.AND P2, PT, R17, c[0x0][0x198], PT ;  /* 0x0000660011007a0c */ /* 0x000fe40003f46270 */
[----:B------:R-:W-:Y:S01]  /*2da0*/  LOP3.LUT R14, R13, R6, RZ, 0xfc, !PT ;  /* 0x000000060d0e7212 */ /* 0x000fe200078efcff */
[----:B------:R-:W-:Y:S01]  /*2db0*/  IMAD.IADD R9, R250, 0x1, R16 ;  /* 0x00000001fa097824 */ /* 0x000fe200078e0210 */
[----:B------:R-:W-:Y:S01]  /*2dc0*/  IADD3 R241, R243, R8, RZ ;  /* 0x00000008f3f17210 */ /* 0x000fe20007ffe0ff */
[----:B------:R-:W-:Y:S01]  /*2dd0*/  IMAD.IADD R240, R239, 0x1, R7 ;  /* 0x00000001eff07824 */ /* 0x000fe200078e0207 */
[----:B------:R-:W-:Y:S05]  /*2de0*/  BRA.DIV ~URZ, `(.L_x_1063) ;  /* 0x0000f7927f007947 */ /* 0x000fea000b800000 */
[----:B-1----:R1:W2:Y:S02]  /*2df0*/  SHFL.IDX PT, R8, R11, RZ, 0x1c1f ;  /* 0x001c1fff0b087589 */ /* 0x0022a400000e0000 */
.L_x_1161:
[----:B------:R-:W-:Y:S05]  /*2e00*/  BRA.DIV ~URZ, `(.L_x_1064) ;  /* 0x0000f7e27f007947 */ /* 0x000fea000b800000 */
[----:B------:R3:W4:Y:S02]  /*2e10*/  SHFL.IDX PT, R0, R12, RZ, 0x1c1f ;  /* 0x001c1fff0c007589 */ /* 0x00072400000e0000 */
.L_x_1162:
[----:B------:R-:W5:Y:S01]  /*2e20*/  LDL R2, [R1+0x10] ;  /* 0x0000100001027983 */ /* 0x000f620000100800 */
[----:B------:R-:W-:Y:S01]  /*2e30*/  BSSY B0, `(.L_x_1065) ;  /* 0x000001a000007945 */ /* 0x000fe20003800000 */
[----:B-----5:R-:W-:-:S05]  /*2e40*/  IMAD R10, R2, c[0x0][0x2c4], RZ ;  /* 0x0000b100020a7a24 */ /* 0x020fca00078e02ff */
[----:B------:R-:W-:-:S13]  /*2e50*/  ISETP.GE.AND P0, PT, R9, R10, PT ;  /* 0x0000000a0900720c */ /* 0x000fda0003f06270 */
[----:B------:R-:W-:Y:S05]  /*2e60*/  @P0 BRA `(.L_x_1066) ;  /* 0x0000016000000947 */ /* 0x000fea0003800000 */
[----:B------:R-:W5:Y:S04]  /*2e70*/  LDL.64 R4, [R1+0x18] ;  /* 0x0000180001047983 */ /* 0x000f680000100a00 */
[----:B---3--:R-:W3:Y:S04]  /*2e80*/  LDL R2, [R1+0x14] ;  /* 0x0000140001027983 */ /* 0x008ee80000100800 */
[----:B----4-:R-:W4:Y:S04]  /*2e90*/  LDL R3, [R1+0x7c] ;  /* 0x00007c0001037983 */ /* 0x010f280000100800 */
[----:B--2---:R-:W2:Y:S04]  /*2ea0*/  LDL R16, [R1+0x20] ;  /* 0x0000200001107983 */ /* 0x004ea80000100800 */
[----:B------:R-:W2:Y:S04]  /*2eb0*/  LDL R17, [R1+0x78] ;  /* 0x0000780001117983 */ /* 0x000ea80000100800 */
[----:B------:R-:W2:Y:S04]  /*2ec0*/  LDL R15, [R1+0x34] ;  /* 0x00003400010f7983 */ /* 0x000ea80000100800 */
[----:B------:R-:W2:Y:S01]  /*2ed0*/  LDL R13, [R1+0x84] ;  /* 0x00008400010d7983 */ /* 0x000ea20000100800 */
[----:B-----5:R-:W-:-:S04]  /*2ee0*/  LEA R6, P0, R4, R0, 0x1 ;  /* 0x0000000004067211 */ /* 0x020fc800078008ff */
[----:B------:R-:W-:Y:S02]  /*2ef0*/  LEA.HI.X R7, R4, R8, R5, 0x1, P0 ;  /* 0x0000000804077211 */ /* 0x000fe400000f0c05 */
[----:B---3--:R-:W-:-:S04]  /*2f00*/  LEA R4, P0, R2, R0, 0x1 ;  /* 0x0000000002047211 */ /* 0x008fc800078008ff */
[----:B----4-:R-:W-:Y:S02]  /*2f10*/  LEA.HI.X R5, R2, R8, R3, 0x1, P0 ;  /* 0x0000000802057211 */ /* 0x010fe400000f0c03 */
[----:B--2---:R-:W-:-:S04]  /*2f20*/  LEA R2, P0, R16, R0, 0x1 ;  /* 0x0000000010027211 */ /* 0x004fc800078008ff */
[----:B------:R-:W-:Y:S02]  /*2f30*/  LEA.HI.X R3, R16, R8, R17, 0x1, P0 ;  /* 0x0000000810037211 */ /* 0x000fe400000f0c11 */
[C---:B------:R-:W-:Y:S02]  /*2f40*/  LOP3.LUT P0, RZ, R15.reuse, 0x2, RZ, 0xc0, !PT ;  /* 0x000000020fff7812 */ /* 0x040fe4000780c0ff */
[----:B------:R-:W-:Y:S01]  /*2f50*/  LOP3.LUT P1, RZ, R15, 0x1, RZ, 0xc0, !PT ;  /* 0x000000010fff7812 */ /* 0x000fe2000782c0ff */
[----:B------:R-:W-:-:S10]  /*2f60*/  IMAD.SHL.U32 R0, R13, 0x2, RZ ;  /* 0x000000020d007824 */ /* 0x000fd400078e00ff */
[----:B------:R-:W-:Y:S01]  /*2f70*/  @!PT LDS RZ, [RZ] ;  /* 0x00000000fffff984 */ /* 0x000fe20000000800 */
[----:B------:R-:W-:Y:S01]  /*2f80*/  @!PT LDS RZ, [RZ] ;  /* 0x00000000fffff984 */ /* 0x000fe20000000800 */
[----:B------:R-:W-:Y:S01]  /*2f90*/  @!PT LDS RZ, [RZ] ;  /* 0x00000000fffff984 */ /* 0x000fe20000000800 */
[----:B------:R2:W-:Y:S04]  /*2fa0*/  LDGSTS.E.BYPASS.LTC128B.128 [R0+0x6080], [R6.64], !P0 ;  /* 0x0608000006007fae */ /* 0x0005e8000c101d46 */
[----:B------:R2:W-:Y:S04]  /*2fb0*/  LDGSTS.E.BYPASS.LTC128B.128 [R0+0x8080], [R4.64], !P1 ;  /* 0x0808000004007fae */ /* 0x0005e8000c901d46 */
[----:B------:R2:W-:Y:S02]  /*2fc0*/  LDGSTS.E.BYPASS.LTC128B.128 [R0+0xa080], [R2.64], !P2 ;  /* 0x0a08000002007fae */ /* 0x0005e4000d101d46 */
.L_x_1066:
[----:B------:R-:W-:Y:S05]  /*2fd0*/  BSYNC B0 ;  /* 0x0000000000007941 */ /* 0x000fea0003800000 */
.L_x_1065:
[----:B------:R-:W-:Y:S05]  /*2fe0*/  BRA.DIV ~URZ, `(.L_x_1067) ;  /* 0x0000f6627f007947 */ /* 0x000fea000b800000 */
[----:B--2---:R2:W1:Y:S04]  /*2ff0*/  SHFL.IDX PT, R8, R11, 0x1, 0x1c1f ;  /* 0x003c1f000b087f89 */ /* 0x00446800000e0000 */
[----:B----4-:R2:W4:Y:S02]  /*3000*/  SHFL.IDX PT, R0, R12, 0x1, 0x1c1f ;  /* 0x003c1f000c007f89 */ /* 0x01052400000e0000 */
.L_x_1163:
        /* <DEDUP_REMOVED lines=9> */
[----:B------:R-:W4:Y:S04]  /*30a0*/  LDL R15, [R1+0x34] ;  /* 0x00003400010f7983 */ /* 0x000f280000100800 */
[----:B------:R-:W4:Y:S01]  /*30b0*/  LDL R13, [R1+0x84] ;  /* 0x00008400010d7983 */ /* 0x000f220000100800 */
[----:B-----5:R-:W-:-:S04]  /*30c0*/  LEA R6, P0, R4, R0, 0x1 ;  /* 0x0000000004067211 */ /* 0x020fc800078008ff */
[----:B-1----:R-:W-:Y:S02]  /*30d0*/  LEA.HI.X R7, R4, R8, R5, 0x1, P0 ;  /* 0x0000000804077211 */ /* 0x002fe400000f0c05 */
[----:B--2---:R-:W-:-:S04]  /*30e0*/  LEA R4, P0, R3, R0, 0x1 ;  /* 0x0000000003047211 */ /* 0x004fc800078008ff */
[----:B---3--:R-:W-:Y:S02]  /*30f0*/  LEA.HI.X R5, R3, R8, R18, 0x1, P0 ;  /* 0x0000000803057211 */ /* 0x008fe400000f0c12 */
[----:B----4-:R-:W-:-:S04]  /*3100*/  LEA R2, P0, R16, R0, 0x1 ;  /* 0x0000000010027211 */ /* 0x010fc800078008ff */
        /* <DEDUP_REMOVED lines=10> */
.L_x_1069:
[----:B------:R-:W-:Y:S05]  /*31b0*/  BSYNC B0 ;  /* 0x0000000000007941 */ /* 0x000fea0003800000 */
.L_x_1068:
[----:B------:R-:W-:Y:S05]  /*31c0*/  BRA.DIV ~URZ, `(.L_x_1070) ;  /* 0x0000f5427f007947 */ /* 0x000fea000b800000 */
[----:B-1----:R1:W2:Y:S02]  /*31d0*/  SHFL.IDX PT, R8, R11, 0x2, 0x1c1f ;  /* 0x005c1f000b087f89 */ /* 0x0022a400000e0000 */
.L_x_1164:
[----:B------:R-:W-:Y:S05]  /*31e0*/  BRA.DIV ~URZ, `(.L_x_1071) ;  /* 0x0000f5927f007947 */ /* 0x000fea000b800000 */
[----:B----4-:R4:W1:Y:S02]  /*31f0*/  SHFL.IDX PT, R0, R12, 0x2, 0x1c1f ;  /* 0x005c1f000c007f89 */ /* 0x01086400000e0000 */
.L_x_1165:
        /* <DEDUP_REMOVED lines=11> */
[----:B-1---5:R-:W-:-:S04]  /*32b0*/  LEA R6, P0, R4, R0, 0x1 ;  /* 0x0000000004067211 */ /* 0x022fc800078008ff */
        /* <DEDUP_REMOVED lines=14> */
.L_x_1073:
[----:B------:R-:W-:Y:S05]  /*33a0*/  BSYNC B0 ;  /* 0x0000000000007941 */ /* 0x000fea0003800000 */
.L_x_1072:
[----:B------:R-:W-:Y:S05]  /*33b0*/  BRA.DIV ~URZ, `(.L_x_1074) ;  /* 0x0000f4227f007947 */ /* 0x000fea000b800000 */
[----:B-1----:R1:W3:Y:S04]  /*33c0*/  SHFL.IDX PT, R6, R11, 0x3, 0x1c1f ;  /* 0x007c1f000b067f89 */ /* 0x0022e800000e0000 */
[----:B------:R1:W4:Y:S02]  /*33d0*/  SHFL.IDX PT, R0, R12, 0x3, 0x1c1f ;  /* 0x007c1f000c007f89 */ /* 0x00032400000e0000 */
.L_x_1166:
[----:B------:R-:W5:Y:S04]  /*33e0*/  LDL.64 R16, [R1+0x18] ;  /* 0x0000180001107983 */ /* 0x000f680000100a00 */
[----:B----4-:R-:W4:Y:S04]  /*33f0*/  LDL R13, [R1+0x14] ;  /* 0x00001400010d7983 */ /* 0x010f280000100800 */
[----:B---3--:R-:W3:Y:S04]  /*3400*/  LDL R15, [R1+0x7c] ;  /* 0x00007c00010f7983 */ /* 0x008ee80000100800 */
[----:B--2---:R-:W2:Y:S04]  /*3410*/  LDL R8, [R1+0x34] ;  /* 0x0000340001087983 */ /* 0x004ea80000100800 */
[----:B------:R-:W2:Y:S04]  /*3420*/  LDL R7, [R1+0x84] ;  /* 0x0000840001077983 */ /* 0x000ea80000100800 */
[----:B------:R-:W2:Y:S04]  /*3430*/  LDL R249, [R1+0x4] ;  /* 0x0000040001f97983 */ /* 0x000ea80000100800 */
[----:B-1----:R-:W2:Y:S04]  /*3440*/  LDL R11, [R1+0x20] ;  /* 0x00002000010b7983 */ /* 0x002ea80000100800 */
[----:B------:R-:W2:Y:S01]  /*3450*/  LDL R12, [R1+0x78] ;  /* 0x00007800010c7983 */ /* 0x000ea20000100800 */
[----:B------:R-:W-:-:S04]  /*3460*/  IADD3 R2, R9, 0x60, RZ ;  /* 0x0000006009027810 */ /* 0x000fc80007ffe0ff */
[----:B------:R-:W-:Y:S02]  /*3470*/  ISETP.GE.AND P1, PT, R2, R10, PT ;  /* 0x0000000a0200720c */ /* 0x000fe40003f26270 */
[----:B------:R-:W-:Y:S02]  /*3480*/  MOV R9, 0x30 ;  /* 0x0000003000097802 */ /* 0x000fe40000000f00 */
[----:B------:R-:W-:-:S03]  /*3490*/  P2R R24, PR, RZ, 0x8 ;  /* 0x00000008ff187803 */ /* 0x000fc60000000000 */
[----:B------:R-:W-:Y:S01]  /*34a0*/  IMAD R9, R203, -0x30, R9 ;  /* 0xffffffd0cb097824 */ /* 0x000fe200078e0209 */
[----:B------:R-:W-:Y:S02]  /*34b0*/  MOV R98, R242 ;  /* 0x000000f200627202 */ /* 0x000fe40000000f00 */
[----:B------:R-:W-:Y:S02]  /*34c0*/  MOV R99, R241 ;  /* 0x000000f100637202 */ /* 0x000fe40000000f00 */
[----:B------:R-:W-:Y:S02]  /*34d0*/  MOV R10, 0x20 ;  /* 0x00000020000a7802 */ /* 0x000fe40000000f00 */
[----:B-----5:R-:W-:-:S04]  /*34e0*/  @!P1 LEA R4, P0, R16, R0, 0x1 ;  /* 0x0000000010049211 */ /* 0x020fc800078008ff */
[----:B------:R-:W-:Y:S02]  /*34f0*/  @!P1 LEA.HI.X R5, R16, R6, R17, 0x1, P0 ;  /* 0x0000000610059211 */ /* 0x000fe400000f0c11 */
[----:B----4-:R-:W-:-:S04]  /*3500*/  @!P1 LEA R2, P0, R13, R0, 0x1 ;  /* 0x000000000d029211 */ /* 0x010fc800078008ff */
[----:B---3--:R-:W-:Y:S02]  /*3510*/  @!P1 LEA.HI.X R3, R13, R6, R15, 0x1, P0 ;  /* 0x000000060d039211 */ /* 0x008fe400000f0c0f */
[C---:B--2---:R-:W-:Y:S02]  /*3520*/  LOP3.LUT P0, RZ, R8.reuse, 0x2, RZ, 0xc0, !PT ;  /* 0x0000000208ff7812 */ /* 0x044fe4000780c0ff */
[----:B------:R-:W-:Y:S02]  /*3530*/  LOP3.LUT P3, RZ, R8, 0x1, RZ, 0xc0, !PT ;  /* 0x0000000108ff7812 */ /* 0x000fe4000786c0ff */
[----:B------:R-:W-:Y:S02]  /*3540*/  SHF.L.U32 R198, R7, 0x1, RZ ;  /* 0x0000000107c67819 */ /* 0x000fe400000006ff */
[----:B------:R-:W-:Y:S02]  /*3550*/  SHF.R.S32.HI R8, RZ, 0x1f, R96 ;  /* 0x0000001fff087819 */ /* 0x000fe40000011460 */
[----:B------:R-:W-:-:S05]  /*3560*/  IADD3 R97, R249, R9, RZ ;  /* 0x00000009f9617210 */ /* 0x000fca0007ffe0ff */
[----:B------:R-:W-:Y:S01]  /*3570*/  @!PT LDS RZ, [RZ] ;  /* 0x00000000fffff984 */ /* 0x000fe20000000800 */
[----:B------:R-:W-:Y:S01]  /*3580*/  @!PT LDS RZ, [RZ] ;  /* 0x00000000fffff984 */ /* 0x000fe20000000800 */
[----:B------:R-:W-:Y:S01]  /*3590*/  @!PT LDS RZ, [RZ] ;  /* 0x00000000fffff984 */ /* 0x000fe20000000800 */
[----:B------:R1:W-:Y:S01]  /*35a0*/  @!P1 LDGSTS.E.BYPASS.LTC128B.128 [R198+0x7880], [R4.64], !P0 ;  /* 0x0788000004c69fae */ /* 0x0003e2000c101d46 */
[----:B------:R-:W-:-:S03]  /*35b0*/  IMAD R7, R8, c[0x0][0x1e0], RZ ;  /* 0x0000780008077a24 */ /* 0x000fc600078e02ff */
[----:B------:R2:W-:Y:S01]  /*35c0*/  @!P1 LDGSTS.E.BYPASS.LTC128B.128 [R198+0x9880], [R2.64], !P3 ;  /* 0x0988000002c69fae */ /* 0x0005e2000d901d46 */
[----:B------:R-:W-:Y:S01]  /*35d0*/  IMAD R7, R96, c[0x0][0x1e4], R7 ;  /* 0x0000790060077a24 */ /* 0x000fe200078e0207 */
[----:B-1----:R-:W-:Y:S02]  /*35e0*/  @!P1 LEA R4, P0, R11, R0, 0x1 ;  /* 0x000000000b049211 */ /* 0x002fe400078008ff */
[----:B------:R-:W-:Y:S02]  /*35f0*/  IMNMX R0, R97, 0x30, PT ;  /* 0x0000003061007817 */ /* 0x000fe40003800200 */
[----:B------:R-:W-:Y:S02]  /*3600*/  @!P1 LEA.HI.X R5, R11, R6, R12, 0x1, P0 ;  /* 0x000000060b059211 */ /* 0x000fe400000f0c0c */
[----:B------:R-:W-:Y:S01]  /*3610*/  IADD3 R0, -R250, R0, RZ ;  /* 0x00000000fa007210 */ /* 0x000fe20007ffe1ff */
[----:B--2---:R-:W-:Y:S02]  /*3620*/  IMAD.WIDE.U32 R2, R96, c[0x0][0x1e0], RZ ;  /* 0x0000780060027a25 */ /* 0x004fe400078e00ff */
[----:B------:R1:W-:Y:S01]  /*3630*/  @!P1 LDGSTS.E.BYPASS.LTC128B.128 [R198+0xb880], [R4.64], !P2 ;  /* 0x0b88000004c69fae */ /* 0x0003e2000d101d46 */
[----:B------:R-:W-:-:S02]  /*3640*/  ISETP.GE.AND P0, PT, R0, 0x1, PT ;  /* 0x000000010000780c */ /* 0x000fc40003f06270 */
[----:B------:R-:W-:Y:S01]  /*3650*/  IADD3 R7, R3, R7, RZ ;  /* 0x0000000703077210 */ /* 0x000fe20007ffe0ff */
[----:B------:R-:W0:Y:S01]  /*3660*/  LDGDEPBAR ;  /* 0x00000000000079af */ /* 0x000e220000000000 */
[----:B------:R-:W-:Y:S03]  /*3670*/  WARPSYNC 0xffffffff ;  /* 0xffffffff00007948 */ /* 0x000fe60003800000 */
[----:B------:R-:W-:Y:S01]  /*3680*/  BAR.SYNC.DEFER_BLOCKING 0x0 ;  /* 0x0000000000007b1d */ /* 0x000fe20000010000 */
[----:B------:R-:W-:Y:S01]  /*3690*/  ISETP.GE.AND P1, PT, R0, 0x21, PT ;  /* 0x000000210000780c */ /* 0x000fe20003f26270 */
[----:B------:R-:W-:-:S04]  /*36a0*/  IMAD.WIDE.U32 R2, R2, 0x30, R98 ;  /* 0x0000003002027825 */ /* 0x000fc800078e0062 */
[----:B------:R-:W-:Y:S02]  /*36b0*/  IMAD R0, R7, 0x30, RZ ;  /* 0x0000003007007824 */ /* 0x000fe400078e02ff */
[----:B------:R-:W-:-:S03]  /*36c0*/  IMAD.WIDE.U32 R6, R10, c[0x0][0x1e0], RZ ;  /* 0x000078000a067a25 */ /* 0x000fc600078e00ff */
[----:B------:R-:W-:Y:S01]  /*36d0*/  IADD3 R0, R3, R0, RZ ;  /* 0x0000000003007210 */ /* 0x000fe20007ffe0ff */
[----:B------:R-:W-:Y:S01]  /*36e0*/  IMAD R10, R10, c[0x0][0x1e4], RZ ;  /* 0x000079000a0a7a24 */ /* 0x000fe200078e02ff */
[----:B-1----:R-:W-:-:S04]  /*36f0*/  @P0 LEA R4, P2, R2, c[0x0][0x1c8], 0x1 ;  /* 0x0000720002040a11 */ /* 0x002fc800078408ff */
[C---:B------:R-:W-:Y:S02]  /*3700*/  @P0 LEA.HI.X R5, R2.reuse, c[0x0][0x1cc], R0, 0x1, P2 ;  /* 0x0000730002050a11 */ /* 0x040fe400010f0c00 */
[----:B------:R-:W-:Y:S01]  /*3710*/  @P1 IADD3 R3, P2, R2, R6, RZ ;  /* 0x0000000602031210 */ /* 0x000fe20007f5e0ff */
[----:B------:R-:W1:Y:S03]  /*3720*/  S2R R11, SR_TID.X ;  /* 0x00000000000b7919 */ /* 0x000e660000002100 */
[----:B------:R-:W-:Y:S01]  /*3730*/  @P1 IADD3.X R0, R0, R7, R10, P2, !PT ;  /* 0x0000000700001210 */ /* 0x000fe200017fe40a */
[----:B------:R-:W-:Y:S01]  /*3740*/  @!PT LDS RZ, [RZ] ;  /* 0x00000000fffff984 */ /* 0x000fe20000000800 */
[----:B------:R-:W-:Y:S01]  /*3750*/  @!PT LDS RZ, [RZ] ;  /* 0x00000000fffff984 */ /* 0x000fe20000000800 */
[----:B------:R-:W-:Y:S01]  /*3760*/  @!PT LDS RZ, [RZ] ;  /* 0x00000000fffff984 */ /* 0x000fe20000000800 */
[----:B------:R2:W-:Y:S01]  /*3770*/  @P0 LDGSTS.E.BYPASS.LTC128B.128 [R198+0x3c80], [R4.64], !P6 ;  /* 0x03c8000004c60fae */ /* 0x0005e2000f101d46 */
[----:B------:R-:W-:-:S03]  /*3780*/  @P1 LEA R2, P2, R3, c[0x0][0x1c8], 0x1 ;  /* 0x0000720003021a11 */ /* 0x000fc600078408ff */
[----:B------:R2:W-:Y:S01]  /*3790*/  @P0 LDGSTS.E.BYPASS.LTC128B.128 [R198+0x4880], [R4.64+0x40], !P5 ;  /* 0x0488004004c60fae */ /* 0x0005e2000e901d46 */
[----:B------:R-:W-:-:S03]  /*37a0*/  @P1 LEA.HI.X R3, R3, c[0x0][0x1cc], R0, 0x1, P2 ;  /* 0x0000730003031a11 */ /* 0x000fc600010f0c00 */
[----:B------:R2:W-:Y:S04]  /*37b0*/  @P0 LDGSTS.E.BYPASS.LTC128B.128 [R198+0x5480], [R4.64+0x80], !P4 ;  /* 0x0548008004c60fae */ /* 0x0005e8000e101d46 */
[----:B------:R3:W-:Y:S04]  /*37c0*/  @P1 LDGSTS.E.BYPASS.LTC128B.128 [R198+0x4480], [R2.64], !P6 ;  /* 0x0448000002c61fae */ /* 0x0007e8000f101d46 */
[----:B------:R3:W-:Y:S04]  /*37d0*/  @P1 LDGSTS.E.BYPASS.LTC128B.128 [R198+0x5080], [R2.64+0x40], !P5 ;  /* 0x0508004002c61fae */ /* 0x0007e8000e901d46 */
[----:B------:R3:W-:Y:S04]  /*37e0*/  @P1 LDGSTS.E.BYPASS.LTC128B.128 [R198+0x5c80], [R2.64+0x80], !P4 ;  /* 0x05c8008002c61fae */ /* 0x0007e8000e101d46 */
[----:B------:R-:W0:Y:S01]  /*37f0*/  LDGDEPBAR ;  /* 0x00000000000079af */ /* 0x000e220000000000 */
[----:B------:R-:W-:-:S02]  /*3800*/  IMAD R8, R8, c[0x0][0x208], RZ ;  /* 0x0000820008087a24 */ /* 0x000fc400078e02ff */
[----:B------:R-:W-:Y:S01]  /*3810*/  IMAD.WIDE.U32 R6, R96, c[0x0][0x208], RZ ;  /* 0x0000820060067a25 */ /* 0x000fe200078e00ff */
[----:B-1----:R-:W-:-:S03]  /*3820*/  ISETP.GT.AND P0, PT, R11, 0x3f, PT ;  /* 0x0000003f0b00780c */ /* 0x002fc60003f04270 */
[----:B------:R-:W-:-:S05]  /*3830*/  IMAD R0, R96, c[0x0][0x20c], R8 ;  /* 0x0000830060007a24 */ /* 0x000fca00078e0208 */
[----:B------:R-:W-:-:S05]  /*3840*/  IADD3 R0, R7, R0, RZ ;  /* 0x0000000007007210 */ /* 0x000fca0007ffe0ff */
[----:B------:R-:W-:Y:S01]  /*3850*/  IMAD R0, R0, 0x30, RZ ;  /* 0x0000003000007824 */ /* 0x000fe200078e02ff */
[----:B---3--:R-:W-:Y:S01]  /*3860*/  MOV R2, R238 ;  /* 0x000000ee00027202 */ /* 0x008fe20000000f00 */
[----:B------:R-:W-:-:S04]  /*3870*/  DEPBAR.LE SB0, 0x1 ;  /* 0x000080400000791a */ /* 0x000fc80000000000 */
[----:B------:R-:W-:Y:S01]  /*3880*/  MOV R3, R240 ;  /* 0x000000f000037202 */ /* 0x000fe20000000f00 */
[----:B------:R-:W-:-:S04]  /*3890*/  DEPBAR.LE SB0, 0x0 ;  /* 0x000080000000791a */ /* 0x000fc80000000000 */
[----:B------:R-:W-:Y:S01]  /*38a0*/  BAR.SYNC.DEFER_BLOCKING 0x0 ;  /* 0x0000000000007b1d */ /* 0x000fe20000010000 */
[----:B--2---:R-:W-:-:S05]  /*38b0*/  IMAD.WIDE.U32 R4, R6, 0x30, R2 ;  /* 0x0000003006047825 */ /* 0x004fca00078e0002 */
[C---:B------:R-:W-:Y:S02]  /*38c0*/  LEA R2, P1, R4.reuse, c[0x0][0x1f8], 0x1 ;  /* 0x00007e0004027a11 */ /* 0x040fe400078208ff */
[----:B------:R-:W-:Y:S02]  /*38d0*/  IADD3 R0, R5, R0, RZ ;  /* 0x0000000005007210 */ /* 0x000fe40007ffe0ff */
[----:B------:R-:W-:Y:S02]  /*38e0*/  @!P0 MOV R5, c[0x0][0x208] ;  /* 0x0000820000058a02 */ /* 0x000fe40000000f00 */
[----:B------:R-:W-:Y:S02]  /*38f0*/  LEA.HI.X R3, R4, c[0x0][0x1fc], R0, 0x1, P1 ;  /* 0x00007f0004037a11 */ /* 0x000fe400008f0c00 */
[----:B------:R-:W-:Y:S02]  /*3900*/  @!P0 MOV R4, c[0x0][0x20c] ;  /* 0x0000830000048a02 */ /* 0x000fe40000000f00 */
[----:B------:R-:W-:-:S02]  /*3910*/  @!P0 LEA R12, P1, R5, R2, 0x6 ;  /* 0x00000002050c8211 */ /* 0x000fc400078230ff */
[----:B------:R-:W-:Y:S02]  /*3920*/  LOP3.LUT P3, RZ, R14, 0x1, RZ, 0xc0, !PT ;  /* 0x000000010eff7812 */ /* 0x000fe4000786c0ff */
[----:B------:R-:W-:Y:S02]  /*3930*/  IADD3 R0, R9, R249, -R250 ;  /* 0x000000f909007210 */ /* 0x000fe40007ffe8fa */
[----:B------:R-:W-:Y:S02]  /*3940*/  @!P0 LEA.HI.X R13, R5, R3, R4, 0x6, P1 ;  /* 0x00000003050d8211 */ /* 0x000fe400008f3404 */
[----:B------:R-:W-:Y:S01]  /*3950*/  ISETP.LT.OR P1, PT, R0, 0x1, !P3 ;  /* 0x000000010000780c */ /* 0x000fe20005f21670 */
[----:B------:R-:W-:Y:S01]  /*3960*/  LDSM.16.M88.4 R8, [R187] ;  /* 0x00000000bb08783b */ /* 0x000fe20000000200 */
[----:B------:R-:W-:-:S03]  /*3970*/  LOP3.LUT P2, RZ, R14, 0x2, RZ, 0xc0, !PT ;  /* 0x000000020eff7812 */ /* 0x000fc6000784c0ff */
[----:B------:R-:W1:Y:S04]  /*3980*/  LDSM.16.M88.4 R16, [R184] ;  /* 0x00000000b810783b */ /* 0x000e680000000200 */
[----:B------:R-:W2:Y:S04]  /*3990*/  LDSM.16.M88.4 R4, [R187+0x1000] ;  /* 0x00100000bb04783b */ /* 0x000ea80000000200 */
[----:B------:R-:W3:Y:S04]  /*39a0*/  LDSM.16.M88.4 R20, [R184+0x400] ;  /* 0x00040000b814783b */ /* 0x000ee80000000200 */
[----:B------:R-:W4:Y:S04]  /*39b0*/  LDSM.16.M88.4 R44, [R184+0x800] ;  /* 0x00080000b82c783b */ /* 0x000f280000000200 */
[----:B------:R-:W-:Y:S04]  /*39c0*/  LDSM.16.M88.4 R40, [R188] ;  /* 0x00000000bc28783b */ /* 0x000fe80000000200 */
[----:B------:R-:W-:Y:S04]  /*39d0*/  LDSM.16.M88.4 R32, [R188+0x1000] ;  /* 0x00100000bc20783b */ /* 0x000fe80000000200 */
[----:B------:R-:W5:Y:S04]  /*39e0*/  LDSM.16.M88.4 R48, [R189] ;  /* 0x00000000bd30783b */ /* 0x000f680000000200 */
[----:B------:R-:W-:Y:S04]  /*39f0*/  LDSM.16.M88.4 R88, [R197] ;  /* 0x00000000c558783b */ /* 0x000fe80000000200 */
[----:B------:R-:W-:Y:S04]  /*3a00*/  LDSM.16.M88.4 R92, [R196] ;  /* 0x00000000c45c783b */ /* 0x000fe80000000200 */
[----:B------:R-:W-:Y:S01]  /*3a10*/  @!PT LDS RZ, [RZ] ;  /* 0x00000000fffff984 */ /* 0x000fe20000000800 */
[----:B------:R-:W-:Y:S01]  /*3a20*/  @!PT LDS RZ, [RZ] ;  /* 0x00000000fffff984 */ /* 0x000fe20000000800 */
[----:B------:R-:W-:Y:S01]  /*3a30*/  @!PT LDS RZ, [RZ] ;  /* 0x00000000fffff984 */ /* 0x000fe20000000800 */
[----:B------:R1:W-:Y:S01]  /*3a40*/  LDGSTS.E.BYPASS.LTC128B.128 [R198+0x1880], [R2.64], !P1 ;  /* 0x0188000002c67fae */ /* 0x0003e2000c901d46 */
[----:B------:R-:W-:-:S02]  /*3a50*/  ISETP.LT.OR P1, PT, R0, 0x1, !P2 ;  /* 0x000000010000780c */ /* 0x000fc40005721670 */
[----:B------:R-:W-:Y:S02]  /*3a60*/  P2R R15, PR, RZ, 0x40 ;  /* 0x00000040ff0f7803 */ /* 0x000fe40000000000 */
[----:B------:R-:W-:-:S09]  /*3a70*/  @!P0 ISETP.LT.OR P3, PT, R0, 0x21, !P3 ;  /* 0x000000210000880c */ /* 0x000fd20005f61670 */
[----:B------:R2:W-:Y:S01]  /*3a80*/  LDGSTS.E.BYPASS.LTC128B.128 [R198+0x2480], [R2.64+0x40], !P1 ;  /* 0x0248004002c67fae */ /* 0x0005e2000c901d46 */
[----:B------:R-:W-:-:S04]  /*3a90*/  LOP3.LUT P1, RZ, R14, 0x4, RZ, 0xc0, !PT ;  /* 0x000000040eff7812 */ /* 0x000fc8000782c0ff */
[C---:B------:R-:W-:Y:S02]  /*3aa0*/  ISETP.LT.OR P6, PT, R0.reuse, 0x1, !P1 ;  /* 0x000000010000780c */ /* 0x040fe40004fc1670 */
[C---:B------:R-:W-:Y:S02]  /*3ab0*/  @!P0 ISETP.LT.OR P2, PT, R0.reuse, 0x21, !P2 ;  /* 0x000000210000880c */ /* 0x040fe40005741670 */
[----:B------:R-:W-:-:S09]  /*3ac0*/  @!P0 ISETP.LT.OR P1, PT, R0, 0x21, !P1 ;  /* 0x000000210000880c */ /* 0x000fd20004f21670 */
[----:B------:R3:W-:Y:S04]  /*3ad0*/  LDGSTS.E.BYPASS.LTC128B.128 [R198+0x3080], [R2.64+0x80], !P6 ;  /* 0x0308008002c67fae */ /* 0x0007e8000f101d46 */
[----:B------:R4:W-:Y:S01]  /*3ae0*/  @!P0 LDGSTS.E.BYPASS.LTC128B.128 [R198+0x2080], [R12.64], !P3 ;  /* 0x020800000cc68fae */ /* 0x0009e2000d901d46 */
[----:B------:R-:W-:Y:S02]  /*3af0*/  ISETP.NE.AND P3, PT, R24, RZ, PT ;  /* 0x000000ff1800720c */ /* 0x000fe40003f65270 */
[-C--:B-1----:R-:W-:Y:S01]  /*3b00*/  HMMA.16816.F32 R24, R8, R16.reuse, RZ ;  /* 0x000000100818723c */ /* 0x082fe200000018ff */
[----:B------:R1:W-:Y:S04]  /*3b10*/  @!P0 LDGSTS.E.BYPASS.LTC128B.128 [R198+0x2c80], [R12.64+0x40], !P2 ;  /* 0x02c800400cc68fae */ /* 0x0003e8000d101d46 */
[----:B------:R1:W-:Y:S04]  /*3b20*/  @!P0 LDGSTS.E.BYPASS.LTC128B.128 [R198+0x3880], [R12.64+0x80], !P1 ;  /* 0x038800800cc68fae */ /* 0x0003e8000c901d46 */
[----:B------:R-:W-:Y:S04]  /*3b30*/  LDSM.16.M88.4 R60, [R184+0xc00] ;  /* 0x000c0000b83c783b */ /* 0x000fe80000000200 */
[----:B------:R-:W5:Y:S01]  /*3b40*/  LDSM.16.M88.4 R36, [R187+0x2000] ;  /* 0x00200000bb24783b */ /* 0x000f620000000200 */
[----:B--2---:R-:W-:Y:S01]  /*3b50*/  HMMA.16816.F32 R52, R4, R16, RZ ;  /* 0x000000100434723c */ /* 0x004fe200000018ff */
[----:B------:R-:W-:-:S02]  /*3b60*/  ISETP.NE.AND P6, PT, R15, RZ, PT ;  /* 0x000000ff0f00720c */ /* 0x000fc40003fc5270 */
[----:B------:R-:W2:Y:S04]  /*3b70*/  LDSM.16.M88.4 R28, [R187+0x3000] ;  /* 0x00300000bb1c783b */ /* 0x000ea80000000200 */
[----:B------:R-:W-:Y:S01]  /*3b80*/  LDSM.16.M88.4 R56, [R195] ;  /* 0x00000000c338783b */ /* 0x000fe20000000200 */
[C---:B---3--:R-:W-:Y:S03]  /*3b90*/  HMMA.16816.F32 R76, R4.reuse, R20, RZ ;  /* 0x00000014044c723c */ /* 0x048fe600000018ff */
[----:B------:R-:W0:Y:S05]  /*3ba0*/  LDGDEPBAR ;  /* 0x00000000000079af */ /* 0x000e2a0000000000 */
[C---:B----4-:R-:W-:Y:S08]  /*3bb0*/  HMMA.16816.F32 R64, R4.reuse, R44, RZ ;  /* 0x0000002c0440723c */ /* 0x050ff000000018ff */
[C---:B-1----:R-:W-:Y:S08]  /*3bc0*/  HMMA.16816.F32 R12, R4.reuse, R18, RZ ;  /* 0x00000012040c723c */ /* 0x042ff000000018ff */
[C---:B------:R-:W-:Y:S08]  /*3bd0*/  HMMA.16816.F32 R68, R4.reuse, R22, RZ ;  /* 0x000000160444723c */ /* 0x040ff000000018ff */
[----:B------:R-:W-:Y:S08]  /*3be0*/  HMMA.16816.F32 R80, R4, R46, RZ ;  /* 0x0000002e0450723c */ /* 0x000ff000000018ff */
[----:B-----5:R-:W-:Y:S01]  /*3bf0*/  HMMA.16816.F32 R4, R40, R48, R24 ;  /* 0x000000302804723c */ /* 0x020fe20000001818 */
        /* <DEDUP_REMOVED lines=13> */
[----:B------:R-:W5:Y:S07]  /*3cd0*/  LDSM.16.M88.4 R12, [R187+0x5000] ;  /* 0x00500000bb0c783b */ /* 0x000f6e0000000200 */
        /* <DEDUP_REMOVED lines=16> */
[----:B-----5:R-:W-:Y:S08]  /*3de0*/  HMMA.16816.F32 R32, R12, R52, R32 ;  /* 0x000000340c20723c */ /* 0x020ff00000001820 */
[-C--:B------:R-:W-:Y:S08]  /*3df0*/  HMMA.16816.F32 R64, R24, R58.reuse, R72 ;  /* 0x0000003a1840723c */ /* 0x080ff00000001848 */
[----:B------:R-:W-:Y:S08]  /*3e00*/  HMMA.16816.F32 R72, R20, R58, R76 ;  /* 0x0000003a1448723c */ /* 0x000ff0000000184c */
[----:B--2---:R-:W-:Y:S08]  /*3e10*/  HMMA.16816.F32 R80, R8, R44, R68 ;  /* 0x0000002c0850723c */ /* 0x004ff00000001844 */
[----:B-1----:R-:W-:Y:S08]  /*3e20*/  HMMA.16816.F32 R68, R36, R48, R84 ;  /* 0x000000302444723c */ /* 0x002ff00000001854 */
[----:B------:R-:W-:Y:S08]  /*3e30*/  HMMA.16816.F32 R100, R40, R90, R116 ;  /* 0x0000005a2864723c */ /* 0x000ff00000001874 */
[----:B------:R-:W-:Y:S01]  /*3e40*/  HMMA.16816.F32 R88, R4, R44, R32 ;  /* 0x0000002c0458723c */ /* 0x000fe20000001820 */
[----:B------:R-:W1:Y:S07]  /*3e50*/  LDSM.16.M88.4 R32, [R184+0x1c00] ;  /* 0x001c0000b820783b */ /* 0x000e6e0000000200 */
[----:B------:R-:W-:Y:S01]  /*3e60*/  HMMA.16816.F32 R56, R16, R54, R64 ;  /* 0x000000361038723c */ /* 0x000fe20000001840 */
[----:B------:R-:W-:-:S07]  /*3e70*/  FMUL.FTZ R0, R80, c[0x0][0x320] ;  /* 0x0000c80050007a20 */ /* 0x000fce0000410000 */
        /* <DEDUP_REMOVED lines=9> */
[----:B------:R-:W-:Y:S01]  /*3f10*/  HMMA.16816.F32 R76, R8, R46, R56 ;  /* 0x0000002e084c723c */ /* 0x000fe20000001838 */
[----:B------:R-:W-:Y:S01]  /*3f20*/  LDSM.16.M88.4 R56, [R191] ;  /* 0x00000000bf38783b */ /* 0x000fe20000000200 */
[----:B------:R2:W3:Y:S06]  /*3f30*/  MUFU.TANH R117, R0 ;  /* 0x0000000000757308 */ /* 0x0004ec0000002400 */
        /* <DEDUP_REMOVED lines=133> */
[----:B------:R-:W-:-:S03]  /*4790*/  ISETP.GE.AND P2, PT, R3, 0x1, PT ;  /* 0x000000010300780c */ /* 0x000fc60003f46270 */
        /* <DEDUP_REMOVED lines=9> */
[----:B------:R-:W-:Y:S01]  /*4830*/  @P2 IMAD.WIDE.U32 R2, R6, 0x30, R98 ;  /* 0x0000003006022825 */ /* 0x000fe200078e0062 */
[----:B------:R-:W-:-:S03]  /*4840*/  @P1 IADD3 R6, P0, R242, R4, RZ ;  /* 0x00000004f2061210 */ /* 0x000fc60007f1e0ff */
[C---:B------:R-:W-:Y:S02]  /*4850*/  @P1 IMAD R7, R0.reuse, 0x30, RZ ;  /* 0x0000003000071824 */ /* 0x040fe400078e02ff */
[----:B------:R-:W-:-:S03]  /*4860*/  @P2 IMAD R0, R0, 0x30, RZ ;  /* 0x0000003000002824 */ /* 0x000fc600078e02ff */
[----:B------:R-:W-:Y:S01]  /*4870*/  @P1 IADD3.X R7, R241, R7, R5, P0, !PT ;  /* 0x00000007f1071210 */ /* 0x000fe200007fe405 */
[----:B------:R-:W-:Y:S01]  /*4880*/  @P2 IMAD.IADD R0, R3, 0x1, R0 ;  /* 0x0000000103002824 */ /* 0x000fe200078e0200 */
[----:B------:R-:W-:-:S04]  /*4890*/  @P2 LEA R4, P0, R2, c[0x0][0x1c8], 0x1 ;  /* 0x0000720002042a11 */ /* 0x000fc800078008ff */
        /* <DEDUP_REMOVED lines=12> */
.L_x_1076:
[----:B--234-:R-:W-:Y:S05]  /*4960*/  BSYNC B0 ;  /* 0x0000000000007941 */ /* 0x01cfea0003800000 */
.L_x_1075:
[----:B------:R-:W2:Y:S04]  /*4970*/  LDL R237, [R1+0x30] ;  /* 0x0000300001ed7983 */ /* 0x000ea80000100800 */
[----:B------:R-:W2:Y:S04]  /*4980*/  LDL R236, [R1+0xb8] ;  /* 0x0000b80001ec7983 */ /* 0x000ea80000100800 */
[----:B-1----:R-:W3:Y:S04]  /*4990*/  LDL R5, [R1+0x24] ;  /* 0x0000240001057983 */ /* 0x002ee80000100800 */
[----:B------:R-:W4:Y:S04]  /*49a0*/  LDL R251, [R1+0x10] ;  /* 0x0000100001fb7983 */ /* 0x000f280000100800 */
[----:B------:R-:W-:Y:S04]  /*49b0*/  LDSM.16.MT88.4 R72, [R186+0xc00] ;  /* 0x000c0000ba48783b */ /* 0x000fe80000004200 */
        /* <DEDUP_REMOVED lines=9> */
[----:B------:R-:W-:-:S05]  /*4a50*/  @P3 IMAD.HI.U32 R0, R3, c[0x0][0x2c8], RZ ;  /* 0x0000b20003003a27 */ /* 0x000fca00078e00ff */
[----:B------:R-:W-:-:S05]  /*4a60*/  @P3 SHF.R.U32.HI R3, RZ, c[0x0][0x2cc], R0 ;  /* 0x0000b300ff033a19 */ /* 0x000fca0000011600 */
[----:B------:R-:W1:Y:S01]  /*4a70*/  SHFL.IDX PT, R2, R3, 0x2, 0x1c1f ;  /* 0x005c1f0003027f89 */ /* 0x000e6200000e0000 */
[----:B---3--:R-:W-:-:S03]  /*4a80*/  IADD3 R0, -R5, 0x1, R97 ;  /* 0x0000000105007810 */ /* 0x008fc60007ffe161 */
[----:B------:R-:W2:Y:S02]  /*4a90*/  SHFL.IDX PT, R4, R3, 0x3, 0x1c1f ;  /* 0x007c1f0003047f89 */ /* 0x000ea400000e0000 */
[----:B----4-:R-:W-:Y:S02]  /*4aa0*/  IMAD.IADD R7, R0, 0x1, -R251 ;  /* 0x0000000100077824 */ /* 0x010fe400078e0afb */
[----:B------:R-:W-:Y:S02]  /*4ab0*/  IMAD.IADD R8, R97, 0x1, -R5 ;  /* 0x0000000161087824 */ /* 0x000fe400078e0a05 */
[----:B------:R-:W-:Y:S01]  /*4ac0*/  LDSM.16.MT88.4 R96, [R185+0x1000] ;  /* 0x00100000b960783b */ /* 0x000fe20000004200 */
[----:B-1----:R-:W-:-:S05]  /*4ad0*/  IMAD.IADD R2, R7, 0x1, R2 ;  /* 0x0000000107027824 */ /* 0x002fca00078e0202 */
[----:B------:R-:W-:-:S04]  /*4ae0*/  IMNMX R2, R8, R2, PT ;  /* 0x0000000208027217 */ /* 0x000fc80003800200 */
[C---:B------:R-:W-:Y:S02]  /*4af0*/  ISETP.GT.AND P2, PT, R2.reuse, RZ, PT ;  /* 0x000000ff0200720c */ /* 0x040fe40003f44270 */
[C---:B------:R-:W-:Y:S02]  /*4b00*/  ISETP.GT.AND P1, PT, R2.reuse, 0x1, PT ;  /* 0x000000010200780c */ /* 0x040fe40003f24270 */
[C---:B------:R-:W-:Y:S02]  /*4b10*/  ISETP.GT.AND P0, PT, R2.reuse, 0x8, PT ;  /* 0x000000080200780c */ /* 0x040fe40003f04270 */
[----:B------:R-:W-:Y:S02]  /*4b20*/  FSEL R9, R93, -INF , P2 ;  /* 0xff8000005d097808 */ /* 0x000fe40001000000 */
[----:B------:R-:W-:Y:S02]  /*4b30*/  FSEL R10, R89, -INF , P1 ;  /* 0xff800000590a7808 */ /* 0x000fe40000800000 */
[----:B------:R-:W-:-:S02]  /*4b40*/  ISETP.GT.AND P2, PT, R2, 0x9, PT ;  /* 0x000000090200780c */ /* 0x000fc40003f44270 */
[----:B------:R-:W-:Y:S02]  /*4b50*/  ISETP.GT.AND P1, PT, R2, 0x10, PT ;  /* 0x000000100200780c */ /* 0x000fe40003f24270 */
[----:B------:R-:W-:Y:S02]  /*4b60*/  FSEL R11, R88, -INF , P0 ;  /* 0xff800000580b7808 */ /* 0x000fe40000000000 */
[----:B------:R-:W-:Y:S01]  /*4b70*/  ISETP.GT.AND P0, PT, R2, 0x11, PT ;  /* 0x000000110200780c */ /* 0x000fe20003f04270 */
[----:B--2---:R-:W-:Y:S01]  /*4b80*/  IMAD.IADD R0, R7, 0x1, R4 ;  /* 0x0000000107007824 */ /* 0x004fe200078e0204 */
[----:B------:R-:W-:Y:S02]  /*4b90*/  FSEL R18, R80, -INF , P2 ;  /* 0xff80000050127808 */ /* 0x000fe40001000000 */
[----:B------:R-:W-:Y:S02]  /*4ba0*/  FSEL R19, R56, -INF , P1 ;  /* 0xff80000038137808 */ /* 0x000fe40000800000 */
[----:B------:R-:W-:-:S02]  /*4bb0*/  ISETP.GT.AND P2, PT, R2, 0x18, PT ;  /* 0x000000180200780c */ /* 0x000fc40003f44270 */
[----:B------:R-:W-:Y:S02]  /*4bc0*/  ISETP.GT.AND P1, PT, R2, 0x19, PT ;  /* 0x000000190200780c */ /* 0x000fe40003f24270 */
[----:B------:R-:W-:Y:S02]  /*4bd0*/  FMNMX.FTZ R4, R9, R10, !PT ;  /* 0x0000000a09047209 */ /* 0x000fe40007810000 */
[----:B------:R-:W-:Y:S02]  /*4be0*/  FSEL R20, R52, -INF , P0 ;  /* 0xff80000034147808 */ /* 0x000fe40000000000 */
[----:B------:R-:W-:Y:S02]  /*4bf0*/  ISETP.GT.AND P0, PT, R2, 0x20, PT ;  /* 0x000000200200780c */ /* 0x000fe40003f04270 */
[----:B------:R-:W-:Y:S02]  /*4c00*/  FSEL R22, R45, -INF , P2 ;  /* 0xff8000002d167808 */ /* 0x000fe40001000000 */
[----:B------:R-:W-:-:S02]  /*4c10*/  FSEL R29, R44, -INF , P1 ;  /* 0xff8000002c1d7808 */ /* 0x000fc40000800000 */
[C---:B------:R-:W-:Y:S02]  /*4c20*/  ISETP.GT.AND P2, PT, R2.reuse, 0x21, PT ;  /* 0x000000210200780c */ /* 0x040fe40003f44270 */
[----:B------:R-:W-:Y:S02]  /*4c30*/  ISETP.GT.AND P1, PT, R2, 0x28, PT ;  /* 0x000000280200780c */ /* 0x000fe40003f24270 */
[----:B------:R-:W-:Y:S02]  /*4c40*/  FMNMX.FTZ R4, R11, R4, !PT ;  /* 0x000000040b047209 */ /* 0x000fe40007810000 */
[----:B------:R-:W-:Y:S02]  /*4c50*/  IMNMX R0, R8, R0, PT ;  /* 0x0000000008007217 */ /* 0x000fe40003800200 */
[----:B------:R-:W-:Y:S02]  /*4c60*/  FSEL R151, R17, -INF , P0 ;  /* 0xff80000011977808 */ /* 0x000fe40000000000 */
[----:B------:R-:W-:-:S02]  /*4c70*/  ISETP.GT.AND P0, PT, R2, 0x29, PT ;  /* 0x000000290200780c */ /* 0x000fc40003f04270 */
[----:B------:R-:W-:Y:S02]  /*4c80*/  FSEL R149, R16, -INF , P2 ;  /* 0xff80000010957808 */ /* 0x000fe40001000000 */
[----:B------:R-:W-:Y:S02]  /*4c90*/  FMNMX.FTZ R2, R18, R4, !PT ;  /* 0x0000000412027209 */ /* 0x000fe40007810000 */
[----:B------:R-:W-:Y:S02]  /*4ca0*/  FSEL R148, R13, -INF , P1 ;  /* 0xff8000000d947808 */ /* 0x000fe40000800000 */
[C---:B------:R-:W-:Y:S02]  /*4cb0*/  ISETP.GT.AND P2, PT, R0.reuse, RZ, PT ;  /* 0x000000ff0000720c */ /* 0x040fe40003f44270 */
[----:B------:R-:W-:Y:S02]  /*4cc0*/  ISETP.GT.AND P1, PT, R0, 0x1, PT ;  /* 0x000000010000780c */ /* 0x000fe40003f24270 */
[----:B------:R-:W-:-:S02]  /*4cd0*/  FSEL R150, R12, -INF , P0 ;  /* 0xff8000000c967808 */ /* 0x000fc40000000000 */
[----:B------:R-:W-:Y:S02]  /*4ce0*/  FMNMX.FTZ R2, R19, R2, !PT ;  /* 0x0000000213027209 */ /* 0x000fe40007810000 */
[----:B------:R-:W-:Y:S02]  /*4cf0*/  ISETP.GT.AND P0, PT, R0, 0x8, PT ;  /* 0x000000080000780c */ /* 0x000fe40003f04270 */
[----:B------:R-:W-:Y:S02]  /*4d00*/  FSEL R14, R92, -INF , P2 ;  /* 0xff8000005c0e7808 */ /* 0x000fe40001000000 */
[----:B------:R-:W-:Y:S02]  /*4d10*/  FSEL R17, R90, -INF , P1 ;  /* 0xff8000005a117808 */ /* 0x000fe40000800000 */
        /* <DEDUP_REMOVED lines=9> */
[C---:B------:R-:W-:Y:S02]  /*4db0*/  ISETP.GT.AND P1, PT, R0.reuse, 0x11, PT ;  /* 0x000000110000780c */ /* 0x040fe40003f24270 */
[----:B------:R-:W-:Y:S02]  /*4dc0*/  FSEL R26, R57, -INF , P0 ;  /* 0xff800000391a7808 */ /* 0x000fe40000000000 */
        /* <DEDUP_REMOVED lines=15> */
[----:B------:R-:W-:Y:S02]  /*4ec0*/  FSEL R143, R25, -INF , P0 ;  /* 0xff800000198f7808 */ /* 0x000fe40000000000 */
[----:B------:R-:W-:Y:S02]  /*4ed0*/  FMNMX.FTZ R2, R31, R5, !PT ;  /* 0x000000051f027209 */ /* 0x000fe40007810000 */
[----:B------:R-:W-:Y:S02]  /*4ee0*/  ISETP.GT.AND P0, PT, R0, 0x28, PT ;  /* 0x000000280000780c */ /* 0x000fe40003f04270 */
[----:B------:R-:W-:Y:S02]  /*4ef0*/  FSEL R142, R24, -INF , P1 ;  /* 0xff800000188e7808 */ /* 0x000fe40000800000 */
[----:B------:R-:W-:Y:S01]  /*4f00*/  FMNMX.FTZ R2, R143, R2, !PT ;  /* 0x000000028f027209 */ /* 0x000fe20007810000 */
[----:B------:R-:W1:Y:S01]  /*4f10*/  SHFL.BFLY PT, R6, R4, 0x2, 0x1f ;  /* 0x0c401f0004067f89 */ /* 0x000e6200000e0000 */
[----:B------:R-:W-:-:S02]  /*4f20*/  ISETP.GT.AND P1, PT, R0, 0x29, PT ;  /* 0x000000290000780c */ /* 0x000fc40003f24270 */
[----:B------:R-:W-:Y:S02]  /*4f30*/  FSEL R141, R23, -INF , P0 ;  /* 0xff800000178d7808 */ /* 0x000fe40000000000 */
[----:B------:R-:W-:Y:S02]  /*4f40*/  FMNMX.FTZ R2, R142, R2, !PT ;  /* 0x000000028e027209 */ /* 0x000fe40007810000 */
[----:B------:R-:W-:Y:S02]  /*4f50*/  FSEL R140, R21, -INF , P1 ;  /* 0xff800000158c7808 */ /* 0x000fe40000800000 */
[----:B------:R-:W-:-:S04]  /*4f60*/  FMNMX.FTZ R2, R141, R2, !PT ;  /* 0x000000028d027209 */ /* 0x000fc80007810000 */
[----:B------:R-:W-:-:S05]  /*4f70*/  FMNMX.FTZ R2, R140, R2, !PT ;  /* 0x000000028c027209 */ /* 0x000fca0007810000 */
[----:B------:R-:W2:Y:S01]  /*4f80*/  SHFL.BFLY PT, R5, R2, 0x2, 0x1f ;  /* 0x0c401f0002057f89 */ /* 0x000ea200000e0000 */
[----:B-1----:R-:W-:-:S05]  /*4f90*/  FMNMX.FTZ R0, R4, R6, !PT ;  /* 0x0000000604007209 */ /* 0x002fca0007810000 */
[----:B------:R-:W1:Y:S01]  /*4fa0*/  SHFL.BFLY PT, R4, R0, 0x1, 0x1f ;  /* 0x0c201f0000047f89 */ /* 0x000e6200000e0000 */
[----:B--2---:R-:W-:-:S05]  /*4fb0*/  FMNMX.FTZ R2, R2, R5, !PT ;  /* 0x0000000502027209 */ /* 0x004fca0007810000 */
[----:B------:R-:W2:Y:S01]  /*4fc0*/  SHFL.BFLY PT, R5, R2, 0x1, 0x1f ;  /* 0x0c201f0002057f89 */ /* 0x000ea200000e0000 */
[----:B-1----:R-:W-:-:S04]  /*4fd0*/  FMNMX.FTZ R106, R0, R4, !PT ;  /* 0x00000004006a7209 */ /* 0x002fc80007810000 */
[C---:B------:R-:W-:Y:S01]  /*4fe0*/  FSETP.NEU.FTZ.AND P0, PT, R106.reuse, -INF , PT ;  /* 0xff8000006a00780b */ /* 0x040fe20003f1d000 */
[----:B------:R-:W-:-:S05]  /*4ff0*/  FMUL.FTZ R0, R106, c[0x0][0x2d0] ;  /* 0x0000b4006a007a20 */ /* 0x000fca0000410000 */
[----:B------:R-:W-:Y:S02]  /*5000*/  FSEL R13, R0, RZ, P0 ;  /* 0x000000ff000d7208 */ /* 0x000fe40000000000 */
[----:B--2---:R-:W-:-:S03]  /*5010*/  FMNMX.FTZ R102, R2, R5, !PT ;  /* 0x0000000502667209 */ /* 0x004fc60007810000 */
[----:B------:R-:W-:-:S04]  /*5020*/  FFMA.FTZ R2, R11, c[0x0][0x2d0], -R13 ;  /* 0x0000b4000b027a23 */ /* 0x000fc8000001080d */
[----:B------:R1:W-:Y:S01]  /*5030*/  MUFU.EX2 R202, R2 ;  /* 0x0000000200ca7308 */ /* 0x0003e20000000800 */
[--C-:B------:R-:W-:Y:S01]  /*5040*/  FFMA.FTZ R0, R9, c[0x0][0x2d0], -R13.reuse ;  /* 0x0000b40009007a23 */ /* 0x100fe2000001080d */
[----:B-1----:R-:W1:Y:S06]  /*5050*/  SHFL.IDX PT, R2, R3, RZ, 0x1c1f ;  /* 0x001c1fff03027589 */ /* 0x002e6c00000e0000 */
[----:B------:R2:W-:Y:S01]  /*5060*/  MUFU.EX2 R200, R0 ;  /* 0x0000000000c87308 */ /* 0x0005e20000000800 */
[----:B------:R-:W-:Y:S01]  /*5070*/  FSETP.NEU.FTZ.AND P0, PT, R102, -INF , PT ;  /* 0xff8000006600780b */ /* 0x000fe20003f1d000 */
[----:B------:R-:W3:Y:S01]  /*5080*/  SHFL.IDX PT, R3, R3, 0x1, 0x1c1f ;  /* 0x003c1f0003037f89 */ /* 0x000ee200000e0000 */
[----:B--2---:R-:W-:-:S05]  /*5090*/  FFMA.FTZ R0, R10, c[0x0][0x2d0], -R13 ;  /* 0x0000b4000a007a23 */ /* 0x004fca000001080d */
[----:B------:R2:W-:Y:S01]  /*50a0*/  MUFU.EX2 R199, R0 ;  /* 0x0000000000c77308 */ /* 0x0005e20000000800 */
[----:B-1----:R-:W-:Y:S02]  /*50b0*/  IMAD.IADD R2, R7, 0x1, R2 ;  /* 0x0000000107027824 */ /* 0x002fe400078e0202 */
[----:B--2---:R-:W-:-:S05]  /*50c0*/  FMUL.FTZ R0, R102, c[0x0][0x2d0] ;  /* 0x0000b40066007a20 */ /* 0x004fca0000410000 */
[----:B------:R-:W-:Y:S01]  /*50d0*/  FSEL R12, R0, RZ, P0 ;  /* 0x000000ff000c7208 */ /* 0x000fe20000000000 */
[----:B------:R-:W-:Y:S01]  /*50e0*/  FFMA.FTZ R0, R18, c[0x0][0x2d0], -R13 ;  /* 0x0000b40012007a23 */ /* 0x000fe2000001080d */
[----:B------:R-:W-:-:S03]  /*50f0*/  IMNMX R2, R8, R2, PT ;  /* 0x0000000208027217 */ /* 0x000fc60003800200 */
[----:B------:R1:W2:Y:S01]  /*5100*/  MUFU.EX2 R201, R0 ;  /* 0x0000000000c97308 */ /* 0x0002a20000000800 */
[C---:B------:R-:W-:Y:S02]  /*5110*/  ISETP.GT.AND P2, PT, R2.reuse, RZ, PT ;  /* 0x000000ff0200720c */ /* 0x040fe40003f44270 */
[C---:B------:R-:W-:Y:S02]  /*5120*/  ISETP.GT.AND P1, PT, R2.reuse, 0x1, PT ;  /* 0x000000010200780c */ /* 0x040fe40003f24270 */
[----:B------:R-:W-:Y:S02]  /*5130*/  ISETP.GT.AND P0, PT, R2, 0x8, PT ;  /* 0x000000080200780c */ /* 0x000fe40003f04270 */
[----:B------:R-:W-:Y:S01]  /*5140*/  FSEL R18, R116, -INF , P2 ;  /* 0xff80000074127808 */ /* 0x000fe20001000000 */
[----:B-1----:R-:W-:-:S04]  /*5150*/  FFMA.FTZ R0, R14, c[0x0][0x2d0], -R12 ;  /* 0x0000b4000e007a23 */ /* 0x002fc8000001080c */
[----:B------:R1:W-:Y:S01]  /*5160*/  MUFU.EX2 R179, R0 ;  /* 0x0000000000b37308 */ /* 0x0003e20000000800 */
[----:B------:R-:W-:Y:S02]  /*5170*/  FSEL R21, R108, -INF , P1 ;  /* 0xff8000006c157808 */ /* 0x000fe40000800000 */
[----:B------:R-:W-:Y:S02]  /*5180*/  FSEL R23, R95, -INF , P0 ;  /* 0xff8000005f177808 */ /* 0x000fe40000000000 */
[C---:B------:R-:W-:Y:S02]  /*5190*/  ISETP.GT.AND P2, PT, R2.reuse, 0x9, PT ;  /* 0x000000090200780c */ /* 0x040fe40003f44270 */
[C---:B------:R-:W-:Y:S02]  /*51a0*/  ISETP.GT.AND P1, PT, R2.reuse, 0x10, PT ;  /* 0x000000100200780c */ /* 0x040fe40003f24270 */
[----:B------:R-:W-:Y:S01]  /*51b0*/  ISETP.GT.AND P0, PT, R2, 0x11, PT ;  /* 0x000000110200780c */ /* 0x000fe20003f04270 */
[----:B-1----:R-:W-:-:S04]  /*51c0*/  FFMA.FTZ R0, R17, c[0x0][0x2d0], -R12 ;  /* 0x0000b40011007a23 */ /* 0x002fc8000001080c */
[----:B------:R1:W4:Y:S01]  /*51d0*/  MUFU.EX2 R176, R0 ;  /* 0x0000000000b07308 */ /* 0x0003220000000800 */
[----:B------:R-:W-:Y:S02]  /*51e0*/  FSEL R24, R94, -INF , P2 ;  /* 0xff8000005e187808 */ /* 0x000fe40001000000 */
[----:B------:R-:W-:Y:S01]  /*51f0*/  FSEL R25, R91, -INF , P1 ;  /* 0xff8000005b197808 */ /* 0x000fe20000800000 */
[----:B---3--:R-:W-:Y:S01]  /*5200*/  IMAD.IADD R3, R7, 0x1, R3 ;  /* 0x0000000107037824 */ /* 0x008fe200078e0203 */
[----:B------:R-:W-:Y:S01]  /*5210*/  FSEL R27, R83, -INF , P0 ;  /* 0xff800000531b7808 */ /* 0x000fe20000000000 */
[----:B------:R-:W-:Y:S01]  /*5220*/  LDSM.16.MT88.4 R92, [R186+0x1000] ;  /* 0x00100000ba5c783b */ /* 0x000fe20000004200 */
[C---:B------:R-:W-:Y:S02]  /*5230*/  ISETP.GT.AND P2, PT, R2.reuse, 0x18, PT ;  /* 0x000000180200780c */ /* 0x040fe40003f44270 */
[----:B------:R-:W-:Y:S01]  /*5240*/  ISETP.GT.AND P1, PT, R2, 0x19, PT ;  /* 0x000000190200780c */ /* 0x000fe20003f24270 */
[--C-:B------:R-:W-:Y:S01]  /*5250*/  FFMA.FTZ R4, R30, c[0x0][0x2d0], -R12.reuse ;  /* 0x0000b4001e047a23 */ /* 0x100fe2000001080c */
[----:B------:R-:W-:Y:S01]  /*5260*/  ISETP.GT.AND P0, PT, R2, 0x20, PT ;  /* 0x000000200200780c */ /* 0x000fe20003f04270 */
[----:B------:R-:W-:Y:S01]  /*5270*/  LDSM.16.MT88.4 R88, [R186+0x400] ;  /* 0x00040000ba58783b */ /* 0x000fe20000004200 */
[----:B-1----:R-:W-:Y:S01]  /*5280*/  FFMA.FTZ R0, R16, c[0x0][0x2d0], -R12 ;  /* 0x0000b40010007a23 */ /* 0x002fe2000001080c */
[----:B--2---:R-:W-:-:S02]  /*5290*/  F2FP.PACK_AB R10, R201, R202 ;  /* 0x000000cac90a723e */ /* 0x004fc400000000ff */
[----:B------:R-:W-:Y:S01]  /*52a0*/  LDSM.16.MT88.4 R80, [R185+0x400] ;  /* 0x00040000b950783b */ /* 0x000fe20000004200 */
[----:B------:R1:W-:Y:S01]  /*52b0*/  MUFU.EX2 R183, R0 ;  /* 0x0000000000b77308 */ /* 0x0003e20000000800 */
[----:B------:R-:W-:Y:S02]  /*52c0*/  FSEL R33, R58, -INF , P2 ;  /* 0xff8000003a217808 */ /* 0x000fe40001000000 */
[----:B------:R-:W-:Y:S02]  /*52d0*/  FSEL R34, R54, -INF , P1 ;  /* 0xff80000036227808 */ /* 0x000fe40000800000 */
[----:B------:R-:W-:Y:S02]  /*52e0*/  FSEL R104, R104, -INF , P0 ;  /* 0xff80000068687808 */ /* 0x000fe40000000000 */
[C---:B------:R-:W-:Y:S02]  /*52f0*/  ISETP.GT.AND P2, PT, R2.reuse, 0x21, PT ;  /* 0x000000210200780c */ /* 0x040fe40003f44270 */
[----:B------:R-:W-:-:S02]  /*5300*/  ISETP.GT.AND P1, PT, R2, 0x28, PT ;  /* 0x000000280200780c */ /* 0x000fc40003f24270 */
[----:B------:R-:W-:Y:S01]  /*5310*/  ISETP.GT.AND P0, PT, R2, 0x29, PT ;  /* 0x000000290200780c */ /* 0x000fe20003f04270 */
[----:B-1----:R-:W-:Y:S02]  /*5320*/  FFMA.FTZ R0, R15, c[0x0][0x2d0], -R12 ;  /* 0x0000b4000f007a23 */ /* 0x002fe4000001080c */
[----:B------:R-:W-:Y:S02]  /*5330*/  FFMA.FTZ R2, R19, c[0x0][0x2d0], -R13 ;  /* 0x0000b40013027a23 */ /* 0x000fe4000001080d */
[----:B------:R1:W2:Y:S08]  /*5340*/  MUFU.EX2 R182, R0 ;  /* 0x0000000000b67308 */ /* 0x0002b00000000800 */
[----:B------:R3:W-:Y:S01]  /*5350*/  MUFU.EX2 R181, R2 ;  /* 0x0000000200b57308 */ /* 0x0007e20000000800 */
[----:B-1----:R-:W-:-:S02]  /*5360*/  IMNMX R0, R8, R3, PT ;  /* 0x0000000308007217 */ /* 0x002fc40003800200 */
[----:B------:R-:W-:-:S04]  /*5370*/  FMNMX.FTZ R3, R18, R21, !PT ;  /* 0x0000001512037209 */ /* 0x000fc80007810000 */
[----:B---3--:R-:W-:Y:S01]  /*5380*/  FMNMX.FTZ R2, R23, R3, !PT ;  /* 0x0000000317027209 */ /* 0x008fe20007810000 */
[----:B------:R-:W-:-:S03]  /*5390*/  FFMA.FTZ R3, R20, c[0x0][0x2d0], -R13 ;  /* 0x0000b40014037a23 */ /* 0x000fc6000001080d */
[----:B------:R-:W-:Y:S01]  /*53a0*/  FMNMX.FTZ R2, R24, R2, !PT ;  /* 0x0000000218027209 */ /* 0x000fe20007810000 */
[----:B------:R1:W3:Y:S03]  /*53b0*/  MUFU.EX2 R180, R3 ;  /* 0x0000000300b47308 */ /* 0x0002e60000000800 */
[----:B------:R-:W-:-:S04]  /*53c0*/  FMNMX.FTZ R2, R25, R2, !PT ;  /* 0x0000000219027209 */ /* 0x000fc80007810000 */
[----:B------:R-:W-:Y:S01]  /*53d0*/  FMNMX.FTZ R2, R27, R2, !PT ;  /* 0x000000021b027209 */ /* 0x000fe20007810000 */
[----:B-1----:R-:W-:-:S03]  /*53e0*/  FFMA.FTZ R3, R22, c[0x0][0x2d0], -R13 ;  /* 0x0000b40016037a23 */ /* 0x002fc6000001080d */
[----:B------:R-:W-:Y:S01]  /*53f0*/  FMNMX.FTZ R2, R33, R2, !PT ;  /* 0x0000000221027209 */ /* 0x000fe20007810000 */
[----:B------:R1:W-:Y:S03]  /*5400*/  MUFU.EX2 R178, R3 ;  /* 0x0000000300b27308 */ /* 0x0003e60000000800 */
[----:B------:R-:W-:Y:S02]  /*5410*/  FMNMX.FTZ R2, R34, R2, !PT ;  /* 0x0000000222027209 */ /* 0x000fe40007810000 */
[----:B------:R-:W-:Y:S02]  /*5420*/  FSEL R103, R103, -INF , P2 ;  /* 0xff80000067677808 */ /* 0x000fe40001000000 */
[----:B------:R-:W-:Y:S02]  /*5430*/  FSEL R101, R101, -INF , P1 ;  /* 0xff80000065657808 */ /* 0x000fe40000800000 */
[----:B------:R-:W-:-:S02]  /*5440*/  ISETP.GT.AND P2, PT, R0, RZ, PT ;  /* 0x000000ff0000720c */ /* 0x000fc40003f44270 */
[----:B------:R-:W-:Y:S01]  /*5450*/  ISETP.GT.AND P1, PT, R0, 0x1, PT ;  /* 0x000000010000780c */ /* 0x000fe20003f24270 */
[----:B-1----:R-:W-:-:S04]  /*5460*/  FFMA.FTZ R3, R29, c[0x0][0x2d0], -R13 ;  /* 0x0000b4001d037a23 */ /* 0x002fc8000001080d */
[----:B------:R1:W-:Y:S01]  /*5470*/  MUFU.EX2 R177, R3 ;  /* 0x0000000300b17308 */ /* 0x0003e20000000800 */
[----:B------:R-:W-:Y:S02]  /*5480*/  FMNMX.FTZ R2, R104, R2, !PT ;  /* 0x0000000268027209 */ /* 0x000fe40007810000 */
[----:B------:R-:W-:Y:S02]  /*5490*/  FSEL R100, R100, -INF , P0 ;  /* 0xff80000064647808 */ /* 0x000fe40000000000 */
[----:B------:R-:W-:Y:S02]  /*54a0*/  ISETP.GT.AND P0, PT, R0, 0x8, PT ;  /* 0x000000080000780c */ /* 0x000fe40003f04270 */
[----:B------:R-:W-:Y:S02]  /*54b0*/  FSEL R22, R117, -INF , P2 ;  /* 0xff80000075167808 */ /* 0x000fe40001000000 */
[----:B------:R-:W-:Y:S01]  /*54c0*/  FSEL R20, R146, -INF , P1 ;  /* 0xff80000092147808 */ /* 0x000fe20000800000 */
[----:B-1----:R-:W-:-:S04]  /*54d0*/  FFMA.FTZ R3, R26, c[0x0][0x2d0], -R12 ;  /* 0x0000b4001a037a23 */ /* 0x002fc8000001080c */
[----:B------:R1:W-:Y:S01]  /*54e0*/  MUFU.EX2 R173, R3 ;  /* 0x0000000300ad7308 */ /* 0x0003e20000000800 */
[----:B------:R-:W-:Y:S02]  /*54f0*/  FMNMX.FTZ R2, R103, R2, !PT ;  /* 0x0000000267027209 */ /* 0x000fe40007810000 */
[----:B------:R-:W-:Y:S02]  /*5500*/  ISETP.GT.AND P2, PT, R0, 0x9, PT ;  /* 0x000000090000780c */ /* 0x000fe40003f44270 */
[----:B------:R-:W-:Y:S02]  /*5510*/  FSEL R17, R145, -INF , P0 ;  /* 0xff80000091117808 */ /* 0x000fe40000000000 */
[----:B------:R-:W-:Y:S01]  /*5520*/  FMNMX.FTZ R2, R101, R2, !PT ;  /* 0x0000000265027209 */ /* 0x000fe20007810000 */
[----:B-1----:R-:W-:-:S04]  /*5530*/  FFMA.FTZ R3, R28, c[0x0][0x2d0], -R12 ;  /* 0x0000b4001c037a23 */ /* 0x002fc8000001080c */
[----:B------:R1:W5:Y:S01]  /*5540*/  MUFU.EX2 R172, R3 ;  /* 0x0000000300ac7308 */ /* 0x0003620000000800 */
[----:B------:R-:W-:Y:S02]  /*5550*/  ISETP.GT.AND P1, PT, R0, 0x10, PT ;  /* 0x000000100000780c */ /* 0x000fe40003f24270 */
[----:B------:R-:W-:Y:S02]  /*5560*/  FSEL R16, R144, -INF , P2 ;  /* 0xff80000090107808 */ /* 0x000fe40001000000 */
[----:B------:R-:W-:Y:S02]  /*5570*/  FMNMX.FTZ R2, R100, R2, !PT ;  /* 0x0000000264027209 */ /* 0x000fe40007810000 */
[----:B------:R-:W-:Y:S02]  /*5580*/  ISETP.GT.AND P0, PT, R0, 0x11, PT ;  /* 0x000000110000780c */ /* 0x000fe40003f04270 */
[----:B-1----:R-:W-:-:S04]  /*5590*/  FMNMX.FTZ R3, R22, R20, !PT ;  /* 0x0000001416037209 */ /* 0x002fc80007810000 */
[----:B------:R-:W-:Y:S02]  /*55a0*/  FMNMX.FTZ R3, R17, R3, !PT ;  /* 0x0000000311037209 */ /* 0x000fe40007810000 */
[----:B------:R-:W-:Y:S02]  /*55b0*/  FSEL R15, R105, -INF , P1 ;  /* 0xff800000690f7808 */ /* 0x000fe40000800000 */
[----:B------:R-:W-:Y:S01]  /*55c0*/  FMNMX.FTZ R3, R16, R3, !PT ;  /* 0x0000000310037209 */ /* 0x000fe20007810000 */
[----:B------:R-:W1:Y:S01]  /*55d0*/  SHFL.BFLY PT, R5, R2, 0x2, 0x1f ;  /* 0x0c401f0002057f89 */ /* 0x000e6200000e0000 */
[----:B------:R-:W-:Y:S02]  /*55e0*/  ISETP.GT.AND P2, PT, R0, 0x18, PT ;  /* 0x000000180000780c */ /* 0x000fe40003f44270 */
[----:B------:R-:W-:Y:S02]  /*55f0*/  FSEL R14, R107, -INF , P0 ;  /* 0xff8000006b0e7808 */ /* 0x000fe40000000000 */
[----:B------:R-:W-:-:S02]  /*5600*/  FMNMX.FTZ R3, R15, R3, !PT ;  /* 0x000000030f037209 */ /* 0x000fc40007810000 */
[----:B------:R-:W-:Y:S02]  /*5610*/  ISETP.GT.AND P1, PT, R0, 0x19, PT ;  /* 0x000000190000780c */ /* 0x000fe40003f24270 */
[----:B------:R-:W-:Y:S02]  /*5620*/  FSEL R19, R60, -INF , P2 ;  /* 0xff8000003c137808 */ /* 0x000fe40001000000 */
[----:B------:R-:W-:Y:S02]  /*5630*/  FMNMX.FTZ R3, R14, R3, !PT ;  /* 0x000000030e037209 */ /* 0x000fe40007810000 */
[----:B------:R-:W-:Y:S02]  /*5640*/  ISETP.GT.AND P0, PT, R0, 0x20, PT ;  /* 0x000000200000780c */ /* 0x000fe40003f04270 */
[----:B------:R-:W-:Y:S02]  /*5650*/  FSEL R32, R59, -INF , P1 ;  /* 0xff8000003b207808 */ /* 0x000fe40000800000 */
[----:B------:R-:W-:-:S02]  /*5660*/  FMNMX.FTZ R3, R19, R3, !PT ;  /* 0x0000000313037209 */ /* 0x000fc40007810000 */
[----:B----4-:R-:W-:Y:S01]  /*5670*/  F2FP.PACK_AB R9, R176, R179 ;  /* 0x000000b3b009723e */ /* 0x010fe200000000ff */
[----:B------:R4:W-:Y:S01]  /*5680*/  MUFU.EX2 R175, R4 ;  /* 0x0000000400af7308 */ /* 0x0009e20000000800 */
[----:B------:R-:W-:Y:S01]  /*5690*/  FSEL R63, R63, -INF , P0 ;  /* 0xff8000003f3f7808 */ /* 0x000fe20000000000 */
[----:B------:R-:W-:Y:S01]  /*56a0*/  LDSM.16.MT88.4 R56, [R186+0x1c00] ;  /* 0x001c0000ba38783b */ /* 0x000fe20000004200 */
[C---:B------:R-:W-:Y:S02]  /*56b0*/  ISETP.GT.AND P2, PT, R0.reuse, 0x21, PT ;  /* 0x000000210000780c */ /* 0x040fe40003f44270 */
[C---:B------:R-:W-:Y:S02]  /*56c0*/  ISETP.GT.AND P1, PT, R0.reuse, 0x28, PT ;  /* 0x000000280000780c */ /* 0x040fe40003f24270 */
[----:B------:R-:W-:Y:S02]  /*56d0*/  ISETP.GT.AND P0, PT, R0, 0x29, PT ;  /* 0x000000290000780c */ /* 0x000fe40003f04270 */
[----:B------:R-:W-:-:S02]  /*56e0*/  FMNMX.FTZ R0, R32, R3, !PT ;  /* 0x0000000320007209 */ /* 0x000fc40007810000 */
[----:B------:R-:W-:Y:S02]  /*56f0*/  FSEL R62, R62, -INF , P2 ;  /* 0xff8000003e3e7808 */ /* 0x000fe40001000000 */
[----:B------:R-:W-:Y:S02]  /*5700*/  FMNMX.FTZ R0, R63, R0, !PT ;  /* 0x000000003f007209 */ /* 0x000fe40007810000 */
[----:B------:R-:W-:Y:S02]  /*5710*/  F2FP.PACK_AB R8, R199, R200 ;  /* 0x000000c8c708723e */ /* 0x000fe400000000ff */
[----:B--2---:R-:W-:Y:S02]  /*5720*/  F2FP.PACK_AB R11, R182, R183 ;  /* 0x000000b7b60b723e */ /* 0x004fe400000000ff */
[----:B------:R-:W-:Y:S02]  /*5730*/  FSEL R61, R61, -INF , P1 ;  /* 0xff8000003d3d7808 */ /* 0x000fe40000800000 */
[----:B------:R-:W-:Y:S01]  /*5740*/  FMNMX.FTZ R0, R62, R0, !PT ;  /* 0x000000003e007209 */ /* 0x000fe20007810000 */
[----:B----4-:R-:W-:Y:S01]  /*5750*/  FFMA.FTZ R4, R31, c[0x0][0x2d0], -R12 ;  /* 0x0000b4001f047a23 */ /* 0x010fe2000001080c */
[----:B-1----:R-:W-:-:S02]  /*5760*/  FMNMX.FTZ R2, R2, R5, !PT ;  /* 0x0000000502027209 */ /* 0x002fc40007810000 */
[----:B------:R-:W-:Y:S02]  /*5770*/  FSEL R60, R35, -INF , P0 ;  /* 0xff800000233c7808 */ /* 0x000fe40000000000 */
[----:B------:R-:W-:Y:S01]  /*5780*/  FMNMX.FTZ R0, R61, R0, !PT ;  /* 0x000000003d007209 */ /* 0x000fe20007810000 */
[----:B------:R-:W-:Y:S01]  /*5790*/  HMMA.16816.F32 R108, R8, R72, RZ ;  /* 0x00000048086c723c */ /* 0x000fe200000018ff */
[----:B------:R3:W1:Y:S01]  /*57a0*/  MUFU.EX2 R174, R4 ;  /* 0x0000000400ae7308 */ /* 0x0006620000000800 */
[----:B------:R-:W2:Y:S01]  /*57b0*/  SHFL.BFLY PT, R3, R2, 0x1, 0x1f ;  /* 0x0c201f0002037f89 */ /* 0x000ea200000e0000 */
[----:B------:R-:W-:-:S05]  /*57c0*/  FMNMX.FTZ R0, R60, R0, !PT ;  /* 0x000000003c007209 */ /* 0x000fca0007810000 */
        /* <DEDUP_REMOVED lines=10> */
[----:B------:R-:W-:Y:S01]  /*5870*/  HMMA.16816.F32 R28, R8, R114, RZ ;  /* 0x00000072081c723c */ /* 0x000fe200000018ff */
[----:B------:R-:W4:Y:S01]  /*5880*/  SHFL.BFLY PT, R8, R0, 0x2, 0x1f ;  /* 0x0c401f0000087f89 */ /* 0x000f2200000e0000 */
[----:B---3--:R-:W-:-:S02]  /*5890*/  F2FP.PACK_AB R4, R180, R181 ;  /* 0x000000b5b404723e */ /* 0x008fc400000000ff */
[----:B-----5:R-:W-:Y:S02]  /*58a0*/  F2FP.PACK_AB R5, R172, R173 ;  /* 0x000000adac05723e */ /* 0x020fe400000000ff */
[----:B------:R-:W-:Y:S02]  /*58b0*/  F2FP.PACK_AB R6, R177, R178 ;  /* 0x000000b2b106723e */ /* 0x000fe400000000ff */
[----:B-1----:R-:W-:-:S07]  /*58c0*/  F2FP.PACK_AB R7, R174, R175 ;  /* 0x000000afae07723e */ /* 0x002fce00000000ff */
[----:B------:R-:W-:Y:S07]  /*58d0*/  HMMA.16816.F32 R244, R4, R92, R108 ;  /* 0x0000005c04f4723c */ /* 0x000fee000000186c */
[----:B--2---:R-:W-:Y:S02]  /*58e0*/  FMNMX.FTZ R108, R2, R3, !PT ;  /* 0x00000003026c7209 */ /* 0x004fe40007810000 */
[----:B----4-:R-:W-:-:S03]  /*58f0*/  FMNMX.FTZ R0, R0, R8, !PT ;  /* 0x0000000800007209 */ /* 0x010fc60007810000 */
[C---:B------:R-:W-:Y:S01]  /*5900*/  FMUL.FTZ R2, R108.reuse, c[0x0][0x2d0] ;  /* 0x0000b4006c027a20 */ /* 0x040fe20000410000 */
[----:B------:R-:W-:Y:S01]  /*5910*/  FSETP.NEU.FTZ.AND P0, PT, R108, -INF , PT ;  /* 0xff8000006c00780b */ /* 0x000fe20003f1d000 */
[----:B------:R-:W1:Y:S03]  /*5920*/  SHFL.BFLY PT, R8, R0, 0x1, 0x1f ;  /* 0x0c201f0000087f89 */ /* 0x000e6600000e0000 */
[----:B------:R-:W-:-:S05]  /*5930*/  FSEL R2, R2, RZ, P0 ;  /* 0x000000ff02027208 */ /* 0x000fca0000000000 */
[----:B------:R-:W-:-:S04]  /*5940*/  FFMA.FTZ R3, R18, c[0x0][0x2d0], -R2 ;  /* 0x0000b40012037a23 */ /* 0x000fc80000010802 */
[----:B------:R2:W-:Y:S02]  /*5950*/  MUFU.EX2 R171, R3 ;  /* 0x0000000300ab7308 */ /* 0x0005e40000000800 */
[----:B--2---:R-:W-:-:S06]  /*5960*/  FFMA.FTZ R3, R21, c[0x0][0x2d0], -R2 ;  /* 0x0000b40015037a23 */ /* 0x004fcc0000010802 */
[----:B------:R2:W3:Y:S01]  /*5970*/  MUFU.EX2 R168, R3 ;  /* 0x0000000300a87308 */ /* 0x0004e20000000800 */
[----:B-1----:R-:W-:Y:S01]  /*5980*/  FMNMX.FTZ R107, R0, R8, !PT ;  /* 0x00000008006b7209 */ /* 0x002fe20007810000 */
[--C-:B------:R-:W-:Y:S02]  /*5990*/  FFMA.FTZ R0, R27, c[0x0][0x2d0], -R2.reuse ;  /* 0x0000b4001b007a23 */ /* 0x100fe40000010802 */
[----:B--2---:R-:W-:-:S04]  /*59a0*/  FFMA.FTZ R3, R23, c[0x0][0x2d0], -R2 ;  /* 0x0000b40017037a23 */ /* 0x004fc80000010802 */
[----:B------:R1:W-:Y:S01]  /*59b0*/  MUFU.EX2 R167, R3 ;  /* 0x0000000300a77308 */ /* 0x0003e20000000800 */
[----:B------:R-:W-:Y:S01]  /*59c0*/  FSETP.NEU.FTZ.AND P0, PT, R107, -INF , PT ;  /* 0xff8000006b00780b */ /* 0x000fe20003f1d000 */
[----:B-1----:R-:W-:-:S06]  /*59d0*/  FFMA.FTZ R3, R24, c[0x0][0x2d0], -R2 ;  /* 0x0000b40018037a23 */ /* 0x002fcc0000010802 */
[----:B------:R1:W2:Y:S08]  /*59e0*/  MUFU.EX2 R169, R3 ;  /* 0x0000000300a97308 */ /* 0x0002b00000000800 */
[----:B------:R4:W-:Y:S01]  /*59f0*/  MUFU.EX2 R166, R0 ;  /* 0x0000000000a67308 */ /* 0x0009e20000000800 */
[----:B-1----:R-:W-:-:S07]  /*5a00*/  FFMA.FTZ R3, R25, c[0x0][0x2d0], -R2 ;  /* 0x0000b40019037a23 */ /* 0x002fce0000010802 */
[----:B------:R1:W-:Y:S01]  /*5a10*/  MUFU.EX2 R170, R3 ;  /* 0x0000000300aa7308 */ /* 0x0003e20000000800 */
[----:B----4-:R-:W-:-:S05]  /*5a20*/  FMUL.FTZ R0, R107, c[0x0][0x2d0] ;  /* 0x0000b4006b007a20 */ /* 0x010fca0000410000 */
[----:B------:R-:W-:Y:S01]  /*5a30*/  FSEL R0, R0, RZ, P0 ;  /* 0x000000ff00007208 */ /* 0x000fe20000000000 */
[----:B-1----:R-:W-:-:S04]  /*5a40*/  FFMA.FTZ R3, R33, c[0x0][0x2d0], -R2 ;  /* 0x0000b40021037a23 */ /* 0x002fc80000010802 */
[----:B------:R1:W-:Y:S02]  /*5a50*/  MUFU.EX2 R164, R3 ;  /* 0x0000000300a47308 */ /* 0x0003e40000000800 */
[----:B-1----:R-:W-:-:S06]  /*5a60*/  FFMA.FTZ R3, R34, c[0x0][0x2d0], -R2 ;  /* 0x0000b40022037a23 */ /* 0x002fcc0000010802 */
[----:B------:R1:W-:Y:S02]  /*5a70*/  MUFU.EX2 R165, R3 ;  /* 0x0000000300a57308 */ /* 0x0003e40000000800 */
[----:B-1----:R-:W-:-:S06]  /*5a80*/  FFMA.FTZ R3, R22, c[0x0][0x2d0], -R0 ;  /* 0x0000b40016037a23 */ /* 0x002fcc0000010800 */
[----:B------:R1:W-:Y:S02]  /*5a90*/  MUFU.EX2 R109, R3 ;  /* 0x00000003006d7308 */ /* 0x0003e40000000800 */
[----:B-1----:R-:W-:-:S06]  /*5aa0*/  FFMA.FTZ R3, R20, c[0x0][0x2d0], -R0 ;  /* 0x0000b40014037a23 */ /* 0x002fcc0000010800 */
[----:B------:R1:W4:Y:S02]  /*5ab0*/  MUFU.EX2 R105, R3 ;  /* 0x0000000300697308 */ /* 0x0003240000000800 */
[----:B-1----:R-:W-:-:S06]  /*5ac0*/  FFMA.FTZ R3, R17, c[0x0][0x2d0], -R0 ;  /* 0x0000b40011037a23 */ /* 0x002fcc0000010800 */
[----:B------:R1:W-:Y:S02]  /*5ad0*/  MUFU.EX2 R110, R3 ;  /* 0x00000003006e7308 */ /* 0x0003e40000000800 */
[----:B-1----:R-:W-:-:S06]  /*5ae0*/  FFMA.FTZ R3, R16, c[0x0][0x2d0], -R0 ;  /* 0x0000b40010037a23 */ /* 0x002fcc0000010800 */
[----:B------:R1:W5:Y:S01]  /*5af0*/  MUFU.EX2 R111, R3 ;  /* 0x00000003006f7308 */ /* 0x0003620000000800 */
[----:B---3--:R-:W-:Y:S02]  /*5b00*/  F2FP.PACK_AB R8, R168, R171 ;  /* 0x000000aba808723e */ /* 0x008fe400000000ff */
[----:B--2---:R-:W-:Y:S02]  /*5b10*/  F2FP.PACK_AB R10, R169, R167 ;  /* 0x000000a7a90a723e */ /* 0x004fe400000000ff */
[----:B----4-:R-:W-:Y:S01]  /*5b20*/  F2FP.PACK_AB R9, R105, R109 ;  /* 0x0000006d6909723e */ /* 0x010fe200000000ff */
[----:B-1----:R-:W-:-:S04]  /*5b30*/  FFMA.FTZ R3, R15, c[0x0][0x2d0], -R0 ;  /* 0x0000b4000f037a23 */ /* 0x002fc80000010800 */
[----:B------:R1:W-:Y:S01]  /*5b40*/  MUFU.EX2 R161, R3 ;  /* 0x0000000300a17308 */ /* 0x0003e20000000800 */
[----:B-----5:R-:W-:Y:S01]  /*5b50*/  F2FP.PACK_AB R11, R111, R110 ;  /* 0x0000006e6f0b723e */ /* 0x020fe200000000ff */
[----:B-1----:R-:W-:-:S06]  /*5b60*/  FFMA.FTZ R3, R14, c[0x0][0x2d0], -R0 ;  /* 0x0000b4000e037a23 */ /* 0x002fcc0000010800 */
[----:B------:R1:W2:Y:S01]  /*5b70*/  MUFU.EX2 R163, R3 ;  /* 0x0000000300a37308 */ /* 0x0002a20000000800 */
[----:B------:R-:W-:Y:S01]  /*5b80*/  HMMA.16816.F32 R20, R8, R76, RZ ;  /* 0x0000004c0814723c */ /* 0x000fe200000018ff */
[----:B-1----:R-:W-:-:S06]  /*5b90*/  FFMA.FTZ R3, R19, c[0x0][0x2d0], -R0 ;  /* 0x0000b40013037a23 */ /* 0x002fcc0000010800 */
[----:B------:R1:W-:Y:S02]  /*5ba0*/  MUFU.EX2 R162, R3 ;  /* 0x0000000300a27308 */ /* 0x0003e40000000800 */
[----:B-1----:R-:W-:-:S06]  /*5bb0*/  FFMA.FTZ R3, R32, c[0x0][0x2d0], -R0 ;  /* 0x0000b40020037a23 */ /* 0x002fcc0000010800 */
[----:B------:R-:W1:Y:S01]  /*5bc0*/  MUFU.EX2 R160, R3 ;  /* 0x0000000300a07308 */ /* 0x000e620000000800 */
[----:B------:R-:W-:Y:S08]  /*5bd0*/  HMMA.16816.F32 R24, R8, R68, RZ ;  /* 0x000000440818723c */ /* 0x000ff000000018ff */
        /* <DEDUP_REMOVED lines=10> */
[----:B------:R-:W-:Y:S07]  /*5c80*/  HMMA.16816.F32 R204, R4, R58, R28 ;  /* 0x0000003a04cc723c */ /* 0x000fee000000181c */
[----:B------:R-:W-:-:S02]  /*5c90*/  F2FP.PACK_AB R4, R166, R170 ;  /* 0x000000aaa604723e */ /* 0x000fc400000000ff */
[----:B--2---:R-:W-:Y:S02]  /*5ca0*/  F2FP.PACK_AB R5, R163, R161 ;  /* 0x000000a1a305723e */ /* 0x004fe400000000ff */
[----:B------:R-:W-:Y:S02]  /*5cb0*/  F2FP.PACK_AB R6, R165, R164 ;  /* 0x000000a4a506723e */ /* 0x000fe400000000ff */
[----:B-1----:R-:W-:Y:S01]  /*5cc0*/  F2FP.PACK_AB R7, R160, R162 ;  /* 0x000000a2a007723e */ /* 0x002fe200000000ff */
[----:B------:R-:W-:Y:S08]  /*5cd0*/  HMMA.16816.F32 R28, R8, R64, RZ ;  /* 0x00000040081c723c */ /* 0x000ff000000018ff */
[----:B------:R-:W-:Y:S08]  /*5ce0*/  HMMA.16816.F32 R144, R4, R96, R20 ;  /* 0x000000600490723c */ /* 0x000ff00000001814 */
[C---:B------:R-:W-:Y:S08]  /*5cf0*/  HMMA.16816.F32 R20, R8.reuse, R84, RZ ;  /* 0x000000540814723c */ /* 0x040ff000000018ff */
[----:B------:R-:W-:Y:S08]  /*5d00*/  HMMA.16816.F32 R16, R8, R72, RZ ;  /* 0x000000480810723c */ /* 0x000ff000000018ff */
[----:B------:R-:W-:Y:S08]  /*5d10*/  HMMA.16816.F32 R128, R4, R88, R24 ;  /* 0x000000580480723c */ /* 0x000ff00000001818 */
[----:B------:R-:W-:Y:S08]  /*5d20*/  HMMA.16816.F32 R24, R8, R78, RZ ;  /* 0x0000004e0818723c */ /* 0x000ff000000018ff */
[----:B------:R-:W-:Y:S08]  /*5d30*/  HMMA.16816.F32 R116, R4, R80, R28 ;  /* 0x000000500474723c */ /* 0x000ff0000000181c */
[----:B------:R-:W-:Y:S08]  /*5d40*/  HMMA.16816.F32 R28, R8, R70, RZ ;  /* 0x00000046081c723c */ /* 0x000ff000000018ff */
[----:B------:R-:W-:Y:S08]  /*5d50*/  HMMA.16816.F32 R68, R4, R124, R20 ;  /* 0x0000007c0444723c */ /* 0x000ff00000001814 */
[----:B------:R-:W-:Y:S01]  /*5d60*/  HMMA.16816.F32 R20, R8, R74, RZ ;  /* 0x0000004a0814723c */ /* 0x000fe200000018ff */
[----:B------:R-:W-:-:S07]  /*5d70*/  FFMA.FTZ R3, R104, c[0x0][0x2d0], -R2 ;  /* 0x0000b40068037a23 */ /* 0x000fce0000010802 */
[----:B------:R-:W-:Y:S08]  /*5d80*/  HMMA.16816.F32 R52, R4, R92, R16 ;  /* 0x0000005c0434723c */ /* 0x000ff00000001810 */
[----:B------:R-:W-:Y:S08]  /*5d90*/  HMMA.16816.F32 R16, R8, R112, RZ ;  /* 0x000000700810723c */ /* 0x000ff000000018ff */
[C---:B------:R-:W-:Y:S01]  /*5da0*/  HMMA.16816.F32 R48, R4.reuse, R98, R24 ;  /* 0x000000620430723c */ /* 0x040fe20000001818 */
[----:B------:R1:W-:Y:S07]  /*5db0*/  MUFU.EX2 R24, R3 ;  /* 0x0000000300187308 */ /* 0x0003ee0000000800 */
[----:B------:R-:W-:Y:S01]  /*5dc0*/  HMMA.16816.F32 R40, R4, R94, R20 ;  /* 0x0000005e0428723c */ /* 0x000fe20000001814 */
[----:B-1----:R-:W-:-:S04]  /*5dd0*/  FFMA.FTZ R3, R103, c[0x0][0x2d0], -R2 ;  /* 0x0000b40067037a23 */ /* 0x002fc80000010802 */
[----:B------:R1:W2:Y:S03]  /*5de0*/  MUFU.EX2 R25, R3 ;  /* 0x0000000300197308 */ /* 0x0002a60000000800 */
[----:B------:R-:W-:Y:S01]  /*5df0*/  HMMA.16816.F32 R36, R8, R86, RZ ;  /* 0x000000560824723c */ /* 0x000fe200000018ff */
[--C-:B-1----:R-:W-:Y:S02]  /*5e00*/  FFMA.FTZ R3, R101, c[0x0][0x2d0], -R2.reuse ;  /* 0x0000b40065037a23 */ /* 0x102fe40000010802 */
[----:B------:R-:W-:-:S04]  /*5e10*/  FFMA.FTZ R2, R100, c[0x0][0x2d0], -R2 ;  /* 0x0000b40064027a23 */ /* 0x000fc80000010802 */
[----:B------:R1:W-:Y:S01]  /*5e20*/  MUFU.EX2 R22, R2 ;  /* 0x0000000200167308 */ /* 0x0003e20000000800 */
[----:B------:R-:W-:Y:S08]  /*5e30*/  HMMA.16816.F32 R84, R4, R56, R16 ;  /* 0x000000380454723c */ /* 0x000ff00000001810 */
[----:B------:R-:W-:Y:S01]  /*5e40*/  HMMA.16816.F32 R32, R8, R66, RZ ;  /* 0x000000420820723c */ /* 0x000fe200000018ff */
[----:B------:R-:W-:Y:S07]  /*5e50*/  MUFU.EX2 R26, R3 ;  /* 0x00000003001a7308 */ /* 0x000fee0000000800 */
[----:B------:R-:W-:Y:S01]  /*5e60*/  HMMA.16816.F32 R28, R4, R90, R28 ;  /* 0x0000005a041c723c */ /* 0x000fe2000000181c */
[--C-:B-1----:R-:W-:Y:S01]  /*5e70*/  FFMA.FTZ R2, R63, c[0x0][0x2d0], -R0.reuse ;  /* 0x0000b4003f027a23 */ /* 0x102fe20000010800 */
[----:B--2---:R-:W-:Y:S01]  /*5e80*/  F2FP.PACK_AB R96, R25, R24 ;  /* 0x000000181960723e */ /* 0x004fe200000000ff */
[----:B------:R-:W-:Y:S02]  /*5e90*/  LDSM.16.MT88.4 R64, [R186+0x1400] ;  /* 0x00140000ba40783b */ /* 0x000fe40000004200 */
[----:B------:R1:W-:Y:S03]  /*5ea0*/  MUFU.EX2 R18, R2 ;  /* 0x0000000200127308 */ /* 0x0003e60000000800 */
[----:B------:R-:W-:Y:S01]  /*5eb0*/  HMMA.16816.F32 R8, R8, R114, RZ ;  /* 0x000000720808723c */ /* 0x000fe200000018ff */
[----:B-1----:R-:W-:-:S04]  /*5ec0*/  FFMA.FTZ R2, R62, c[0x0][0x2d0], -R0 ;  /* 0x0000b4003e027a23 */ /* 0x002fc80000010800 */
[----:B------:R1:W2:Y:S02]  /*5ed0*/  MUFU.EX2 R19, R2 ;  /* 0x0000000200137308 */ /* 0x0002a40000000800 */
[--C-:B-1----:R-:W-:Y:S02]  /*5ee0*/  FFMA.FTZ R2, R61, c[0x0][0x2d0], -R0.reuse ;  /* 0x0000b4003d027a23 */ /* 0x102fe40000010800 */
[----:B------:R-:W-:-:S04]  /*5ef0*/  FFMA.FTZ R0, R60, c[0x0][0x2d0], -R0 ;  /* 0x0000b4003c007a23 */ /* 0x000fc80000010800 */
[----:B------:R1:W-:Y:S02]  /*5f00*/  MUFU.EX2 R20, R0 ;  /* 0x0000000000147308 */ /* 0x0003e40000000800 */
[----:B-1----:R-:W-:-:S06]  /*5f10*/  FFMA.FTZ R0, R151, c[0x0][0x2d0], -R13 ;  /* 0x0000b40097007a23 */ /* 0x002fcc000001080d */
[----:B------:R1:W-:Y:S01]  /*5f20*/  MUFU.EX2 R15, R0 ;  /* 0x00000000000f7308 */ /* 0x0003e20000000800 */
[C---:B------:R-:W-:Y:S08]  /*5f30*/  HMMA.16816.F32 R32, R4.reuse, R82, R32 ;  /* 0x000000520420723c */ /* 0x040ff00000001820 */
[C---:B------:R-:W-:Y:S08]  /*5f40*/  HMMA.16816.F32 R36, R4.reuse, R126, R36 ;  /* 0x0000007e0424723c */ /* 0x040ff00000001824 */
[----:B------:R-:W-:Y:S01]  /*5f50*/  HMMA.16816.F32 R44, R4, R58, R8 ;  /* 0x0000003a042c723c */ /* 0x000fe20000001808 */
[----:B-1----:R-:W-:Y:S01]  /*5f60*/  FFMA.FTZ R0, R149, c[0x0][0x2d0], -R13 ;  /* 0x0000b40095007a23 */ /* 0x002fe2000001080d */
[----:B------:R-:W1:Y:S03]  /*5f70*/  LDSM.16.MT88.4 R4, [R186+0x2000] ;  /* 0x00200000ba04783b */ /* 0x000e660000004200 */
[----:B------:R3:W-:Y:S01]  /*5f80*/  MUFU.EX2 R16, R0 ;  /* 0x0000000000107308 */ /* 0x0007e20000000800 */
[----:B------:R-:W4:Y:S01]  /*5f90*/  LDSM.16.MT88.4 R124, [R185+0x800] ;  /* 0x00080000b97c783b */ /* 0x000f220000004200 */
[----:B--2---:R-:W-:-:S02]  /*5fa0*/  F2FP.PACK_AB R97, R19, R18 ;  /* 0x000000121361723e */ /* 0x004fc400000000ff */
[----:B------:R-:W-:Y:S01]  /*5fb0*/  F2FP.PACK_AB R98, R22, R26 ;  /* 0x0000001a1662723e */ /* 0x000fe200000000ff */
[----:B------:R-:W-:Y:S01]  /*5fc0*/  LDSM.16.MT88.4 R80, [R185+0x2000] ;  /* 0x00200000b950783b */ /* 0x000fe20000004200 */
[----:B---3--:R-:W-:-:S04]  /*5fd0*/  FFMA.FTZ R0, R148, c[0x0][0x2d0], -R13 ;  /* 0x0000b40094007a23 */ /* 0x008fc8000001080d */
[----:B------:R2:W-:Y:S02]  /*5fe0*/  MUFU.EX2 R17, R0 ;  /* 0x0000000000117308 */ /* 0x0005e40000000800 */
[----:B--2---:R-:W-:-:S06]  /*5ff0*/  FFMA.FTZ R0, R150, c[0x0][0x2d0], -R13 ;  /* 0x0000b40096007a23 */ /* 0x004fcc000001080d */
[----:B------:R2:W-:Y:S08]  /*6000*/  MUFU.EX2 R14, R0 ;  /* 0x00000000000e7308 */ /* 0x0005f00000000800 */
[----:B------:R3:W5:Y:S01]  /*6010*/  MUFU.EX2 R21, R2 ;  /* 0x0000000200157308 */ /* 0x0007620000000800 */
[----:B--2---:R-:W-:-:S07]  /*6020*/  FFMA.FTZ R0, R143, c[0x0][0x2d0], -R12 ;  /* 0x0000b4008f007a23 */ /* 0x004fce000001080c */
[----:B------:R2:W-:Y:S01]  /*6030*/  MUFU.EX2 R3, R0 ;  /* 0x0000000000037308 */ /* 0x0005e20000000800 */
[--C-:B---3--:R-:W-:Y:S02]  /*6040*/  FFMA.FTZ R2, R141, c[0x0][0x2d0], -R12.reuse ;  /* 0x0000b4008d027a23 */ /* 0x108fe4000001080c */
[----:B--2---:R-:W-:-:S05]  /*6050*/  FFMA.FTZ R0, R142, c[0x0][0x2d0], -R12 ;  /* 0x0000b4008e007a23 */ /* 0x004fca000001080c */
[----:B------:R2:W3:Y:S02]  /*6060*/  MUFU.EX2 R11, R0 ;  /* 0x00000000000b7308 */ /* 0x0004e40000000800 */
[----:B--2---:R-:W-:-:S06]  /*6070*/  FFMA.FTZ R0, R140, c[0x0][0x2d0], -R12 ;  /* 0x0000b4008c007a23 */ /* 0x004fcc000001080c */
[----:B------:R2:W-:Y:S01]  /*6080*/  MUFU.EX2 R12, R2 ;  /* 0x00000002000c7308 */ /* 0x0005e20000000800 */
[----:B-----5:R-:W-:Y:S01]  /*6090*/  F2FP.PACK_AB R99, R20, R21 ;  /* 0x000000151463723e */ /* 0x020fe200000000ff */
[----:B------:R-:W5:Y:S06]  /*60a0*/  LDSM.16.MT88.4 R140, [R186+0x800] ;  /* 0x00080000ba8c783b */ /* 0x000f6c0000004200 */
[----:B------:R1:W1:Y:S01]  /*60b0*/  MUFU.EX2 R13, R0 ;  /* 0x00000000000d7308 */ /* 0x0002620000000800 */
[----:B--2---:R-:W-:-:S04]  /*60c0*/  @P3 IMAD.HI.U32 R2, R237, c[0x0][0x2c8], RZ ;  /* 0x0000b200ed023a27 */ /* 0x004fc800078e00ff */
[----:B-1----:R-:W-:Y:S01]  /*60d0*/  IMAD.MOV.U32 R0, RZ, RZ, R237 ;  /* 0x000000ffff007224 */ /* 0x002fe200078e00ed */
[----:B------:R-:W-:-:S04]  /*60e0*/  @P3 SHF.R.U32.HI R0, RZ, c[0x0][0x2cc], R2 ;  /* 0x0000b300ff003a19 */ /* 0x000fc80000011602 */
[----:B------:R-:W-:-:S05]  /*60f0*/  IADD3 R0, R0, R249, -R251 ;  /* 0x000000f900007210 */ /* 0x000fca0007ffe8fb */
[----:B------:R-:W-:Y:S01]  /*6100*/  IMAD.HI R9, R0, 0x2aaaaaab, RZ ;  /* 0x2aaaaaab00097827 */ /* 0x000fe200078e02ff */
[----:B------:R-:W-:Y:S02]  /*6110*/  F2FP.PACK_AB R92, R16, R15 ;  /* 0x0000000f105c723e */ /* 0x000fe400000000ff */
[----:B---3--:R-:W-:Y:S02]  /*6120*/  F2FP.PACK_AB R93, R11, R3 ;  /* 0x000000030b5d723e */ /* 0x008fe400000000ff */
[----:B------:R-:W-:Y:S02]  /*6130*/  F2FP.PACK_AB R94, R14, R17 ;  /* 0x000000110e5e723e */ /* 0x000fe400000000ff */
[----:B------:R-:W-:Y:S02]  /*6140*/  F2FP.PACK_AB R95, R13, R12 ;  /* 0x0000000c0d5f723e */ /* 0x000fe400000000ff */
[----:B------:R-:W-:Y:S01]  /*6150*/  SHF.R.U32.HI R10, RZ, 0x1f, R9 ;  /* 0x0000001fff0a7819 */ /* 0x000fe20000011609 */
[----:B------:R-:W-:-:S02]  /*6160*/  FADD.FTZ R2, R171, R168 ;  /* 0x000000a8ab027221 */ /* 0x000fc40000010000 */
[----:B------:R-:W-:Y:S01]  /*6170*/  FADD.FTZ R0, R109, R105 ;  /* 0x000000696d007221 */ /* 0x000fe20000010000 */
[----:B------:R-:W-:Y:S01]  /*6180*/  LEA.HI.SX32 R23, R9, R10, 0x1d ;  /* 0x0000000a09177211 */ /* 0x000fe200078feaff */
[----:B------:R-:W-:Y:S01]  /*6190*/  FADD.FTZ R8, R200, R199 ;  /* 0x000000c7c8087221 */ /* 0x000fe20000010000 */
[----:B------:R-:W-:Y:S01]  /*61a0*/  HMMA.16816.F32 R88, R92, R4, R228 ;  /* 0x000000045c58723c */ /* 0x000fe200000018e4 */
[----:B------:R-:W-:Y:S02]  /*61b0*/  FADD.FTZ R10, R179, R176 ;  /* 0x000000b0b30a7221 */ /* 0x000fe40000010000 */
        /* <DEDUP_REMOVED lines=17> */
[----:B------:R-:W-:Y:S01]  /*62d0*/  FADD.FTZ R4, R178, R4 ;  /* 0x00000004b2047221 */ /* 0x000fe20000010000 */
[----:B------:R-:W-:Y:S01]  /*62e0*/  IADD3 R110, R203, -0x2, RZ ;  /* 0xfffffffecb6e7810 */ /* 0x000fe20007ffe0ff */
[----:B------:R-:W-:Y:S01]  /*62f0*/  FADD.FTZ R0, R164, R0 ;  /* 0x00000000a4007221 */ /* 0x000fe20000010000 */
[----:B------:R-:W-:Y:S01]  /*6300*/  IMNMX R251, R248, R23, !PT ;  /* 0x00000017f8fb7217 */ /* 0x000fe20007800200 */
[----:B------:R-:W-:Y:S02]  /*6310*/  FADD.FTZ R2, R162, R2 ;  /* 0x00000002a2027221 */ /* 0x000fe40000010000 */
[----:B------:R-:W-:Y:S02]  /*6320*/  FADD.FTZ R5, R175, R5 ;  /* 0x00000005af057221 */ /* 0x000fe40000010000 */
[----:B------:R-:W-:Y:S01]  /*6330*/  FADD.FTZ R4, R177, R4 ;  /* 0x00000004b1047221 */ /* 0x000fe20000010000 */
[----:B------:R-:W-:Y:S01]  /*6340*/  ISETP.GE.AND P0, PT, R110, R251, PT ;  /* 0x000000fb6e00720c */ /* 0x000fe20003f06270 */
        /* <DEDUP_REMOVED lines=11> */
[----:B----4-:R-:W-:Y:S01]  /*6400*/  HMMA.16816.F32 R112, R92, R124, R152 ;  /* 0x0000007c5c70723c */ /* 0x010fe20000001898 */
[----:B------:R-:W-:Y:S02]  /*6410*/  FADD.FTZ R0, R26, R0 ;  /* 0x000000001a007221 */ /* 0x000fe40000010000 */
[----:B------:R-:W-:-:S02]  /*6420*/  FADD.FTZ R2, R21, R2 ;  /* 0x0000000215027221 */ /* 0x000fc40000010000 */
[----:B------:R-:W-:Y:S02]  /*6430*/  FADD.FTZ R3, R17, R3 ;  /* 0x0000000311037221 */ /* 0x000fe40000010000 */
[----:B------:R-:W-:Y:S01]  /*6440*/  FADD.FTZ R4, R12, R4 ;  /* 0x000000040c047221 */ /* 0x000fe20000010000 */
[----:B------:R-:W-:Y:S08]  /*6450*/  HMMA.16816.F32 R116, R96, R124, R116 ;  /* 0x0000007c6074723c */ /* 0x000ff00000001874 */
[----:B------:R-:W-:Y:S08]  /*6460*/  HMMA.16816.F32 R120, R92, R126, R120 ;  /* 0x0000007e5c78723c */ /* 0x000ff00000001878 */
[-C--:B-----5:R-:W-:Y:S08]  /*6470*/  HMMA.16816.F32 R128, R96, R140.reuse, R128 ;  /* 0x0000008c6080723c */ /* 0x0a0ff00000001880 */
[C---:B------:R-:W-:Y:S08]  /*6480*/  HMMA.16816.F32 R132, R92.reuse, R140, R212 ;  /* 0x0000008c5c84723c */ /* 0x040ff000000018d4 */
[----:B------:R-:W-:Y:S08]  /*6490*/  HMMA.16816.F32 R136, R92, R142, R136 ;  /* 0x0000008e5c88723c */ /* 0x000ff00000001888 */
[-C--:B------:R-:W-:Y:S08]  /*64a0*/  HMMA.16816.F32 R144, R96, R156.reuse, R144 ;  /* 0x0000009c6090723c */ /* 0x080ff00000001890 */
[C---:B------:R-:W-:Y:S08]  /*64b0*/  HMMA.16816.F32 R148, R92.reuse, R156, R224 ;  /* 0x0000009c5c94723c */ /* 0x040ff000000018e0 */
[C---:B------:R-:W-:Y:S08]  /*64c0*/  HMMA.16816.F32 R56, R92.reuse, R64, R244 ;  /* 0x000000405c38723c */ /* 0x040ff000000018f4 */
[----:B------:R-:W-:Y:S01]  /*64d0*/  HMMA.16816.F32 R72, R92, R80, R232 ;  /* 0x000000505c48723c */ /* 0x000fe200000018e8 */
[----:B------:R-:W-:-:S02]  /*64e0*/  FADD.FTZ R244, R22, R0 ;  /* 0x0000000016f47221 */ /* 0x000fc40000010000 */
[----:B------:R-:W-:-:S05]  /*64f0*/  FADD.FTZ R246, R20, R2 ;  /* 0x0000000214f67221 */ /* 0x000fca0000010000 */
[----:B------:R-:W-:Y:S01]  /*6500*/  HMMA.16816.F32 R152, R92, R158, R220 ;  /* 0x0000009e5c98723c */ /* 0x000fe200000018dc */
[----:B------:R-:W-:Y:S02]  /*6510*/  FADD.FTZ R245, R14, R3 ;  /* 0x000000030ef57221 */ /* 0x000fe40000010000 */
[----:B------:R-:W-:-:S05]  /*6520*/  FADD.FTZ R247, R13, R4 ;  /* 0x000000040df77221 */ /* 0x000fca0000010000 */
        /* <DEDUP_REMOVED lines=8> */
[----:B------:R-:W-:Y:S08]  /*65b0*/  HMMA.16816.F32 R80, R96, R82, R36 ;  /* 0x000000526050723c */ /* 0x000ff00000001824 */
[-C--:B------:R-:W-:Y:S08]  /*65c0*/  HMMA.16816.F32 R92, R92, R6.reuse, R204 ;  /* 0x000000065c5c723c */ /* 0x080ff000000018cc */
[----:B------:R-:W-:Y:S01]  /*65d0*/  HMMA.16816.F32 R96, R96, R6, R44 ;  /* 0x000000066060723c */ /* 0x000fe2000000182c */
[----:B------:R-:W-:Y:S07]  /*65e0*/  @!P0 BRA `(.L_x_1077) ;  /* 0x000035d000008947 */ /* 0x000fee0003800000 */
[----:B------:R-:W-:Y:S01]  /*65f0*/  IMAD.IADD R249, R236, 0x1, R237 ;  /* 0x00000001ecf97824 */ /* 0x000fe200078e02ed */
[----:B------:R-:W-:Y:S01]  /*6600*/  MOV R3, R108 ;  /* 0x0000006c00037202 */ /* 0x000fe20000000f00 */
[----:B------:R-:W-:Y:S01]  /*6610*/  IMAD.MOV.U32 R100, RZ, RZ, R107 ;  /* 0x000000ffff647224 */ /* 0x000fe200078e006b */
[----:B------:R-:W-:Y:S01]  /*6620*/  MOV R104, R106 ;  /* 0x0000006a00687202 */ /* 0x000fe20000000f00 */
[----:B------:R-:W-:Y:S01]  /*6630*/  @P3 IMAD.HI.U32 R0, R249, c[0x0][0x2c8], RZ ;  /* 0x0000b200f9003a27 */ /* 0x000fe200078e00ff */
[----:B------:R-:W-:-:S03]  /*6640*/  MOV R180, R110 ;  /* 0x0000006e00b47202 */ /* 0x000fc60000000f00 */
[----:B------:R-:W-:Y:S01]  /*6650*/  IMAD.MOV.U32 R105, RZ, RZ, R102 ;  /* 0x000000ffff697224 */ /* 0x000fe200078e0066 */
[----:B------:R-:W-:-:S07]  /*6660*/  @P3 SHF.R.U32.HI R252, RZ, c[0x0][0x2cc], R0 ;  /* 0x0000b300fffc3a19 */ /* 0x000fce0000011600 */
.L_x_1082:
[----:B------:R-:W-:Y:S04]  /*6670*/  DEPBAR.LE SB0, 0x0 ;  /* 0x000080000000791a */ /* 0x000fe80000000000 */
[----:B------:R-:W-:Y:S01]  /*6680*/  WARPSYNC 0xffffffff ;  /* 0xffffffff00007948 */ /* 0x000fe20003800000 */
[----:B------:R-:W-:Y:S01]  /*6690*/  BAR.SYNC.DEFER_BLOCKING 0x0 ;  /* 0x0000000000007b1d */ /* 0x000fe20000010000 */
[----:B------:R-:W-:Y:S05]  /*66a0*/  ISETP.GT.AND P0, PT, R248, R180, PT ;  /* 0x000000b4f800720c */ /* 0x000fea0003f04270 */
[----:B------:R1:W2:Y:S01]  /*66b0*/  LDSM.16.M88.4 R48, [R187] ;  /* 0x00000000bb30783b */ /* 0x0002a20000000200 */
[----:B------:R-:W-:Y:S03]  /*66c0*/  BSSY B0, `(.L_x_1078) ;  /* 0x000002a000007945 */ /* 0x000fe60003800000 */
[----:B------:R1:W3:Y:S04]  /*66d0*/  LDSM.16.M88.4 R44, [R187+0x1000] ;  /* 0x00100000bb2c783b */ /* 0x0002e80000000200 */
[----:B------:R1:W4:Y:S04]  /*66e0*/  LDSM.16.M88.4 R16, [R184] ;  /* 0x00000000b810783b */ /* 0x0003280000000200 */
[----:B------:R1:W1:Y:S04]  /*66f0*/  LDSM.16.M88.4 R32, [R184+0x400] ;  /* 0x00040000b820783b */ /* 0x0002680000000200 */
[----:B------:R1:W1:Y:S04]  /*6700*/  LDSM.16.M88.4 R108, [R184+0x800] ;  /* 0x00080000b86c783b */ /* 0x0002680000000200 */
[----:B------:R1:W1:Y:S04]  /*6710*/  LDSM.16.M88.4 R160, [R188] ;  /* 0x00000000bca0783b */ /* 0x0002680000000200 */
[----:B------:R1:W1:Y:S04]  /*6720*/  LDSM.16.M88.4 R168, [R188+0x1000] ;  /* 0x00100000bca8783b */ /* 0x0002680000000200 */
[----:B------:R1:W1:Y:S04]  /*6730*/  LDSM.16.M88.4 R164, [R189] ;  /* 0x00000000bda4783b */ /* 0x0002680000000200 */
[----:B------:R1:W1:Y:S04]  /*6740*/  LDSM.16.M88.4 R172, [R197] ;  /* 0x00000000c5ac783b */ /* 0x0002680000000200 */
[----:B------:R1:W1:Y:S01]  /*6750*/  LDSM.16.M88.4 R176, [R196] ;  /* 0x00000000c4b0783b */ /* 0x0002620000000200 */
[----:B------:R-:W-:-:S05]  /*6760*/  @P0 BRA `(.L_x_1079) ;  /* 0x000001f000000947 */ /* 0x000fca0003800000 */
[----:B------:R-:W5:Y:S01]  /*6770*/  S2R R2, SR_TID.X ;  /* 0x0000000000027919 */ /* 0x000f620000002100 */
[----:B------:R-:W-:Y:S01]  /*6780*/  SHF.R.S32.HI R0, RZ, 0x1f, R180 ;  /* 0x0000001fff007819 */ /* 0x000fe200000114b4 */
[----:B------:R-:W-:Y:S04]  /*6790*/  IMAD.WIDE.U32 R4, R180, c[0x0][0x208], RZ ;  /* 0x00008200b4047a25 */ /* 0x000fe800078e00ff */
[----:B------:R-:W-:Y:S04]  /*67a0*/  IMAD R0, R0, c[0x0][0x208], RZ ;  /* 0x0000820000007a24 */ /* 0x000fe800078e02ff */
[----:B------:R-:W-:Y:S04]  /*67b0*/  IMAD R0, R180, c[0x0][0x20c], R0 ;  /* 0x00008300b4007a24 */ /* 0x000fe800078e0200 */
[----:B------:R-:W-:Y:S02]  /*67c0*/  IMAD.IADD R0, R5, 0x1, R0 ;  /* 0x0000000105007824 */ /* 0x000fe400078e0200 */
[----:B------:R-:W-:Y:S04]  /*67d0*/  IMAD.WIDE.U32 R4, R4, 0x30, RZ ;  /* 0x0000003004047825 */ /* 0x000fe800078e00ff */
[----:B------:R-:W-:Y:S01]  /*67e0*/  IMAD R0, R0, 0x30, RZ ;  /* 0x0000003000007824 */ /* 0x000fe200078e02ff */
[----:B-----5:R-:W-:Y:S02]  /*67f0*/  ISETP.GT.AND P0, PT, R2, 0x3f, PT ;  /* 0x0000003f0200780c */ /* 0x020fe40003f04270 */
[----:B------:R-:W-:Y:S02]  /*6800*/  IADD3 R2, P2, R238, R4, RZ ;  /* 0x00000004ee027210 */ /* 0x000fe40007f5e0ff */
[----:B------:R-:W-:Y:S09]  /*6810*/  IADD3 R0, R5, R0, RZ ;  /* 0x0000000005007210 */ /* 0x000ff20007ffe0ff */
[----:B------:R-:W-:Y:S02]  /*6820*/  @!P0 IMAD.MOV.U32 R7, RZ, RZ, c[0x0][0x208] ;  /* 0x00008200ff078624 */ /* 0x000fe400078e00ff */
[----:B------:R-:W-:Y:S03]  /*6830*/  @!P0 IMAD.MOV.U32 R8, RZ, RZ, c[0x0][0x20c] ;  /* 0x00008300ff088624 */ /* 0x000fe600078e00ff */
[C---:B------:R-:W-:Y:S04]  /*6840*/  @!P0 LEA R6, P1, R7.reuse, R4, 0x5 ;  /* 0x0000000407068211 */ /* 0x040fe800078228ff */
[----:B------:R-:W-:Y:S01]  /*6850*/  @!P0 LEA.HI.X R4, R7, R0, R8, 0x5, P1 ;  /* 0x0000000007048211 */ /* 0x000fe200008f2c08 */
[----:B------:R-:W-:Y:S01]  /*6860*/  IMAD.X R7, R0, 0x1, R240, P2 ;  /* 0x0000000100077824 */ /* 0x000fe200010e06f0 */
[----:B------:R-:W-:Y:S02]  /*6870*/  @!P0 IADD3 R5, P1, R6, R238, RZ ;  /* 0x000000ee06058210 */ /* 0x000fe40007f3e0ff */
[----:B------:R-:W-:Y:S02]  /*6880*/  LEA R6, P2, R2, c[0x0][0x1f8], 0x1 ;  /* 0x00007e0002067a11 */ /* 0x000fe400078408ff */
[----:B------:R-:W-:Y:S02]  /*6890*/  @!P0 IADD3.X R0, R4, R240, RZ, P1, !PT ;  /* 0x000000f004008210 */ /* 0x000fe40000ffe4ff */
[----:B------:R-:W-:Y:S02]  /*68a0*/  LEA.HI.X R7, R2, c[0x0][0x1fc], R7, 0x1, P2 ;  /* 0x00007f0002077a11 */ /* 0x000fe400010f0c07 */
[C---:B------:R-:W-:Y:S03]  /*68b0*/  @!P0 LEA R4, P1, R5.reuse, c[0x0][0x1f8], 0x1 ;  /* 0x00007e0005048a11 */ /* 0x040fe600078208ff */
[----:B------:R-:W-:Y:S01]  /*68c0*/  @!PT LDS RZ, [RZ] ;  /* 0x00000000fffff984 */ /* 0x000fe20000000800 */
[----:B------:R-:W-:Y:S01]  /*68d0*/  @!PT LDS RZ, [RZ] ;  /* 0x00000000fffff984 */ /* 0x000fe20000000800 */
[----:B------:R-:W-:Y:S01]  /*68e0*/  @!PT LDS RZ, [RZ] ;  /* 0x00000000fffff984 */ /* 0x000fe20000000800 */
[----:B------:R4:W-:Y:S01]  /*68f0*/  LDGSTS.E.BYPASS.LTC128B.128 [R198+0x1880], [R6.64], !P6 ;  /* 0x0188000006c67fae */ /* 0x0009e2000f101d46 */
[----:B------:R-:W-:Y:S03]  /*6900*/  @!P0 LEA.HI.X R5, R5, c[0x0][0x1fc], R0, 0x1, P1 ;  /* 0x00007f0005058a11 */ /* 0x000fe600008f0c00 */
[----:B------:R4:W-:Y:S04]  /*6910*/  LDGSTS.E.BYPASS.LTC128B.128 [R198+0x2480], [R6.64+0x40], !P5 ;  /* 0x0248004006c67fae */ /* 0x0009e8000e901d46 */
[----:B------:R4:W-:Y:S04]  /*6920*/  LDGSTS.E.BYPASS.LTC128B.128 [R198+0x3080], [R6.64+0x80], !P4 ;  /* 0x0308008006c67fae */ /* 0x0009e8000e101d46 */
[----:B------:R4:W-:Y:S04]  /*6930*/  @!P0 LDGSTS.E.BYPASS.LTC128B.128 [R198+0x2080], [R4.64], !P6 ;  /* 0x0208000004c68fae */ /* 0x0009e8000f101d46 */
[----:B------:R4:W-:Y:S04]  /*6940*/  @!P0 LDGSTS.E.BYPASS.LTC128B.128 [R198+0x2c80], [R4.64+0x40], !P5 ;  /* 0x02c8004004c68fae */ /* 0x0009e8000e901d46 */
[----:B------:R4:W-:Y:S02]  /*6950*/  @!P0 LDGSTS.E.BYPASS.LTC128B.128 [R198+0x3880], [R4.64+0x80], !P4 ;  /* 0x0388008004c68fae */ /* 0x0009e4000e101d46 */
.L_x_1079:
[----:B------:R-:W-:Y:S05]  /*6960*/  BSYNC B0 ;  /* 0x0000000000007941 */ /* 0x000fea0003800000 */
.L_x_1078:
[-C--:B--2-4-:R-:W-:Y:S01]  /*6970*/  HMMA.16816.F32 R4, R48, R16.reuse, RZ ;  /* 0x000000103004723c */ /* 0x094fe200000018ff */
[----:B------:R-:W0:Y:S01]  /*6980*/  LDGDEPBAR ;  /* 0x00000000000079af */ /* 0x000e220000000000 */
[----:B------:R-:W-:Y:S01]  /*6990*/  BSSY B0, `(.L_x_1080) ;  /* 0x00000eb000007945 */ /* 0x000fe20003800000 */
[----:B------:R-:W-:Y:S05]  /*69a0*/  ISETP.GT.AND P0, PT, R180, R248, PT ;  /* 0x000000f8b400720c */ /* 0x000fea0003f04270 */
[C---:B---3--:R-:W-:Y:S08]  /*69b0*/  HMMA.16816.F32 R8, R44.reuse, R16, RZ ;  /* 0x000000102c08723c */ /* 0x048ff000000018ff */
[-C--:B------:R-:W-:Y:S08]  /*69c0*/  HMMA.16816.F32 R12, R44, R18.reuse, RZ ;  /* 0x000000122c0c723c */ /* 0x080ff000000018ff */
[C---:B------:R-:W-:Y:S08]  /*69d0*/  HMMA.16816.F32 R16, R48.reuse, R18, RZ ;  /* 0x000000123010723c */ /* 0x040ff000000018ff */
[-C--:B-1----:R-:W-:Y:S08]  /*69e0*/  HMMA.16816.F32 R20, R48, R32.reuse, RZ ;  /* 0x000000203014723c */ /* 0x082ff000000018ff */
        /* <DEDUP_REMOVED lines=188> */
[----:B-1234-:R-:W-:Y:S04]  /*75b0*/  IADD3 R0, -R250, 0x30, RZ ;  /* 0x00000030fa007810 */ /* 0x01efe80007ffe1ff */
[C---:B------:R-:W-:Y:S02]  /*75c0*/  ISETP.GE.AND P0, PT, R0.reuse, 0x21, PT ;  /* 0x000000210000780c */ /* 0x040fe40003f06270 */
[----:B------:R-:W-:Y:S11]  /*75d0*/  ISETP.GE.AND P1, PT, R0, 0x1, PT ;  /* 0x000000010000780c */ /* 0x000ff60003f26270 */
[----:B------:R-:W-:Y:S01]  /*75e0*/  @P0 IMAD.MOV.U32 R6, RZ, RZ, c[0x0][0x1e0] ;  /* 0x00007800ff060624 */ /* 0x000fe200078e00ff */
[C---:B------:R-:W-:Y:S01]  /*75f0*/  @P0 IADD3 R0, R180.reuse, -0x1, RZ ;  /* 0xffffffffb4000810 */ /* 0x040fe20007ffe0ff */
[----:B------:R-:W-:Y:S01]  /*7600*/  @P0 IMAD.MOV.U32 R7, RZ, RZ, 0x5 ;  /* 0x00000005ff070424 */ /* 0x000fe200078e00ff */
[----:B------:R-:W-:Y:S02]  /*7610*/  @P1 IADD3 R2, R180, -0x1, RZ ;  /* 0xffffffffb4021810 */ /* 0x000fe40007ffe0ff */
[----:B------:R-:W-:Y:S02]  /*7620*/  @P0 SHF.R.S32.HI R4, RZ, 0x1f, R0 ;  /* 0x0000001fff040819 */ /* 0x000fe40000011400 */
[----:B------:R-:W-:Y:S02]  /*7630*/  @P1 SHF.R.S32.HI R5, RZ, 0x1f, R2 ;  /* 0x0000001fff051819 */ /* 0x000fe40000011402 */
[----:B------:R-:W-:Y:S01]  /*7640*/  @P0 SHF.L.U64.HI R7, R6, R7, c[0x0][0x1e4] ;  /* 0x0000790006070619 */ /* 0x000fe20000010207 */
[----:B------:R-:W-:Y:S01]  /*7650*/  @P0 IMAD R4, R4, c[0x0][0x1e0], RZ ;  /* 0x0000780004040a24 */ /* 0x000fe200078e02ff */
[----:B------:R-:W-:Y:S01]  /*7660*/  @P0 SHF.L.U32 R6, R6, 0x5, RZ ;  /* 0x0000000506060819 */ /* 0x000fe200000006ff */
[----:B------:R-:W-:Y:S02]  /*7670*/  @P1 IMAD R8, R5, c[0x0][0x1e0], RZ ;  /* 0x0000780005081a24 */ /* 0x000fe400078e02ff */
[C---:B------:R-:W-:Y:S02]  /*7680*/  @P0 IMAD R10, R0.reuse, c[0x0][0x1e4], R4 ;  /* 0x00007900000a0a24 */ /* 0x040fe400078e0204 */
[----:B------:R-:W-:Y:S04]  /*7690*/  @P0 IMAD.WIDE.U32 R4, R0, c[0x0][0x1e0], RZ ;  /* 0x0000780000040a25 */ /* 0x000fe800078e00ff */
[C---:B------:R-:W-:Y:S02]  /*76a0*/  @P1 IMAD R0, R2.reuse, c[0x0][0x1e4], R8 ;  /* 0x0000790002001a24 */ /* 0x040fe400078e0208 */
[----:B------:R-:W-:Y:S04]  /*76b0*/  @P1 IMAD.WIDE.U32 R8, R2, c[0x0][0x1e0], RZ ;  /* 0x0000780002081a25 */ /* 0x000fe800078e00ff */
[----:B------:R-:W-:Y:S01]  /*76c0*/  @P0 IMAD.WIDE.U32 R6, R4, 0x30, R6 ;  /* 0x0000003004060825 */ /* 0x000fe200078e0006 */
[----:B------:R-:W-:Y:S03]  /*76d0*/  @P1 MOV R4, R242 ;  /* 0x000000f200041202 */ /* 0x000fe60000000f00 */
[----:B------:R-:W-:Y:S01]  /*76e0*/  @P1 IMAD.IADD R9, R9, 0x1, R0 ;  /* 0x0000000109091824 */ /* 0x000fe200078e0200 */
[----:B------:R-:W-:Y:S01]  /*76f0*/  @P0 IADD3 R0, P2, R242, R6, RZ ;  /* 0x00000006f2000210 */ /* 0x000fe20007f5e0ff */
[----:B------:R-:W-:Y:S02]  /*7700*/  @P0 IMAD.IADD R2, R5, 0x1, R10 ;  /* 0x0000000105020824 */ /* 0x000fe400078e020a */
[----:B------:R-:W-:Y:S02]  /*7710*/  @P1 IMAD.MOV.U32 R5, RZ, RZ, R241 ;  /* 0x000000ffff051224 */ /* 0x000fe400078e00f1 */
[----:B------:R-:W-:Y:S02]  /*7720*/  @P0 IMAD R2, R2, 0x30, RZ ;  /* 0x0000003002020824 */ /* 0x000fe400078e02ff */
[----:B------:R-:W-:Y:S04]  /*7730*/  @P1 IMAD.WIDE.U32 R4, R8, 0x30, R4 ;  /* 0x0000003008041825 */ /* 0x000fe800078e0004 */
[----:B------:R-:W-:Y:S01]  /*7740*/  @P1 IMAD R8, R9, 0x30, RZ ;  /* 0x0000003009081824 */ /* 0x000fe200078e02ff */
[----:B------:R-:W-:Y:S02]  /*7750*/  @P0 IADD3.X R9, R241, R2, R7, P2, !PT ;  /* 0x00000002f1090210 */ /* 0x000fe400017fe407 */
[C---:B------:R-:W-:Y:S02]  /*7760*/  @P1 LEA R6, P2, R4.reuse, c[0x0][0x1c8], 0x1 ;  /* 0x0000720004061a11 */ /* 0x040fe400078408ff */
[----:B------:R-:W-:Y:S04]  /*7770*/  @P1 IADD3 R2, R5, R8, RZ ;  /* 0x0000000805021210 */ /* 0x000fe80007ffe0ff */
[----:B------:R-:W-:Y:S02]  /*7780*/  @P1 LEA.HI.X R7, R4, c[0x0][0x1cc], R2, 0x1, P2 ;  /* 0x0000730004071a11 */ /* 0x000fe400010f0c02 */
[C---:B------:R-:W-:Y:S03]  /*7790*/  @P0 LEA R4, P2, R0.reuse, c[0x0][0x1c8], 0x1 ;  /* 0x0000720000040a11 */ /* 0x040fe600078408ff */
[----:B------:R-:W-:Y:S01]  /*77a0*/  @!PT LDS RZ, [RZ] ;  /* 0x00000000fffff984 */ /* 0x000fe20000000800 */
[----:B------:R-:W-:Y:S01]  /*77b0*/  @!PT LDS RZ, [RZ] ;  /* 0x00000000fffff984 */ /* 0x000fe20000000800 */
[----:B------:R-:W-:Y:S01]  /*77c0*/  @!PT LDS RZ, [RZ] ;  /* 0x00000000fffff984 */ /* 0x000fe20000000800 */
[----:B------:R1:W-:Y:S01]  /*77d0*/  @P1 LDGSTS.E.BYPASS.LTC128B.128 [R198+0x3c80], [R6.64], !P6 ;  /* 0x03c8000006c61fae */ /* 0x0003e2000f101d46 */
[----:B------:R-:W-:Y:S04]  /*77e0*/  @P0 LEA.HI.X R5, R0, c[0x0][0x1cc], R9, 0x1, P2 ;  /* 0x0000730000050a11 */ /* 0x000fe800010f0c09 */
[----:B------:R1:W-:Y:S05]  /*77f0*/  @P1 LDGSTS.E.BYPASS.LTC128B.128 [R198+0x4880], [R6.64+0x40], !P5 ;  /* 0x0488004006c61fae */ /* 0x0003ea000e901d46 */
[----:B------:R1:W-:Y:S05]  /*7800*/  @P1 LDGSTS.E.BYPASS.LTC128B.128 [R198+0x5480], [R6.64+0x80], !P4 ;  /* 0x0548008006c61fae */ /* 0x0003ea000e101d46 */
[----:B------:R1:W-:Y:S05]  /*7810*/  @P0 LDGSTS.E.BYPASS.LTC128B.128 [R198+0x4480], [R4.64], !P6 ;  /* 0x0448000004c60fae */ /* 0x0003ea000f101d46 */
[----:B------:R1:W-:Y:S05]  /*7820*/  @P0 LDGSTS.E.BYPASS.LTC128B.128 [R198+0x5080], [R4.64+0x40], !P5 ;  /* 0x0508004004c60fae */ /* 0x0003ea000e901d46 */
[----:B------:R1:W-:Y:S02]  /*7830*/  @P0 LDGSTS.E.BYPASS.LTC128B.128 [R198+0x5c80], [R4.64+0x80], !P4 ;  /* 0x05c8008004c60fae */ /* 0x0003e4000e101d46 */
.L_x_1081:
[----:B--234-:R-:W-:Y:S05]  /*7840*/  BSYNC B0 ;  /* 0x0000000000007941 */ /* 0x01cfea0003800000 */
.L_x_1080:
[----:B-1----:R-:W2:Y:S01]  /*7850*/  LDL R7, [R1+0x24] ;  /* 0x0000240001077983 */ /* 0x002ea20000100800 */
[----:B------:R-:W-:Y:S01]  /*7860*/  MOV R4, R249 ;  /* 0x000000f900047202 */ /* 0x000fe20000000f00 */
[----:B------:R-:W-:Y:S01]  /*7870*/  IMAD R0, R180, -0x30, RZ ;  /* 0xffffffd0b4007824 */ /* 0x000fe200078e02ff */
[----:B------:R-:W-:Y:S01]  /*7880*/  @P3 MOV R4, R252 ;  /* 0x000000fc00043202 */ /* 0x000fe20000000f00 */
[----:B------:R-:W3:Y:S04]  /*7890*/  LDL R6, [R1+0x4] ;  /* 0x0000040001067983 */ /* 0x000ee80000100800 */
[----:B------:R-:W3:Y:S04]  /*78a0*/  LDL R5, [R1+0x10] ;  /* 0x0000100001057983 */ /* 0x000ee80000100800 */
[----:B------:R-:W1:Y:S08]  /*78b0*/  SHFL.IDX PT, R2, R4, RZ, 0x1c1f ;  /* 0x001c1fff04027589 */ /* 0x000e7000000e0000 */
[----:B------:R-:W-:Y:S08]  /*78c0*/  LDSM.16.MT88.4 R36, [R186] ;  /* 0x00000000ba24783b */ /* 0x000ff00000004200 */
[----:B------:R-:W0:Y:S01]  /*78d0*/  LDGDEPBAR ;  /* 0x00000000000079af */ /* 0x000e220000000000 */
[----:B--2---:R-:W-:Y:S04]  /*78e0*/  IADD3 R0, -R7, 0x1, R0 ;  /* 0x0000000107007810 */ /* 0x004fe80007ffe100 */
[----:B---3--:R-:W-:Y:S03]  /*78f0*/  IADD3 R5, -R5, R0, R6 ;  /* 0x0000000005057210 */ /* 0x008fe60007ffe106 */
[----:B------:R-:W2:Y:S01]  /*7900*/  SHFL.IDX PT, R6, R4, 0x1, 0x1c1f ;  /* 0x003c1f0004067f89 */ /* 0x000ea200000e0000 */
[----:B-1----:R-:W-:Y:S04]  /*7910*/  IADD3 R0, R5, R2, RZ ;  /* 0x0000000205007210 */ /* 0x002fe80007ffe0ff */
[C---:B------:R-:W-:Y:S02]  /*7920*/  ISETP.GT.AND P0, PT, R0.reuse, RZ, PT ;  /* 0x000000ff0000720c */ /* 0x040fe40003f04270 */
[C---:B------:R-:W-:Y:S02]  /*7930*/  ISETP.GT.AND P1, PT, R0.reuse, 0x1, PT ;  /* 0x000000010000780c */ /* 0x040fe40003f24270 */
[----:B------:R-:W-:Y:S02]  /*7940*/  FSEL R7, R173, -INF , P0 ;  /* 0xff800000ad077808 */ /* 0x000fe40000000000 */
[----:B------:R-:W-:Y:S02]  /*7950*/  ISETP.GT.AND P0, PT, R0, 0x8, PT ;  /* 0x000000080000780c */ /* 0x000fe40003f04270 */
[----:B------:R-:W-:Y:S02]  /*7960*/  FMNMX.FTZ R2, R7, R3, !PT ;  /* 0x0000000307027209 */ /* 0x000fe40007810000 */
[----:B------:R-:W-:Y:S02]  /*7970*/  FSEL R8, R172, -INF , P1 ;  /* 0xff800000ac087808 */ /* 0x000fe40000800000 */
[----:B------:R-:W-:Y:S02]  /*7980*/  FSEL R10, R103, -INF , P0 ;  /* 0xff800000670a7808 */ /* 0x000fe40000000000 */
[----:B------:R-:W-:Y:S02]  /*7990*/  FMNMX.FTZ R2, R8, R2, !PT ;  /* 0x0000000208027209 */ /* 0x000fe40007810000 */
[----:B------:R-:W-:Y:S02]  /*79a0*/  ISETP.GT.AND P1, PT, R0, 0x9, PT ;  /* 0x000000090000780c */ /* 0x000fe40003f24270 */
[----:B------:R-:W-:Y:S02]  /*79b0*/  FMNMX.FTZ R2, R10, R2, !PT ;  /* 0x000000020a027209 */ /* 0x000fe40007810000 */
[----:B------:R-:W-:Y:S02]  /*79c0*/  FSEL R15, R15, -INF , P1 ;  /* 0xff8000000f0f7808 */ /* 0x000fe40000800000 */
[C---:B------:R-:W-:Y:S02]  /*79d0*/  ISETP.GT.AND P0, PT, R0.reuse, 0x10, PT ;  /* 0x000000100000780c */ /* 0x040fe40003f04270 */
[----:B------:R-:W-:Y:S02]  /*79e0*/  FMNMX.FTZ R2, R15, R2, !PT ;  /* 0x000000020f027209 */ /* 0x000fe40007810000 */
[----:B------:R-:W-:Y:S02]  /*79f0*/  ISETP.GT.AND P1, PT, R0, 0x11, PT ;  /* 0x000000110000780c */ /* 0x000fe40003f24270 */
[----:B------:R-:W-:Y:S02]  /*7a00*/  FSEL R182, R102, -INF , P0 ;  /* 0xff80000066b67808 */ /* 0x000fe40000000000 */
[----:B------:R-:W-:Y:S02]  /*7a10*/  FSEL R181, R101, -INF , P1 ;  /* 0xff80000065b57808 */ /* 0x000fe40000800000 */
[----:B------:R-:W-:Y:S02]  /*7a20*/  ISETP.GT.AND P0, PT, R0, 0x18, PT ;  /* 0x000000180000780c */ /* 0x000fe40003f04270 */
[----:B------:R-:W-:Y:S02]  /*7a30*/  FMNMX.FTZ R2, R182, R2, !PT ;  /* 0x00000002b6027209 */ /* 0x000fe40007810000 */
[----:B------:R-:W-:Y:S02]  /*7a40*/  FSEL R199, R18, -INF , P0 ;  /* 0xff80000012c77808 */ /* 0x000fe40000000000 */
[----:B------:R-:W-:Y:S02]  /*7a50*/  ISETP.GT.AND P1, PT, R0, 0x19, PT ;  /* 0x000000190000780c */ /* 0x000fe40003f24270 */
[----:B------:R-:W-:Y:S02]  /*7a60*/  FMNMX.FTZ R2, R181, R2, !PT ;  /* 0x00000002b5027209 */ /* 0x000fe40007810000 */
[----:B------:R-:W-:Y:S02]  /*7a70*/  FSEL R183, R16, -INF , P1 ;  /* 0xff80000010b77808 */ /* 0x000fe40000800000 */
[----:B------:R-:W-:Y:S01]  /*7a80*/  FMNMX.FTZ R2, R199, R2, !PT ;  /* 0x00000002c7027209 */ /* 0x000fe20007810000 */
[----:B------:R-:W-:Y:S01]  /*7a90*/  SHFL.IDX PT, R16, R4, 0x3, 0x1c1f ;  /* 0x007c1f0004107f89 */ /* 0x000fe200000e0000 */
[C---:B------:R-:W-:Y:S02]  /*7aa0*/  ISETP.GT.AND P2, PT, R0.reuse, 0x20, PT ;  /* 0x000000200000780c */ /* 0x040fe40003f44270 */
[C---:B------:R-:W-:Y:S02]  /*7ab0*/  ISETP.GT.AND P1, PT, R0.reuse, 0x28, PT ;  /* 0x000000280000780c */ /* 0x040fe40003f24270 */
[----:B------:R-:W-:Y:S02]  /*7ac0*/  ISETP.GT.AND P0, PT, R0, 0x21, PT ;  /* 0x000000210000780c */ /* 0x000fe40003f04270 */
[----:B------:R-:W-:Y:S02]  /*7ad0*/  FSEL R226, R12, -INF , P2 ;  /* 0xff8000000ce27808 */ /* 0x000fe40001000000 */
[----:B------:R-:W-:Y:S01]  /*7ae0*/  ISETP.GT.AND P2, PT, R0, 0x29, PT ;  /* 0x000000290000780c */ /* 0x000fe20003f44270 */
[----:B------:R1:W3:Y:S01]  /*7af0*/  SHFL.IDX PT, R12, R4, 0x2, 0x1c1f ;  /* 0x005c1f00040c7f89 */ /* 0x0002e200000e0000 */
[----:B------:R-:W-:Y:S02]  /*7b00*/  FMNMX.FTZ R0, R183, R2, !PT ;  /* 0x00000002b7007209 */ /* 0x000fe40007810000 */
[----:B------:R-:W-:Y:S02]  /*7b10*/  FSEL R225, R14, -INF , P0 ;  /* 0xff8000000ee17808 */ /* 0x000fe40000000000 */
[----:B------:R-:W-:Y:S02]  /*7b20*/  FMNMX.FTZ R0, R226, R0, !PT ;  /* 0x00000000e2007209 */ /* 0x000fe40007810000 */
[----:B------:R-:W-:Y:S02]  /*7b30*/  FSEL R224, R11, -INF , P1 ;  /* 0xff8000000be07808 */ /* 0x000fe40000800000 */
[----:B------:R-:W-:Y:S02]  /*7b40*/  FMNMX.FTZ R0, R225, R0, !PT ;  /* 0x00000000e1007209 */ /* 0x000fe40007810000 */
[----:B------:R-:W-:Y:S02]  /*7b50*/  FSEL R223, R13, -INF , P2 ;  /* 0xff8000000ddf7808 */ /* 0x000fe40001000000 */
[----:B------:R-:W-:Y:S02]  /*7b60*/  FMNMX.FTZ R0, R224, R0, !PT ;  /* 0x00000000e0007209 */ /* 0x000fe40007810000 */
[----:B--2---:R-:W-:Y:S02]  /*7b70*/  IADD3 R2, R5, R6, RZ ;  /* 0x0000000605027210 */ /* 0x004fe40007ffe0ff */
[----:B------:R-:W-:Y:S02]  /*7b80*/  FMNMX.FTZ R6, R223, R0, !PT ;  /* 0x00000000df067209 */ /* 0x000fe40007810000 */
[C---:B------:R-:W-:Y:S02]  /*7b90*/  ISETP.GT.AND P0, PT, R2.reuse, RZ, PT ;  /* 0x000000ff0200720c */ /* 0x040fe40003f04270 */
[----:B------:R-:W-:Y:S01]  /*7ba0*/  ISETP.GT.AND P1, PT, R2, 0x1, PT ;  /* 0x000000010200780c */ /* 0x000fe20003f24270 */
[----:B------:R-:W2:Y:S01]  /*7bb0*/  SHFL.BFLY PT, R13, R6, 0x2, 0x1f ;  /* 0x0c401f00060d7f89 */ /* 0x000ea200000e0000 */
[----:B------:R-:W-:Y:S02]  /*7bc0*/  FSEL R9, R177, -INF , P0 ;  /* 0xff800000b1097808 */ /* 0x000fe40000000000 */
[----:B------:R-:W-:Y:S02]  /*7bd0*/  FSEL R11, R176, -INF , P1 ;  /* 0xff800000b00b7808 */ /* 0x000fe40000800000 */
[----:B-1----:R-:W-:Y:S02]  /*7be0*/  FMNMX.FTZ R4, R9, R100, !PT ;  /* 0x0000006409047209 */ /* 0x002fe40007810000 */
[C---:B------:R-:W-:Y:S02]  /*7bf0*/  ISETP.GT.AND P0, PT, R2.reuse, 0x8, PT ;  /* 0x000000080200780c */ /* 0x040fe40003f04270 */
[----:B------:R-:W-:Y:S02]  /*7c00*/  FMNMX.FTZ R0, R11, R4, !PT ;  /* 0x000000040b007209 */ /* 0x000fe40007810000 */
[C---:B------:R-:W-:Y:S02]  /*7c10*/  ISETP.GT.AND P1, PT, R2.reuse, 0x9, PT ;  /* 0x000000090200780c */ /* 0x040fe40003f24270 */
[----:B------:R-:W-:Y:S02]  /*7c20*/  FSEL R14, R109, -INF , P0 ;  /* 0xff8000006d0e7808 */ /* 0x000fe40000000000 */
[----:B------:R-:W-:Y:S02]  /*7c30*/  ISETP.GT.AND P0, PT, R2, 0x10, PT ;  /* 0x000000100200780c */ /* 0x000fe40003f04270 */
[----:B------:R-:W-:Y:S02]  /*7c40*/  FSEL R18, R111, -INF , P1 ;  /* 0xff8000006f127808 */ /* 0x000fe40000800000 */
[----:B------:R-:W-:Y:S02]  /*7c50*/  FMNMX.FTZ R0, R14, R0, !PT ;  /* 0x000000000e007209 */ /* 0x000fe40007810000 */
[C---:B------:R-:W-:Y:S02]  /*7c60*/  ISETP.GT.AND P1, PT, R2.reuse, 0x11, PT ;  /* 0x000000110200780c */ /* 0x040fe40003f24270 */
[----:B------:R-:W-:Y:S02]  /*7c70*/  FSEL R179, R107, -INF , P0 ;  /* 0xff8000006bb37808 */ /* 0x000fe40000000000 */
[----:B------:R-:W-:Y:S02]  /*7c80*/  ISETP.GT.AND P0, PT, R2, 0x18, PT ;  /* 0x000000180200780c */ /* 0x000fe40003f04270 */
[----:B------:R-:W-:Y:S02]  /*7c90*/  FMNMX.FTZ R4, R18, R0, !PT ;  /* 0x0000000012047209 */ /* 0x000fe40007810000 */
[----:B---3--:R-:W-:Y:S02]  /*7ca0*/  IADD3 R0, R5, R12, RZ ;  /* 0x0000000c05007210 */ /* 0x008fe40007ffe0ff */
[----:B------:R-:W-:Y:S02]  /*7cb0*/  FSEL R178, R106, -INF , P1 ;  /* 0xff8000006ab27808 */ /* 0x000fe40000800000 */
[C---:B------:R-:W-:Y:S02]  /*7cc0*/  ISETP.GT.AND P2, PT, R2.reuse, 0x21, PT ;  /* 0x000000210200780c */ /* 0x040fe40003f44270 */
[C---:B------:R-:W-:Y:S02]  /*7cd0*/  ISETP.GT.AND P1, PT, R2.reuse, 0x19, PT ;  /* 0x000000190200780c */ /* 0x040fe40003f24270 */
[----:B------:R-:W-:Y:S02]  /*7ce0*/  FSEL R177, R23, -INF , P0 ;  /* 0xff80000017b17808 */ /* 0x000fe40000000000 */
[----:B------:R-:W-:Y:S02]  /*7cf0*/  ISETP.GT.AND P0, PT, R2, 0x20, PT ;  /* 0x000000200200780c */ /* 0x000fe40003f04270 */
[----:B------:R-:W-:Y:S02]  /*7d00*/  FSEL R221, R21, -INF , P2 ;  /* 0xff80000015dd7808 */ /* 0x000fe40001000000 */
[----:B------:R-:W-:Y:S02]  /*7d10*/  FSEL R176, R22, -INF , P1 ;  /* 0xff80000016b07808 */ /* 0x000fe40000800000 */
[----:B------:R-:W-:Y:S02]  /*7d20*/  ISETP.GT.AND P1, PT, R2, 0x28, PT ;  /* 0x000000280200780c */ /* 0x000fe40003f24270 */
[----:B------:R-:W-:Y:S02]  /*7d30*/  ISETP.GT.AND P2, PT, R0, RZ, PT ;  /* 0x000000ff0000720c */ /* 0x000fe40003f44270 */
[----:B------:R-:W-:Y:S02]  /*7d40*/  FSEL R222, R20, -INF , P0 ;  /* 0xff80000014de7808 */ /* 0x000fe40000000000 */
[----:B------:R-:W-:Y:S02]  /*7d50*/  ISETP.GT.AND P0, PT, R2, 0x29, PT ;  /* 0x000000290200780c */ /* 0x000fe40003f04270 */
[----:B--2---:R-:W-:Y:S02]  /*7d60*/  FMNMX.FTZ R2, R6, R13, !PT ;  /* 0x0000000d06027209 */ /* 0x004fe40007810000 */
[----:B------:R-:W-:Y:S02]  /*7d70*/  FSEL R220, R19, -INF , P1 ;  /* 0xff80000013dc7808 */ /* 0x000fe40000800000 */
[C---:B------:R-:W-:Y:S01]  /*7d80*/  ISETP.GT.AND P1, PT, R0.reuse, 0x1, PT ;  /* 0x000000010000780c */ /* 0x040fe20003f24270 */
[----:B------:R-:W1:Y:S01]  /*7d90*/  SHFL.BFLY PT, R23, R2, 0x1, 0x1f ;  /* 0x0c201f0002177f89 */ /* 0x000e6200000e0000 */
[----:B------:R-:W-:Y:S02]  /*7da0*/  FSEL R6, R205, -INF , P2 ;  /* 0xff800000cd067808 */ /* 0x000fe40001000000 */
[----:B------:R-:W-:Y:S02]  /*7db0*/  FSEL R219, R17, -INF , P0 ;  /* 0xff80000011db7808 */ /* 0x000fe40000000000 */
[----:B------:R-:W-:Y:S02]  /*7dc0*/  ISETP.GT.AND P0, PT, R0, 0x8, PT ;  /* 0x000000080000780c */ /* 0x000fe40003f04270 */
[----:B------:R-:W-:Y:S02]  /*7dd0*/  FSEL R13, R204, -INF , P1 ;  /* 0xff800000cc0d7808 */ /* 0x000fe40000800000 */
[----:B------:R-:W-:Y:S02]  /*7de0*/  FMNMX.FTZ R19, R6, R104, !PT ;  /* 0x0000006806137209 */ /* 0x000fe40007810000 */
[----:B------:R-:W-:Y:S02]  /*7df0*/  ISETP.GT.AND P2, PT, R0, 0x9, PT ;  /* 0x000000090000780c */ /* 0x000fe40003f44270 */
[----:B------:R-:W-:Y:S02]  /*7e00*/  FMNMX.FTZ R19, R13, R19, !PT ;  /* 0x000000130d137209 */ /* 0x000fe40007810000 */
[----:B------:R-:W-:Y:S02]  /*7e10*/  FMNMX.FTZ R12, R179, R4, !PT ;  /* 0x00000004b30c7209 */ /* 0x000fe40007810000 */
[----:B------:R-:W-:Y:S02]  /*7e20*/  IADD3 R4, R5, R16, RZ ;  /* 0x0000001005047210 */ /* 0x000fe40007ffe0ff */
[----:B------:R-:W-:Y:S02]  /*7e30*/  FSEL R16, R201, -INF , P0 ;  /* 0xff800000c9107808 */ /* 0x000fe40000000000 */
[----:B------:R-:W-:Y:S02]  /*7e40*/  FSEL R17, R200, -INF , P2 ;  /* 0xff800000c8117808 */ /* 0x000fe40001000000 */
[----:B------:R-:W-:Y:S02]  /*7e50*/  FMNMX.FTZ R21, R16, R19, !PT ;  /* 0x0000001310157209 */ /* 0x000fe40007810000 */
[C---:B------:R-:W-:Y:S02]  /*7e60*/  ISETP.GT.AND P1, PT, R0.reuse, 0x10, PT ;  /* 0x000000100000780c */ /* 0x040fe40003f24270 */
[----:B------:R-:W-:Y:S02]  /*7e70*/  ISETP.GT.AND P0, PT, R0, 0x11, PT ;  /* 0x000000110000780c */ /* 0x000fe40003f04270 */
[----:B------:R-:W-:Y:S02]  /*7e80*/  ISETP.GT.AND P2, PT, R4, RZ, PT ;  /* 0x000000ff0400720c */ /* 0x000fe40003f44270 */
[----:B------:R-:W-:Y:S02]  /*7e90*/  FMNMX.FTZ R5, R178, R12, !PT ;  /* 0x0000000cb2057209 */ /* 0x000fe40007810000 */
[----:B------:R-:W-:Y:S02]  /*7ea0*/  FMNMX.FTZ R21, R17, R21, !PT ;  /* 0x0000001511157209 */ /* 0x000fe40007810000 */
[----:B------:R-:W-:Y:S02]  /*7eb0*/  FSEL R169, R165, -INF , P1 ;  /* 0xff800000a5a97808 */ /* 0x000fe40000800000 */
[----:B------:R-:W-:Y:S02]  /*7ec0*/  ISETP.GT.AND P1, PT, R0, 0x18, PT ;  /* 0x000000180000780c */ /* 0x000fe40003f24270 */
[----:B------:R-:W-:Y:S02]  /*7ed0*/  FSEL R171, R164, -INF , P0 ;  /* 0xff800000a4ab7808 */ /* 0x000fe40000000000 */
[----:B------:R-:W-:Y:S02]  /*7ee0*/  ISETP.GT.AND P0, PT, R4, 0x1, PT ;  /* 0x000000010400780c */ /* 0x000fe40003f04270 */
[----:B------:R-:W-:Y:S02]  /*7ef0*/  FSEL R12, R206, -INF , P2 ;  /* 0xff800000ce0c7808 */ /* 0x000fe40001000000 */
[----:B------:R-:W-:Y:S02]  /*7f00*/  ISETP.GT.AND P2, PT, R0, 0x19, PT ;  /* 0x000000190000780c */ /* 0x000fe40003f44270 */
[----:B------:R-:W-:Y:S02]  /*7f10*/  FMNMX.FTZ R5, R177, R5, !PT ;  /* 0x00000005b1057209 */ /* 0x000fe40007810000 */
[----:B------:R-:W-:Y:S02]  /*7f20*/  FSEL R20, R207, -INF , P0 ;  /* 0xff800000cf147808 */ /* 0x000fe40000000000 */
[----:B------:R-:W-:Y:S02]  /*7f30*/  FSEL R172, R108, -INF , P2 ;  /* 0xff8000006cac7808 */ /* 0x000fe40001000000 */
[----:B------:R-:W-:Y:S02]  /*7f40*/  FSEL R173, R110, -INF , P1 ;  /* 0xff8000006ead7808 */ /* 0x000fe40000800000 */
[----:B------:R-:W-:Y:S02]  /*7f50*/  ISETP.GT.AND P1, PT, R4, 0x8, PT ;  /* 0x000000080400780c */ /* 0x000fe40003f24270 */
[----:B------:R-:W-:Y:S02]  /*7f60*/  ISETP.GT.AND P0, PT, R0, 0x20, PT ;  /* 0x000000200000780c */ /* 0x000fe40003f04270 */
[----:B------:R-:W-:Y:S02]  /*7f70*/  ISETP.GT.AND P2, PT, R4, 0x9, PT ;  /* 0x000000090400780c */ /* 0x000fe40003f44270 */
[----:B------:R-:W-:Y:S02]  /*7f80*/  FMNMX.FTZ R21, R169, R21, !PT ;  /* 0x00000015a9157209 */ /* 0x000fe40007810000 */
[----:B------:R-:W-:Y:S02]  /*7f90*/  FMNMX.FTZ R5, R176, R5, !PT ;  /* 0x00000005b0057209 */ /* 0x000fe40007810000 */
[----:B------:R-:W-:Y:S02]  /*7fa0*/  FSEL R19, R202, -INF , P1 ;  /* 0xff800000ca137808 */ /* 0x000fe40000800000 */
[----:B------:R-:W-:Y:S02]  /*7fb0*/  ISETP.GT.AND P1, PT, R0, 0x21, PT ;  /* 0x000000210000780c */ /* 0x000fe40003f24270 */
[----:B------:R-:W-:Y:S02]  /*7fc0*/  FSEL R218, R24, -INF , P0 ;  /* 0xff80000018da7808 */ /* 0x000fe40000000000 */
[C---:B------:R-:W-:Y:S02]  /*7fd0*/  ISETP.GT.AND P0, PT, R0.reuse, 0x28, PT ;  /* 0x000000280000780c */ /* 0x040fe40003f04270 */
[----:B------:R-:W-:Y:S02]  /*7fe0*/  FSEL R24, R203, -INF , P2 ;  /* 0xff800000cb187808 */ /* 0x000fe40001000000 */
[----:B------:R-:W-:Y:S02]  /*7ff0*/  ISETP.GT.AND P2, PT, R0, 0x29, PT ;  /* 0x000000290000780c */ /* 0x000fe40003f44270 */
[----:B------:R-:W-:Y:S02]  /*8000*/  FMNMX.FTZ R0, R171, R21, !PT ;  /* 0x00000015ab007209 */ /* 0x000fe40007810000 */
[----:B------:R-:W-:Y:S02]  /*8010*/  FMNMX.FTZ R21, R12, R105, !PT ;  /* 0x000000690c157209 */ /* 0x000fe40007810000 */
[----:B------:R-:W-:Y:S02]  /*8020*/  FMNMX.FTZ R5, R222, R5, !PT ;  /* 0x00000005de057209 */ /* 0x000fe40007810000 */
[----:B-1----:R-:W-:Y:S02]  /*8030*/  FMNMX.FTZ R108, R2, R23, !PT ;  /* 0x00000017026c7209 */ /* 0x002fe40007810000 */
[----:B------:R-:W-:Y:S02]  /*8040*/  FMNMX.FTZ R2, R173, R0, !PT ;  /* 0x00000000ad027209 */ /* 0x000fe40007810000 */
[----:B------:R-:W-:Y:S02]  /*8050*/  FMNMX.FTZ R0, R20, R21, !PT ;  /* 0x0000001514007209 */ /* 0x000fe40007810000 */
[----:B------:R-:W-:Y:S02]  /*8060*/  FMNMX.FTZ R5, R221, R5, !PT ;  /* 0x00000005dd057209 */ /* 0x000fe40007810000 */
[----:B------:R-:W-:Y:S02]  /*8070*/  FMNMX.FTZ R0, R19, R0, !PT ;  /* 0x0000000013007209 */ /* 0x000fe40007810000 */
[----:B------:R-:W-:Y:S02]  /*8080*/  FSEL R217, R27, -INF , P1 ;  /* 0xff8000001bd97808 */ /* 0x000fe40000800000 */
[----:B------:R-:W-:Y:S02]  /*8090*/  ISETP.GT.AND P1, PT, R4, 0x10, PT ;  /* 0x000000100400780c */ /* 0x000fe40003f24270 */
[----:B------:R-:W-:Y:S02]  /*80a0*/  FMNMX.FTZ R5, R220, R5, !PT ;  /* 0x00000005dc057209 */ /* 0x000fe40007810000 */
[----:B------:R-:W-:Y:S02]  /*80b0*/  FSEL R167, R167, -INF , P1 ;  /* 0xff800000a7a77808 */ /* 0x000fe40000800000 */
[----:B------:R-:W-:Y:S02]  /*80c0*/  FMNMX.FTZ R0, R24, R0, !PT ;  /* 0x0000000018007209 */ /* 0x000fe40007810000 */
[----:B------:R-:W-:Y:S02]  /*80d0*/  ISETP.GT.AND P1, PT, R4, 0x11, PT ;  /* 0x000000110400780c */ /* 0x000fe40003f24270 */
[----:B------:R-:W-:Y:S02]  /*80e0*/  FSEL R215, R26, -INF , P0 ;  /* 0xff8000001ad77808 */ /* 0x000fe40000000000 */
[----:B------:R-:W-:Y:S02]  /*80f0*/  ISETP.GT.AND P0, PT, R4, 0x18, PT ;  /* 0x000000180400780c */ /* 0x000fe40003f04270 */
[----:B------:R-:W-:Y:S02]  /*8100*/  FMNMX.FTZ R5, R219, R5, !PT ;  /* 0x00000005db057209 */ /* 0x000fe40007810000 */
[----:B------:R-:W-:Y:S01]  /*8110*/  FMNMX.FTZ R21, R167, R0, !PT ;  /* 0x00000000a7157209 */ /* 0x000fe20007810000 */
[----:B------:R-:W-:Y:S01]  /*8120*/  FMUL.FTZ R0, R108, c[0x0][0x2d0] ;  /* 0x0000b4006c007a20 */ /* 0x000fe20000410000 */
[----:B------:R-:W-:Y:S01]  /*8130*/  FSEL R168, R174, -INF , P1 ;  /* 0xff800000aea87808 */ /* 0x000fe20000800000 */
[----:B------:R-:W1:Y:S01]  /*8140*/  SHFL.BFLY PT, R22, R5, 0x2, 0x1f ;  /* 0x0c401f0005167f89 */ /* 0x000e6200000e0000 */
[----:B------:R-:W-:Y:S02]  /*8150*/  FSEL R174, R166, -INF , P0 ;  /* 0xff800000a6ae7808 */ /* 0x000fe40000000000 */
[----:B------:R-:W-:Y:S02]  /*8160*/  FSETP.NEU.FTZ.AND P0, PT, R108, -INF , PT ;  /* 0xff8000006c00780b */ /* 0x000fe40003f1d000 */
[----:B------:R-:W-:Y:S02]  /*8170*/  FMNMX.FTZ R2, R172, R2, !PT ;  /* 0x00000002ac027209 */ /* 0x000fe40007810000 */
[----:B------:R-:W-:Y:S02]  /*8180*/  FSEL R111, R0, RZ, P0 ;  /* 0x000000ff006f7208 */ /* 0x000fe40000000000 */
[----:B------:R-:W-:Y:S02]  /*8190*/  FMNMX.FTZ R21, R168, R21, !PT ;  /* 0x00000015a8157209 */ /* 0x000fe40007810000 */
[----:B------:R-:W-:Y:S01]  /*81a0*/  ISETP.GT.AND P1, PT, R4, 0x19, PT ;  /* 0x000000190400780c */ /* 0x000fe20003f24270 */
[--C-:B------:R-:W-:Y:S01]  /*81b0*/  FFMA.FTZ R0, R7, c[0x0][0x2d0], -R111.reuse ;  /* 0x0000b40007007a23 */ /* 0x100fe2000001086f */
[----:B------:R-:W-:Y:S02]  /*81c0*/  FMNMX.FTZ R2, R218, R2, !PT ;  /* 0x00000002da027209 */ /* 0x000fe40007810000 */
[----:B------:R-:W-:Y:S01]  /*81d0*/  FMNMX.FTZ R21, R174, R21, !PT ;  /* 0x00000015ae157209 */ /* 0x000fe20007810000 */
[----:B------:R2:W-:Y:S01]  /*81e0*/  MUFU.EX2 R201, R0 ;  /* 0x0000000000c97308 */ /* 0x0005e20000000800 */
[----:B------:R-:W-:Y:S02]  /*81f0*/  FSEL R175, R175, -INF , P1 ;  /* 0xff800000afaf7808 */ /* 0x000fe40000800000 */
[----:B------:R-:W-:Y:S02]  /*8200*/  FSEL R212, R25, -INF , P2 ;  /* 0xff80000019d47808 */ /* 0x000fe40001000000 */
[C---:B------:R-:W-:Y:S02]  /*8210*/  ISETP.GT.AND P2, PT, R4.reuse, 0x20, PT ;  /* 0x000000200400780c */ /* 0x040fe40003f44270 */
[----:B------:R-:W-:Y:S02]  /*8220*/  FMNMX.FTZ R2, R217, R2, !PT ;  /* 0x00000002d9027209 */ /* 0x000fe40007810000 */
[----:B-1----:R-:W-:Y:S02]  /*8230*/  FMNMX.FTZ R5, R5, R22, !PT ;  /* 0x0000001605057209 */ /* 0x002fe40007810000 */
[----:B------:R-:W-:Y:S02]  /*8240*/  FMNMX.FTZ R7, R175, R21, !PT ;  /* 0x00000015af077209 */ /* 0x000fe40007810000 */
[----:B------:R-:W-:Y:S01]  /*8250*/  ISETP.GT.AND P1, PT, R4, 0x21, PT ;  /* 0x000000210400780c */ /* 0x000fe20003f24270 */
[----:B------:R-:W1:Y:S01]  /*8260*/  SHFL.BFLY PT, R23, R5, 0x1, 0x1f ;  /* 0x0c201f0005177f89 */ /* 0x000e6200000e0000 */
[----:B------:R-:W-:Y:S02]  /*8270*/  FSEL R211, R31, -INF , P2 ;  /* 0xff8000001fd37808 */ /* 0x000fe40001000000 */
[----:B------:R-:W-:Y:S02]  /*8280*/  FMNMX.FTZ R2, R215, R2, !PT ;  /* 0x00000002d7027209 */ /* 0x000fe40007810000 */
[----:B------:R-:W-:Y:S02]  /*8290*/  FSEL R207, R30, -INF , P1 ;  /* 0xff8000001ecf7808 */ /* 0x000fe40000800000 */
[----:B------:R-:W-:Y:S02]  /*82a0*/  FMNMX.FTZ R7, R211, R7, !PT ;  /* 0x00000007d3077209 */ /* 0x000fe40007810000 */
[----:B------:R-:W-:Y:S01]  /*82b0*/  FMNMX.FTZ R2, R212, R2, !PT ;  /* 0x00000002d4027209 */ /* 0x000fe20007810000 */
[--C-:B--2---:R-:W-:Y:S01]  /*82c0*/  FFMA.FTZ R0, R8, c[0x0][0x2d0], -R111.reuse ;  /* 0x0000b40008007a23 */ /* 0x104fe2000001086f */
[C---:B------:R-:W-:Y:S02]  /*82d0*/  ISETP.GT.AND P2, PT, R4.reuse, 0x28, PT ;  /* 0x000000280400780c */ /* 0x040fe40003f44270 */
[----:B------:R-:W-:Y:S01]  /*82e0*/  ISETP.GT.AND P1, PT, R4, 0x29, PT ;  /* 0x000000290400780c */ /* 0x000fe20003f24270 */
[----:B------:R2:W3:Y:S01]  /*82f0*/  MUFU.EX2 R209, R0 ;  /* 0x0000000000d17308 */ /* 0x0004e20000000800 */
[----:B------:R-:W-:Y:S01]  /*8300*/  FMNMX.FTZ R4, R207, R7, !PT ;  /* 0x00000007cf047209 */ /* 0x000fe20007810000 */
[--C-:B------:R-:W-:Y:S01]  /*8310*/  FFMA.FTZ R7, R10, c[0x0][0x2d0], -R111.reuse ;  /* 0x0000b4000a077a23 */ /* 0x100fe2000001086f */
[----:B------:R-:W4:Y:S01]  /*8320*/  SHFL.BFLY PT, R22, R2, 0x2, 0x1f ;  /* 0x0c401f0002167f89 */ /* 0x000f2200000e0000 */
[----:B------:R-:W-:Y:S02]  /*8330*/  FSEL R205, R29, -INF , P2 ;  /* 0xff8000001dcd7808 */ /* 0x000fe40001000000 */
[----:B------:R-:W-:Y:S04]  /*8340*/  FSEL R103, R28, -INF , P1 ;  /* 0xff8000001c677808 */ /* 0x000fe80000800000 */
[----:B------:R5:W-:Y:S01]  /*8350*/  MUFU.EX2 R234, R7 ;  /* 0x0000000700ea7308 */ /* 0x000be20000000800 */
[----:B-1----:R-:W-:Y:S01]  /*8360*/  FMNMX.FTZ R107, R5, R23, !PT ;  /* 0x00000017056b7209 */ /* 0x002fe20007810000 */
[----:B------:R-:W-:Y:S03]  /*8370*/  FFMA.FTZ R5, R15, c[0x0][0x2d0], -R111 ;  /* 0x0000b4000f057a23 */ /* 0x000fe6000001086f */
[----:B------:R-:W-:Y:S05]  /*8380*/  FSETP.NEU.FTZ.AND P2, PT, R107, -INF , PT ;  /* 0xff8000006b00780b */ /* 0x000fea0003f5d000 */
[----:B------:R1:W1:Y:S01]  /*8390*/  MUFU.EX2 R235, R5 ;  /* 0x0000000500eb7308 */ /* 0x0002620000000800 */
[----:B--2---:R-:W-:Y:S02]  /*83a0*/  FMNMX.FTZ R0, R205, R4, !PT ;  /* 0x00000004cd007209 */ /* 0x004fe40007810000 */
[----:B---3--:R-:W-:Y:S02]  /*83b0*/  F2FP.PACK_AB R160, R209, R201 ;  /* 0x000000c9d1a0723e */ /* 0x008fe400000000ff */
[----:B------:R-:W-:Y:S02]  /*83c0*/  FMNMX.FTZ R0, R103, R0, !PT ;  /* 0x0000000067007209 */ /* 0x000fe40007810000 */
[----:B----4-:R-:W-:Y:S03]  /*83d0*/  FMNMX.FTZ R4, R2, R22, !PT ;  /* 0x0000001602047209 */ /* 0x010fe60007810000 */
[----:B------:R-:W2:Y:S01]  /*83e0*/  SHFL.BFLY PT, R2, R0, 0x2, 0x1f ;  /* 0x0c401f0000027f89 */ /* 0x000ea200000e0000 */
[----:B-----5:R-:W-:Y:S05]  /*83f0*/  FMUL.FTZ R7, R107, c[0x0][0x2d0] ;  /* 0x0000b4006b077a20 */ /* 0x020fea0000410000 */
[----:B------:R-:W-:Y:S02]  /*8400*/  FSEL R109, R7, RZ, P2 ;  /* 0x000000ff076d7208 */ /* 0x000fe40001000000 */
[----:B------:R-:W3:Y:S03]  /*8410*/  SHFL.BFLY PT, R8, R4, 0x1, 0x1f ;  /* 0x0c201f0004087f89 */ /* 0x000ee600000e0000 */
[--C-:B-1----:R-:W-:Y:S01]  /*8420*/  FFMA.FTZ R5, R9, c[0x0][0x2d0], -R109.reuse ;  /* 0x0000b40009057a23 */ /* 0x102fe2000001086d */
[----:B------:R-:W-:Y:S03]  /*8430*/  F2FP.PACK_AB R162, R235, R234 ;  /* 0x000000eaeba2723e */ /* 0x000fe600000000ff */
[----:B------:R1:W-:Y:S01]  /*8440*/  MUFU.EX2 R170, R5 ;  /* 0x0000000500aa7308 */ /* 0x0003e20000000800 */
[----:B--2---:R-:W-:Y:S01]  /*8450*/  FMNMX.FTZ R0, R0, R2, !PT ;  /* 0x0000000200007209 */ /* 0x004fe20007810000 */
[--C-:B------:R-:W-:Y:S08]  /*8460*/  FFMA.FTZ R2, R14, c[0x0][0x2d0], -R109.reuse ;  /* 0x0000b4000e027a23 */ /* 0x100ff0000001086d */
[----:B------:R2:W-:Y:S01]  /*8470*/  MUFU.EX2 R232, R2 ;  /* 0x0000000200e87308 */ /* 0x0005e20000000800 */
[----:B---3--:R-:W-:Y:S01]  /*8480*/  FMNMX.FTZ R106, R4, R8, !PT ;  /* 0x00000008046a7209 */ /* 0x008fe20007810000 */
[--C-:B------:R-:W-:Y:S03]  /*8490*/  FFMA.FTZ R4, R18, c[0x0][0x2d0], -R109.reuse ;  /* 0x0000b40012047a23 */ /* 0x100fe6000001086d */
[C---:B------:R-:W-:Y:S01]  /*84a0*/  FSETP.NEU.FTZ.AND P1, PT, R106.reuse, -INF , PT ;  /* 0xff8000006a00780b */ /* 0x040fe20003f3d000 */
[----:B-1----:R-:W-:Y:S04]  /*84b0*/  FFMA.FTZ R5, R11, c[0x0][0x2d0], -R109 ;  /* 0x0000b4000b057a23 */ /* 0x002fe8000001086d */
[----:B------:R-:W1:Y:S10]  /*84c0*/  MUFU.EX2 R237, R4 ;  /* 0x0000000400ed7308 */ /* 0x000e740000000800 */
[----:B------:R3:W4:Y:S01]  /*84d0*/  MUFU.EX2 R233, R5 ;  /* 0x0000000500e97308 */ /* 0x0007220000000800 */
[----:B--2---:R-:W2:Y:S01]  /*84e0*/  SHFL.BFLY PT, R2, R0, 0x1, 0x1f ;  /* 0x0c201f0000027f89 */ /* 0x004ea200000e0000 */
[----:B-1----:R-:W-:Y:S01]  /*84f0*/  F2FP.PACK_AB R163, R237, R232 ;  /* 0x000000e8eda3723e */ /* 0x002fe200000000ff */
[----:B---3--:R-:W-:Y:S01]  /*8500*/  FMUL.FTZ R5, R106, c[0x0][0x2d0] ;  /* 0x0000b4006a057a20 */ /* 0x008fe20000410000 */
[----:B----4-:R-:W-:Y:S02]  /*8510*/  F2FP.PACK_AB R161, R233, R170 ;  /* 0x000000aae9a1723e */ /* 0x010fe400000000ff */
[----:B--2---:R-:W-:Y:S02]  /*8520*/  FMNMX.FTZ R102, R0, R2, !PT ;  /* 0x0000000200667209 */ /* 0x004fe40007810000 */
[----:B------:R-:W-:Y:S05]  /*8530*/  FSEL R110, R5, RZ, P1 ;  /* 0x000000ff056e7208 */ /* 0x000fea0000800000 */
[--C-:B------:R-:W-:Y:S02]  /*8540*/  FFMA.FTZ R4, R13, c[0x0][0x2d0], -R110.reuse ;  /* 0x0000b4000d047a23 */ /* 0x100fe4000001086e */
[--C-:B------:R-:W-:Y:S02]  /*8550*/  FFMA.FTZ R0, R16, c[0x0][0x2d0], -R110.reuse ;  /* 0x0000b40010007a23 */ /* 0x100fe4000001086e */
[----:B------:R1:W-:Y:S01]  /*8560*/  MUFU.EX2 R230, R4 ;  /* 0x0000000400e67308 */ /* 0x0003e20000000800 */
[--C-:B------:R-:W-:Y:S02]  /*8570*/  FFMA.FTZ R2, R17, c[0x0][0x2d0], -R110.reuse ;  /* 0x0000b40011027a23 */ /* 0x100fe4000001086e */
[----:B------:R-:W-:Y:S07]  /*8580*/  FFMA.FTZ R6, R6, c[0x0][0x2d0], -R110 ;  /* 0x0000b40006067a23 */ /* 0x000fee000001086e */
[----:B------:R2:W-:Y:S10]  /*8590*/  MUFU.EX2 R229, R0 ;  /* 0x0000000000e57308 */ /* 0x0005f40000000800 */
[----:B------:R3:W-:Y:S01]  /*85a0*/  MUFU.EX2 R236, R2 ;  /* 0x0000000200ec7308 */ /* 0x0007e20000000800 */
[----:B-1----:R-:W-:Y:S09]  /*85b0*/  FMUL.FTZ R4, R102, c[0x0][0x2d0] ;  /* 0x0000b40066047a20 */ /* 0x002ff20000410000 */
[----:B------:R-:W-:Y:S01]  /*85c0*/  MUFU.EX2 R166, R6 ;  /* 0x0000000600a67308 */ /* 0x000fe20000000800 */
[----:B--2---:R-:W-:Y:S02]  /*85d0*/  FSEL R0, R108, RZ, P0 ;  /* 0x000000ff6c007208 */ /* 0x004fe40000000000 */
[----:B------:R-:W-:Y:S03]  /*85e0*/  FSETP.NEU.FTZ.AND P0, PT, R102, -INF , PT ;  /* 0xff8000006600780b */ /* 0x000fe60003f1d000 */
[----:B------:R-:W-:Y:S01]  /*85f0*/  FADD.FTZ R0, -R0, R3 ;  /* 0x0000000300007221 */ /* 0x000fe20000010100 */
[----:B------:R-:W-:Y:S03]  /*8600*/  FSEL R164, R4, RZ, P0 ;  /* 0x000000ff04a47208 */ /* 0x000fe60000000000 */
[----:B------:R-:W-:Y:S02]  /*8610*/  FMUL.FTZ R0, R0, c[0x0][0x2d0] ;  /* 0x0000b40000007a20 */ /* 0x000fe40000410000 */
[--C-:B---3--:R-:W-:Y:S02]  /*8620*/  FFMA.FTZ R2, R12, c[0x0][0x2d0], -R164.reuse ;  /* 0x0000b4000c027a23 */ /* 0x108fe400000108a4 */
[----:B------:R-:W1:Y:S10]  /*8630*/  MUFU.EX2 R101, R0 ;  /* 0x0000000000657308 */ /* 0x000e740000000800 */
[----:B------:R2:W-:Y:S01]  /*8640*/  MUFU.EX2 R165, R2 ;  /* 0x0000000200a57308 */ /* 0x0005e20000000800 */
[C---:B-1----:R-:W-:Y:S01]  /*8650*/  FMUL.FTZ R4, R101.reuse, R116 ;  /* 0x0000007465047220 */ /* 0x042fe20000410000 */
[----:B------:R-:W-:Y:S01]  /*8660*/  F2FP.PACK_AB R116, R230, R166 ;  /* 0x000000a6e674723e */ /* 0x000fe200000000ff */
[C---:B------:R-:W-:Y:S02]  /*8670*/  FMUL.FTZ R5, R101.reuse, R117 ;  /* 0x0000007565057220 */ /* 0x040fe40000410000 */
[C---:B------:R-:W-:Y:S02]  /*8680*/  FMUL.FTZ R16, R101.reuse, R124 ;  /* 0x0000007c65107220 */ /* 0x040fe40000410000 */
[C---:B------:R-:W-:Y:S02]  /*8690*/  FMUL.FTZ R17, R101.reuse, R125 ;  /* 0x0000007d65117220 */ /* 0x040fe40000410000 */
[C---:B------:R-:W-:Y:S02]  /*86a0*/  FMUL.FTZ R33, R101.reuse, R141 ;  /* 0x0000008d65217220 */ /* 0x040fe40000410000 */
[--C-:B--2---:R-:W-:Y:S02]  /*86b0*/  FFMA.FTZ R2, R20, c[0x0][0x2d0], -R164.reuse ;  /* 0x0000b40014027a23 */ /* 0x104fe400000108a4 */
[----:B------:R-:W1:Y:S01]  /*86c0*/  LDSM.16.MT88.4 R20, [R185] ;  /* 0x00000000b914783b */ /* 0x000e620000004200 */
[C---:B------:R-:W-:Y:S01]  /*86d0*/  FMUL.FTZ R32, R101.reuse, R140 ;  /* 0x0000008c65207220 */ /* 0x040fe20000410000 */
[----:B------:R-:W2:Y:S01]  /*86e0*/  MUFU.EX2 R227, R2 ;  /* 0x0000000200e37308 */ /* 0x000ea20000000800 */
[C---:B------:R-:W-:Y:S02]  /*86f0*/  FMUL.FTZ R48, R101.reuse, R156 ;  /* 0x0000009c65307220 */ /* 0x040fe40000410000 */
        /* <DEDUP_REMOVED lines=10> */
[----:B------:R-:W-:Y:S01]  /*87a0*/  FMUL.FTZ R85, R101, R85 ;  /* 0x0000005565557220 */ /* 0x000fe20000410000 */
[----:B--2---:R-:W-:Y:S01]  /*87b0*/  F2FP.PACK_AB R117, R227, R165 ;  /* 0x000000a5e375723e */ /* 0x004fe200000000ff */
[----:B------:R-:W-:Y:S02]  /*87c0*/  FFMA.FTZ R2, R19, c[0x0][0x2d0], -R164 ;  /* 0x0000b40013027a23 */ /* 0x000fe400000108a4 */
[C---:B------:R-:W-:Y:S02]  /*87d0*/  FMUL.FTZ R96, R101.reuse, R96 ;  /* 0x0000006065607220 */ /* 0x040fe40000410000 */
[----:B------:R2:W-:Y:S01]  /*87e0*/  MUFU.EX2 R228, R2 ;  /* 0x0000000200e47308 */ /* 0x0005e20000000800 */
[----:B------:R-:W-:Y:S01]  /*87f0*/  FMUL.FTZ R97, R101, R97 ;  /* 0x0000006165617220 */ /* 0x000fe20000410000 */
[----:B--2---:R-:W-:Y:S05]  /*8800*/  FSEL R2, R107, RZ, P2 ;  /* 0x000000ff6b027208 */ /* 0x004fea0001000000 */
[----:B------:R-:W-:Y:S01]  /*8810*/  FADD.FTZ R0, -R2, R100 ;  /* 0x0000006402007221 */ /* 0x000fe20000010100 */
[----:B------:R-:W-:Y:S03]  /*8820*/  FSEL R2, R106, RZ, P1 ;  /* 0x000000ff6a027208 */ /* 0x000fe60000800000 */
[----:B------:R-:W-:Y:S04]  /*8830*/  FMUL.FTZ R0, R0, c[0x0][0x2d0] ;  /* 0x0000b40000007a20 */ /* 0x000fe80000410000 */
[----:B------:R2:W3:Y:S02]  /*8840*/  MUFU.EX2 R100, R0 ;  /* 0x0000000000647308 */ /* 0x0004e40000000800 */
[----:B--2---:R-:W-:Y:S01]  /*8850*/  FADD.FTZ R0, -R2, R104 ;  /* 0x0000006802007221 */ /* 0x004fe20000010100 */
[----:B------:R-:W-:Y:S01]  /*8860*/  FSEL R2, R102, RZ, P0 ;  /* 0x000000ff66027208 */ /* 0x000fe20000000000 */
[----:B---3--:R-:W-:Y:S01]  /*8870*/  FMUL.FTZ R6, R100, R118 ;  /* 0x0000007664067220 */ /* 0x008fe20000410000 */
[----:B------:R-:W-:Y:S01]  /*8880*/  F2FP.PACK_AB R118, R236, R229 ;  /* 0x000000e5ec76723e */ /* 0x000fe200000000ff */
[----:B------:R-:W-:Y:S01]  /*8890*/  FMUL.FTZ R0, R0, c[0x0][0x2d0] ;  /* 0x0000b40000007a20 */ /* 0x000fe20000410000 */
[----:B------:R-:W-:Y:S01]  /*88a0*/  ISETP.GT.AND P0, PT, R180, R251, PT ;  /* 0x000000fbb400720c */ /* 0x000fe20003f04270 */
[C---:B------:R-:W-:Y:S02]  /*88b0*/  FMUL.FTZ R7, R100.reuse, R119 ;  /* 0x0000007764077220 */ /* 0x040fe40000410000 */
[----:B------:R2:W3:Y:S01]  /*88c0*/  MUFU.EX2 R3, R0 ;  /* 0x0000000000037308 */ /* 0x0004e20000000800 */
[C---:B------:R-:W-:Y:S02]  /*88d0*/  FMUL.FTZ R18, R100.reuse, R126 ;  /* 0x0000007e64127220 */ /* 0x040fe40000410000 */
[C---:B------:R-:W-:Y:S02]  /*88e0*/  FMUL.FTZ R19, R100.reuse, R127 ;  /* 0x0000007f64137220 */ /* 0x040fe40000410000 */
[-C--:B-1----:R-:W-:Y:S01]  /*88f0*/  HMMA.16816.F32 R4, R160, R20.reuse, R4 ;  /* 0x00000014a004723c */ /* 0x082fe20000001804 */
[C---:B------:R-:W-:Y:S01]  /*8900*/  FMUL.FTZ R34, R100.reuse, R142 ;  /* 0x0000008e64227220 */ /* 0x040fe20000410000 */
[----:B------:R-:W-:Y:S01]  /*8910*/  LDSM.16.MT88.4 R124, [R186+0x400] ;  /* 0x00040000ba7c783b */ /* 0x000fe20000004200 */
[C---:B------:R-:W-:Y:S02]  /*8920*/  FMUL.FTZ R35, R100.reuse, R143 ;  /* 0x0000008f64237220 */ /* 0x040fe40000410000 */
[C---:B------:R-:W-:Y:S02]  /*8930*/  FMUL.FTZ R50, R100.reuse, R158 ;  /* 0x0000009e64327220 */ /* 0x040fe40000410000 */
[C---:B------:R-:W-:Y:S02]  /*8940*/  FMUL.FTZ R51, R100.reuse, R159 ;  /* 0x0000009f64337220 */ /* 0x040fe40000410000 */
[----:B------:R-:W-:Y:S01]  /*8950*/  FFMA.FTZ R104, R183, c[0x0][0x2d0], -R111 ;  /* 0x0000b400b7687a23 */ /* 0x000fe2000001086f */
[----:B------:R-:W-:Y:S02]  /*8960*/  LDSM.16.MT88.4 R156, [R185+0x1400] ;  /* 0x00140000b99c783b */ /* 0x000fe40000004200 */
[C---:B------:R-:W-:Y:S01]  /*8970*/  FMUL.FTZ R54, R100.reuse, R54 ;  /* 0x0000003664367220 */ /* 0x040fe20000410000 */
[----:B------:R-:W-:Y:S01]  /*8980*/  MUFU.EX2 R216, R104 ;  /* 0x0000006800d87308 */ /* 0x000fe20000000800 */
[C---:B------:R-:W-:Y:S02]  /*8990*/  FMUL.FTZ R55, R100.reuse, R55 ;  /* 0x0000003764377220 */ /* 0x040fe40000410000 */
[C---:B------:R-:W-:Y:S02]  /*89a0*/  FFMA.FTZ R140, R100.reuse, R246, R170 ;  /* 0x000000f6648c7223 */ /* 0x040fe400000100aa */
[----:B------:R-:W-:Y:S02]  /*89b0*/  FMUL.FTZ R66, R100, R66 ;  /* 0x0000004264427220 */ /* 0x000fe40000410000 */
[----:B--2---:R-:W-:Y:S02]  /*89c0*/  FADD.FTZ R0, -R2, R105 ;  /* 0x0000006902007221 */ /* 0x004fe40000010100 */
[----:B------:R-:W-:Y:S02]  /*89d0*/  FFMA.FTZ R2, R24, c[0x0][0x2d0], -R164 ;  /* 0x0000b40018027a23 */ /* 0x000fe400000108a4 */
[----:B------:R-:W-:Y:S02]  /*89e0*/  FMUL.FTZ R0, R0, c[0x0][0x2d0] ;  /* 0x0000b40000007a20 */ /* 0x000fe40000410000 */
[----:B------:R-:W1:Y:S01]  /*89f0*/  MUFU.EX2 R231, R2 ;  /* 0x0000000200e77308 */ /* 0x000e620000000800 */
[C---:B---3--:R-:W-:Y:S02]  /*8a00*/  FMUL.FTZ R8, R3.reuse, R112 ;  /* 0x0000007003087220 */ /* 0x048fe40000410000 */
[C---:B------:R-:W-:Y:S02]  /*8a10*/  FMUL.FTZ R9, R3.reuse, R113 ;  /* 0x0000007103097220 */ /* 0x040fe40000410000 */
[C---:B------:R-:W-:Y:S02]  /*8a20*/  FMUL.FTZ R12, R3.reuse, R120 ;  /* 0x00000078030c7220 */ /* 0x040fe40000410000 */
[C---:B------:R-:W-:Y:S02]  /*8a30*/  FMUL.FTZ R13, R3.reuse, R121 ;  /* 0x00000079030d7220 */ /* 0x040fe40000410000 */
        /* <DEDUP_REMOVED lines=10> */
[--C-:B------:R-:W-:Y:S02]  /*8ae0*/  FFMA.FTZ R2, R182, c[0x0][0x2d0], -R111.reuse ;  /* 0x0000b400b6027a23 */ /* 0x100fe4000001086f */
[----:B------:R-:W-:Y:S02]  /*8af0*/  FFMA.FTZ R105, R199, c[0x0][0x2d0], -R111 ;  /* 0x0000b400c7697a23 */ /* 0x000fe4000001086f */
[----:B------:R1:W-:Y:S01]  /*8b00*/  MUFU.EX2 R202, R2 ;  /* 0x0000000200ca7308 */ /* 0x0003e20000000800 */
[C---:B------:R-:W-:Y:S02]  /*8b10*/  FMUL.FTZ R56, R3.reuse, R56 ;  /* 0x0000003803387220 */ /* 0x040fe40000410000 */
[----:B------:R-:W-:Y:S02]  /*8b20*/  FMUL.FTZ R57, R3, R57 ;  /* 0x0000003903397220 */ /* 0x000fe40000410000 */
[C---:B--2---:R-:W-:Y:S02]  /*8b30*/  FMUL.FTZ R10, R0.reuse, R114 ;  /* 0x00000072000a7220 */ /* 0x044fe40000410000 */
[----:B------:R-:W-:Y:S02]  /*8b40*/  FMUL.FTZ R11, R0, R115 ;  /* 0x00000073000b7220 */ /* 0x000fe40000410000 */
[----:B------:R-:W2:Y:S01]  /*8b50*/  LDSM.16.MT88.4 R112, [R185+0xc00] ;  /* 0x000c0000b970783b */ /* 0x000ea20000004200 */
[--C-:B------:R-:W-:Y:S01]  /*8b60*/  FFMA.FTZ R133, R221, c[0x0][0x2d0], -R109.reuse ;  /* 0x0000b400dd857a23 */ /* 0x100fe2000001086d */
[----:B------:R-:W-:Y:S01]  /*8b70*/  MUFU.EX2 R208, R105 ;  /* 0x0000006900d07308 */ /* 0x000fe20000000800 */
[----:B------:R-:W-:Y:S02]  /*8b80*/  FFMA.FTZ R132, R220, c[0x0][0x2d0], -R109 ;  /* 0x0000b400dc847a23 */ /* 0x000fe4000001086d */
[C---:B------:R-:W-:Y:S01]  /*8b90*/  HMMA.16816.F32 R8, R116.reuse, R20, R8 ;  /* 0x000000147408723c */ /* 0x040fe20000001808 */
[C---:B------:R-:W-:Y:S02]  /*8ba0*/  FMUL.FTZ R14, R0.reuse, R122 ;  /* 0x0000007a000e7220 */ /* 0x040fe40000410000 */
[C---:B------:R-:W-:Y:S02]  /*8bb0*/  FMUL.FTZ R15, R0.reuse, R123 ;  /* 0x0000007b000f7220 */ /* 0x040fe40000410000 */
[----:B------:R-:W-:Y:S02]  /*8bc0*/  FMUL.FTZ R26, R0, R134 ;  /* 0x00000086001a7220 */ /* 0x000fe40000410000 */
[C---:B------:R-:W-:Y:S02]  /*8bd0*/  FMUL.FTZ R20, R101.reuse, R128 ;  /* 0x0000008065147220 */ /* 0x040fe40000410000 */
[----:B------:R-:W-:Y:S01]  /*8be0*/  FMUL.FTZ R21, R101, R129 ;  /* 0x0000008165157220 */ /* 0x000fe20000410000 */
[-C--:B------:R-:W-:Y:S02]  /*8bf0*/  HMMA.16816.F32 R12, R116, R22.reuse, R12 ;  /* 0x00000016740c723c */ /* 0x080fe4000000180c */
[----:B-1----:R-:W-:Y:S02]  /*8c00*/  FFMA.FTZ R2, R181, c[0x0][0x2d0], -R111 ;  /* 0x0000b400b5027a23 */ /* 0x002fe4000001086f */
[----:B------:R-:W-:Y:S02]  /*8c10*/  FFMA.FTZ R134, R222, c[0x0][0x2d0], -R109 ;  /* 0x0000b400de867a23 */ /* 0x000fe4000001086d */
[----:B------:R1:W-:Y:S01]  /*8c20*/  MUFU.EX2 R210, R2 ;  /* 0x0000000200d27308 */ /* 0x0003e20000000800 */
[C---:B------:R-:W-:Y:S01]  /*8c30*/  FMUL.FTZ R27, R0.reuse, R135 ;  /* 0x00000087001b7220 */ /* 0x040fe20000410000 */
[C---:B------:R-:W-:Y:S01]  /*8c40*/  HMMA.16816.F32 R16, R160.reuse, R22, R16 ;  /* 0x00000016a010723c */ /* 0x040fe20000001810 */
[C---:B------:R-:W-:Y:S03]  /*8c50*/  FMUL.FTZ R30, R0.reuse, R138 ;  /* 0x0000008a001e7220 */ /* 0x040fe60000410000 */
[C---:B------:R-:W-:Y:S02]  /*8c60*/  FMUL.FTZ R31, R0.reuse, R139 ;  /* 0x0000008b001f7220 */ /* 0x040fe40000410000 */
[----:B------:R-:W-:Y:S02]  /*8c70*/  FMUL.FTZ R42, R0, R150 ;  /* 0x00000096002a7220 */ /* 0x000fe40000410000 */
[C---:B------:R-:W-:Y:S01]  /*8c80*/  FMUL.FTZ R22, R100.reuse, R130 ;  /* 0x0000008264167220 */ /* 0x040fe20000410000 */
[----:B------:R-:W-:Y:S03]  /*8c90*/  MUFU.EX2 R170, R134 ;  /* 0x0000008600aa7308 */ /* 0x000fe60000000800 */
[----:B------:R-:W-:Y:S02]  /*8ca0*/  FMUL.FTZ R23, R100, R131 ;  /* 0x0000008364177220 */ /* 0x000fe40000410000 */
[----:B------:R-:W-:Y:S01]  /*8cb0*/  LDSM.16.MT88.4 R128, [R185+0x1000] ;  /* 0x00100000b980783b */ /* 0x000fe20000004200 */
[----:B------:R-:W-:Y:S02]  /*8cc0*/  FFMA.FTZ R135, R224, c[0x0][0x2d0], -R111 ;  /* 0x0000b400e0877a23 */ /* 0x000fe4000001086f */
[C---:B------:R-:W-:Y:S02]  /*8cd0*/  FMUL.FTZ R43, R0.reuse, R151 ;  /* 0x00000097002b7220 */ /* 0x040fe40000410000 */
[-C--:B------:R-:W-:Y:S01]  /*8ce0*/  HMMA.16816.F32 R20, R160, R36.reuse, R20 ;  /* 0x00000024a014723c */ /* 0x080fe20000001814 */
[C---:B------:R-:W-:Y:S02]  /*8cf0*/  FMUL.FTZ R46, R0.reuse, R154 ;  /* 0x0000009a002e7220 */ /* 0x040fe40000410000 */
[--C-:B-1----:R-:W-:Y:S02]  /*8d00*/  FFMA.FTZ R2, R179, c[0x0][0x2d0], -R109.reuse ;  /* 0x0000b400b3027a23 */ /* 0x102fe4000001086d */
[C---:B------:R-:W-:Y:S02]  /*8d10*/  FMUL.FTZ R47, R0.reuse, R155 ;  /* 0x0000009b002f7220 */ /* 0x040fe40000410000 */
[----:B------:R1:W-:Y:S01]  /*8d20*/  MUFU.EX2 R200, R2 ;  /* 0x0000000200c87308 */ /* 0x0003e20000000800 */
[C---:B------:R-:W-:Y:S01]  /*8d30*/  HMMA.16816.F32 R24, R116.reuse, R36, R24 ;  /* 0x000000247418723c */ /* 0x040fe20000001818 */
[C---:B------:R-:W-:Y:S03]  /*8d40*/  FMUL.FTZ R58, R0.reuse, R58 ;  /* 0x0000003a003a7220 */ /* 0x040fe60000410000 */
[C---:B------:R-:W-:Y:S02]  /*8d50*/  FMUL.FTZ R59, R0.reuse, R59 ;  /* 0x0000003b003b7220 */ /* 0x040fe40000410000 */
[----:B------:R-:W-:Y:S02]  /*8d60*/  FMUL.FTZ R60, R3, R60 ;  /* 0x0000003c033c7220 */ /* 0x000fe40000410000 */
[-C--:B------:R-:W-:Y:S01]  /*8d70*/  HMMA.16816.F32 R28, R116, R38.reuse, R28 ;  /* 0x00000026741c723c */ /* 0x080fe2000000181c */
[C---:B------:R-:W-:Y:S03]  /*8d80*/  FMUL.FTZ R36, R101.reuse, R144 ;  /* 0x0000009065247220 */ /* 0x040fe60000410000 */
[----:B------:R-:W-:Y:S02]  /*8d90*/  FMUL.FTZ R37, R101, R145 ;  /* 0x0000009165257220 */ /* 0x000fe40000410000 */
[C---:B------:R-:W-:Y:S02]  /*8da0*/  FMUL.FTZ R61, R3.reuse, R61 ;  /* 0x0000003d033d7220 */ /* 0x040fe40000410000 */
[C---:B------:R-:W-:Y:S01]  /*8db0*/  HMMA.16816.F32 R32, R160.reuse, R38, R32 ;  /* 0x00000026a020723c */ /* 0x040fe20000001820 */
[C---:B------:R-:W-:Y:S03]  /*8dc0*/  FMUL.FTZ R62, R0.reuse, R62 ;  /* 0x0000003e003e7220 */ /* 0x040fe60000410000 */
[----:B------:R-:W-:Y:S02]  /*8dd0*/  FMUL.FTZ R63, R0, R63 ;  /* 0x0000003f003f7220 */ /* 0x000fe40000410000 */
[----:B------:R-:W-:Y:S02]  /*8de0*/  FMUL.FTZ R67, R100, R67 ;  /* 0x0000004364437220 */ /* 0x000fe40000410000 */
[--C-:B-1----:R-:W-:Y:S04]  /*8df0*/  FFMA.FTZ R2, R178, c[0x0][0x2d0], -R109.reuse ;  /* 0x0000b400b2027a23 */ /* 0x102fe8000001086d */
[----:B------:R1:W-:Y:S01]  /*8e00*/  MUFU.EX2 R206, R2 ;  /* 0x0000000200ce7308 */ /* 0x0003e20000000800 */
[C---:B------:R-:W-:Y:S02]  /*8e10*/  FMUL.FTZ R38, R100.reuse, R146 ;  /* 0x0000009264267220 */ /* 0x040fe40000410000 */
[C---:B------:R-:W-:Y:S02]  /*8e20*/  FMUL.FTZ R39, R100.reuse, R147 ;  /* 0x0000009364277220 */ /* 0x040fe40000410000 */
[C---:B------:R-:W-:Y:S02]  /*8e30*/  FMUL.FTZ R70, R100.reuse, R70 ;  /* 0x0000004664467220 */ /* 0x040fe40000410000 */
[----:B------:R-:W-:Y:S02]  /*8e40*/  FMUL.FTZ R71, R100, R71 ;  /* 0x0000004764477220 */ /* 0x000fe40000410000 */
[C---:B------:R-:W-:Y:S01]  /*8e50*/  FMUL.FTZ R72, R3.reuse, R72 ;  /* 0x0000004803487220 */ /* 0x040fe20000410000 */
[-C--:B--2---:R-:W-:Y:S01]  /*8e60*/  HMMA.16816.F32 R36, R160, R112.reuse, R36 ;  /* 0x00000070a024723c */ /* 0x084fe20000001824 */
[C---:B------:R-:W-:Y:S02]  /*8e70*/  FMUL.FTZ R73, R3.reuse, R73 ;  /* 0x0000004903497220 */ /* 0x040fe40000410000 */
[C---:B------:R-:W-:Y:S02]  /*8e80*/  FMUL.FTZ R74, R0.reuse, R74 ;  /* 0x0000004a004a7220 */ /* 0x040fe40000410000 */
[C---:B------:R-:W-:Y:S02]  /*8e90*/  FMUL.FTZ R75, R0.reuse, R75 ;  /* 0x0000004b004b7220 */ /* 0x040fe40000410000 */
[C---:B------:R-:W-:Y:S01]  /*8ea0*/  FMUL.FTZ R76, R3.reuse, R76 ;  /* 0x0000004c034c7220 */ /* 0x040fe20000410000 */
[C---:B------:R-:W-:Y:S01]  /*8eb0*/  HMMA.16816.F32 R40, R116.reuse, R112, R40 ;  /* 0x000000707428723c */ /* 0x040fe20000001828 */
[----:B------:R-:W-:Y:S03]  /*8ec0*/  FMUL.FTZ R77, R3, R77 ;  /* 0x0000004d034d7220 */ /* 0x000fe60000410000 */
[C---:B------:R-:W-:Y:S02]  /*8ed0*/  FMUL.FTZ R78, R0.reuse, R78 ;  /* 0x0000004e004e7220 */ /* 0x040fe40000410000 */
[--C-:B-1----:R-:W-:Y:S02]  /*8ee0*/  FFMA.FTZ R2, R177, c[0x0][0x2d0], -R109.reuse ;  /* 0x0000b400b1027a23 */ /* 0x102fe4000001086d */
[-C--:B------:R-:W-:Y:S01]  /*8ef0*/  HMMA.16816.F32 R44, R116, R114.reuse, R44 ;  /* 0x00000072742c723c */ /* 0x080fe2000000182c */
[----:B------:R-:W-:Y:S01]  /*8f00*/  FMUL.FTZ R79, R0, R79 ;  /* 0x0000004f004f7220 */ /* 0x000fe20000410000 */
[----:B------:R1:W-:Y:S02]  /*8f10*/  MUFU.EX2 R213, R2 ;  /* 0x0000000200d57308 */ /* 0x0003e40000000800 */
[C---:B------:R-:W-:Y:S02]  /*8f20*/  FMUL.FTZ R82, R100.reuse, R82 ;  /* 0x0000005264527220 */ /* 0x040fe40000410000 */
[----:B------:R-:W-:Y:S02]  /*8f30*/  FMUL.FTZ R83, R100, R83 ;  /* 0x0000005364537220 */ /* 0x000fe40000410000 */
[C---:B------:R-:W-:Y:S01]  /*8f40*/  HMMA.16816.F32 R48, R160.reuse, R114, R48 ;  /* 0x00000072a030723c */ /* 0x040fe20000001830 */
[----:B------:R-:W2:Y:S03]  /*8f50*/  LDSM.16.MT88.4 R112, [R186+0xc00] ;  /* 0x000c0000ba70783b */ /* 0x000ea60000004200 */
[C---:B------:R-:W-:Y:S02]  /*8f60*/  FMUL.FTZ R88, R3.reuse, R88 ;  /* 0x0000005803587220 */ /* 0x040fe40000410000 */
[C---:B------:R-:W-:Y:S02]  /*8f70*/  FMUL.FTZ R89, R3.reuse, R89 ;  /* 0x0000005903597220 */ /* 0x040fe40000410000 */
[C---:B------:R-:W-:Y:S04]  /*8f80*/  FMUL.FTZ R90, R0.reuse, R90 ;  /* 0x0000005a005a7220 */ /* 0x040fe80000410000 */
[----:B------:R-:W-:Y:S02]  /*8f90*/  FMUL.FTZ R91, R0, R91 ;  /* 0x0000005b005b7220 */ /* 0x000fe40000410000 */
[C---:B------:R-:W-:Y:S02]  /*8fa0*/  FMUL.FTZ R92, R3.reuse, R92 ;  /* 0x0000005c035c7220 */ /* 0x040fe40000410000 */
[C---:B------:R-:W-:Y:S02]  /*8fb0*/  FMUL.FTZ R93, R3.reuse, R93 ;  /* 0x0000005d035d7220 */ /* 0x040fe40000410000 */
[----:B-1----:R-:W-:Y:S02]  /*8fc0*/  FFMA.FTZ R2, R176, c[0x0][0x2d0], -R109 ;  /* 0x0000b400b0027a23 */ /* 0x002fe4000001086d */
[C---:B------:R-:W-:Y:S02]  /*8fd0*/  FMUL.FTZ R94, R0.reuse, R94 ;  /* 0x0000005e005e7220 */ /* 0x040fe40000410000 */
[----:B------:R1:W-:Y:S01]  /*8fe0*/  MUFU.EX2 R214, R2 ;  /* 0x0000000200d67308 */ /* 0x0003e20000000800 */
[----:B------:R-:W-:Y:S02]  /*8ff0*/  FMUL.FTZ R95, R0, R95 ;  /* 0x0000005f005f7220 */ /* 0x000fe40000410000 */
[C---:B------:R-:W-:Y:S02]  /*9000*/  FMUL.FTZ R86, R100.reuse, R86 ;  /* 0x0000005664567220 */ /* 0x040fe40000410000 */
[C---:B------:R-:W-:Y:S02]  /*9010*/  FMUL.FTZ R87, R100.reuse, R87 ;  /* 0x0000005764577220 */ /* 0x040fe40000410000 */
[C---:B------:R-:W-:Y:S02]  /*9020*/  FMUL.FTZ R98, R100.reuse, R98 ;  /* 0x0000006264627220 */ /* 0x040fe40000410000 */
[----:B------:R-:W-:Y:S02]  /*9030*/  FMUL.FTZ R99, R100, R99 ;  /* 0x0000006364637220 */ /* 0x000fe40000410000 */
[----:B------:R-:W-:Y:S02]  /*9040*/  FFMA.FTZ R166, R3, R245, R166 ;  /* 0x000000f503a67223 */ /* 0x000fe400000100a6 */
[----:B------:R-:W-:Y:S02]  /*9050*/  FFMA.FTZ R3, R211, c[0x0][0x2d0], -R164 ;  /* 0x0000b400d3037a23 */ /* 0x000fe400000108a4 */
[----:B------:R-:W-:Y:S02]  /*9060*/  FFMA.FTZ R165, R0, R247, R165 ;  /* 0x000000f700a57223 */ /* 0x000fe400000100a5 */
[----:B------:R-:W-:Y:S01]  /*9070*/  FFMA.FTZ R137, R226, c[0x0][0x2d0], -R111 ;  /* 0x0000b400e2897a23 */ /* 0x000fe2000001086f */
[-C--:B--2---:R-:W-:Y:S01]  /*9080*/  HMMA.16816.F32 R52, R160, R112.reuse, R52 ;  /* 0x00000070a034723c */ /* 0x084fe20000001834 */
[----:B------:R-:W-:Y:S02]  /*9090*/  FADD.FTZ R0, R227, R165 ;  /* 0x000000a5e3007221 */ /* 0x000fe40000010000 */
[--C-:B------:R-:W-:Y:S02]  /*90a0*/  FFMA.FTZ R136, R225, c[0x0][0x2d0], -R111.reuse ;  /* 0x0000b400e1887a23 */ /* 0x100fe4000001086f */
[--C-:B-1----:R-:W-:Y:S02]  /*90b0*/  FFMA.FTZ R2, R169, c[0x0][0x2d0], -R110.reuse ;  /* 0x0000b400a9027a23 */ /* 0x102fe4000001086e */
[----:B------:R-:W-:Y:S01]  /*90c0*/  FFMA.FTZ R111, R223, c[0x0][0x2d0], -R111 ;  /* 0x0000b400df6f7a23 */ /* 0x000fe2000001086f */
[C---:B------:R-:W-:Y:S01]  /*90d0*/  HMMA.16816.F32 R56, R116.reuse, R112, R56 ;  /* 0x000000707438723c */ /* 0x040fe20000001838 */
[----:B------:R1:W-:Y:S03]  /*90e0*/  MUFU.EX2 R183, R2 ;  /* 0x0000000200b77308 */ /* 0x0003e60000000800 */
[----:B------:R-:W-:Y:S02]  /*90f0*/  FFMA.FTZ R109, R219, c[0x0][0x2d0], -R109 ;  /* 0x0000b400db6d7a23 */ /* 0x000fe4000001086d */
[--C-:B------:R-:W-:Y:S02]  /*9100*/  FFMA.FTZ R105, R218, c[0x0][0x2d0], -R110.reuse ;  /* 0x0000b400da697a23 */ /* 0x100fe4000001086e */
[-C--:B------:R-:W-:Y:S01]  /*9110*/  HMMA.16816.F32 R60, R116, R114.reuse, R60 ;  /* 0x00000072743c723c */ /* 0x080fe2000000183c */
[--C-:B------:R-:W-:Y:S02]  /*9120*/  FFMA.FTZ R104, R217, c[0x0][0x2d0], -R110.reuse ;  /* 0x0000b400d9687a23 */ /* 0x100fe4000001086e */
[----:B------:R-:W-:Y:S01]  /*9130*/  MUFU.EX2 R177, R111 ;  /* 0x0000006f00b17308 */ /* 0x000fe20000000800 */
[----:B------:R-:W-:Y:S02]  /*9140*/  FFMA.FTZ R138, R215, c[0x0][0x2d0], -R110 ;  /* 0x0000b400d78a7a23 */ /* 0x000fe4000001086e */
[----:B------:R-:W-:Y:S02]  /*9150*/  FFMA.FTZ R100, R207, c[0x0][0x2d0], -R164 ;  /* 0x0000b400cf647a23 */ /* 0x000fe400000108a4 */
[C---:B------:R-:W-:Y:S01]  /*9160*/  HMMA.16816.F32 R64, R160.reuse, R114, R64 ;  /* 0x00000072a040723c */ /* 0x040fe20000001840 */
[----:B------:R-:W2:Y:S04]  /*9170*/  LDSM.16.MT88.4 R112, [R185+0x1800] ;  /* 0x00180000b970783b */ /* 0x000ea80000004200 */
[----:B------:R3:W-:Y:S01]  /*9180*/  MUFU.EX2 R111, R3 ;  /* 0x00000003006f7308 */ /* 0x0007e20000000800 */
[----:B-1----:R-:W-:Y:S09]  /*9190*/  FFMA.FTZ R2, R171, c[0x0][0x2d0], -R110 ;  /* 0x0000b400ab027a23 */ /* 0x002ff2000001086e */
[----:B------:R1:W4:Y:S10]  /*91a0*/  MUFU.EX2 R199, R2 ;  /* 0x0000000200c77308 */ /* 0x0003340000000800 */
[----:B------:R-:W-:Y:S01]  /*91b0*/  MUFU.EX2 R171, R137 ;  /* 0x0000008900ab7308 */ /* 0x000fe20000000800 */
[----:B---3--:R-:W-:Y:S02]  /*91c0*/  FADD.FTZ R3, R233, R140 ;  /* 0x0000008ce9037221 */ /* 0x008fe40000010000 */
[----:B------:R-:W-:Y:S07]  /*91d0*/  LDSM.16.MT88.4 R140, [R186+0x800] ;  /* 0x00080000ba8c783b */ /* 0x000fee0000004200 */
[----:B------:R-:W-:Y:S01]  /*91e0*/  MUFU.EX2 R176, R109 ;  /* 0x0000006d00b07308 */ /* 0x000fe20000000800 */
[--C-:B-1----:R-:W-:Y:S01]  /*91f0*/  FFMA.FTZ R2, R173, c[0x0][0x2d0], -R110.reuse ;  /* 0x0000b400ad027a23 */ /* 0x102fe2000001086e */
[----:B----4-:R-:W-:Y:S01]  /*9200*/  F2FP.PACK_AB R120, R199, R183 ;  /* 0x000000b7c778723e */ /* 0x010fe200000000ff */
[-C--:B--2---:R-:W-:Y:S07]  /*9210*/  HMMA.16816.F32 R68, R160, R112.reuse, R68 ;  /* 0x00000070a044723c */ /* 0x084fee0000001844 */
[----:B------:R1:W-:Y:S01]  /*9220*/  MUFU.EX2 R203, R2 ;  /* 0x0000000200cb7308 */ /* 0x0003e20000000800 */
[C---:B------:R-:W-:Y:S09]  /*9230*/  HMMA.16816.F32 R72, R116.reuse, R112, R72 ;  /* 0x000000707448723c */ /* 0x040ff20000001848 */
[----:B------:R-:W-:Y:S01]  /*9240*/  MUFU.EX2 R173, R136 ;  /* 0x0000008800ad7308 */ /* 0x000fe20000000800 */
[-C--:B------:R-:W-:Y:S08]  /*9250*/  HMMA.16816.F32 R76, R116, R114.reuse, R76 ;  /* 0x00000072744c723c */ /* 0x080ff0000000184c */
[C---:B------:R-:W-:Y:S01]  /*9260*/  HMMA.16816.F32 R80, R160.reuse, R114, R80 ;  /* 0x00000072a050723c */ /* 0x040fe20000001850 */
[----:B------:R-:W2:Y:S01]  /*9270*/  LDSM.16.MT88.4 R112, [R186+0x1800] ;  /* 0x00180000ba70783b */ /* 0x000ea20000004200 */
[----:B------:R-:W-:Y:S02]  /*9280*/  MUFU.EX2 R169, R104 ;  /* 0x0000006800a97308 */ /* 0x000fe40000000800 */
[--C-:B-1----:R-:W-:Y:S02]  /*9290*/  FFMA.FTZ R2, R172, c[0x0][0x2d0], -R110.reuse ;  /* 0x0000b400ac027a23 */ /* 0x102fe4000001086e */
[----:B------:R-:W-:Y:S06]  /*92a0*/  FFMA.FTZ R110, R212, c[0x0][0x2d0], -R110 ;  /* 0x0000b400d46e7a23 */ /* 0x000fec000001086e */
[----:B------:R1:W3:Y:S10]  /*92b0*/  MUFU.EX2 R204, R2 ;  /* 0x0000000200cc7308 */ /* 0x0002f40000000800 */
[----:B------:R-:W-:Y:S10]  /*92c0*/  MUFU.EX2 R172, R133 ;  /* 0x0000008500ac7308 */ /* 0x000ff40000000800 */
[----:B------:R-:W4:Y:S01]  /*92d0*/  MUFU.EX2 R109, R100 ;  /* 0x00000064006d7308 */ /* 0x000f220000000800 */
[--C-:B-1----:R-:W-:Y:S01]  /*92e0*/  FFMA.FTZ R2, R167, c[0x0][0x2d0], -R164.reuse ;  /* 0x0000b400a7027a23 */ /* 0x102fe200000108a4 */
[----:B---3--:R-:W-:Y:S01]  /*92f0*/  F2FP.PACK_AB R122, R204, R203 ;  /* 0x000000cbcc7a723e */ /* 0x008fe200000000ff */
[-C--:B--2---:R-:W-:Y:S07]  /*9300*/  HMMA.16816.F32 R84, R160, R112.reuse, R84 ;  /* 0x00000070a054723c */ /* 0x084fee0000001854 */
[----:B------:R1:W-:Y:S01]  /*9310*/  MUFU.EX2 R182, R2 ;  /* 0x0000000200b67308 */ /* 0x0003e20000000800 */
[C---:B------:R-:W-:Y:S09]  /*9320*/  HMMA.16816.F32 R88, R116.reuse, R112, R88 ;  /* 0x000000707458723c */ /* 0x040ff20000001858 */
[----:B------:R2:W-:Y:S03]  /*9330*/  MUFU.EX2 R104, R110 ;  /* 0x0000006e00687308 */ /* 0x0005e60000000800 */
[----:B------:R-:W-:Y:S01]  /*9340*/  F2FP.PACK_AB R112, R210, R202 ;  /* 0x000000cad270723e */ /* 0x000fe200000000ff */
[-C--:B------:R-:W-:Y:S01]  /*9350*/  HMMA.16816.F32 R92, R116, R114.reuse, R92 ;  /* 0x00000072745c723c */ /* 0x080fe2000000185c */
[----:B------:R-:W3:Y:S01]  /*9360*/  LDSM.16.MT88.4 R116, [R185+0x400] ;  /* 0x00040000b974783b */ /* 0x000ee20000004200 */
[----:B------:R-:W-:Y:S02]  /*9370*/  F2FP.PACK_AB R113, R206, R200 ;  /* 0x000000c8ce71723e */ /* 0x000fe400000000ff */
[----:B----4-:R-:W-:Y:S04]  /*9380*/  F2FP.PACK_AB R165, R109, R111 ;  /* 0x0000006f6da5723e */ /* 0x010fe800000000ff */
[----:B------:R-:W-:Y:S01]  /*9390*/  HMMA.16816.F32 R96, R160, R114, R96 ;  /* 0x00000072a060723c */ /* 0x000fe20000001860 */
[--C-:B-1----:R-:W-:Y:S02]  /*93a0*/  FFMA.FTZ R2, R168, c[0x0][0x2d0], -R164.reuse ;  /* 0x0000b400a8027a23 */ /* 0x102fe400000108a4 */
[----:B------:R-:W-:Y:S04]  /*93b0*/  MUFU.EX2 R168, R105 ;  /* 0x0000006900a87308 */ /* 0x000fe80000000800 */
[----:B------:R-:W-:Y:S02]  /*93c0*/  F2FP.PACK_AB R114, R216, R208 ;  /* 0x000000d0d872723e */ /* 0x000fe400000000ff */
[----:B------:R-:W-:Y:S03]  /*93d0*/  F2FP.PACK_AB R115, R214, R213 ;  /* 0x000000d5d673723e */ /* 0x000fe600000000ff */
[----:B------:R-:W-:Y:S01]  /*93e0*/  F2FP.PACK_AB R160, R173, R171 ;  /* 0x000000abada0723e */ /* 0x000fe200000000ff */
[----:B------:R1:W4:Y:S01]  /*93f0*/  MUFU.EX2 R181, R2 ;  /* 0x0000000200b57308 */ /* 0x0003220000000800 */
[----:B------:R-:W-:Y:S01]  /*9400*/  F2FP.PACK_AB R161, R172, R170 ;  /* 0x000000aaaca1723e */ /* 0x000fe200000000ff */
[----:B--2---:R-:W-:Y:S08]  /*9410*/  FADD.FTZ R110, R232, R3 ;  /* 0x00000003e86e7221 */ /* 0x004ff00000010000 */
[----:B------:R-:W-:Y:S01]  /*9420*/  MUFU.EX2 R105, R138 ;  /* 0x0000008a00697308 */ /* 0x000fe20000000800 */
[-C--:B---3--:R-:W-:Y:S01]  /*9430*/  HMMA.16816.F32 R4, R112, R116.reuse, R4 ;  /* 0x000000747004723c */ /* 0x088fe20000001804 */
[--C-:B-1----:R-:W-:Y:S01]  /*9440*/  FFMA.FTZ R2, R174, c[0x0][0x2d0], -R164.reuse ;  /* 0x0000b400ae027a23 */ /* 0x102fe200000108a4 */
[----:B----4-:R-:W-:Y:S07]  /*9450*/  F2FP.PACK_AB R121, R181, R182 ;  /* 0x000000b6b579723e */ /* 0x010fee00000000ff */
[----:B------:R-:W1:Y:S10]  /*9460*/  MUFU.EX2 R174, R132 ;  /* 0x0000008400ae7308 */ /* 0x000e740000000800 */
[----:B------:R2:W-:Y:S01]  /*9470*/  MUFU.EX2 R178, R2 ;  /* 0x0000000200b27308 */ /* 0x0005e20000000800 */
[----:B-1----:R-:W-:Y:S01]  /*9480*/  F2FP.PACK_AB R163, R176, R174 ;  /* 0x000000aeb0a3723e */ /* 0x002fe200000000ff */
[--C-:B--2---:R-:W-:Y:S08]  /*9490*/  FFMA.FTZ R2, R175, c[0x0][0x2d0], -R164.reuse ;  /* 0x0000b400af027a23 */ /* 0x104ff000000108a4 */
[----:B------:R1:W2:Y:S10]  /*94a0*/  MUFU.EX2 R175, R135 ;  /* 0x0000008700af7308 */ /* 0x0002b40000000800 */
[----:B------:R-:W3:Y:S01]  /*94b0*/  MUFU.EX2 R179, R2 ;  /* 0x0000000200b37308 */ /* 0x000ee20000000800 */
[----:B-1----:R-:W-:Y:S01]  /*94c0*/  LDSM.16.MT88.4 R132, [R185+0x800] ;  /* 0x00080000b984783b */ /* 0x002fe20000004200 */
[----:B--2---:R-:W-:Y:S02]  /*94d0*/  F2FP.PACK_AB R162, R177, R175 ;  /* 0x000000afb1a2723e */ /* 0x004fe400000000ff */
[----:B---3--:R-:W-:Y:S01]  /*94e0*/  F2FP.PACK_AB R123, R179, R178 ;  /* 0x000000b2b37b723e */ /* 0x008fe200000000ff */
[----:B------:R-:W-:Y:S02]  /*94f0*/  FFMA.FTZ R2, R101, R244, R201 ;  /* 0x000000f465027223 */ /* 0x000fe400000100c9 */
[--C-:B------:R-:W-:Y:S02]  /*9500*/  FFMA.FTZ R101, R205, c[0x0][0x2d0], -R164.reuse ;  /* 0x0000b400cd657a23 */ /* 0x100fe400000108a4 */
[----:B------:R-:W-:Y:S02]  /*9510*/  FFMA.FTZ R164, R103, c[0x0][0x2d0], -R164 ;  /* 0x0000b40067a47a23 */ /* 0x000fe400000108a4 */
[C---:B------:R-:W-:Y:S01]  /*9520*/  HMMA.16816.F32 R8, R120.reuse, R116, R8 ;  /* 0x000000747808723c */ /* 0x040fe20000001808 */
[----:B------:R-:W-:Y:S01]  /*9530*/  MUFU.EX2 R103, R101 ;  /* 0x0000006500677308 */ /* 0x000fe20000000800 */
[----:B------:R-:W-:Y:S02]  /*9540*/  FADD.FTZ R139, R209, R2 ;  /* 0x00000002d18b7221 */ /* 0x000fe40000010000 */
[----:B------:R-:W-:Y:S01]  /*9550*/  FADD.FTZ R2, R230, R166 ;  /* 0x000000a6e6027221 */ /* 0x000fe20000010000 */
[----:B------:R-:W-:Y:S01]  /*9560*/  F2FP.PACK_AB R166, R104, R105 ;  /* 0x0000006968a6723e */ /* 0x000fe200000000ff */
[----:B------:R-:W-:Y:S02]  /*9570*/  FADD.FTZ R100, R234, R139 ;  /* 0x0000008bea647221 */ /* 0x000fe40000010000 */
[-C--:B------:R-:W-:Y:S01]  /*9580*/  HMMA.16816.F32 R12, R120, R118.reuse, R12 ;  /* 0x00000076780c723c */ /* 0x080fe2000000180c */
[----:B------:R-:W-:Y:S02]  /*9590*/  FADD.FTZ R3, R229, R2 ;  /* 0x00000002e5037221 */ /* 0x000fe40000010000 */
[----:B------:R1:W2:Y:S01]  /*95a0*/  MUFU.EX2 R101, R164 ;  /* 0x000000a400657308 */ /* 0x0002a20000000800 */
[----:B------:R-:W-:Y:S02]  /*95b0*/  FADD.FTZ R2, R228, R0 ;  /* 0x00000000e4027221 */ /* 0x000fe40000010000 */
[----:B------:R-:W-:Y:S02]  /*95c0*/  FADD.FTZ R100, R235, R100 ;  /* 0x00000064eb647221 */ /* 0x000fe40000010000 */
[C---:B------:R-:W-:Y:S01]  /*95d0*/  HMMA.16816.F32 R16, R112.reuse, R118, R16 ;  /* 0x000000767010723c */ /* 0x040fe20000001810 */
[----:B------:R-:W3:Y:S03]  /*95e0*/  LDSM.16.MT88.4 R116, [R186+0x1000] ;  /* 0x00100000ba74783b */ /* 0x000ee60000004200 */
[----:B------:R-:W-:Y:S01]  /*95f0*/  FADD.FTZ R0, R237, R110 ;  /* 0x0000006eed007221 */ /* 0x000fe20000010000 */
[----:B------:R-:W-:Y:S01]  /*9600*/  IADD3 R110, R180, -0x1, RZ ;  /* 0xffffffffb46e7810 */ /* 0x000fe20007ffe0ff */
[----:B------:R-:W-:Y:S02]  /*9610*/  FADD.FTZ R3, R236, R3 ;  /* 0x00000003ec037221 */ /* 0x000fe40000010000 */
[-C--:B------:R-:W-:Y:S01]  /*9620*/  HMMA.16816.F32 R20, R112, R124.reuse, R20 ;  /* 0x0000007c7014723c */ /* 0x080fe20000001814 */
[----:B------:R-:W-:Y:S03]  /*9630*/  FADD.FTZ R2, R231, R2 ;  /* 0x00000002e7027221 */ /* 0x000fe60000010000 */
[----:B------:R-:W-:Y:S01]  /*9640*/  FADD.FTZ R3, R183, R3 ;  /* 0x00000003b7037221 */ /* 0x000fe20000010000 */
[----:B------:R-:W-:Y:S01]  /*9650*/  MOV R180, R110 ;  /* 0x0000006e00b47202 */ /* 0x000fe20000000f00 */
[----:B------:R-:W-:Y:S02]  /*9660*/  FADD.FTZ R2, R182, R2 ;  /* 0x00000002b6027221 */ /* 0x000fe40000010000 */
[C---:B------:R-:W-:Y:S01]  /*9670*/  HMMA.16816.F32 R24, R120.reuse, R124, R24 ;  /* 0x0000007c7818723c */ /* 0x040fe20000001818 */
[----:B-1----:R-:W-:Y:S03]  /*9680*/  F2FP.PACK_AB R164, R169, R168 ;  /* 0x000000a8a9a4723e */ /* 0x002fe600000000ff */
[----:B--2---:R-:W-:Y:S04]  /*9690*/  F2FP.PACK_AB R167, R101, R103 ;  /* 0x0000006765a7723e */ /* 0x004fe800000000ff */
        /* <DEDUP_REMOVED lines=8> */
[-C--:B---3--:R-:W-:Y:S08]  /*9720*/  HMMA.16816.F32 R52, R112, R116.reuse, R52 ;  /* 0x000000747034723c */ /* 0x088ff00000001834 */
[C---:B------:R-:W-:Y:S08]  /*9730*/  HMMA.16816.F32 R56, R120.reuse, R116, R56 ;  /* 0x000000747838723c */ /* 0x040ff00000001838 */
[-C--:B------:R-:W-:Y:S08]  /*9740*/  HMMA.16816.F32 R60, R120, R118.reuse, R60 ;  /* 0x00000076783c723c */ /* 0x080ff0000000183c */
[C---:B------:R-:W-:Y:S08]  /*9750*/  HMMA.16816.F32 R64, R112.reuse, R118, R64 ;  /* 0x000000767040723c */ /* 0x040ff00000001840 */
        /* <DEDUP_REMOVED lines=31> */
[----:B------:R-:W-:Y:S06]  /*9950*/  FADD.FTZ R5, R181, R2 ;  /* 0x00000002b5057221 */ /* 0x000fec0000010000 */
        /* <DEDUP_REMOVED lines=28> */
[----:B------:R-:W-:Y:S01]  /*9b20*/  MOV R105, R102 ;  /* 0x0000006600697202 */ /* 0x000fe20000000f00 */
[----:B------:R-:W-:Y:S02]  /*9b30*/  FADD.FTZ R0, R103, R0 ;  /* 0x0000000067007221 */ /* 0x000fe40000010000 */
[----:B------:R-:W-:Y:S01]  /*9b40*/  HMMA.16816.F32 R96, R160, R14, R96 ;  /* 0x0000000ea060723c */ /* 0x000fe20000001860 */
[----:B------:R-:W-:Y:S03]  /*9b50*/  FADD.FTZ R244, R177, R4 ;  /* 0x00000004b1f47221 */ /* 0x000fe60000010000 */
[----:B------:R-:W-:Y:S01]  /*9b60*/  FADD.FTZ R246, R176, R3 ;  /* 0x00000003b0f67221 */ /* 0x000fe20000010000 */
[----:B------:R-:W-:Y:S01]  /*9b70*/  MOV R3, R108 ;  /* 0x0000006c00037202 */ /* 0x000fe20000000f00 */
[----:B------:R-:W-:Y:S01]  /*9b80*/  FADD.FTZ R245, R104, R2 ;  /* 0x0000000268f57221 */ /* 0x000fe20000010000 */
[----:B------:R-:W-:Y:S01]  /*9b90*/  MOV R104, R106 ;  /* 0x0000006a00687202 */ /* 0x000fe20000000f00 */
[----:B------:R-:W-:Y:S01]  /*9ba0*/  FADD.FTZ R247, R101, R0 ;  /* 0x0000000065f77221 */ /* 0x000fe20000010000 */
[----:B------:R-:W-:-:S05]  /*9bb0*/  @P0 BRA `(.L_x_1082) ;  /* 0xffffcab000000947 */ /* 0x000fca000383ffff */
.L_x_1077:
[----:B------:R-:W-:-:S13]  /*9bc0*/  ISETP.GE.AND P0, PT, R110, R248, PT ;  /* 0x000000f86e00720c */ /* 0x000fda0003f06270 */
[----:B------:R-:W-:Y:S05]  /*9bd0*/  @!P0 BRA `(.L_x_1083) ;  /* 0x00002f9000008947 */ /* 0x000fea0003800000 */
.L_x_1086:
[----:B------:R-:W-:Y:S04]  /*9be0*/  DEPBAR.LE SB0, 0x0 ;  /* 0x000080000000791a */ /* 0x000fe80000000000 */
[----:B------:R-:W-:Y:S01]  /*9bf0*/  WARPSYNC 0xffffffff ;  /* 0xffffffff00007948 */ /* 0x000fe20003800000 */
[----:B------:R-:W-:Y:S01]  /*9c00*/  BAR.SYNC.DEFER_BLOCKING 0x0 ;  /* 0x0000000000007b1d */ /* 0x000fe20000010000 */
[----:B------:R-:W-:Y:S05]  /*9c10*/  SHF.R.S32.HI R0, RZ, 0x1f, R110 ;  /* 0x0000001fff007819 */ /* 0x000fea000001146e */
[----:B------:R-:W-:Y:S04]  /*9c20*/  IMAD R0, R0, c[0x0][0x208], RZ ;  /* 0x0000820000007a24 */ /* 0x000fe800078e02ff */
[----:B------:R-:W-:Y:S01]  /*9c30*/  IMAD R0, R110, c[0x0][0x20c], R0 ;  /* 0x000083006e007a24 */ /* 0x000fe200078e0200 */
[----:B------:R-:W-:Y:S01]  /*9c40*/  LDSM.16.M88.4 R48, [R187] ;  /* 0x00000000bb30783b */ /* 0x000fe20000000200 */
[----:B------:R-:W-:Y:S07]  /*9c50*/  BSSY B0, `(.L_x_1084) ;  /* 0x000013b000007945 */ /* 0x000fee0003800000 */
[----:B------:R-:W1:Y:S08]  /*9c60*/  S2R R2, SR_TID.X ;  /* 0x0000000000027919 */ /* 0x000e700000002100 */
[----:B------:R-:W2:Y:S08]  /*9c70*/  LDSM.16.M88.4 R16, [R184] ;  /* 0x00000000b810783b */ /* 0x000eb00000000200 */
[----:B------:R-:W3:Y:S08]  /*9c80*/  LDSM.16.M88.4 R44, [R187+0x1000] ;  /* 0x00100000bb2c783b */ /* 0x000ef00000000200 */
[----:B------:R-:W4:Y:S08]  /*9c90*/  LDSM.16.M88.4 R32, [R184+0x400] ;  /* 0x00040000b820783b */ /* 0x000f300000000200 */
[----:B------:R-:W5:Y:S08]  /*9ca0*/  LDSM.16.M88.4 R160, [R184+0x800] ;  /* 0x00080000b8a0783b */ /* 0x000f700000000200 */
[----:B------:R-:W-:Y:S08]  /*9cb0*/  LDSM.16.M88.4 R164, [R188] ;  /* 0x00000000bca4783b */ /* 0x000ff00000000200 */
[----:B------:R-:W2:Y:S08]  /*9cc0*/  LDSM.16.M88.4 R168, [R189] ;  /* 0x00000000bda8783b */ /* 0x000eb00000000200 */
[----:B------:R-:W2:Y:S08]  /*9cd0*/  LDSM.16.M88.4 R172, [R188+0x1000] ;  /* 0x00100000bcac783b */ /* 0x000eb00000000200 */
[----:B------:R-:W3:Y:S08]  /*9ce0*/  LDSM.16.M88.4 R176, [R197] ;  /* 0x00000000c5b0783b */ /* 0x000ef00000000200 */
[----:B------:R-:W4:Y:S01]  /*9cf0*/  LDSM.16.M88.4 R180, [R196] ;  /* 0x00000000c4b4783b */ /* 0x000f220000000200 */
[----:B-1----:R-:W-:Y:S01]  /*9d00*/  ISETP.GT.AND P0, PT, R2, 0x3f, PT ;  /* 0x0000003f0200780c */ /* 0x002fe20003f04270 */
[----:B------:R-:W-:Y:S05]  /*9d10*/  IMAD.WIDE.U32 R2, R110, c[0x0][0x208], RZ ;  /* 0x000082006e027a25 */ /* 0x000fea00078e00ff */
[----:B------:R-:W-:Y:S01]  /*9d20*/  IADD3 R0, R3, R0, RZ ;  /* 0x0000000003007210 */ /* 0x000fe20007ffe0ff */
[----:B------:R-:W-:Y:S04]  /*9d30*/  IMAD.WIDE.U32 R2, R2, 0x30, RZ ;  /* 0x0000003002027825 */ /* 0x000fe800078e00ff */
[----:B------:R-:W-:Y:S01]  /*9d40*/  IMAD R0, R0, 0x30, RZ ;  /* 0x0000003000007824 */ /* 0x000fe200078e02ff */
[----:B------:R-:W-:Y:S02]  /*9d50*/  IADD3 R8, P1, R238, R2, RZ ;  /* 0x00000002ee087210 */ /* 0x000fe40007f3e0ff */
[----:B------:R-:W-:Y:S02]  /*9d60*/  @!P0 MOV R4, c[0x0][0x208] ;  /* 0x0000820000048a02 */ /* 0x000fe40000000f00 */
[----:B------:R-:W-:Y:S02]  /*9d70*/  IADD3 R0, R3, R0, RZ ;  /* 0x0000000003007210 */ /* 0x000fe40007ffe0ff */
[----:B------:R-:W-:Y:S02]  /*9d80*/  @!P0 MOV R5, c[0x0][0x20c] ;  /* 0x0000830000058a02 */ /* 0x000fe40000000f00 */
[----:B------:R-:W-:Y:S02]  /*9d90*/  IADD3.X R9, R0, R240, RZ, P1, !PT ;  /* 0x000000f000097210 */ /* 0x000fe40000ffe4ff */
[----:B------:R-:W-:Y:S02]  /*9da0*/  LEA R26, P1, R8, c[0x0][0x1f8], 0x1 ;  /* 0x00007e00081a7a11 */ /* 0x000fe400078208ff */
[----:B------:R-:W-:Y:S02]  /*9db0*/  @!P0 LEA R20, P2, R4, R2, 0x5 ;  /* 0x0000000204148211 */ /* 0x000fe400078428ff */
[----:B------:R-:W-:Y:S02]  /*9dc0*/  LEA.HI.X R27, R8, c[0x0][0x1fc], R9, 0x1, P1 ;  /* 0x00007f00081b7a11 */ /* 0x000fe400008f0c09 */
[----:B------:R-:W-:Y:S02]  /*9dd0*/  @!P0 LEA.HI.X R3, R4, R0, R5, 0x5, P2 ;  /* 0x0000000004038211 */ /* 0x000fe400010f2c05 */
[-C--:B--2---:R-:W-:Y:S01]  /*9de0*/  HMMA.16816.F32 R4, R48, R16.reuse, RZ ;  /* 0x000000103004723c */ /* 0x084fe200000018ff */
[----:B------:R-:W-:Y:S01]  /*9df0*/  @!PT LDS RZ, [RZ] ;  /* 0x00000000fffff984 */ /* 0x000fe20000000800 */
[----:B------:R-:W-:Y:S01]  /*9e00*/  @!PT LDS RZ, [RZ] ;  /* 0x00000000fffff984 */ /* 0x000fe20000000800 */
[----:B------:R-:W-:Y:S01]  /*9e10*/  @!PT LDS RZ, [RZ] ;  /* 0x00000000fffff984 */ /* 0x000fe20000000800 */
[----:B------:R1:W-:Y:S02]  /*9e20*/  LDGSTS.E.BYPASS.LTC128B.128 [R198+0x1880], [R26.64], !P6 ;  /* 0x018800001ac67fae */ /* 0x0003e4000f101d46 */
[----:B------:R-:W-:Y:S04]  /*9e30*/  IADD3 R12, P3, P2, R2, 0x20, R238 ;  /* 0x00000020020c7810 */ /* 0x000fe80007a7e0ee */
[----:B------:R-:W-:Y:S01]  /*9e40*/  IADD3.X R13, R0, RZ, R240, P3, P2 ;  /* 0x000000ff000d7210 */ /* 0x000fe20001fe44f0 */
[C---:B---3--:R-:W-:Y:S04]  /*9e50*/  HMMA.16816.F32 R8, R44.reuse, R16, RZ ;  /* 0x000000102c08723c */ /* 0x048fe800000018ff */
[----:B------:R-:W-:Y:S02]  /*9e60*/  LEA R30, P3, R12, c[0x0][0x1f8], 0x1 ;  /* 0x00007e000c1e7a11 */ /* 0x000fe400078608ff */
[----:B------:R-:W-:Y:S02]  /*9e70*/  IADD3 R2, P2, P1, R2, 0x40, R238 ;  /* 0x0000004002027810 */ /* 0x000fe4000795e0ee */
[----:B------:R-:W-:Y:S02]  /*9e80*/  LEA.HI.X R31, R12, c[0x0][0x1fc], R13, 0x1, P3 ;  /* 0x00007f000c1f7a11 */ /* 0x000fe400018f0c0d */
[-C--:B------:R-:W-:Y:S02]  /*9e90*/  HMMA.16816.F32 R12, R44, R18.reuse, RZ ;  /* 0x000000122c0c723c */ /* 0x080fe400000018ff */
[----:B------:R-:W-:Y:S01]  /*9ea0*/  LEA R28, P3, R2, c[0x0][0x1f8], 0x1 ;  /* 0x00007e00021c7a11 */ /* 0x000fe200078608ff */
[----:B------:R2:W-:Y:S01]  /*9eb0*/  LDGSTS.E.BYPASS.LTC128B.128 [R198+0x2480], [R30.64], !P5 ;  /* 0x024800001ec67fae */ /* 0x0005e2000e901d46 */
[----:B------:R-:W-:Y:S02]  /*9ec0*/  IADD3.X R0, R0, RZ, R240, P2, P1 ;  /* 0x000000ff00007210 */ /* 0x000fe400017e24f0 */
[----:B------:R-:W-:Y:S02]  /*9ed0*/  @!P0 IADD3 R24, P2, P1, R20, 0x20, R238 ;  /* 0x0000002014188810 */ /* 0x000fe4000795e0ee */
[C---:B------:R-:W-:Y:S04]  /*9ee0*/  HMMA.16816.F32 R16, R48.reuse, R18, RZ ;  /* 0x000000123010723c */ /* 0x040fe800000018ff */
[----:B------:R-:W-:Y:S02]  /*9ef0*/  LEA.HI.X R29, R2, c[0x0][0x1fc], R0, 0x1, P3 ;  /* 0x00007f00021d7a11 */ /* 0x000fe400018f0c00 */
[C---:B------:R-:W-:Y:S02]  /*9f00*/  @!P0 IADD3.X R39, R3.reuse, RZ, R240, P2, P1 ;  /* 0x000000ff03278210 */ /* 0x040fe400017e24f0 */
[C---:B------:R-:W-:Y:S01]  /*9f10*/  @!P0 IADD3 R2, P3, P2, R20.reuse, 0x40, R238 ;  /* 0x0000004014028810 */ /* 0x040fe20007a7e0ee */
[----:B------:R2:W-:Y:S03]  /*9f20*/  LDGSTS.E.BYPASS.LTC128B.128 [R198+0x3080], [R28.64], !P4 ;  /* 0x030800001cc67fae */ /* 0x0005e6000e101d46 */
[----:B------:R-:W-:Y:S02]  /*9f30*/  @!P0 IADD3 R0, P1, R20, R238, RZ ;  /* 0x000000ee14008210 */ /* 0x000fe40007f3e0ff */
[-C--:B----4-:R-:W-:Y:S01]  /*9f40*/  HMMA.16816.F32 R20, R48, R32.reuse, RZ ;  /* 0x000000203014723c */ /* 0x090fe200000018ff */
[C---:B------:R-:W-:Y:S02]  /*9f50*/  @!P0 IADD3.X R25, R3.reuse, RZ, R240, P3, P2 ;  /* 0x000000ff03198210 */ /* 0x040fe40001fe44f0 */
[----:B------:R-:W-:Y:S02]  /*9f60*/  @!P0 LEA R36, P3, R0, c[0x0][0x1f8], 0x1 ;  /* 0x00007e0000248a11 */ /* 0x000fe400078608ff */
[----:B------:R-:W-:Y:S02]  /*9f70*/  @!P0 IADD3.X R3, R3, R240, RZ, P1, !PT ;  /* 0x000000f003038210 */ /* 0x000fe40000ffe4ff */
[----:B------:R-:W-:Y:S02]  /*9f80*/  @!P0 LEA R40, P2, R24, c[0x0][0x1f8], 0x1 ;  /* 0x00007e0018288a11 */ /* 0x000fe400078408ff */
[----:B------:R-:W-:Y:S03]  /*9f90*/  @!P0 LEA.HI.X R37, R0, c[0x0][0x1fc], R3, 0x1, P3 ;  /* 0x00007f0000258a11 */ /* 0x000fe600018f0c03 */
[----:B------:R-:W-:Y:S02]  /*9fa0*/  @!P0 LEA.HI.X R41, R24, c[0x0][0x1fc], R39, 0x1, P2 ;  /* 0x00007f0018298a11 */ /* 0x000fe400010f0c27 */
[----:B------:R5:W-:Y:S01]  /*9fb0*/  @!P0 LDGSTS.E.BYPASS.LTC128B.128 [R198+0x2080], [R36.64], !P6 ;  /* 0x0208000024c68fae */ /* 0x000be2000f101d46 */
[----:B------:R-:W-:Y:S02]  /*9fc0*/  @!P0 LEA R38, P1, R2, c[0x0][0x1f8], 0x1 ;  /* 0x00007e0002268a11 */ /* 0x000fe400078208ff */
[----:B------:R-:W-:Y:S02]  /*9fd0*/  ISETP.GT.AND P2, PT, R110, R248, PT ;  /* 0x000000f86e00720c */ /* 0x000fe40003f44270 */
[----:B------:R-:W-:Y:S02]  /*9fe0*/  @!P0 LEA.HI.X R39, R2, c[0x0][0x1fc], R25, 0x1, P1 ;  /* 0x00007f0002278a11 */ /* 0x000fe400008f0c19 */
[C---:B-1----:R-:W-:Y:S01]  /*9ff0*/  HMMA.16816.F32 R24, R44.reuse, R32, RZ ;  /* 0x000000202c18723c */ /* 0x042fe200000018ff */
[----:B------:R1:W-:Y:S07]  /*a000*/  @!P0 LDGSTS.E.BYPASS.LTC128B.128 [R198+0x2c80], [R40.64], !P5 ;  /* 0x02c8000028c68fae */ /* 0x0003ee000e901d46 */
[-C--:B--2---:R-:W-:Y:S01]  /*a010*/  HMMA.16816.F32 R28, R44, R34.reuse, RZ ;  /* 0x000000222c1c723c */ /* 0x084fe200000018ff */
[----:B------:R5:W-:Y:S07]  /*a020*/  @!P0 LDGSTS.E.BYPASS.LTC128B.128 [R198+0x3880], [R38.64], !P4 ;  /* 0x0388000026c68fae */ /* 0x000bee000e101d46 */
[C---:B------:R-:W-:Y:S01]  /*a030*/  HMMA.16816.F32 R32, R48.reuse, R34, RZ ;  /* 0x000000223020723c */ /* 0x040fe200000018ff */
[----:B------:R-:W0:Y:S07]  /*a040*/  LDGDEPBAR ;  /* 0x00000000000079af */ /* 0x000e2e0000000000 */
[-C--:B-----5:R-:W-:Y:S08]  /*a050*/  HMMA.16816.F32 R36, R48, R160.reuse, RZ ;  /* 0x000000a03024723c */ /* 0x0a0ff000000018ff */
[C---:B-1----:R-:W-:Y:S08]  /*a060*/  HMMA.16816.F32 R40, R44.reuse, R160, RZ ;  /* 0x000000a02c28723c */ /* 0x042ff000000018ff */
        /* <DEDUP_REMOVED lines=97> */
[----:B-----5:R-:W-:Y:S03]  /*a680*/  FMUL.FTZ R0, R9, c[0x0][0x320] ;  /* 0x0000c80009007a20 */ /* 0x020fe60000410000 */
[----:B------:R-:W-:Y:S01]  /*a690*/  MOV R4, R106 ;  /* 0x0000006a00047202 */ /* 0x000fe20000000f00 */
        /* <DEDUP_REMOVED lines=8> */
[----:B------:R-:W2:Y:S01]  /*a720*/  MUFU.TANH R209, R2 ;  /* 0x0000000200d17308 */ /* 0x000ea20000002400 */
[----:B-1----:R-:W-:Y:S09]  /*a730*/  FMUL.FTZ R0, R12, c[0x0][0x320] ;  /* 0x0000c8000c007a20 */ /* 0x002ff20000410000 */
[----:B------:R1:W1:Y:S10]  /*a740*/  MUFU.TANH R163, R0 ;  /* 0x0000000000a37308 */ /* 0x0002740000002400 */
[----:B------:R-:W3:Y:S01]  /*a750*/  MUFU.TANH R210, R3 ;  /* 0x0000000300d27308 */ /* 0x000ee20000002400 */
[-C--:B--2---:R-:W-:Y:S05]  /*a760*/  HMMA.16816.F32 R36, R168, R8.reuse, R36 ;  /* 0x00000008a824723c */ /* 0x084fea0000001824 */
[----:B-1----:R-:W-:Y:S03]  /*a770*/  FMUL.FTZ R0, R13, c[0x0][0x320] ;  /* 0x0000c8000d007a20 */ /* 0x002fe60000410000 */
[C---:B------:R-:W-:Y:S01]  /*a780*/  HMMA.16816.F32 R40, R172.reuse, R8, R40 ;  /* 0x00000008ac28723c */ /* 0x040fe20000001828 */
[----:B------:R1:W2:Y:S07]  /*a790*/  MUFU.TANH R162, R0 ;  /* 0x0000000000a27308 */ /* 0x0002ae0000002400 */
[-C--:B------:R-:W-:Y:S08]  /*a7a0*/  HMMA.16816.F32 R44, R172, R10.reuse, R44 ;  /* 0x0000000aac2c723c */ /* 0x080ff0000000182c */
[----:B------:R-:W-:Y:S04]  /*a7b0*/  HMMA.16816.F32 R48, R168, R10, R48 ;  /* 0x0000000aa830723c */ /* 0x000fe80000001830 */
[----:B-1----:R-:W-:Y:S04]  /*a7c0*/  FMUL.FTZ R0, R14, c[0x0][0x320] ;  /* 0x0000c8000e007a20 */ /* 0x002fe80000410000 */
[----:B------:R1:W1:Y:S11]  /*a7d0*/  MUFU.TANH R167, R0 ;  /* 0x0000000000a77308 */ /* 0x0002760000002400 */
[----:B------:R-:W-:Y:S05]  /*a7e0*/  @!UPT UIADD3 URZ, URZ, URZ, URZ ;  /* 0x0000003f3f3ff290 */ /* 0x000fea000fffe03f */
[----:B------:R-:W-:Y:S04]  /*a7f0*/  FMUL.FTZ R2, R48, c[0x0][0x320] ;  /* 0x0000c80030027a20 */ /* 0x000fe80000410000 */
        /* <DEDUP_REMOVED lines=66> */
[----:B--234-:R-:W-:Y:S02]  /*ac20*/  IADD3 R3, -R250, 0x30, RZ ;  /* 0x00000030fa037810 */ /* 0x01cfe40007ffe1ff */
[----:B------:R-:W-:Y:S02]  /*ac30*/  P2R R12, PR, RZ, 0x4 ;  /* 0x00000004ff0c7803 */ /* 0x000fe40000000000 */
[----:B------:R-:W-:Y:S11]  /*ac40*/  ISETP.GE.AND P0, PT, R3, 0x21, PT ;  /* 0x000000210300780c */ /* 0x000ff60003f06270 */
[----:B------:R-:W-:Y:S02]  /*ac50*/  @!UPT UIADD3 URZ, URZ, URZ, URZ ;  /* 0x0000003f3f3ff290 */ /* 0x000fe4000fffe03f */
[----:B------:R-:W-:Y:S01]  /*ac60*/  @P0 IADD3 R5, R110, -0x1, RZ ;  /* 0xffffffff6e050810 */ /* 0x000fe20007ffe0ff */
[----:B------:R-:W-:Y:S02]  /*ac70*/  @P0 IMAD.MOV.U32 R11, RZ, RZ, c[0x0][0x1e0] ;  /* 0x00007800ff0b0624 */ /* 0x000fe400078e00ff */
[----:B------:R-:W-:Y:S01]  /*ac80*/  @P0 IMAD.MOV.U32 R7, RZ, RZ, 0x5 ;  /* 0x00000005ff070424 */ /* 0x000fe200078e00ff */
[----:B------:R-:W-:Y:S01]  /*ac90*/  @P0 SHF.R.S32.HI R6, RZ, 0x1f, R5 ;  /* 0x0000001fff060819 */ /* 0x000fe20000011405 */
[----:B------:R-:W-:Y:S03]  /*aca0*/  @P0 IMAD.WIDE.U32 R8, R5, c[0x0][0x1e0], RZ ;  /* 0x0000780005080a25 */ /* 0x000fe600078e00ff */
[----:B------:R-:W-:Y:S01]  /*acb0*/  @P0 SHF.L.U64.HI R7, R11, R7, c[0x0][0x1e4] ;  /* 0x000079000b070619 */ /* 0x000fe20000010207 */
[----:B------:R-:W-:Y:S04]  /*acc0*/  @P0 IMAD R6, R6, c[0x0][0x1e0], RZ ;  /* 0x0000780006060a24 */ /* 0x000fe800078e02ff */
[----:B------:R-:W-:Y:S02]  /*acd0*/  @P0 IMAD R10, R5, c[0x0][0x1e4], R6 ;  /* 0x00007900050a0a24 */ /* 0x000fe400078e0206 */
[----:B------:R-:W-:Y:S02]  /*ace0*/  @P0 IMAD.SHL.U32 R6, R11, 0x20, RZ ;  /* 0x000000200b060824 */ /* 0x000fe400078e00ff */
[----:B------:R-:W-:Y:S02]  /*acf0*/  @P0 IMAD.IADD R5, R9, 0x1, R10 ;  /* 0x0000000109050824 */ /* 0x000fe400078e020a */
[----:B------:R-:W-:Y:S04]  /*ad00*/  @P0 IMAD.WIDE.U32 R6, R8, 0x30, R6 ;  /* 0x0000003008060825 */ /* 0x000fe800078e0006 */
[----:B------:R-:W-:Y:S01]  /*ad10*/  @P0 IMAD R5, R5, 0x30, RZ ;  /* 0x0000003005050824 */ /* 0x000fe200078e02ff */
[C-C-:B------:R-:W-:Y:S03]  /*ad20*/  @P0 IADD3 R18, P3, P1, R6.reuse, 0x20, R242.reuse ;  /* 0x0000002006120810 */ /* 0x140fe6000797e0f2 */
[----:B------:R-:W-:Y:S05]  /*ad30*/  @P0 IMAD.IADD R7, R5, 0x1, R7 ;  /* 0x0000000105070824 */ /* 0x000fea00078e0207 */
[C-C-:B------:R-:W-:Y:S02]  /*ad40*/  @P0 IADD3.X R20, R7.reuse, RZ, R241.reuse, P3, P1 ;  /* 0x000000ff07140210 */ /* 0x140fe40001fe24f1 */
[--C-:B------:R-:W-:Y:S04]  /*ad50*/  @P0 IADD3 R19, P3, P1, R6, 0x40, R242.reuse ;  /* 0x0000004006130810 */ /* 0x100fe8000797e0f2 */
[--C-:B------:R-:W-:Y:S02]  /*ad60*/  @P0 IADD3.X R21, R7, RZ, R241.reuse, P3, P1 ;  /* 0x000000ff07150210 */ /* 0x100fe40001fe24f1 */
        /* <DEDUP_REMOVED lines=11> */
[C---:B------:R-:W-:Y:S02]  /*ae20*/  @P1 IMAD.SHL.U32 R5, R8.reuse, 0x2, RZ ;  /* 0x0000000208051824 */ /* 0x040fe400078e00ff */
[----:B------:R-:W-:Y:S04]  /*ae30*/  @P1 IMAD R3, R3, 0x30, RZ ;  /* 0x0000003003031824 */ /* 0x000fe800078e02ff */
[----:B------:R-:W-:Y:S01]  /*ae40*/  @P1 IMAD.IADD R3, R9, 0x1, R3 ;  /* 0x0000000109031824 */ /* 0x000fe200078e0203 */
[----:B------:R-:W-:Y:S04]  /*ae50*/  @P1 IADD3 R9, P2, R5, 0x40, RZ ;  /* 0x0000004005091810 */ /* 0x000fe80007f5e0ff */
[----:B------:R-:W-:Y:S02]  /*ae60*/  @P1 IADD3 R16, P3, R9, c[0x0][0x1c8], RZ ;  /* 0x0000720009101a10 */ /* 0x000fe40007f7e0ff */
[----:B------:R-:W-:Y:S04]  /*ae70*/  @P1 SHF.L.U64.HI R3, R8, 0x1, R3 ;  /* 0x0000000108031819 */ /* 0x000fe80000010203 */
[--C-:B------:R-:W-:Y:S02]  /*ae80*/  @P1 IADD3.X R17, RZ, c[0x0][0x1cc], R3.reuse, P3, P2 ;  /* 0x00007300ff111a10 */ /* 0x100fe40001fe4403 */
[----:B------:R-:W-:Y:S04]  /*ae90*/  @P1 IADD3 R8, P2, R5, 0x80, RZ ;  /* 0x0000008005081810 */ /* 0x000fe80007f5e0ff */
[----:B------:R-:W-:Y:S04]  /*aea0*/  @P1 IADD3 R14, P3, R8, c[0x0][0x1c8], RZ ;  /* 0x00007200080e1a10 */ /* 0x000fe80007f7e0ff */
[----:B------:R-:W-:Y:S02]  /*aeb0*/  @P1 IADD3.X R15, RZ, c[0x0][0x1cc], R3, P3, P2 ;  /* 0x00007300ff0f1a10 */ /* 0x000fe40001fe4403 */
[----:B------:R-:W-:Y:S02]  /*aec0*/  @P0 IADD3 R6, P3, R242, R6, RZ ;  /* 0x00000006f2060210 */ /* 0x000fe40007f7e0ff */
[----:B------:R-:W-:Y:S03]  /*aed0*/  ISETP.NE.AND P2, PT, R12, RZ, PT ;  /* 0x000000ff0c00720c */ /* 0x000fe60003f45270 */
        /* <DEDUP_REMOVED lines=18> */
.L_x_1085:
[----:B--234-:R-:W-:Y:S05]  /*b000*/  BSYNC B0 ;  /* 0x0000000000007941 */ /* 0x01cfea0003800000 */
.L_x_1084:
        /* <DEDUP_REMOVED lines=14> */
[----:B-1----:R-:W-:Y:S02]  /*b0f0*/  FMNMX.FTZ R6, R180, R106, !PT ;  /* 0x0000006ab4067209 */ /* 0x002fe40007810000 */
        /* <DEDUP_REMOVED lines=19> */
[----:B------:R-:W-:Y:S02]  /*b230*/  FMNMX.FTZ R3, R169, R3, !PT ;  /* 0x00000003a9037209 */ /* 0x000fe40007810000 */
[----:B------:R-:W-:Y:S02]  /*b240*/  FMNMX.FTZ R6, R217, R6, !PT ;  /* 0x00000006d9067209 */ /* 0x000fe40007810000 */
[----:B------:R-:W-:Y:S01]  /*b250*/  IADD3 R110, R110, -0x1, RZ ;  /* 0xffffffff6e6e7810 */ /* 0x000fe20007ffe0ff */
[----:B------:R-:W-:Y:S01]  /*b260*/  SHFL.BFLY PT, R7, R3, 0x2, 0x1f ;  /* 0x0c401f0003077f89 */ /* 0x000fe200000e0000 */
[----:B------:R-:W-:Y:S04]  /*b270*/  FMNMX.FTZ R6, R205, R6, !PT ;  /* 0x00000006cd067209 */ /* 0x000fe80007810000 */
[----:B------:R-:W-:Y:S04]  /*b280*/  FMNMX.FTZ R6, R175, R6, !PT ;  /* 0x00000006af067209 */ /* 0x000fe80007810000 */
[----:B------:R-:W-:Y:S04]  /*b290*/  FMNMX.FTZ R6, R174, R6, !PT ;  /* 0x00000006ae067209 */ /* 0x000fe80007810000 */
[----:B------:R-:W-:Y:S05]  /*b2a0*/  FMNMX.FTZ R6, R173, R6, !PT ;  /* 0x00000006ad067209 */ /* 0x000fea0007810000 */
[----:B------:R-:W1:Y:S02]  /*b2b0*/  SHFL.BFLY PT, R9, R6, 0x2, 0x1f ;  /* 0x0c401f0006097f89 */ /* 0x000e6400000e0000 */
[----:B-1----:R-:W-:Y:S02]  /*b2c0*/  FMNMX.FTZ R6, R6, R9, !PT ;  /* 0x0000000906067209 */ /* 0x002fe40007810000 */
[----:B------:R-:W-:Y:S02]  /*b2d0*/  FMNMX.FTZ R5, R5, R8, !PT ;  /* 0x0000000805057209 */ /* 0x000fe40007810000 */
[----:B------:R-:W-:Y:S02]  /*b2e0*/  FMNMX.FTZ R3, R3, R7, !PT ;  /* 0x0000000703037209 */ /* 0x000fe40007810000 */
[----:B------:R-:W1:Y:S01]  /*b2f0*/  SHFL.BFLY PT, R9, R6, 0x1, 0x1f ;  /* 0x0c201f0006097f89 */ /* 0x000e6200000e0000 */
[----:B------:R-:W-:Y:S04]  /*b300*/  FMNMX.FTZ R7, R176, R102, !PT ;  /* 0x00000066b0077209 */ /* 0x000fe80007810000 */
[----:B------:R-:W-:Y:S03]  /*b310*/  FMNMX.FTZ R7, R181, R7, !PT ;  /* 0x00000007b5077209 */ /* 0x000fe60007810000 */
[----:B------:R-:W2:Y:S01]  /*b320*/  SHFL.BFLY PT, R8, R5, 0x1, 0x1f ;  /* 0x0c201f0005087f89 */ /* 0x000ea200000e0000 */
[----:B------:R-:W-:Y:S04]  /*b330*/  FMNMX.FTZ R7, R167, R7, !PT ;  /* 0x00000007a7077209 */ /* 0x000fe80007810000 */
[----:B------:R-:W-:Y:S03]  /*b340*/  FMNMX.FTZ R7, R166, R7, !PT ;  /* 0x00000007a6077209 */ /* 0x000fe60007810000 */
[----:B------:R-:W3:Y:S01]  /*b350*/  SHFL.BFLY PT, R10, R3, 0x1, 0x1f ;  /* 0x0c201f00030a7f89 */ /* 0x000ee200000e0000 */
[----:B------:R-:W-:Y:S04]  /*b360*/  FMNMX.FTZ R7, R210, R7, !PT ;  /* 0x00000007d2077209 */ /* 0x000fe80007810000 */
[----:B------:R-:W-:Y:S02]  /*b370*/  FMNMX.FTZ R7, R209, R7, !PT ;  /* 0x00000007d1077209 */ /* 0x000fe40007810000 */
[----:B-1----:R-:W-:Y:S02]  /*b380*/  FMNMX.FTZ R106, R6, R9, !PT ;  /* 0x00000009066a7209 */ /* 0x002fe40007810000 */
[----:B--2---:R-:W-:Y:S05]  /*b390*/  FMNMX.FTZ R107, R5, R8, !PT ;  /* 0x00000008056b7209 */ /* 0x004fea0007810000 */
[----:B------:R-:W-:Y:S01]  /*b3a0*/  FADD.FTZ R2, -R107, R2 ;  /* 0x000000026b027221 */ /* 0x000fe20000010100 */
[----:B---3--:R-:W-:Y:S03]  /*b3b0*/  FMNMX.FTZ R108, R3, R10, !PT ;  /* 0x0000000a036c7209 */ /* 0x008fe60007810000 */
[----:B------:R-:W-:Y:S01]  /*b3c0*/  FMUL.FTZ R2, R2, c[0x0][0x2d0] ;  /* 0x0000b40002027a20 */ /* 0x000fe20000410000 */
[----:B------:R-:W-:Y:S03]  /*b3d0*/  FMNMX.FTZ R3, R219, R7, !PT ;  /* 0x00000007db037209 */ /* 0x000fe60007810000 */
[----:B------:R1:W2:Y:S01]  /*b3e0*/  MUFU.EX2 R101, R2 ;  /* 0x0000000200657308 */ /* 0x0002a20000000800 */
[----:B------:R-:W-:Y:S01]  /*b3f0*/  FMNMX.FTZ R3, R218, R3, !PT ;  /* 0x00000003da037209 */ /* 0x000fe20007810000 */
[C---:B------:R-:W-:Y:S02]  /*b400*/  FADD.FTZ R0, -R108.reuse, R0 ;  /* 0x000000006c007221 */ /* 0x040fe40000010100 */
[----:B------:R-:W-:Y:S01]  /*b410*/  FMUL.FTZ R168, R108, c[0x0][0x2d0] ;  /* 0x0000b4006ca87a20 */ /* 0x000fe20000410000 */
[----:B------:R-:W-:Y:S01]  /*b420*/  FMNMX.FTZ R5, R212, R3, !PT ;  /* 0x00000003d4057209 */ /* 0x000fe20007810000 */
[----:B------:R-:W-:Y:S03]  /*b430*/  FMUL.FTZ R3, R0, c[0x0][0x2d0] ;  /* 0x0000b40000037a20 */ /* 0x000fe60000410000 */
[----:B------:R-:W-:Y:S01]  /*b440*/  FMNMX.FTZ R0, R214, R5, !PT ;  /* 0x00000005d6007209 */ /* 0x000fe20007810000 */
[----:B------:R3:W4:Y:S03]  /*b450*/  MUFU.EX2 R103, R3 ;  /* 0x0000000300677308 */ /* 0x0007260000000800 */
[----:B------:R-:W-:Y:S04]  /*b460*/  FMNMX.FTZ R0, R105, R0, !PT ;  /* 0x0000000069007209 */ /* 0x000fe80007810000 */
[----:B------:R-:W-:Y:S01]  /*b470*/  FMNMX.FTZ R0, R104, R0, !PT ;  /* 0x0000000068007209 */ /* 0x000fe20007810000 */
[----:B-1----:R-:W-:Y:S02]  /*b480*/  FADD.FTZ R2, -R106, R4 ;  /* 0x000000046a027221 */ /* 0x002fe40000010100 */
[--C-:B------:R-:W-:Y:S02]  /*b490*/  FFMA.FTZ R4, R165, c[0x0][0x2d0], -R168.reuse ;  /* 0x0000b400a5047a23 */ /* 0x100fe400000108a8 */
[----:B------:R-:W-:Y:S02]  /*b4a0*/  FMUL.FTZ R2, R2, c[0x0][0x2d0] ;  /* 0x0000b40002027a20 */ /* 0x000fe40000410000 */
[----:B------:R-:W-:Y:S01]  /*b4b0*/  MUFU.EX2 R227, R4 ;  /* 0x0000000400e37308 */ /* 0x000fe20000000800 */
[C---:B--2---:R-:W-:Y:S02]  /*b4c0*/  FMUL.FTZ R6, R101.reuse, R118 ;  /* 0x0000007665067220 */ /* 0x044fe40000410000 */
[----:B------:R-:W-:Y:S01]  /*b4d0*/  FMUL.FTZ R7, R101, R119 ;  /* 0x0000007765077220 */ /* 0x000fe20000410000 */
[----:B---3--:R-:W1:Y:S01]  /*b4e0*/  SHFL.BFLY PT, R3, R0, 0x2, 0x1f ;  /* 0x0c401f0000037f89 */ /* 0x008e6200000e0000 */
[C---:B----4-:R-:W-:Y:S02]  /*b4f0*/  FMUL.FTZ R5, R103.reuse, R117 ;  /* 0x0000007567057220 */ /* 0x050fe40000410000 */
[C---:B------:R-:W-:Y:S02]  /*b500*/  FMUL.FTZ R16, R103.reuse, R124 ;  /* 0x0000007c67107220 */ /* 0x040fe40000410000 */
[----:B------:R-:W-:Y:S01]  /*b510*/  FMUL.FTZ R17, R103, R125 ;  /* 0x0000007d67117220 */ /* 0x000fe20000410000 */
[----:B------:R2:W3:Y:S01]  /*b520*/  MUFU.EX2 R100, R2 ;  /* 0x0000000200647308 */ /* 0x0004e20000000800 */
[C---:B------:R-:W-:Y:S02]  /*b530*/  FMUL.FTZ R18, R101.reuse, R126 ;  /* 0x0000007e65127220 */ /* 0x040fe40000410000 */
[----:B------:R-:W-:Y:S02]  /*b540*/  FMUL.FTZ R19, R101, R127 ;  /* 0x0000007f65137220 */ /* 0x000fe40000410000 */
[C---:B------:R-:W-:Y:S01]  /*b550*/  FMUL.FTZ R32, R103.reuse, R140 ;  /* 0x0000008c67207220 */ /* 0x040fe20000410000 */
[----:B------:R-:W-:Y:S01]  /*b560*/  LDSM.16.MT88.4 R124, [R185+0x400] ;  /* 0x00040000b97c783b */ /* 0x000fe20000004200 */
[----:B------:R-:W-:Y:S02]  /*b570*/  FMUL.FTZ R33, R103, R141 ;  /* 0x0000008d67217220 */ /* 0x000fe40000410000 */
[C---:B------:R-:W-:Y:S02]  /*b580*/  FMUL.FTZ R34, R101.reuse, R142 ;  /* 0x0000008e65227220 */ /* 0x040fe40000410000 */
[----:B------:R-:W-:Y:S02]  /*b590*/  FMUL.FTZ R35, R101, R143 ;  /* 0x0000008f65237220 */ /* 0x000fe40000410000 */
[C---:B------:R-:W-:Y:S01]  /*b5a0*/  FMUL.FTZ R48, R103.reuse, R156 ;  /* 0x0000009c67307220 */ /* 0x040fe20000410000 */
[----:B------:R-:W-:Y:S01]  /*b5b0*/  LDSM.16.MT88.4 R140, [R186+0x800] ;  /* 0x00080000ba8c783b */ /* 0x000fe20000004200 */
[----:B------:R-:W-:Y:S02]  /*b5c0*/  FMUL.FTZ R49, R103, R157 ;  /* 0x0000009d67317220 */ /* 0x000fe40000410000 */
[C---:B------:R-:W-:Y:S01]  /*b5d0*/  FMUL.FTZ R50, R101.reuse, R158 ;  /* 0x0000009e65327220 */ /* 0x040fe20000410000 */
[----:B-1----:R-:W-:Y:S01]  /*b5e0*/  FMNMX.FTZ R0, R0, R3, !PT ;  /* 0x0000000300007209 */ /* 0x002fe20007810000 */
[----:B------:R-:W-:Y:S02]  /*b5f0*/  FMUL.FTZ R51, R101, R159 ;  /* 0x0000009f65337220 */ /* 0x000fe40000410000 */
[C---:B------:R-:W-:Y:S01]  /*b600*/  FMUL.FTZ R52, R103.reuse, R52 ;  /* 0x0000003467347220 */ /* 0x040fe20000410000 */
[----:B------:R-:W-:Y:S01]  /*b610*/  LDSM.16.MT88.4 R156, [R185+0x1400] ;  /* 0x00140000b99c783b */ /* 0x000fe20000004200 */
[----:B------:R-:W-:Y:S02]  /*b620*/  FMUL.FTZ R53, R103, R53 ;  /* 0x0000003567357220 */ /* 0x000fe40000410000 */
[----:B--2---:R-:W-:Y:S02]  /*b630*/  FFMA.FTZ R2, R164, c[0x0][0x2d0], -R168 ;  /* 0x0000b400a4027a23 */ /* 0x004fe400000108a8 */
[----:B------:R-:W-:Y:S02]  /*b640*/  FMUL.FTZ R164, R107, c[0x0][0x2d0] ;  /* 0x0000b4006ba47a20 */ /* 0x000fe40000410000 */
[----:B------:R1:W-:Y:S01]  /*b650*/  MUFU.EX2 R228, R2 ;  /* 0x0000000200e47308 */ /* 0x0003e20000000800 */
[----:B---3--:R-:W-:Y:S02]  /*b660*/  FMUL.FTZ R8, R100, R112 ;  /* 0x0000007064087220 */ /* 0x008fe40000410000 */
[--C-:B------:R-:W-:Y:S02]  /*b670*/  FFMA.FTZ R3, R178, c[0x0][0x2d0], -R164.reuse ;  /* 0x0000b400b2037a23 */ /* 0x100fe400000108a4 */
        /* <DEDUP_REMOVED lines=10> */
[C---:B------:R-:W-:Y:S02]  /*b720*/  FMUL.FTZ R44, R100.reuse, R152 ;  /* 0x00000098642c7220 */ /* 0x040fe40000410000 */
[----:B-1----:R-:W-:Y:S02]  /*b730*/  FFMA.FTZ R2, R177, c[0x0][0x2d0], -R164 ;  /* 0x0000b400b1027a23 */ /* 0x002fe400000108a4 */
[C---:B------:R-:W-:Y:S02]  /*b740*/  FMUL.FTZ R45, R100.reuse, R153 ;  /* 0x00000099642d7220 */ /* 0x040fe40000410000 */
[----:B------:R1:W3:Y:S01]  /*b750*/  MUFU.EX2 R226, R2 ;  /* 0x0000000200e27308 */ /* 0x0002e20000000800 */
[C---:B------:R-:W-:Y:S02]  /*b760*/  FMUL.FTZ R54, R101.reuse, R54 ;  /* 0x0000003665367220 */ /* 0x040fe40000410000 */
[----:B------:R-:W-:Y:S02]  /*b770*/  FMUL.FTZ R55, R101, R55 ;  /* 0x0000003765377220 */ /* 0x000fe40000410000 */
[--C-:B--2---:R-:W-:Y:S02]  /*b780*/  FFMA.FTZ R3, R161, c[0x0][0x2d0], -R168.reuse ;  /* 0x0000b400a1037a23 */ /* 0x104fe400000108a8 */
[C---:B------:R-:W-:Y:S02]  /*b790*/  FMUL.FTZ R56, R100.reuse, R56 ;  /* 0x0000003864387220 */ /* 0x040fe40000410000 */
[C---:B------:R-:W-:Y:S01]  /*b7a0*/  FMUL.FTZ R57, R100.reuse, R57 ;  /* 0x0000003964397220 */ /* 0x040fe20000410000 */
[----:B------:R2:W-:Y:S01]  /*b7b0*/  MUFU.EX2 R236, R3 ;  /* 0x0000000300ec7308 */ /* 0x0005e20000000800 */
[C---:B------:R-:W-:Y:S02]  /*b7c0*/  FMUL.FTZ R60, R100.reuse, R60 ;  /* 0x0000003c643c7220 */ /* 0x040fe40000410000 */
[C---:B------:R-:W-:Y:S02]  /*b7d0*/  FMUL.FTZ R61, R100.reuse, R61 ;  /* 0x0000003d643d7220 */ /* 0x040fe40000410000 */
[C---:B------:R-:W-:Y:S02]  /*b7e0*/  FMUL.FTZ R64, R103.reuse, R64 ;  /* 0x0000004067407220 */ /* 0x040fe40000410000 */
[----:B------:R-:W-:Y:S02]  /*b7f0*/  FMUL.FTZ R65, R103, R65 ;  /* 0x0000004167417220 */ /* 0x000fe40000410000 */
[C---:B------:R-:W-:Y:S02]  /*b800*/  FMUL.FTZ R66, R101.reuse, R66 ;  /* 0x0000004265427220 */ /* 0x040fe40000410000 */
[----:B------:R-:W-:Y:S02]  /*b810*/  FMUL.FTZ R67, R101, R67 ;  /* 0x0000004365437220 */ /* 0x000fe40000410000 */
[----:B------:R-:W-:Y:S01]  /*b820*/  FMUL.FTZ R68, R103, R68 ;  /* 0x0000004467447220 */ /* 0x000fe20000410000 */
[----:B-1----:R-:W1:Y:S01]  /*b830*/  SHFL.BFLY PT, R2, R0, 0x1, 0x1f ;  /* 0x0c201f0000027f89 */ /* 0x002e6200000e0000 */
[----:B---3--:R-:W-:Y:S01]  /*b840*/  F2FP.PACK_AB R117, R229, R226 ;  /* 0x000000e2e575723e */ /* 0x008fe200000000ff */
[----:B------:R-:W-:Y:S02]  /*b850*/  FMUL.FTZ R69, R103, R69 ;  /* 0x0000004567457220 */ /* 0x000fe40000410000 */
[C---:B------:R-:W-:Y:S02]  /*b860*/  FMUL.FTZ R70, R101.reuse, R70 ;  /* 0x0000004665467220 */ /* 0x040fe40000410000 */
[----:B------:R-:W-:Y:S02]  /*b870*/  FMUL.FTZ R71, R101, R71 ;  /* 0x0000004765477220 */ /* 0x000fe40000410000 */
[C---:B------:R-:W-:Y:S02]  /*b880*/  FMUL.FTZ R72, R100.reuse, R72 ;  /* 0x0000004864487220 */ /* 0x040fe40000410000 */
[----:B--2---:R-:W-:Y:S02]  /*b890*/  FFMA.FTZ R3, R111, c[0x0][0x2d0], -R168 ;  /* 0x0000b4006f037a23 */ /* 0x004fe400000108a8 */
[C---:B------:R-:W-:Y:S02]  /*b8a0*/  FMUL.FTZ R73, R100.reuse, R73 ;  /* 0x0000004964497220 */ /* 0x040fe40000410000 */
[----:B------:R2:W3:Y:S01]  /*b8b0*/  MUFU.EX2 R237, R3 ;  /* 0x0000000300ed7308 */ /* 0x0004e20000000800 */
[C---:B------:R-:W-:Y:S02]  /*b8c0*/  FMUL.FTZ R76, R100.reuse, R76 ;  /* 0x0000004c644c7220 */ /* 0x040fe40000410000 */
[----:B------:R-:W-:Y:S02]  /*b8d0*/  FMUL.FTZ R77, R100, R77 ;  /* 0x0000004d644d7220 */ /* 0x000fe40000410000 */
[C---:B------:R-:W-:Y:S02]  /*b8e0*/  FMUL.FTZ R80, R103.reuse, R80 ;  /* 0x0000005067507220 */ /* 0x040fe40000410000 */
[----:B------:R-:W-:Y:S02]  /*b8f0*/  FMUL.FTZ R81, R103, R81 ;  /* 0x0000005167517220 */ /* 0x000fe40000410000 */
[C---:B------:R-:W-:Y:S01]  /*b900*/  FMUL.FTZ R82, R101.reuse, R82 ;  /* 0x0000005265527220 */ /* 0x040fe20000410000 */
[----:B-1----:R-:W-:Y:S01]  /*b910*/  FMNMX.FTZ R2, R0, R2, !PT ;  /* 0x0000000200027209 */ /* 0x002fe20007810000 */
[--C-:B------:R-:W-:Y:S02]  /*b920*/  FFMA.FTZ R0, R160, c[0x0][0x2d0], -R164.reuse ;  /* 0x0000b400a0007a23 */ /* 0x100fe400000108a4 */
[----:B------:R-:W-:Y:S02]  /*b930*/  FMUL.FTZ R160, R106, c[0x0][0x2d0] ;  /* 0x0000b4006aa07a20 */ /* 0x000fe40000410000 */
[----:B------:R1:W-:Y:S01]  /*b940*/  MUFU.EX2 R234, R0 ;  /* 0x0000000000ea7308 */ /* 0x0003e20000000800 */
[----:B------:R-:W-:Y:S02]  /*b950*/  FMUL.FTZ R83, R101, R83 ;  /* 0x0000005365537220 */ /* 0x000fe40000410000 */
[C---:B------:R-:W-:Y:S02]  /*b960*/  FMUL.FTZ R84, R103.reuse, R84 ;  /* 0x0000005467547220 */ /* 0x040fe40000410000 */
[----:B------:R-:W-:Y:S02]  /*b970*/  FMUL.FTZ R85, R103, R85 ;  /* 0x0000005567557220 */ /* 0x000fe40000410000 */
[----:B------:R-:W-:Y:S02]  /*b980*/  FMUL.FTZ R86, R101, R86 ;  /* 0x0000005665567220 */ /* 0x000fe40000410000 */
[--C-:B--2---:R-:W-:Y:S01]  /*b990*/  FFMA.FTZ R3, R109, c[0x0][0x2d0], -R164.reuse ;  /* 0x0000b4006d037a23 */ /* 0x104fe200000108a4 */
[----:B---3--:R-:W-:Y:S01]  /*b9a0*/  F2FP.PACK_AB R118, R237, R236 ;  /* 0x000000eced76723e */ /* 0x008fe200000000ff */
[----:B------:R-:W-:Y:S02]  /*b9b0*/  FFMA.FTZ R109, R202, c[0x0][0x2d0], -R164 ;  /* 0x0000b400ca6d7a23 */ /* 0x000fe400000108a4 */
[----:B------:R2:W3:Y:S01]  /*b9c0*/  MUFU.EX2 R235, R3 ;  /* 0x0000000300eb7308 */ /* 0x0004e20000000800 */
[----:B------:R-:W-:Y:S02]  /*b9d0*/  FMUL.FTZ R87, R101, R87 ;  /* 0x0000005765577220 */ /* 0x000fe40000410000 */
[C---:B------:R-:W-:Y:S02]  /*b9e0*/  FMUL.FTZ R88, R100.reuse, R88 ;  /* 0x0000005864587220 */ /* 0x040fe40000410000 */
[C---:B------:R-:W-:Y:S02]  /*b9f0*/  FMUL.FTZ R89, R100.reuse, R89 ;  /* 0x0000005964597220 */ /* 0x040fe40000410000 */
[C---:B------:R-:W-:Y:S02]  /*ba00*/  FMUL.FTZ R92, R100.reuse, R92 ;  /* 0x0000005c645c7220 */ /* 0x040fe40000410000 */
[----:B------:R-:W-:Y:S02]  /*ba10*/  FMUL.FTZ R93, R100, R93 ;  /* 0x0000005d645d7220 */ /* 0x000fe40000410000 */
[----:B-1----:R-:W-:Y:S02]  /*ba20*/  FADD.FTZ R0, -R2, R102 ;  /* 0x0000006602007221 */ /* 0x002fe40000010100 */
[----:B------:R-:W-:Y:S02]  /*ba30*/  FFMA.FTZ R102, R203, c[0x0][0x2d0], -R168 ;  /* 0x0000b400cb667a23 */ /* 0x000fe400000108a8 */
[----:B------:R-:W-:Y:S02]  /*ba40*/  FMUL.FTZ R0, R0, c[0x0][0x2d0] ;  /* 0x0000b40000007a20 */ /* 0x000fe40000410000 */
[----:B------:R1:W-:Y:S01]  /*ba50*/  MUFU.EX2 R222, R102 ;  /* 0x0000006600de7308 */ /* 0x0003e20000000800 */
[C---:B------:R-:W-:Y:S02]  /*ba60*/  FMUL.FTZ R96, R103.reuse, R96 ;  /* 0x0000006067607220 */ /* 0x040fe40000410000 */
[----:B------:R-:W-:Y:S02]  /*ba70*/  FMUL.FTZ R97, R103, R97 ;  /* 0x0000006167617220 */ /* 0x000fe40000410000 */
[C---:B------:R-:W-:Y:S02]  /*ba80*/  FMUL.FTZ R98, R101.reuse, R98 ;  /* 0x0000006265627220 */ /* 0x040fe40000410000 */
[--C-:B--2---:R-:W-:Y:S01]  /*ba90*/  FFMA.FTZ R3, R180, c[0x0][0x2d0], -R160.reuse ;  /* 0x0000b400b4037a23 */ /* 0x104fe200000108a0 */
[----:B---3--:R-:W-:Y:S01]  /*baa0*/  F2FP.PACK_AB R119, R234, R235 ;  /* 0x000000ebea77723e */ /* 0x008fe200000000ff */
[----:B------:R-:W-:Y:S01]  /*bab0*/  FMUL.FTZ R99, R101, R99 ;  /* 0x0000006365637220 */ /* 0x000fe20000410000 */
[----:B------:R-:W2:Y:S01]  /*bac0*/  MUFU.EX2 R0, R0 ;  /* 0x0000000000007308 */ /* 0x000ea20000000800 */
[--C-:B------:R-:W-:Y:S02]  /*bad0*/  FFMA.FTZ R137, R174, c[0x0][0x2d0], -R160.reuse ;  /* 0x0000b400ae897a23 */ /* 0x100fe400000108a0 */
[----:B------:R-:W-:Y:S02]  /*bae0*/  FFMA.FTZ R136, R173, c[0x0][0x2d0], -R160 ;  /* 0x0000b400ad887a23 */ /* 0x000fe400000108a0 */
[--C-:B------:R-:W-:Y:S02]  /*baf0*/  FFMA.FTZ R111, R208, c[0x0][0x2d0], -R164.reuse ;  /* 0x0000b400d06f7a23 */ /* 0x100fe400000108a4 */
[----:B------:R-:W-:Y:S03]  /*bb00*/  FFMA.FTZ R132, R171, c[0x0][0x2d0], -R164 ;  /* 0x0000b400ab847a23 */ /* 0x000fe600000108a4 */
[----:B------:R3:W-:Y:S01]  /*bb10*/  MUFU.EX2 R224, R3 ;  /* 0x0000000300e07308 */ /* 0x0007e20000000800 */
[----:B-1----:R-:W-:Y:S09]  /*bb20*/  FFMA.FTZ R102, R201, c[0x0][0x2d0], -R168 ;  /* 0x0000b400c9667a23 */ /* 0x002ff200000108a8 */
[----:B------:R1:W-:Y:S01]  /*bb30*/  MUFU.EX2 R223, R102 ;  /* 0x0000006600df7308 */ /* 0x0003e20000000800 */
[C---:B--2---:R-:W-:Y:S02]  /*bb40*/  FMUL.FTZ R10, R0.reuse, R114 ;  /* 0x00000072000a7220 */ /* 0x044fe40000410000 */
[C---:B------:R-:W-:Y:S02]  /*bb50*/  FMUL.FTZ R11, R0.reuse, R115 ;  /* 0x00000073000b7220 */ /* 0x040fe40000410000 */
[C---:B------:R-:W-:Y:S02]  /*bb60*/  FMUL.FTZ R14, R0.reuse, R122 ;  /* 0x0000007a000e7220 */ /* 0x040fe40000410000 */
[C---:B------:R-:W-:Y:S03]  /*bb70*/  FMUL.FTZ R15, R0.reuse, R123 ;  /* 0x0000007b000f7220 */ /* 0x040fe60000410000 */
[----:B------:R-:W-:Y:S01]  /*bb80*/  MUFU.EX2 R201, R109 ;  /* 0x0000006d00c97308 */ /* 0x000fe20000000800 */
[----:B------:R-:W2:Y:S01]  /*bb90*/  LDSM.16.MT88.4 R120, [R185+0xc00] ;  /* 0x000c0000b978783b */ /* 0x000ea20000004200 */
[C---:B------:R-:W-:Y:S02]  /*bba0*/  FMUL.FTZ R26, R0.reuse, R134 ;  /* 0x00000086001a7220 */ /* 0x040fe40000410000 */
[----:B---3--:R-:W-:Y:S02]  /*bbb0*/  FFMA.FTZ R3, R179, c[0x0][0x2d0], -R160 ;  /* 0x0000b400b3037a23 */ /* 0x008fe400000108a0 */
[C---:B------:R-:W-:Y:S02]  /*bbc0*/  FMUL.FTZ R27, R0.reuse, R135 ;  /* 0x00000087001b7220 */ /* 0x040fe40000410000 */
[C---:B------:R-:W-:Y:S02]  /*bbd0*/  FMUL.FTZ R30, R0.reuse, R138 ;  /* 0x0000008a001e7220 */ /* 0x040fe40000410000 */
[----:B------:R-:W3:Y:S01]  /*bbe0*/  MUFU.EX2 R225, R3 ;  /* 0x0000000300e17308 */ /* 0x000ee20000000800 */
[C---:B------:R-:W-:Y:S02]  /*bbf0*/  FMUL.FTZ R31, R0.reuse, R139 ;  /* 0x0000008b001f7220 */ /* 0x040fe40000410000 */
[----:B-1----:R-:W-:Y:S02]  /*bc00*/  FFMA.FTZ R102, R199, c[0x0][0x2d0], -R164 ;  /* 0x0000b400c7667a23 */ /* 0x002fe400000108a4 */
        /* <DEDUP_REMOVED lines=10> */
[C---:B------:R-:W-:Y:S01]  /*bcb0*/  FMUL.FTZ R75, R0.reuse, R75 ;  /* 0x0000004b004b7220 */ /* 0x040fe20000410000 */
[----:B---3--:R-:W-:Y:S01]  /*bcc0*/  F2FP.PACK_AB R112, R225, R224 ;  /* 0x000000e0e170723e */ /* 0x008fe200000000ff */
[----:B------:R-:W-:Y:S02]  /*bcd0*/  FFMA.FTZ R3, R163, c[0x0][0x2d0], -R160 ;  /* 0x0000b400a3037a23 */ /* 0x000fe400000108a0 */
[C---:B------:R-:W-:Y:S02]  /*bce0*/  FMUL.FTZ R78, R0.reuse, R78 ;  /* 0x0000004e004e7220 */ /* 0x040fe40000410000 */
[----:B------:R3:W-:Y:S01]  /*bcf0*/  MUFU.EX2 R232, R3 ;  /* 0x0000000300e87308 */ /* 0x0007e20000000800 */
[C---:B------:R-:W-:Y:S02]  /*bd00*/  FMUL.FTZ R79, R0.reuse, R79 ;  /* 0x0000004f004f7220 */ /* 0x040fe40000410000 */
[----:B------:R-:W-:Y:S02]  /*bd10*/  FMUL.FTZ R90, R0, R90 ;  /* 0x0000005a005a7220 */ /* 0x000fe40000410000 */
[----:B-1----:R-:W-:Y:S02]  /*bd20*/  FFMA.FTZ R102, R204, c[0x0][0x2d0], -R164 ;  /* 0x0000b400cc667a23 */ /* 0x002fe400000108a4 */
[C---:B------:R-:W-:Y:S02]  /*bd30*/  FMUL.FTZ R91, R0.reuse, R91 ;  /* 0x0000005b005b7220 */ /* 0x040fe40000410000 */
[C---:B------:R-:W-:Y:S01]  /*bd40*/  FMUL.FTZ R94, R0.reuse, R94 ;  /* 0x0000005e005e7220 */ /* 0x040fe20000410000 */
[----:B------:R1:W-:Y:S01]  /*bd50*/  MUFU.EX2 R220, R102 ;  /* 0x0000006600dc7308 */ /* 0x0003e20000000800 */
[----:B------:R-:W-:Y:S02]  /*bd60*/  FMUL.FTZ R95, R0, R95 ;  /* 0x0000005f005f7220 */ /* 0x000fe40000410000 */
[--C-:B------:R-:W-:Y:S02]  /*bd70*/  FFMA.FTZ R138, R175, c[0x0][0x2d0], -R160.reuse ;  /* 0x0000b400af8a7a23 */ /* 0x100fe400000108a0 */
[----:B------:R-:W-:Y:S02]  /*bd80*/  FFMA.FTZ R135, R205, c[0x0][0x2d0], -R160 ;  /* 0x0000b400cd877a23 */ /* 0x000fe400000108a0 */
[----:B------:R-:W-:Y:S04]  /*bd90*/  FFMA.FTZ R109, R206, c[0x0][0x2d0], -R164 ;  /* 0x0000b400ce6d7a23 */ /* 0x000fe800000108a4 */
[----:B------:R-:W-:Y:S01]  /*bda0*/  MUFU.EX2 R173, R109 ;  /* 0x0000006d00ad7308 */ /* 0x000fe20000000800 */
[----:B---3--:R-:W-:Y:S09]  /*bdb0*/  FFMA.FTZ R3, R162, c[0x0][0x2d0], -R160 ;  /* 0x0000b400a2037a23 */ /* 0x008ff200000108a0 */
[----:B------:R3:W4:Y:S01]  /*bdc0*/  MUFU.EX2 R233, R3 ;  /* 0x0000000300e97308 */ /* 0x0007220000000800 */
[--C-:B-1----:R-:W-:Y:S09]  /*bdd0*/  FFMA.FTZ R102, R182, c[0x0][0x2d0], -R168.reuse ;  /* 0x0000b400b6667a23 */ /* 0x102ff200000108a8 */
[----:B------:R1:W-:Y:S01]  /*bde0*/  MUFU.EX2 R204, R102 ;  /* 0x0000006600cc7308 */ /* 0x0003e20000000800 */
[----:B---3--:R-:W-:Y:S01]  /*bdf0*/  FMUL.FTZ R3, R2, c[0x0][0x2d0] ;  /* 0x0000b40002037a20 */ /* 0x008fe20000410000 */
[----:B----4-:R-:W-:Y:S03]  /*be00*/  F2FP.PACK_AB R114, R233, R232 ;  /* 0x000000e8e972723e */ /* 0x010fe600000000ff */
[--C-:B------:R-:W-:Y:S02]  /*be10*/  FFMA.FTZ R4, R176, c[0x0][0x2d0], -R3.reuse ;  /* 0x0000b400b0047a23 */ /* 0x100fe40000010803 */
[--C-:B------:R-:W-:Y:S03]  /*be20*/  FFMA.FTZ R134, R212, c[0x0][0x2d0], -R3.reuse ;  /* 0x0000b400d4867a23 */ /* 0x100fe60000010803 */
[----:B------:R3:W4:Y:S01]  /*be30*/  MUFU.EX2 R161, R4 ;  /* 0x0000000400a17308 */ /* 0x0007220000000800 */
[--C-:B------:R-:W-:Y:S02]  /*be40*/  FFMA.FTZ R133, R214, c[0x0][0x2d0], -R3.reuse ;  /* 0x0000b400d6857a23 */ /* 0x100fe40000010803 */
[----:B-1----:R-:W-:Y:S02]  /*be50*/  FFMA.FTZ R102, R183, c[0x0][0x2d0], -R168 ;  /* 0x0000b400b7667a23 */ /* 0x002fe400000108a8 */
[--C-:B------:R-:W-:Y:S05]  /*be60*/  FFMA.FTZ R105, R105, c[0x0][0x2d0], -R3.reuse ;  /* 0x0000b40069697a23 */ /* 0x100fea0000010803 */
[----:B------:R1:W-:Y:S10]  /*be70*/  MUFU.EX2 R203, R102 ;  /* 0x0000006600cb7308 */ /* 0x0003f40000000800 */
[----:B------:R-:W-:Y:S01]  /*be80*/  MUFU.EX2 R165, R133 ;  /* 0x0000008500a57308 */ /* 0x000fe20000000800 */
[----:B---3--:R-:W-:Y:S02]  /*be90*/  FFMA.FTZ R4, R181, c[0x0][0x2d0], -R3 ;  /* 0x0000b400b5047a23 */ /* 0x008fe40000010803 */
[----:B----4-:R-:W-:Y:S07]  /*bea0*/  FFMA.FTZ R0, R0, R247, R161 ;  /* 0x000000f700007223 */ /* 0x010fee00000100a1 */
[----:B------:R3:W4:Y:S01]  /*beb0*/  MUFU.EX2 R162, R4 ;  /* 0x0000000400a27308 */ /* 0x0007220000000800 */
[----:B-1----:R-:W-:Y:S09]  /*bec0*/  FFMA.FTZ R102, R200, c[0x0][0x2d0], -R164 ;  /* 0x0000b400c8667a23 */ /* 0x002ff200000108a4 */
[----:B------:R1:W-:Y:S01]  /*bed0*/  MUFU.EX2 R202, R102 ;  /* 0x0000006600ca7308 */ /* 0x0003e20000000800 */
[--C-:B---3--:R-:W-:Y:S01]  /*bee0*/  FFMA.FTZ R4, R167, c[0x0][0x2d0], -R3.reuse ;  /* 0x0000b400a7047a23 */ /* 0x108fe20000010803 */
[C---:B----4-:R-:W-:Y:S08]  /*bef0*/  F2FP.PACK_AB R113, R162.reuse, R161 ;  /* 0x000000a1a271723e */ /* 0x050ff000000000ff */
[----:B------:R-:W-:Y:S01]  /*bf00*/  MUFU.EX2 R167, R138 ;  /* 0x0000008a00a77308 */ /* 0x000fe20000000800 */
[----:B------:R-:W-:Y:S02]  /*bf10*/  FADD.FTZ R0, R162, R0 ;  /* 0x00000000a2007221 */ /* 0x000fe40000010000 */
[----:B-1----:R-:W-:Y:S07]  /*bf20*/  FFMA.FTZ R102, R215, c[0x0][0x2d0], -R160 ;  /* 0x0000b400d7667a23 */ /* 0x002fee00000108a0 */
[----:B------:R1:W3:Y:S10]  /*bf30*/  MUFU.EX2 R230, R4 ;  /* 0x0000000400e67308 */ /* 0x0002f40000000800 */
[----:B------:R4:W-:Y:S01]  /*bf40*/  MUFU.EX2 R199, R102 ;  /* 0x0000006600c77308 */ /* 0x0009e20000000800 */
[----:B-1----:R-:W-:Y:S09]  /*bf50*/  FFMA.FTZ R4, R166, c[0x0][0x2d0], -R3 ;  /* 0x0000b400a6047a23 */ /* 0x002ff20000010803 */
[----:B------:R1:W-:Y:S01]  /*bf60*/  MUFU.EX2 R166, R105 ;  /* 0x0000006900a67308 */ /* 0x0003e20000000800 */
[----:B---3--:R-:W-:Y:S02]  /*bf70*/  FADD.FTZ R0, R230, R0 ;  /* 0x00000000e6007221 */ /* 0x008fe40000010000 */
[----:B----4-:R-:W-:Y:S07]  /*bf80*/  FFMA.FTZ R102, R211, c[0x0][0x2d0], -R160 ;  /* 0x0000b400d3667a23 */ /* 0x010fee00000108a0 */
[----:B------:R3:W4:Y:S10]  /*bf90*/  MUFU.EX2 R231, R4 ;  /* 0x0000000400e77308 */ /* 0x0007340000000800 */
[----:B------:R5:W-:Y:S01]  /*bfa0*/  MUFU.EX2 R200, R102 ;  /* 0x0000006600c87308 */ /* 0x000be20000000800 */
[----:B-1----:R-:W-:Y:S04]  /*bfb0*/  FFMA.FTZ R105, R101, R246, R226 ;  /* 0x000000f665697223 */ /* 0x002fe800000100e2 */
[----:B------:R-:W-:Y:S02]  /*bfc0*/  FADD.FTZ R105, R229, R105 ;  /* 0x00000069e5697221 */ /* 0x000fe40000010000 */
[----:B---3--:R-:W-:Y:S01]  /*bfd0*/  FMUL.FTZ R4, R103, R116 ;  /* 0x0000007467047220 */ /* 0x008fe20000410000 */
[----:B------:R-:W-:Y:S01]  /*bfe0*/  F2FP.PACK_AB R116, R228, R227 ;  /* 0x000000e3e474723e */ /* 0x000fe200000000ff */
[C---:B----4-:R-:W-:Y:S01]  /*bff0*/  FADD.FTZ R0, R231.reuse, R0 ;  /* 0x00000000e7007221 */ /* 0x050fe20000010000 */
[----:B------:R-:W-:Y:S05]  /*c000*/  F2FP.PACK_AB R115, R231, R230 ;  /* 0x000000e6e773723e */ /* 0x000fea00000000ff */
[-C--:B------:R-:W-:Y:S05]  /*c010*/  HMMA.16816.F32 R4, R116, R20.reuse, R4 ;  /* 0x000000147404723c */ /* 0x080fea0000001804 */
[--C-:B-----5:R-:W-:Y:S03]  /*c020*/  FFMA.FTZ R102, R210, c[0x0][0x2d0], -R3.reuse ;  /* 0x0000b400d2667a23 */ /* 0x120fe60000010803 */
[C---:B------:R-:W-:Y:S01]  /*c030*/  HMMA.16816.F32 R8, R112.reuse, R20, R8 ;  /* 0x000000147008723c */ /* 0x040fe20000001808 */
[----:B------:R1:W-:Y:S06]  /*c040*/  MUFU.EX2 R182, R102 ;  /* 0x0000006600b67308 */ /* 0x0003ec0000000800 */
[C---:B------:R-:W-:Y:S01]  /*c050*/  FMUL.FTZ R20, R103.reuse, R128 ;  /* 0x0000008067147220 */ /* 0x040fe20000410000 */
[-C--:B------:R-:W-:Y:S04]  /*c060*/  HMMA.16816.F32 R12, R112, R22.reuse, R12 ;  /* 0x00000016700c723c */ /* 0x080fe8000000180c */
[----:B------:R-:W-:Y:S02]  /*c070*/  FMUL.FTZ R21, R103, R129 ;  /* 0x0000008167157220 */ /* 0x000fe40000410000 */
[--C-:B------:R-:W-:Y:S02]  /*c080*/  FFMA.FTZ R129, R170, c[0x0][0x2d0], -R168.reuse ;  /* 0x0000b400aa817a23 */ /* 0x100fe400000108a8 */
[C---:B------:R-:W-:Y:S01]  /*c090*/  HMMA.16816.F32 R16, R116.reuse, R22, R16 ;  /* 0x000000167410723c */ /* 0x040fe20000001810 */
[----:B------:R-:W-:Y:S03]  /*c0a0*/  MUFU.EX2 R170, R132 ;  /* 0x0000008400aa7308 */ /* 0x000fe60000000800 */
[--C-:B------:R-:W-:Y:S03]  /*c0b0*/  FFMA.FTZ R128, R169, c[0x0][0x2d0], -R168.reuse ;  /* 0x0000b400a9807a23 */ /* 0x100fe600000108a8 */
[C---:B------:R-:W-:Y:S02]  /*c0c0*/  FMUL.FTZ R22, R101.reuse, R130 ;  /* 0x0000008265167220 */ /* 0x040fe40000410000 */
[----:B------:R-:W-:Y:S02]  /*c0d0*/  FMUL.FTZ R23, R101, R131 ;  /* 0x0000008365177220 */ /* 0x000fe40000410000 */
[----:B------:R-:W-:Y:S01]  /*c0e0*/  MUFU.EX2 R176, R129 ;  /* 0x0000008100b07308 */ /* 0x000fe20000000800 */
[--C-:B-1----:R-:W-:Y:S02]  /*c0f0*/  FFMA.FTZ R102, R209, c[0x0][0x2d0], -R3.reuse ;  /* 0x0000b400d1667a23 */ /* 0x102fe40000010803 */
[--C-:B------:R-:W-:Y:S02]  /*c100*/  FFMA.FTZ R131, R213, c[0x0][0x2d0], -R168.reuse ;  /* 0x0000b400d5837a23 */ /* 0x100fe400000108a8 */
[-C--:B------:R-:W-:Y:S03]  /*c110*/  HMMA.16816.F32 R20, R116, R36.reuse, R20 ;  /* 0x000000247414723c */ /* 0x080fe60000001814 */
[----:B------:R-:W-:Y:S02]  /*c120*/  FFMA.FTZ R130, R207, c[0x0][0x2d0], -R168 ;  /* 0x0000b400cf827a23 */ /* 0x000fe400000108a8 */
[----:B------:R1:W-:Y:S03]  /*c130*/  MUFU.EX2 R183, R102 ;  /* 0x0000006600b77308 */ /* 0x0003e60000000800 */
[C---:B------:R-:W-:Y:S07]  /*c140*/  HMMA.16816.F32 R24, R112.reuse, R36, R24 ;  /* 0x000000247018723c */ /* 0x040fee0000001818 */
[C---:B------:R-:W-:Y:S01]  /*c150*/  FMUL.FTZ R36, R103.reuse, R144 ;  /* 0x0000009067247220 */ /* 0x040fe20000410000 */
[-C--:B------:R-:W-:Y:S01]  /*c160*/  HMMA.16816.F32 R28, R112, R38.reuse, R28 ;  /* 0x00000026701c723c */ /* 0x080fe2000000181c */
[----:B------:R-:W-:Y:S03]  /*c170*/  MUFU.EX2 R171, R131 ;  /* 0x0000008300ab7308 */ /* 0x000fe60000000800 */
[----:B------:R-:W-:Y:S04]  /*c180*/  FMUL.FTZ R37, R103, R145 ;  /* 0x0000009167257220 */ /* 0x000fe80000410000 */
[C---:B------:R-:W-:Y:S03]  /*c190*/  HMMA.16816.F32 R32, R116.reuse, R38, R32 ;  /* 0x000000267420723c */ /* 0x040fe60000001820 */
[----:B------:R-:W-:Y:S01]  /*c1a0*/  MUFU.EX2 R175, R130 ;  /* 0x0000008200af7308 */ /* 0x000fe20000000800 */
[--C-:B-1----:R-:W-:Y:S03]  /*c1b0*/  FFMA.FTZ R102, R216, c[0x0][0x2d0], -R160.reuse ;  /* 0x0000b400d8667a23 */ /* 0x102fe600000108a0 */
[C---:B------:R-:W-:Y:S02]  /*c1c0*/  FMUL.FTZ R38, R101.reuse, R146 ;  /* 0x0000009265267220 */ /* 0x040fe40000410000 */
[----:B------:R-:W-:Y:S04]  /*c1d0*/  FMUL.FTZ R39, R101, R147 ;  /* 0x0000009365277220 */ /* 0x000fe80000410000 */
[----:B------:R1:W-:Y:S03]  /*c1e0*/  MUFU.EX2 R180, R102 ;  /* 0x0000006600b47308 */ /* 0x0003e60000000800 */
[-C--:B--2---:R-:W-:Y:S07]  /*c1f0*/  HMMA.16816.F32 R36, R116, R120.reuse, R36 ;  /* 0x000000787424723c */ /* 0x084fee0000001824 */
[----:B------:R-:W-:Y:S01]  /*c200*/  MUFU.EX2 R177, R128 ;  /* 0x0000008000b17308 */ /* 0x000fe20000000800 */
[C---:B------:R-:W-:Y:S08]  /*c210*/  HMMA.16816.F32 R40, R112.reuse, R120, R40 ;  /* 0x000000787028723c */ /* 0x040ff00000001828 */
[-C--:B------:R-:W-:Y:S01]  /*c220*/  HMMA.16816.F32 R44, R112, R122.reuse, R44 ;  /* 0x0000007a702c723c */ /* 0x080fe2000000182c */
[----:B------:R-:W-:Y:S03]  /*c230*/  MUFU.EX2 R168, R137 ;  /* 0x0000008900a87308 */ /* 0x000fe60000000800 */
[----:B-1----:R-:W-:Y:S04]  /*c240*/  FFMA.FTZ R102, R217, c[0x0][0x2d0], -R160 ;  /* 0x0000b400d9667a23 */ /* 0x002fe800000108a0 */
[C---:B------:R-:W-:Y:S01]  /*c250*/  HMMA.16816.F32 R48, R116.reuse, R122, R48 ;  /* 0x0000007a7430723c */ /* 0x040fe20000001830 */
[----:B------:R-:W1:Y:S02]  /*c260*/  LDSM.16.MT88.4 R120, [R186+0xc00] ;  /* 0x000c0000ba78783b */ /* 0x000e640000004200 */
[----:B------:R2:W-:Y:S10]  /*c270*/  MUFU.EX2 R181, R102 ;  /* 0x0000006600b57308 */ /* 0x0005f40000000800 */
[----:B------:R-:W3:Y:S01]  /*c280*/  MUFU.EX2 R169, R136 ;  /* 0x0000008800a97308 */ /* 0x000ee20000000800 */
[--C-:B--2---:R-:W-:Y:S09]  /*c290*/  FFMA.FTZ R102, R219, c[0x0][0x2d0], -R3.reuse ;  /* 0x0000b400db667a23 */ /* 0x104ff20000010803 */
[----:B------:R2:W-:Y:S01]  /*c2a0*/  MUFU.EX2 R179, R102 ;  /* 0x0000006600b37308 */ /* 0x0005e20000000800 */
[----:B---3--:R-:W-:Y:S01]  /*c2b0*/  F2FP.PACK_AB R162, R169, R168 ;  /* 0x000000a8a9a2723e */ /* 0x008fe200000000ff */
[-C--:B-1----:R-:W-:Y:S08]  /*c2c0*/  HMMA.16816.F32 R52, R116, R120.reuse, R52 ;  /* 0x000000787434723c */ /* 0x082ff00000001834 */
[C---:B------:R-:W-:Y:S04]  /*c2d0*/  HMMA.16816.F32 R56, R112.reuse, R120, R56 ;  /* 0x000000787038723c */ /* 0x040fe80000001838 */
[--C-:B--2---:R-:W-:Y:S04]  /*c2e0*/  FFMA.FTZ R102, R218, c[0x0][0x2d0], -R3.reuse ;  /* 0x0000b400da667a23 */ /* 0x104fe80000010803 */
[-C--:B------:R-:W-:Y:S01]  /*c2f0*/  HMMA.16816.F32 R60, R112, R122.reuse, R60 ;  /* 0x0000007a703c723c */ /* 0x080fe2000000183c */
[----:B------:R1:W-:Y:S03]  /*c300*/  MUFU.EX2 R178, R102 ;  /* 0x0000006600b27308 */ /* 0x0003e60000000800 */
[----:B------:R-:W-:Y:S02]  /*c310*/  FFMA.FTZ R3, R104, c[0x0][0x2d0], -R3 ;  /* 0x0000b40068037a23 */ /* 0x000fe40000010803 */
[----:B------:R-:W-:Y:S01]  /*c320*/  FFMA.FTZ R104, R100, R245, R224 ;  /* 0x000000f564687223 */ /* 0x000fe200000100e0 */
[----:B------:R-:W-:Y:S01]  /*c330*/  F2FP.PACK_AB R100, R175, R171 ;  /* 0x000000abaf64723e */ /* 0x000fe200000000ff */
[C---:B------:R-:W-:Y:S01]  /*c340*/  HMMA.16816.F32 R64, R116.reuse, R122, R64 ;  /* 0x0000007a7440723c */ /* 0x040fe20000001840 */
[----:B------:R-:W2:Y:S02]  /*c350*/  LDSM.16.MT88.4 R120, [R185+0x1800] ;  /* 0x00180000b978783b */ /* 0x000ea40000004200 */
[----:B------:R-:W3:Y:S01]  /*c360*/  MUFU.EX2 R109, R3 ;  /* 0x00000003006d7308 */ /* 0x000ee20000000800 */
[----:B------:R-:W-:Y:S02]  /*c370*/  FADD.FTZ R104, R225, R104 ;  /* 0x00000068e1687221 */ /* 0x000fe40000010000 */
[----:B-1----:R-:W-:Y:S07]  /*c380*/  FFMA.FTZ R102, R172, c[0x0][0x2d0], -R164 ;  /* 0x0000b400ac667a23 */ /* 0x002fee00000108a4 */
[----:B------:R-:W1:Y:S01]  /*c390*/  MUFU.EX2 R172, R111 ;  /* 0x0000006f00ac7308 */ /* 0x000e620000000800 */
[----:B---3--:R-:W-:Y:S01]  /*c3a0*/  F2FP.PACK_AB R163, R109, R166 ;  /* 0x000000a66da3723e */ /* 0x008fe200000000ff */
[----:B------:R-:W-:Y:S08]  /*c3b0*/  FFMA.FTZ R3, R103, R244, R227 ;  /* 0x000000f467037223 */ /* 0x000ff000000100e3 */
[----:B------:R3:W4:Y:S01]  /*c3c0*/  MUFU.EX2 R174, R102 ;  /* 0x0000006600ae7308 */ /* 0x0007220000000800 */
[----:B------:R-:W-:Y:S04]  /*c3d0*/  FADD.FTZ R3, R228, R3 ;  /* 0x00000003e4037221 */ /* 0x000fe80000010000 */
[----:B------:R-:W-:Y:S05]  /*c3e0*/  FADD.FTZ R3, R236, R3 ;  /* 0x00000003ec037221 */ /* 0x000fea0000010000 */
[----:B------:R-:W5:Y:S01]  /*c3f0*/  MUFU.EX2 R164, R135 ;  /* 0x0000008700a47308 */ /* 0x000f620000000800 */
[-C--:B--2---:R-:W-:Y:S03]  /*c400*/  HMMA.16816.F32 R68, R116, R120.reuse, R68 ;  /* 0x000000787444723c */ /* 0x084fe60000001844 */
[----:B-1----:R-:W-:Y:S01]  /*c410*/  F2FP.PACK_AB R101, R173, R172 ;  /* 0x000000acad65723e */ /* 0x002fe200000000ff */
[----:B------:R-:W-:Y:S04]  /*c420*/  FADD.FTZ R3, R237, R3 ;  /* 0x00000003ed037221 */ /* 0x000fe80000010000 */
[C---:B------:R-:W-:Y:S01]  /*c430*/  HMMA.16816.F32 R72, R112.reuse, R120, R72 ;  /* 0x000000787048723c */ /* 0x040fe20000001848 */
[----:B------:R-:W1:Y:S03]  /*c440*/  MUFU.EX2 R111, R134 ;  /* 0x00000086006f7308 */ /* 0x000e660000000800 */
[----:B------:R-:W-:Y:S01]  /*c450*/  FADD.FTZ R3, R222, R3 ;  /* 0x00000003de037221 */ /* 0x000fe20000010000 */
[----:B---3--:R-:W-:Y:S02]  /*c460*/  F2FP.PACK_AB R102, R177, R176 ;  /* 0x000000b0b166723e */ /* 0x008fe400000000ff */
[----:B----4-:R-:W-:Y:S01]  /*c470*/  F2FP.PACK_AB R103, R170, R174 ;  /* 0x000000aeaa67723e */ /* 0x010fe200000000ff */
[-C--:B------:R-:W-:Y:S04]  /*c480*/  HMMA.16816.F32 R76, R112, R122.reuse, R76 ;  /* 0x0000007a704c723c */ /* 0x080fe8000000184c */
[----:B------:R-:W-:Y:S01]  /*c490*/  FADD.FTZ R3, R223, R3 ;  /* 0x00000003df037221 */ /* 0x000fe20000010000 */
[----:B-----5:R-:W-:Y:S03]  /*c4a0*/  F2FP.PACK_AB R160, R167, R164 ;  /* 0x000000a4a7a0723e */ /* 0x020fe600000000ff */
[C---:B------:R-:W-:Y:S01]  /*c4b0*/  HMMA.16816.F32 R80, R116.reuse, R122, R80 ;  /* 0x0000007a7450723c */ /* 0x040fe20000001850 */
[----:B------:R-:W2:Y:S03]  /*c4c0*/  LDSM.16.MT88.4 R120, [R186+0x1800] ;  /* 0x00180000ba78783b */ /* 0x000ea60000004200 */
[----:B-1----:R-:W-:Y:S04]  /*c4d0*/  F2FP.PACK_AB R161, R165, R111 ;  /* 0x0000006fa5a1723e */ /* 0x002fe800000000ff */
[-C--:B--2---:R-:W-:Y:S08]  /*c4e0*/  HMMA.16816.F32 R84, R116, R120.reuse, R84 ;  /* 0x000000787454723c */ /* 0x084ff00000001854 */
[C---:B------:R-:W-:Y:S08]  /*c4f0*/  HMMA.16816.F32 R88, R112.reuse, R120, R88 ;  /* 0x000000787058723c */ /* 0x040ff00000001858 */
[-C--:B------:R-:W-:Y:S07]  /*c500*/  HMMA.16816.F32 R92, R112, R122.reuse, R92 ;  /* 0x0000007a705c723c */ /* 0x080fee000000185c */
[----:B------:R-:W-:Y:S01]  /*c510*/  F2FP.PACK_AB R112, R223, R222 ;  /* 0x000000dedf70723e */ /* 0x000fe200000000ff */
[----:B------:R-:W-:Y:S01]  /*c520*/  HMMA.16816.F32 R96, R116, R122, R96 ;  /* 0x0000007a7460723c */ /* 0x000fe20000001860 */
[----:B------:R-:W1:Y:S03]  /*c530*/  LDSM.16.MT88.4 R120, [R186+0x400] ;  /* 0x00040000ba78783b */ /* 0x000e660000004200 */
[----:B------:R-:W-:Y:S02]  /*c540*/  F2FP.PACK_AB R113, R220, R221 ;  /* 0x000000dddc71723e */ /* 0x000fe400000000ff */
[----:B------:R-:W-:Y:S02]  /*c550*/  F2FP.PACK_AB R114, R203, R204 ;  /* 0x000000cccb72723e */ /* 0x000fe400000000ff */
[----:B------:R-:W-:Y:S04]  /*c560*/  F2FP.PACK_AB R115, R202, R201 ;  /* 0x000000c9ca73723e */ /* 0x000fe800000000ff */
[----:B------:R-:W-:Y:S02]  /*c570*/  F2FP.PACK_AB R116, R200, R199 ;  /* 0x000000c7c874723e */ /* 0x000fe400000000ff */
        /* <DEDUP_REMOVED lines=95> */
.L_x_1083:
[----:B------:R-:W-:Y:S02]  /*cb70*/  MOV R9, 0x1f ;  /* 0x0000001f00097802 */ /* 0x000fe40000000f00 */
[----:B------:R-:W-:Y:S01]  /*cb80*/  MOV R8, 0xffffffff ;  /* 0xffffffff00087802 */ /* 0x000fe20000000f00 */
[----:B------:R-:W-:Y:S05]  /*cb90*/  BRA.DIV ~URZ, `(.L_x_1087) ;  /* 0x00005d027f007947 */ /* 0x000fea000b800000 */
[----:B------:R1:W2:Y:S02]  /*cba0*/  SHFL.BFLY PT, R0, R244, 0x2, 0x1f ;  /* 0x0c401f00f4007f89 */ /* 0x0002a400000e0000 */
.L_x_1167:
        /* <DEDUP_REMOVED lines=15> */
.L_x_1168:
        /* <DEDUP_REMOVED lines=58> */
[----:B------:R-:W-:Y:S01]  /*d040*/  FMUL.FTZ R49, R2, R57 ;  /* 0x0000003902317220 */ /* 0x000fe20000410000 */
        /* <DEDUP_REMOVED lines=75> */
.L_x_1062:
[----:B------:R2:W5:Y:S04]  /*d500*/  LDL R6, [R1] ;  /* 0x0000000001067983 */ /* 0x0005680000100800 */
        /* <DEDUP_REMOVED lines=17> */
[----:B------:R1:W-:Y:S02]  /*d620*/  STL [R1], R6 ;  /* 0x0000000601007387 */ /* 0x0003e40000100800 */
.L_x_1090:
[----:B--2---:R-:W-:Y:S05]  /*d630*/  BSYNC B0 ;  /* 0x0000000000007941 */ /* 0x004fea0003800000 */
.L_x_1089:
        /* <DEDUP_REMOVED lines=130> */
.L_x_1093:
        /* <DEDUP_REMOVED lines=24> */
[----:B--2---:R-:W-:Y:S01]  /*dfe0*/  IMAD.IADD R10, R4, 0x1, R75 ;  /* 0x00000001040a7824 */ /* 0x004fe200078e024b */
        /* <DEDUP_REMOVED lines=37> */
[----:B------:R-:W3:Y:S04]  /*e240*/  SHFL.IDX PT, R9, R3, 0x2, 0x1c1f ;  /* 0x005c1f0003097f89 */ /* 0x000ee800000e0000 */
[----:B------:R4:W-:Y:S01]  /*e250*/  SHFL.IDX PT, R7, R3, 0x3, 0x1c1f ;  /* 0x007c1f0003077f89 */ /* 0x0009e200000e0000 */
[----:B------:R-:W-:-:S03]  /*e260*/  IMAD R4, R11, c[0x0][0x4e8], RZ ;  /* 0x00013a000b047a24 */ /* 0x000fc600078e02ff */
[----:B------:R1:W1:Y:S01]  /*e270*/  SHFL.IDX PT, R6, R5, 0x3, 0x1c1f ;  /* 0x007c1f0005067f89 */ /* 0x00026200000e0000 */
[----:B------:R-:W-:Y:S01]  /*e280*/  LOP3.LUT P0, RZ, R16, 0x3, RZ, 0xc0, !PT ;  /* 0x0000000310ff7812 */ /* 0x000fe2000780c0ff */
[----:B----4-:R-:W-:-:S05]  /*e290*/  IMAD.IADD R3, R77, 0x1, R75 ;  /* 0x000000014d037824 */ /* 0x010fca00078e024b */
[C---:B------:R-:W-:Y:S02]  /*e2a0*/  IADD3 R16, R3.reuse, 0x8, RZ ;  /* 0x0000000803107810 */ /* 0x040fe40007ffe0ff */
[C---:B------:R-:W-:Y:S02]  /*e2b0*/  IADD3 R11, R3.reuse, 0x40, RZ ;  /* 0x00000040030b7810 */ /* 0x040fe40007ffe0ff */
[C---:B-1----:R-:W-:Y:S02]  /*e2c0*/  IADD3 R5, R3.reuse, 0x48, RZ ;  /* 0x0000004803057810 */ /* 0x042fe40007ffe0ff */
[-C--:B------:R-:W-:Y:S02]  /*e2d0*/  ISETP.GE.OR P5, PT, R3, R4.reuse, P0 ;  /* 0x000000040300720c */ /* 0x080fe400007a6670 */
[-C--:B------:R-:W-:Y:S02]  /*e2e0*/  ISETP.GE.OR P4, PT, R16, R4.reuse, P0 ;  /* 0x000000041000720c */ /* 0x080fe40000786670 */
[----:B------:R-:W-:-:S02]  /*e2f0*/  ISETP.GE.OR P1, PT, R11, R4, P0 ;  /* 0x000000040b00720c */ /* 0x000fc40000726670 */
[----:B------:R-:W-:-:S07]  /*e300*/  ISETP.GE.OR P0, PT, R5, R4, P0 ;  /* 0x000000040500720c */ /* 0x000fce0000706670 */
[----:B------:R1:W-:Y:S01]  /*e310*/  @!P5 ST.E [R14.64], R23 ;  /* 0x000000170e00d985 */ /* 0x0003e2000c101906 */
[----:B------:R-:W-:-:S03]  /*e320*/  ISETP.GE.AND P5, PT, R5, R4, PT ;  /* 0x000000040500720c */ /* 0x000fc60003fa6270 */
[----:B--2---:R1:W-:Y:S01]  /*e330*/  @!P4 ST.E [R12.64], R24 ;  /* 0x000000180c00c985 */ /* 0x0043e2000c101906 */
[----:B------:R-:W-:-:S03]  /*e340*/  ISETP.GE.AND P4, PT, R11, R4, PT ;  /* 0x000000040b00720c */ /* 0x000fc60003f86270 */
[----:B---3--:R1:W-:Y:S01]  /*e350*/  @!P1 ST.E [R8.64], R25 ;  /* 0x0000001908009985 */ /* 0x0083e2000c101906 */
[----:B------:R-:W-:-:S03]  /*e360*/  ISETP.GE.AND P1, PT, R3, R4, PT ;  /* 0x000000040300720c */ /* 0x000fc60003f26270 */
        /* <DEDUP_REMOVED lines=8> */
[----:B---3--:R-:W-:-:S04]  /*e3f0*/  SHF.R.S32.HI R77, RZ, 0x1f, R78 ;  /* 0x0000001fff4d7819 */ /* 0x008fc8000001144e */
[----:B------:R-:W-:-:S04]  /*e400*/  LEA.HI R77, R77, R78, RZ, 0x2 ;  /* 0x0000004e4d4d7211 */ /* 0x000fc800078f10ff */
[----:B------:R-:W-:-:S04]  /*e410*/  LOP3.LUT R77, R77, 0xfffffffc, RZ, 0xc0, !PT ;  /* 0xfffffffc4d4d7812 */ /* 0x000fc800078ec0ff */
[----:B------:R-:W-:Y:S02]  /*e420*/  IADD3 R77, -R77, R78, RZ ;  /* 0x0000004e4d4d7210 */ /* 0x000fe40007ffe1ff */
[----:B------:R-:W-:Y:S02]  /*e430*/  IADD3 R3, R7, R2, RZ ;  /* 0x0000000207037210 */ /* 0x000fe40007ffe0ff */
[----:B------:R-:W-:Y:S02]  /*e440*/  LEA R5, R77, R250, 0x5 ;  /* 0x000000fa4d057211 */ /* 0x000fe400078e28ff */
[----:B------:R-:W-:Y:S02]  /*e450*/  MOV R2, R6 ;  /* 0x0000000600027202 */ /* 0x000fe40000000f00 */
[----:B------:R-:W-:-:S03]  /*e460*/  IADD3 R5, R75, R5, RZ ;  /* 0x000000054b057210 */ /* 0x000fc60007ffe0ff */
[----:B------:R-:W-:Y:S01]  /*e470*/  IMAD.WIDE.U32 R6, R76, c[0x0][0x3e8], R2 ;  /* 0x0000fa004c067a25 */ /* 0x000fe200078e0002 */
[----:B------:R-:W-:-:S03]  /*e480*/  SHF.R.S32.HI R3, RZ, 0x1f, R0 ;  /* 0x0000001fff037819 */ /* 0x000fc60000011400 */
[----:B------:R-:W-:-:S04]  /*e490*/  @P2 IMAD.HI.U32 R9, R5, c[0x0][0x4ec], RZ ;  /* 0x00013b0005092a27 */ /* 0x000fc800078e00ff */
[----:B------:R-:W-:Y:S01]  /*e4a0*/  IMAD.MOV.U32 R2, RZ, RZ, R5 ;  /* 0x000000ffff027224 */ /* 0x000fe200078e0005 */
[----:B------:R-:W-:Y:S01]  /*e4b0*/  @P2 SHF.R.U32.HI R2, RZ, c[0x0][0x4f0], R9 ;  /* 0x00013c00ff022a19 */ /* 0x000fe20000011609 */
[----:B------:R-:W-:Y:S02]  /*e4c0*/  IMAD R8, R3, c[0x0][0x3f0], RZ ;  /* 0x0000fc0003087a24 */ /* 0x000fe400078e02ff */
[----:B------:R-:W-:Y:S02]  /*e4d0*/  IMAD R7, R76, c[0x0][0x3ec], R7 ;  /* 0x0000fb004c077a24 */ /* 0x000fe400078e0207 */
[C---:B------:R-:W-:Y:S01]  /*e4e0*/  IMAD R9, R0.reuse, c[0x0][0x3f4], R8 ;  /* 0x0000fd0000097a24 */ /* 0x040fe200078e0208 */
[----:B------:R-:W-:Y:S01]  /*e4f0*/  SHF.R.S32.HI R8, RZ, 0x1f, R2 ;  /* 0x0000001fff087819 */ /* 0x000fe20000011402 */
[----:B------:R-:W-:Y:S01]  /*e500*/  IMAD.WIDE.U32 R6, R0, c[0x0][0x3f0], R6 ;  /* 0x0000fc0000067a25 */ /* 0x000fe200078e0006 */
[----:B------:R-:W-:-:S03]  /*e510*/  IADD3 R0, -R2, RZ, RZ ;  /* 0x000000ff02007210 */ /* 0x000fc60007ffe1ff */
[----:B------:R-:W-:Y:S02]  /*e520*/  IMAD.IADD R7, R7, 0x1, R9 ;  /* 0x0000000107077824 */ /* 0x000fe400078e0209 */
[----:B------:R-:W-:-:S05]  /*e530*/  IMAD R0, R0, c[0x0][0x4e8], R5 ;  /* 0x00013a0000007a24 */ /* 0x000fca00078e0205 */
[----:B------:R-:W-:-:S05]  /*e540*/  SHF.R.S32.HI R5, RZ, 0x1f, R0 ;  /* 0x0000001fff057819 */ /* 0x000fca0000011400 */
[----:B------:R-:W-:Y:S01]  /*e550*/  IMAD R5, R5, c[0x0][0x3d8], RZ ;  /* 0x0000f60005057a24 */ /* 0x000fe200078e02ff */
[----:B------:R-:W-:Y:S02]  /*e560*/  IADD3 R11, R250, R75, RZ ;  /* 0x0000004bfa0b7210 */ /* 0x000fe40007ffe0ff */
[----:B--2---:R-:W-:-:S05]  /*e570*/  SHF.L.U32 R3, R18, 0x1, RZ ;  /* 0x0000000112037819 */ /* 0x004fca00000006ff */
        /* <DEDUP_REMOVED lines=23> */
.L_x_1169:
[----:B------:R-:W-:Y:S05]  /*e6f0*/  BRA.DIV ~URZ, `(.L_x_1096) ;  /* 0x000044a27f007947 */ /* 0x000fea000b800000 */
[----:B------:R3:W4:Y:S02]  /*e700*/  SHFL.IDX PT, R0, R13, RZ, 0x1c1f ;  /* 0x001c1fff0d007589 */ /* 0x00072400000e0000 */
.L_x_1170:
        /* <DEDUP_REMOVED lines=20> */
.L_x_1098:
[----:B------:R-:W-:Y:S05]  /*e850*/  BSYNC B0 ;  /* 0x0000000000007941 */ /* 0x000fea0003800000 */
.L_x_1097:
[----:B------:R-:W-:Y:S05]  /*e860*/  BRA.DIV ~URZ, `(.L_x_1099) ;  /* 0x000043927f007947 */ /* 0x000fea000b800000 */
[----:B--2---:R2:W1:Y:S04]  /*e870*/  SHFL.IDX PT, R10, R12, 0x1, 0x1c1f ;  /* 0x003c1f000c0a7f89 */ /* 0x00446800000e0000 */
[----:B----4-:R2:W4:Y:S02]  /*e880*/  SHFL.IDX PT, R0, R13, 0x1, 0x1c1f ;  /* 0x003c1f000d007f89 */ /* 0x01052400000e0000 */
.L_x_1171:
        /* <DEDUP_REMOVED lines=21> */
.L_x_1101:
[----:B------:R-:W-:Y:S05]  /*e9e0*/  BSYNC B0 ;  /* 0x0000000000007941 */ /* 0x000fea0003800000 */
.L_x_1100:
[----:B------:R-:W-:Y:S05]  /*e9f0*/  BRA.DIV ~URZ, `(.L_x_1102) ;  /* 0x000042c27f007947 */ /* 0x000fea000b800000 */
[----:B-1----:R1:W2:Y:S02]  /*ea00*/  SHFL.IDX PT, R10, R12, 0x2, 0x1c1f ;  /* 0x005c1f000c0a7f89 */ /* 0x0022a400000e0000 */
.L_x_1172:
[----:B------:R-:W-:Y:S05]  /*ea10*/  BRA.DIV ~URZ, `(.L_x_1103) ;  /* 0x000043127f007947 */ /* 0x000fea000b800000 */
[----:B----4-:R4:W1:Y:S02]  /*ea20*/  SHFL.IDX PT, R0, R13, 0x2, 0x1c1f ;  /* 0x005c1f000d007f89 */ /* 0x01086400000e0000 */
.L_x_1173:
        /* <DEDUP_REMOVED lines=21> */
.L_x_1105:
[----:B------:R-:W-:Y:S05]  /*eb80*/  BSYNC B0 ;  /* 0x0000000000007941 */ /* 0x000fea0003800000 */
.L_x_1104:
[----:B------:R-:W-:Y:S05]  /*eb90*/  BRA.DIV ~URZ, `(.L_x_1106) ;  /* 0x000041f27f007947 */ /* 0x000fea000b800000 */
[----:B-1----:R1:W3:Y:S04]  /*eba0*/  SHFL.IDX PT, R6, R12, 0x3, 0x1c1f ;  /* 0x007c1f000c067f89 */ /* 0x0022e800000e0000 */
[----:B------:R1:W4:Y:S02]  /*ebb0*/  SHFL.IDX PT, R0, R13, 0x3, 0x1c1f ;  /* 0x007c1f000d007f89 */ /* 0x00032400000e0000 */
.L_x_1174:
        /* <DEDUP_REMOVED lines=22> */
.L_x_1094:
        /* <DEDUP_REMOVED lines=35> */
.L_x_1175:
[----:B------:R-:W-:Y:S05]  /*ef50*/  BRA.DIV ~URZ, `(.L_x_1109) ;  /* 0x00003f627f007947 */ /* 0x000fea000b800000 */
[----:B------:R3:W4:Y:S02]  /*ef60*/  SHFL.IDX PT, R0, R13, RZ, 0x1c1f ;  /* 0x001c1fff0d007589 */ /* 0x00072400000e0000 */
.L_x_1176:
        /* <DEDUP_REMOVED lines=23> */
[----:B------:R-:W-:-:S04]  /*f0e0*/  @!P6 LEA R2, P2, R5, R0, 0x2 ;  /* 0x000000000502e211 */ /* 0x000fc800078410ff */
[----:B----4-:R-:W-:Y:S02]  /*f0f0*/  @!P6 LEA.HI.X R3, R5, R4, R6, 0x2, P2 ;  /* 0x000000040503e211 */ /* 0x010fe400010f1406 */
[C---:B------:R-:W-:Y:S01]  /*f100*/  @!P3 LEA R6, P2, R9.reuse, R0, 0x2 ;  /* 0x000000000906b211 */ /* 0x040fe200078410ff */
[----:B------:R-:W3:Y:S01]  /*f110*/  LDL R5, [R1+0x44] ;  /* 0x0000440001057983 */ /* 0x000ee20000100800 */
[C---:B--2---:R-:W-:Y:S02]  /*f120*/  ISETP.GE.AND P1, PT, R10.reuse, c[0x0][0x3c8], PT ;  /* 0x0000f2000a007a0c */ /* 0x044fe40003f26270 */
[----:B------:R-:W-:Y:S02]  /*f130*/  @!P3 LEA.HI.X R7, R9, R4, R16, 0x2, P2 ;  /* 0x000000040907b211 */ /* 0x000fe400010f1410 */
        /* <DEDUP_REMOVED lines=9> */
[----:B------:R-:W-:-:S03]  /*f1d0*/  ISETP.GE.AND P3, PT, R23, c[0x0][0x3c8], PT ;  /* 0x0000f20017007a0c */ /* 0x000fc60003f66270 */
[----:B------:R1:W-:Y:S01]  /*f1e0*/  @!P1 ST.E.64 [R2.64], R128 ;  /* 0x0000008002009985 */ /* 0x0003e2000c101b06 */
[----:B------:R-:W-:-:S05]  /*f1f0*/  ISETP.GE.AND P1, PT, R21, c[0x0][0x3c8], PT ;  /* 0x0000f20015007a0c */ /* 0x000fca0003f26270 */
[----:B-1----:R-:W-:-:S04]  /*f200*/  @!P6 LEA R6, P2, R25, R0, 0x2 ;  /* 0x000000001906e211 */ /* 0x002fc800078410ff */
[----:B------:R-:W-:Y:S02]  /*f210*/  @!P6 LEA.HI.X R7, R25, R4, R75, 0x2, P2 ;  /* 0x000000041907e211 */ /* 0x000fe400010f144b */
[----:B------:R-:W-:-:S03]  /*f220*/  @!P3 LEA R2, P2, R23, R0, 0x2 ;  /* 0x000000001702b211 */ /* 0x000fc600078410ff */
[----:B------:R1:W-:Y:S01]  /*f230*/  @!P6 ST.E.64 [R6.64], R140 ;  /* 0x0000008c0600e985 */ /* 0x0003e2000c101b06 */
[----:B------:R-:W-:Y:S02]  /*f240*/  @!P3 LEA.HI.X R3, R23, R4, R24, 0x2, P2 ;  /* 0x000000041703b211 */ /* 0x000fe400010f1418 */
[----:B------:R-:W-:-:S03]  /*f250*/  ISETP.GE.AND P6, PT, R19, c[0x0][0x3c8], PT ;  /* 0x0000f20013007a0c */ /* 0x000fc60003fc6270 */
[----:B------:R1:W-:Y:S01]  /*f260*/  @!P3 ST.E.64 [R2.64], R144 ;  /* 0x000000900200b985 */ /* 0x0003e2000c101b06 */
[----:B------:R-:W-:Y:S02]  /*f270*/  ISETP.GE.AND P3, PT, R17, c[0x0][0x3c8], PT ;  /* 0x0000f20011007a0c */ /* 0x000fe40003f66270 */
[----:B-1----:R-:W-:-:S04]  /*f280*/  @!P1 LEA R6, P2, R21, R0, 0x2 ;  /* 0x0000000015069211 */ /* 0x002fc800078410ff */
[----:B------:R-:W-:-:S03]  /*f290*/  @!P1 LEA.HI.X R7, R21, R4, R22, 0x2, P2 ;  /* 0x0000000415079211 */ /* 0x000fc600010f1416 */
[C---:B------:R-:W-:Y:S02]  /*f2a0*/  @!P6 LEA R2, P2, R19.reuse, R0, 0x2 ;  /* 0x000000001302e211 */ /* 0x040fe400078410ff */
[----:B------:R1:W-:Y:S01]  /*f2b0*/  @!P1 ST.E.64 [R6.64], R156 ;  /* 0x0000009c06009985 */ /* 0x0003e2000c101b06 */
[----:B------:R-:W-:Y:S02]  /*f2c0*/  ISETP.GE.AND P1, PT, R8, c[0x0][0x3c8], PT ;  /* 0x0000f20008007a0c */ /* 0x000fe40003f26270 */
[----:B------:R-:W-:-:S05]  /*f2d0*/  @!P6 LEA.HI.X R3, R19, R4, R20, 0x2, P2 ;  /* 0x000000041303e211 */ /* 0x000fca00010f1414 */
[----:B------:R1:W-:Y:S01]  /*f2e0*/  @!P6 ST.E.64 [R2.64], R164 ;  /* 0x000000a40200e985 */ /* 0x0003e2000c101b06 */
[----:B------:R-:W-:Y:S02]  /*f2f0*/  ISETP.GE.AND P6, PT, R15, c[0x0][0x3c8], PT ;  /* 0x0000f2000f007a0c */ /* 0x000fe40003fc6270 */
[----:B-1----:R-:W-:-:S04]  /*f300*/  @!P3 LEA R6, P2, R17, R0, 0x2 ;  /* 0x000000001106b211 */ /* 0x002fc800078410ff */
[----:B------:R-:W-:Y:S02]  /*f310*/  @!P3 LEA.HI.X R7, R17, R4, R18, 0x2, P2 ;  /* 0x000000041107b211 */ /* 0x000fe400010f1412 */
[----:B------:R-:W-:-:S03]  /*f320*/  @!P1 LEA R2, P2, R8, R0, 0x2 ;  /* 0x0000000008029211 */ /* 0x000fc600078410ff */
[----:B------:R1:W-:Y:S01]  /*f330*/  @!P3 ST.E.64 [R6.64], R166 ;  /* 0x000000a60600b985 */ /* 0x0003e2000c101b06 */
[----:B------:R-:W-:Y:S02]  /*f340*/  ISETP.GE.AND P3, PT, R11, c[0x0][0x3c8], PT ;  /* 0x0000f2000b007a0c */ /* 0x000fe40003f66270 */
[----:B--2---:R-:W-:Y:S02]  /*f350*/  @!P1 LEA.HI.X R3, R8, R4, R9, 0x2, P2 ;  /* 0x0000000408039211 */ /* 0x004fe400010f1409 */
[----:B---3--:R-:W-:-:S03]  /*f360*/  ISETP.GE.AND P2, PT, R5, c[0x0][0x3c8], PT ;  /* 0x0000f20005007a0c */ /* 0x008fc60003f46270 */
[----:B------:R2:W-:Y:S01]  /*f370*/  @!P1 ST.E.64 [R2.64], R100 ;  /* 0x0000006402009985 */ /* 0x0005e2000c101b06 */
[----:B------:R-:W-:-:S04]  /*f380*/  @!P6 LEA R8, P1, R15, R0, 0x2 ;  /* 0x000000000f08e211 */ /* 0x000fc800078210ff */
[----:B-----5:R-:W-:Y:S02]  /*f390*/  @!P6 LEA.HI.X R9, R15, R4, R16, 0x2, P1 ;  /* 0x000000040f09e211 */ /* 0x020fe400008f1410 */
[----:B-1----:R-:W-:-:S03]  /*f3a0*/  @!P3 LEA R6, P1, R11, R0, 0x2 ;  /* 0x000000000b06b211 */ /* 0x002fc600078210ff */
[----:B------:R1:W-:Y:S01]  /*f3b0*/  @!P6 ST.E.64 [R8.64], R170 ;  /* 0x000000aa0800e985 */ /* 0x0003e2000c101b06 */
[----:B----4-:R-:W-:Y:S02]  /*f3c0*/  @!P3 LEA.HI.X R7, R11, R4, R14, 0x2, P1 ;  /* 0x000000040b07b211 */ /* 0x010fe400008f140e */
[----:B--2---:R-:W-:-:S04]  /*f3d0*/  @!P2 LEA R2, P1, R5, R0, 0x2 ;  /* 0x000000000502a211 */ /* 0x004fc800078210ff */
[----:B------:R-:W-:Y:S01]  /*f3e0*/  @!P2 LEA.HI.X R3, R5, R4, R10, 0x2, P1 ;  /* 0x000000040503a211 */ /* 0x000fe200008f140a */
[----:B------:R1:W-:Y:S04]  /*f3f0*/  @!P3 ST.E.64 [R6.64], R168 ;  /* 0x000000a80600b985 */ /* 0x0003e8000c101b06 */
[----:B------:R1:W-:Y:S04]  /*f400*/  @!P2 ST.E.64 [R2.64], R84 ;  /* 0x000000540200a985 */ /* 0x0003e8000c101b06 */
.L_x_1111:
[----:B------:R-:W-:Y:S05]  /*f410*/  BSYNC B0 ;  /* 0x0000000000007941 */ /* 0x000fea0003800000 */
.L_x_1110:
[----:B------:R-:W-:Y:S05]  /*f420*/  BRA.DIV ~URZ, `(.L_x_1112) ;  /* 0x00003af27f007947 */ /* 0x000fea000b800000 */
[----:B--2---:R2:W1:Y:S04]  /*f430*/  SHFL.IDX PT, R4, R12, 0x1, 0x1c1f ;  /* 0x003c1f000c047f89 */ /* 0x00446800000e0000 */
[----:B----4-:R2:W4:Y:S02]  /*f440*/  SHFL.IDX PT, R0, R13, 0x1, 0x1c1f ;  /* 0x003c1f000d007f89 */ /* 0x01052400000e0000 */
.L_x_1177:
[----:B------:R-:W-:Y:S01]  /*f450*/  BSSY B0, `(.L_x_1113) ;  /* 0x000004a000007945 */ /* 0x000fe20003800000 */
[----:B------:R-:W-:Y:S05]  /*f460*/  @P0 BRA `(.L_x_1114) ;  /* 0x0000048000000947 */ /* 0x000fea0003800000 */
[----:B------:R-:W5:Y:S04]  /*f470*/  LDL R5, [R1+0x24] ;  /* 0x0000240001057983 */ /* 0x000f680000100800 */
[----:B--2---:R-:W2:Y:S04]  /*f480*/  LDL R14, [R1+0x6c] ;  /* 0x00006c00010e7983 */ /* 0x004ea80000100800 */
[----:B-1-3--:R-:W3:Y:S04]  /*f490*/  LDL R6, [R1+0xb4] ;  /* 0x0000b40001067983 */ /* 0x00aee80000100800 */
[----:B----4-:R-:W4:Y:S04]  /*f4a0*/  LDL R16, [R1+0xb0] ;  /* 0x0000b00001107983 */ /* 0x010f280000100800 */
        /* <DEDUP_REMOVED lines=19> */
[----:B------:R-:W-:-:S04]  /*f5e0*/  @!P2 LEA R2, P3, R5, R0, 0x2 ;  /* 0x000000000502a211 */ /* 0x000fc800078610ff */
[----:B---3--:R-:W-:Y:S02]  /*f5f0*/  @!P2 LEA.HI.X R3, R5, R4, R6, 0x2, P3 ;  /* 0x000000040503a211 */ /* 0x008fe400018f1406 */
[----:B------:R-:W2:Y:S01]  /*f600*/  LDL R5, [R1+0x44] ;  /* 0x0000440001057983 */ /* 0x000ea20000100800 */
[----:B------:R-:W-:-:S04]  /*f610*/  @!P6 LEA R6, P3, R14, R0, 0x2 ;  /* 0x000000000e06e211 */ /* 0x000fc800078610ff */
[----:B----4-:R-:W-:Y:S02]  /*f620*/  @!P6 LEA.HI.X R7, R14, R4, R16, 0x2, P3 ;  /* 0x000000040e07e211 */ /* 0x010fe400018f1410 */
[----:B------:R-:W3:Y:S04]  /*f630*/  LDL R16, [R1+0x8c] ;  /* 0x00008c0001107983 */ /* 0x000ee80000100800 */
[----:B------:R-:W4:Y:S01]  /*f640*/  LDL R14, [R1+0x88] ;  /* 0x00008800010e7983 */ /* 0x000f220000100800 */
[----:B------:R-:W-:Y:S02]  /*f650*/  ISETP.GE.AND P1, PT, R76, c[0x0][0x3c8], PT ;  /* 0x0000f2004c007a0c */ /* 0x000fe40003f26270 */
[----:B------:R-:W-:Y:S01]  /*f660*/  ISETP.GE.AND P0, PT, R25, c[0x0][0x3c8], PT ;  /* 0x0000f20019007a0c */ /* 0x000fe20003f06270 */
[----:B------:R1:W-:Y:S01]  /*f670*/  @!P2 ST.E.64 [R2.64], R124 ;  /* 0x0000007c0200a985 */ /* 0x0003e2000c101b06 */
[----:B------:R-:W-:-:S03]  /*f680*/  ISETP.GE.AND P2, PT, R8, c[0x0][0x3c8], PT ;  /* 0x0000f20008007a0c */ /* 0x000fc60003f46270 */
[----:B------:R5:W-:Y:S01]  /*f690*/  @!P6 ST.E.64 [R6.64], R126 ;  /* 0x0000007e0600e985 */ /* 0x000be2000c101b06 */
[----:B------:R-:W-:-:S05]  /*f6a0*/  ISETP.GE.AND P6, PT, R23, c[0x0][0x3c8], PT ;  /* 0x0000f20017007a0c */ /* 0x000fca0003fc6270 */
[----:B-1----:R-:W-:-:S04]  /*f6b0*/  @!P1 LEA R2, P3, R76, R0, 0x2 ;  /* 0x000000004c029211 */ /* 0x002fc800078610ff */
[----:B------:R-:W-:Y:S02]  /*f6c0*/  @!P1 LEA.HI.X R3, R76, R4, R77, 0x2, P3 ;  /* 0x000000044c039211 */ /* 0x000fe400018f144d */
[----:B-----5:R-:W-:-:S03]  /*f6d0*/  @!P0 LEA R6, P3, R25, R0, 0x2 ;  /* 0x0000000019068211 */ /* 0x020fc600078610ff */
[----:B------:R1:W-:Y:S01]  /*f6e0*/  @!P1 ST.E.64 [R2.64], R130 ;  /* 0x0000008202009985 */ /* 0x0003e2000c101b06 */
[----:B------:R-:W-:Y:S02]  /*f6f0*/  @!P0 LEA.HI.X R7, R25, R4, R75, 0x2, P3 ;  /* 0x0000000419078211 */ /* 0x000fe400018f144b */
[----:B------:R-:W-:-:S03]  /*f700*/  ISETP.GE.AND P1, PT, R21, c[0x0][0x3c8], PT ;  /* 0x0000f20015007a0c */ /* 0x000fc60003f26270 */
[----:B------:R5:W-:Y:S01]  /*f710*/  @!P0 ST.E.64 [R6.64], R96 ;  /* 0x0000006006008985 */ /* 0x000be2000c101b06 */
[----:B------:R-:W-:Y:S02]  /*f720*/  ISETP.GE.AND P0, PT, R10, c[0x0][0x3c8], PT ;  /* 0x0000f2000a007a0c */ /* 0x000fe40003f06270 */
[----:B-1----:R-:W-:-:S04]  /*f730*/  @!P2 LEA R2, P3, R8, R0, 0x2 ;  /* 0x000000000802a211 */ /* 0x002fc800078610ff */
[----:B------:R-:W-:Y:S02]  /*f740*/  @!P2 LEA.HI.X R3, R8, R4, R9, 0x2, P3 ;  /* 0x000000040803a211 */ /* 0x000fe400018f1409 */
[----:B------:R-:W-:-:S03]  /*f750*/  @!P6 LEA R8, P3, R23, R0, 0x2 ;  /* 0x000000001708e211 */ /* 0x000fc600078610ff */
[----:B------:R1:W-:Y:S01]  /*f760*/  @!P2 ST.E.64 [R2.64], R104 ;  /* 0x000000680200a985 */ /* 0x0003e2000c101b06 */
[----:B------:R-:W-:Y:S02]  /*f770*/  @!P6 LEA.HI.X R9, R23, R4, R24, 0x2, P3 ;  /* 0x000000041709e211 */ /* 0x000fe400018f1418 */
[----:B------:R-:W-:Y:S02]  /*f780*/  ISETP.GE.AND P3, PT, R19, c[0x0][0x3c8], PT ;  /* 0x0000f20013007a0c */ /* 0x000fe40003f66270 */
[C---:B-----5:R-:W-:Y:S01]  /*f790*/  @!P1 LEA R6, P2, R21.reuse, R0, 0x2 ;  /* 0x0000000015069211 */ /* 0x060fe200078410ff */
[----:B------:R5:W-:Y:S03]  /*f7a0*/  @!P6 ST.E.64 [R8.64], R110 ;  /* 0x0000006e0800e985 */ /* 0x000be6000c101b06 */
        /* <DEDUP_REMOVED lines=9> */
[----:B-----5:R-:W-:-:S04]  /*f840*/  @!P2 LEA R8, P6, R17, R0, 0x2 ;  /* 0x000000001108a211 */ /* 0x020fc800078c10ff */
[----:B------:R-:W-:Y:S02]  /*f850*/  @!P2 LEA.HI.X R9, R17, R4, R18, 0x2, P6 ;  /* 0x000000041109a211 */ /* 0x000fe400030f1412 */
[----:B------:R-:W-:Y:S01]  /*f860*/  @!P1 LEA R6, P6, R15, R0, 0x2 ;  /* 0x000000000f069211 */ /* 0x000fe200078c10ff */
[----:B------:R1:W-:Y:S04]  /*f870*/  @!P3 ST.E.64 [R10.64], R146 ;  /* 0x000000920a00b985 */ /* 0x0003e8000c101b06 */
[----:B------:R1:W-:Y:S01]  /*f880*/  @!P2 ST.E.64 [R8.64], R142 ;  /* 0x0000008e0800a985 */ /* 0x0003e2000c101b06 */
[----:B--2---:R-:W-:Y:S02]  /*f890*/  ISETP.GE.AND P0, PT, R5, c[0x0][0x3c8], PT ;  /* 0x0000f20005007a0c */ /* 0x004fe40003f06270 */
[----:B---3--:R-:W-:-:S11]  /*f8a0*/  @!P1 LEA.HI.X R7, R15, R4, R16, 0x2, P6 ;  /* 0x000000040f079211 */ /* 0x008fd600030f1410 */
[----:B-1----:R-:W-:-:S04]  /*f8b0*/  @!P0 LEA R2, P6, R5, R0, 0x2 ;  /* 0x0000000005028211 */ /* 0x002fc800078c10ff */
[----:B----4-:R-:W-:Y:S01]  /*f8c0*/  @!P0 LEA.HI.X R3, R5, R4, R14, 0x2, P6 ;  /* 0x0000000405038211 */ /* 0x010fe200030f140e */
[----:B------:R1:W-:Y:S04]  /*f8d0*/  @!P1 ST.E.64 [R6.64], R82 ;  /* 0x0000005206009985 */ /* 0x0003e8000c101b06 */
[----:B------:R1:W-:Y:S04]  /*f8e0*/  @!P0 ST.E.64 [R2.64], R80 ;  /* 0x0000005002008985 */ /* 0x0003e8000c101b06 */
.L_x_1114:
[----:B------:R-:W-:Y:S05]  /*f8f0*/  BSYNC B0 ;  /* 0x0000000000007941 */ /* 0x000fea0003800000 */
.L_x_1113:
[----:B------:R-:W-:Y:S05]  /*f900*/  BRA.DIV ~URZ, `(.L_x_1115) ;  /* 0x000036d27f007947 */ /* 0x000fea000b800000 */
[----:B-1----:R1:W2:Y:S02]  /*f910*/  SHFL.IDX PT, R4, R12, 0x2, 0x1c1f ;  /* 0x005c1f000c047f89 */ /* 0x0022a400000e0000 */
.L_x_1178:
[----:B------:R-:W-:Y:S05]  /*f920*/  BRA.DIV ~URZ, `(.L_x_1116) ;  /* 0x000037227f007947 */ /* 0x000fea000b800000 */
[----:B----4-:R4:W1:Y:S02]  /*f930*/  SHFL.IDX PT, R0, R13, 0x2, 0x1c1f ;  /* 0x005c1f000d007f89 */ /* 0x01086400000e0000 */
.L_x_1179:
        /* <DEDUP_REMOVED lines=24> */
[----:B-----5:R-:W-:-:S13]  /*fac0*/  ISETP.GE.AND P0, PT, R11, c[0x0][0x3c8], PT ;  /* 0x0000f2000b007a0c */ /* 0x020fda0003f06270 */
[----:B-1----:R-:W-:-:S04]  /*fad0*/  @!P0 LEA R2, P6, R11, R0, 0x2 ;  /* 0x000000000b028211 */ /* 0x002fc800078c10ff */
[----:B---3--:R-:W-:Y:S02]  /*fae0*/  @!P0 LEA.HI.X R3, R11, R4, R14, 0x2, P6 ;  /* 0x000000040b038211 */ /* 0x008fe400030f140e */
[----:B------:R-:W3:Y:S04]  /*faf0*/  LDL R11, [R1+0x98] ;  /* 0x00009800010b7983 */ /* 0x000ee80000100800 */
[----:B------:R-:W5:Y:S01]  /*fb00*/  LDL R14, [R1+0x88] ;  /* 0x00008800010e7983 */ /* 0x000f620000100800 */
[----:B----4-:R-:W-:Y:S02]  /*fb10*/  ISETP.GE.AND P1, PT, R6, c[0x0][0x3c8], PT ;  /* 0x0000f20006007a0c */ /* 0x010fe40003f26270 */
[----:B--2---:R-:W-:Y:S02]  /*fb20*/  ISETP.GE.AND P2, PT, R78, c[0x0][0x3c8], PT ;  /* 0x0000f2004e007a0c */ /* 0x004fe40003f46270 */
[----:B------:R-:W-:Y:S01]  /*fb30*/  ISETP.GE.AND P4, PT, R76, c[0x0][0x3c8], PT ;  /* 0x0000f2004c007a0c */ /* 0x000fe20003f86270 */
[----:B------:R1:W-:Y:S08]  /*fb40*/  @!P0 ST.E.64 [R2.64], R36 ;  /* 0x0000002402008985 */ /* 0x0003f0000c101b06 */
[----:B------:R-:W-:-:S04]  /*fb50*/  @!P1 LEA R8, P3, R6, R0, 0x2 ;  /* 0x0000000006089211 */ /* 0x000fc800078610ff */
[----:B------:R-:W-:Y:S02]  /*fb60*/  @!P1 LEA.HI.X R9, R6, R4, R7, 0x2, P3 ;  /* 0x0000000406099211 */ /* 0x000fe400018f1407 */
[----:B------:R-:W-:Y:S02]  /*fb70*/  ISETP.GE.AND P3, PT, R25, c[0x0][0x3c8], PT ;  /* 0x0000f20019007a0c */ /* 0x000fe40003f66270 */
[C---:B------:R-:W-:Y:S01]  /*fb80*/  @!P2 LEA R6, P0, R78.reuse, R0, 0x2 ;  /* 0x000000004e06a211 */ /* 0x040fe200078010ff */
[----:B------:R2:W-:Y:S01]  /*fb90*/  @!P1 ST.E.64 [R8.64], R38 ;  /* 0x0000002608009985 */ /* 0x0005e2000c101b06 */
[----:B------:R-:W-:Y:S02]  /*fba0*/  ISETP.GE.AND P1, PT, R23, c[0x0][0x3c8], PT ;  /* 0x0000f20017007a0c */ /* 0x000fe40003f26270 */
[----:B------:R-:W-:Y:S02]  /*fbb0*/  @!P2 LEA.HI.X R7, R78, R4, R79, 0x2, P0 ;  /* 0x000000044e07a211 */ /* 0x000fe400000f144f */
[----:B------:R-:W-:-:S02]  /*fbc0*/  ISETP.GE.AND P0, PT, R21, c[0x0][0x3c8], PT ;  /* 0x0000f20015007a0c */ /* 0x000fc40003f06270 */
[----:B-1----:R-:W-:-:S04]  /*fbd0*/  @!P4 LEA R2, P6, R76, R0, 0x2 ;  /* 0x000000004c02c211 */ /* 0x002fc800078c10ff */
[----:B------:R-:W-:Y:S01]  /*fbe0*/  @!P4 LEA.HI.X R3, R76, R4, R77, 0x2, P6 ;  /* 0x000000044c03c211 */ /* 0x000fe200030f144d */
[----:B------:R1:W-:Y:S04]  /*fbf0*/  @!P2 ST.E.64 [R6.64], R40 ;  /* 0x000000280600a985 */ /* 0x0003e8000c101b06 */
[----:B------:R4:W-:Y:S01]  /*fc00*/  @!P4 ST.E.64 [R2.64], R42 ;  /* 0x0000002a0200c985 */ /* 0x0009e2000c101b06 */
[----:B------:R-:W-:Y:S02]  /*fc10*/  ISETP.GE.AND P4, PT, R10, c[0x0][0x3c8], PT ;  /* 0x0000f2000a007a0c */ /* 0x000fe40003f86270 */
[----:B--2---:R-:W-:-:S04]  /*fc20*/  @!P3 LEA R8, P2, R25, R0, 0x2 ;  /* 0x000000001908b211 */ /* 0x004fc800078410ff */
[----:B------:R-:W-:-:S05]  /*fc30*/  @!P3 LEA.HI.X R9, R25, R4, R75, 0x2, P2 ;  /* 0x000000041909b211 */ /* 0x000fca00010f144b */
[----:B------:R-:W-:Y:S01]  /*fc40*/  @!P3 ST.E.64 [R8.64], R66 ;  /* 0x000000420800b985 */ /* 0x000fe2000c101b06 */
[----:B------:R-:W-:Y:S02]  /*fc50*/  ISETP.GE.AND P3, PT, R19, c[0x0][0x3c8], PT ;  /* 0x0000f20013007a0c */ /* 0x000fe40003f66270 */
[-C--:B-1----:R-:W-:Y:S02]  /*fc60*/  @!P0 LEA R6, P2, R21, R0.reuse, 0x2 ;  /* 0x0000000015068211 */ /* 0x082fe400078410ff */
[----:B----4-:R-:W-:Y:S02]  /*fc70*/  @!P1 LEA R2, P6, R23, R0, 0x2 ;  /* 0x0000000017029211 */ /* 0x010fe400078c10ff */
[-C--:B------:R-:W-:Y:S02]  /*fc80*/  @!P0 LEA.HI.X R7, R21, R4.reuse, R22, 0x2, P2 ;  /* 0x0000000415078211 */ /* 0x080fe400010f1416 */
[----:B------:R-:W-:Y:S02]  /*fc90*/  @!P1 LEA.HI.X R3, R23, R4, R24, 0x2, P6 ;  /* 0x0000000417039211 */ /* 0x000fe400030f1418 */
[----:B------:R-:W-:-:S03]  /*fca0*/  ISETP.GE.AND P2, PT, R17, c[0x0][0x3c8], PT ;  /* 0x0000f20011007a0c */ /* 0x000fc60003f46270 */
[----:B------:R1:W-:Y:S01]  /*fcb0*/  @!P1 ST.E.64 [R2.64], R44 ;  /* 0x0000002c02009985 */ /* 0x0003e2000c101b06 */
[----:B------:R-:W-:-:S03]  /*fcc0*/  ISETP.GE.AND P1, PT, R15, c[0x0][0x3c8], PT ;  /* 0x0000f2000f007a0c */ /* 0x000fc60003f26270 */
[----:B------:R2:W-:Y:S01]  /*fcd0*/  @!P0 ST.E.64 [R6.64], R48 ;  /* 0x0000003006008985 */ /* 0x0005e2000c101b06 */
[----:B------:R-:W-:Y:S02]  /*fce0*/  ISETP.GE.AND P0, PT, R5, c[0x0][0x3c8], PT ;  /* 0x0000f20005007a0c */ /* 0x000fe40003f06270 */
        /* <DEDUP_REMOVED lines=8> */
[----:B------:R-:W-:Y:S01]  /*fd70*/  @!P1 LEA.HI.X R7, R15, R4, R16, 0x2, P6 ;  /* 0x000000040f079211 */ /* 0x000fe200030f1410 */
[----:B------:R2:W-:Y:S04]  /*fd80*/  @!P3 ST.E.64 [R10.64], R72 ;  /* 0x000000480a00b985 */ /* 0x0005e8000c101b06 */
[----:B------:R2:W-:Y:S04]  /*fd90*/  @!P2 ST.E.64 [R8.64], R68 ;  /* 0x000000440800a985 */ /* 0x0005e8000c101b06 */
[----:B------:R2:W-:Y:S01]  /*fda0*/  @!P1 ST.E.64 [R6.64], R56 ;  /* 0x0000003806009985 */ /* 0x0005e2000c101b06 */
[----:B-1----:R-:W-:-:S04]  /*fdb0*/  @!P0 LEA R2, P4, R5, R0, 0x2 ;  /* 0x0000000005028211 */ /* 0x002fc800078810ff */
[----:B-----5:R-:W-:-:S05]  /*fdc0*/  @!P0 LEA.HI.X R3, R5, R4, R14, 0x2, P4 ;  /* 0x0000000405038211 */ /* 0x020fca00020f140e */
[----:B------:R2:W-:Y:S04]  /*fdd0*/  @!P0 ST.E.64 [R2.64], R28 ;  /* 0x0000001c02008985 */ /* 0x0005e8000c101b06 */
.L_x_1118:
[----:B------:R-:W-:Y:S05]  /*fde0*/  BSYNC B0 ;  /* 0x0000000000007941 */ /* 0x000fea0003800000 */
.L_x_1117:
[----:B------:R-:W-:Y:S05]  /*fdf0*/  BRA.DIV ~URZ, `(.L_x_1119) ;  /* 0x000032b27f007947 */ /* 0x000fea000b800000 */
[----:B--2---:R2:W3:Y:S04]  /*fe00*/  SHFL.IDX PT, R4, R12, 0x3, 0x1c1f ;  /* 0x007c1f000c047f89 */ /* 0x0044e800000e0000 */
[----:B-1----:R2:W1:Y:S02]  /*fe10*/  SHFL.IDX PT, R0, R13, 0x3, 0x1c1f ;  /* 0x007c1f000d007f89 */ /* 0x00246400000e0000 */
.L_x_1180:
[----:B------:R-:W-:Y:S05]  /*fe20*/  @P5 BRA `(.L_x_1107) ;  /* 0x0000128000005947 */ /* 0x000fea0003800000 */
[----:B------:R-:W5:Y:S04]  /*fe30*/  LDL R9, [R1+0x24] ;  /* 0x0000240001097983 */ /* 0x000f680000100800 */
[----:B--2---:R-:W2:Y:S04]  /*fe40*/  LDL R5, [R1+0x6c] ;  /* 0x00006c0001057983 */ /* 0x004ea80000100800 */
[----:B---34-:R-:W3:Y:S04]  /*fe50*/  LDL R13, [R1+0xb4] ;  /* 0x0000b400010d7983 */ /* 0x018ee80000100800 */
[----:B------:R-:W4:Y:S04]  /*fe60*/  LDL R8, [R1+0xb0] ;  /* 0x0000b00001087983 */ /* 0x000f280000100800 */
        /* <DEDUP_REMOVED lines=19> */
[----:B-1----:R-:W-:-:S04]  /*ffa0*/  @!P4 LEA R6, P6, R9, R0, 0x2 ;  /* 0x000000000906c211 */ /* 0x002fc800078c10ff */
[----:B---3--:R-:W-:Y:S02]  /*ffb0*/  @!P4 LEA.HI.X R7, R9, R4, R13, 0x2, P6 ;  /* 0x000000040907c211 */ /* 0x008fe400030f140d */
[----:B------:R-:W2:Y:S01]  /*ffc0*/  LDL R13, [R1+0x8c] ;  /* 0x00008c00010d7983 */ /* 0x000ea20000100800 */
[----:B------:R-:W-:-:S04]  /*ffd0*/  @!P3 LEA R2, P5, R5, R0, 0x2 ;  /* 0x000000000502b211 */ /* 0x000fc800078a10ff */
[----:B----4-:R-:W-:Y:S02]  /*ffe0*/  @!P3 LEA.HI.X R3, R5, R4, R8, 0x2, P5 ;  /* 0x000000040503b211 */ /* 0x010fe400028f1408 */
[----:B------:R-:W3:Y:S01]  /*fff0*/  LDL R5, [R1+0x44] ;  /* 0x0000440001057983 */ /* 0x000ee20000100800 */
[----:B------:R-:W-:Y:S02]  /*10000*/  ISETP.GE.AND P2, PT, R28, c[0x0][0x3c8], PT ;  /* 0x0000f2001c007a0c */ /* 0x000fe40003f46270 */
[----:B------:R-:W-:Y:S02]  /*10010*/  ISETP.GE.AND P1, PT, R24, c[0x0][0x3c8], PT ;  /* 0x0000f20018007a0c */ /* 0x000fe40003f26270 */
[----:B------:R-:W-:Y:S01]  /*10020*/  ISETP.GE.AND P0, PT, R22, c[0x0][0x3c8], PT ;  /* 0x0000f20016007a0c */ /* 0x000fe20003f06270 */
[----:B------:R1:W-:Y:S01]  /*10030*/  @!P4 ST.E.64 [R6.64], R60 ;  /* 0x0000003c0600c985 */ /* 0x0003e2000c101b06 */
[----:B------:R-:W-:-:S03]  /*10040*/  ISETP.GE.AND P4, PT, R20, c[0x0][0x3c8], PT ;  /* 0x0000f20014007a0c */ /* 0x000fc60003f86270 */
[----:B------:R4:W-:Y:S04]  /*10050*/  @!P3 ST.E.64 [R2.64], R34 ;  /* 0x000000220200b985 */ /* 0x0009e8000c101b06 */
[----:B------:R-:W-:-:S04]  /*10060*/  @!P2 LEA R8, P5, R28, R0, 0x2 ;  /* 0x000000001c08a211 */ /* 0x000fc800078a10ff */
[----:B------:R-:W-:Y:S02]  /*10070*/  @!P2 LEA.HI.X R9, R28, R4, R29, 0x2, P5 ;  /* 0x000000041c09a211 */ /* 0x000fe400028f141d */
[----:B------:R-:W-:-:S03]  /*10080*/  ISETP.GE.AND P5, PT, R10, c[0x0][0x3c8], PT ;  /* 0x0000f2000a007a0c */ /* 0x000fc60003fa6270 */
[----:B------:R-:W-:Y:S01]  /*10090*/  @!P2 ST.E.64 [R8.64], R70 ;  /* 0x000000460800a985 */ /* 0x000fe2000c101b06 */
[-C--:B-1----:R-:W-:Y:S02]  /*100a0*/  @!P1 LEA R6, P6, R24, R0.reuse, 0x2 ;  /* 0x0000000018069211 */ /* 0x082fe400078c10ff */
[----:B----4-:R-:W-:Y:S02]  /*100b0*/  @!P0 LEA R2, P3, R22, R0, 0x2 ;  /* 0x0000000016028211 */ /* 0x010fe400078610ff */
[-C--:B------:R-:W-:Y:S02]  /*100c0*/  @!P1 LEA.HI.X R7, R24, R4.reuse, R25, 0x2, P6 ;  /* 0x0000000418079211 */ /* 0x080fe400030f1419 */
[----:B------:R-:W-:-:S03]  /*100d0*/  @!P0 LEA.HI.X R3, R22, R4, R23, 0x2, P3 ;  /* 0x0000000416038211 */ /* 0x000fc600018f1417 */
[----:B------:R1:W-:Y:S01]  /*100e0*/  @!P1 ST.E.64 [R6.64], R64 ;  /* 0x0000004006009985 */ /* 0x0003e2000c101b06 */
[----:B------:R-:W-:-:S03]  /*100f0*/  ISETP.GE.AND P3, PT, R18, c[0x0][0x3c8], PT ;  /* 0x0000f20012007a0c */ /* 0x000fc60003f66270 */
[----:B------:R4:W-:Y:S01]  /*10100*/  @!P0 ST.E.64 [R2.64], R30 ;  /* 0x0000001e02008985 */ /* 0x0009e2000c101b06 */
[----:B------:R-:W-:Y:S02]  /*10110*/  ISETP.GE.AND P2, PT, R16, c[0x0][0x3c8], PT ;  /* 0x0000f20010007a0c */ /* 0x000fe40003f46270 */
[----:B------:R-:W-:Y:S02]  /*10120*/  ISETP.GE.AND P1, PT, R14, c[0x0][0x3c8], PT ;  /* 0x0000f2000e007a0c */ /* 0x000fe40003f26270 */
[----:B-1----:R-:W-:-:S04]  /*10130*/  @!P4 LEA R6, P0, R20, R0, 0x2 ;  /* 0x000000001406c211 */ /* 0x002fc800078010ff */
[----:B------:R-:W-:Y:S02]  /*10140*/  @!P4 LEA.HI.X R7, R20, R4, R21, 0x2, P0 ;  /* 0x000000041407c211 */ /* 0x000fe400000f1415 */
[----:B------:R-:W-:Y:S02]  /*10150*/  ISETP.GE.AND P0, PT, R12, c[0x0][0x3c8], PT ;  /* 0x0000f2000c007a0c */ /* 0x000fe40003f06270 */
[C---:B----4-:R-:W-:Y:S01]  /*10160*/  @!P5 LEA R2, P6, R10.reuse, R0, 0x2 ;  /* 0x000000000a02d211 */ /* 0x050fe200078c10ff */
[----:B------:R1:W-:Y:S03]  /*10170*/  @!P4 ST.E.64 [R6.64], R46 ;  /* 0x0000002e0600c985 */ /* 0x0003e6000c101b06 */
[----:B------:R-:W-:Y:S02]  /*10180*/  @!P5 LEA.HI.X R3, R10, R4, R11, 0x2, P6 ;  /* 0x000000040a03d211 */ /* 0x000fe400030f140b */
[----:B------:R-:W-:-:S02]  /*10190*/  @!P3 LEA R10, P4, R18, R0, 0x2 ;  /* 0x00000000120ab211 */ /* 0x000fc400078810ff */
[----:B------:R-:W-:Y:S01]  /*101a0*/  @!P2 LEA R8, P6, R16, R0, 0x2 ;  /* 0x000000001008a211 */ /* 0x000fe200078c10ff */
[----:B------:R4:W-:Y:S01]  /*101b0*/  @!P5 ST.E.64 [R2.64], R50 ;  /* 0x000000320200d985 */ /* 0x0009e2000c101b06 */
[-C--:B------:R-:W-:Y:S02]  /*101c0*/  @!P3 LEA.HI.X R11, R18, R4.reuse, R19, 0x2, P4 ;  /* 0x00000004120bb211 */ /* 0x080fe400020f1413 */
[----:B------:R-:W-:-:S03]  /*101d0*/  @!P2 LEA.HI.X R9, R16, R4, R17, 0x2, P6 ;  /* 0x000000041009a211 */ /* 0x000fc600030f1411 */
[----:B------:R2:W-:Y:S04]  /*101e0*/  @!P3 ST.E.64 [R10.64], R62 ;  /* 0x0000003e0a00b985 */ /* 0x0005e8000c101b06 */
[----:B------:R2:W-:Y:S01]  /*101f0*/  @!P2 ST.E.64 [R8.64], R58 ;  /* 0x0000003a0800a985 */ /* 0x0005e2000c101b06 */
[----:B-1----:R-:W-:-:S04]  /*10200*/  @!P1 LEA R6, P5, R14, R0, 0x2 ;  /* 0x000000000e069211 */ /* 0x002fc800078a10ff */
[----:B------:R-:W-:Y:S02]  /*10210*/  @!P1 LEA.HI.X R7, R14, R4, R15, 0x2, P5 ;  /* 0x000000040e079211 */ /* 0x000fe400028f140f */
[----:B----4-:R-:W-:-:S03]  /*10220*/  @!P0 LEA R2, P4, R12, R0, 0x2 ;  /* 0x000000000c028211 */ /* 0x010fc600078810ff */
[----:B------:R1:W-:Y:S01]  /*10230*/  @!P1 ST.E.64 [R6.64], R54 ;  /* 0x0000003606009985 */ /* 0x0003e2000c101b06 */
[----:B--2---:R-:W-:-:S05]  /*10240*/  @!P0 LEA.HI.X R3, R12, R4, R13, 0x2, P4 ;  /* 0x000000040c038211 */ /* 0x004fca00020f140d */
[----:B------:R1:W-:Y:S01]  /*10250*/  @!P0 ST.E.64 [R2.64], R32 ;  /* 0x0000002002008985 */ /* 0x0003e2000c101b06 */
[----:B---3--:R-:W-:-:S13]  /*10260*/  ISETP.GE.AND P0, PT, R5, c[0x0][0x3c8], PT ;  /* 0x0000f20005007a0c */ /* 0x008fda0003f06270 */
[----:B------:R-:W-:Y:S05]  /*10270*/  @P0 BRA `(.L_x_1107) ;  /* 0x00000e3000000947 */ /* 0x000fea0003800000 */
[----:B------:R-:W2:Y:S01]  /*10280*/  LDL R12, [R1+0x88] ;  /* 0x00008800010c7983 */ /* 0x000ea20000100800 */
[----:B-1----:R-:W-:-:S04]  /*10290*/  LEA R2, P0, R5, R0, 0x2 ;  /* 0x0000000005027211 */ /* 0x002fc800078010ff */
[----:B--2---:R-:W-:-:S05]  /*102a0*/  LEA.HI.X R3, R5, R4, R12, 0x2, P0 ;  /* 0x0000000405037211 */ /* 0x004fca00000f140c */
[----:B------:R1:W-:Y:S01]  /*102b0*/  ST.E.64 [R2.64], R26 ;  /* 0x0000001a02007985 */ /* 0x0003e2000c101b06 */
[----:B------:R-:W-:Y:S05]  /*102c0*/  BRA `(.L_x_1107) ;  /* 0x00000de000007947 */ /* 0x000fea0003800000 */
.L_x_1092:
        /* <DEDUP_REMOVED lines=22> */
.L_x_1120:
        /* <DEDUP_REMOVED lines=57> */
.L_x_1122:
[----:B------:R-:W-:Y:S05]  /*107c0*/  BSYNC B0 ;  /* 0x0000000000007941 */ /* 0x000fea0003800000 */
.L_x_1121:
        /* <DEDUP_REMOVED lines=12> */
[----:B------:R-:W-:Y:S02]  /*10890*/  IADD3 R11, R250, R8, RZ ;  /* 0x00000008fa0b7210 */ /* 0x000fe40007ffe0ff */
[----:B------:R-:W-:Y:S01]  /*108a0*/  ISETP.NE.AND P0, PT, R2, 0x1, PT ;  /* 0x000000010200780c */ /* 0x000fe20003f05270 */
[----:B------:R-:W-:-:S04]  /*108b0*/  IMAD.WIDE.U32 R2, R0, c[0x0][0x3a0], RZ ;  /* 0x0000e80000027a25 */ /* 0x000fc800078e00ff */
[----:B------:R-:W-:Y:S01]  /*108c0*/  IMAD R0, R0, c[0x0][0x3a4], R4 ;  /* 0x0000e90000007a24 */ /* 0x000fe200078e0204 */
[----:B------:R-:W-:Y:S01]  /*108d0*/  LEA R4, R5, R250, 0x5 ;  /* 0x000000fa05047211 */ /* 0x000fe200078e28ff */
[----:B------:R-:W-:Y:S02]  /*108e0*/  IMAD R5, R20, c[0x0][0x3f0], RZ ;  /* 0x0000fc0014057a24 */ /* 0x000fe400078e02ff */
[----:B------:R-:W-:Y:S01]  /*108f0*/  IMAD.IADD R3, R3, 0x1, R0 ;  /* 0x0000000103037824 */ /* 0x000fe200078e0200 */
[----:B------:R-:W-:-:S03]  /*10900*/  IADD3 R4, R8, R4, RZ ;  /* 0x0000000408047210 */ /* 0x000fc60007ffe0ff */
        /* <DEDUP_REMOVED lines=24> */
.L_x_1181:
[----:B------:R-:W-:Y:S05]  /*10a90*/  BRA.DIV ~URZ, `(.L_x_1124) ;  /* 0x000027427f007947 */ /* 0x000fea000b800000 */
[----:B------:R3:W4:Y:S02]  /*10aa0*/  SHFL.IDX PT, R0, R12, RZ, 0x1c1f ;  /* 0x001c1fff0c007589 */ /* 0x00072400000e0000 */
.L_x_1182:
        /* <DEDUP_REMOVED lines=21> */
.L_x_1126:
[----:B------:R-:W-:Y:S05]  /*10c00*/  BSYNC B0 ;  /* 0x0000000000007941 */ /* 0x000fea0003800000 */
.L_x_1125:
[----:B------:R-:W-:Y:S05]  /*10c10*/  BRA.DIV ~URZ, `(.L_x_1127) ;  /* 0x000026227f007947 */ /* 0x000fea000b800000 */
[----:B--2---:R2:W1:Y:S04]  /*10c20*/  SHFL.IDX PT, R8, R9, 0x1, 0x1c1f ;  /* 0x003c1f0009087f89 */ /* 0x00446800000e0000 */
[----:B----4-:R2:W4:Y:S02]  /*10c30*/  SHFL.IDX PT, R0, R12, 0x1, 0x1c1f ;  /* 0x003c1f000c007f89 */ /* 0x01052400000e0000 */
.L_x_1183:
        /* <DEDUP_REMOVED lines=21> */
.L_x_1129:
[----:B------:R-:W-:Y:S05]  /*10d90*/  BSYNC B0 ;  /* 0x0000000000007941 */ /* 0x000fea0003800000 */
.L_x_1128:
[----:B------:R-:W-:Y:S05]  /*10da0*/  BRA.DIV ~URZ, `(.L_x_1130) ;  /* 0x000025527f007947 */ /* 0x000fea000b800000 */
[----:B-1----:R1:W2:Y:S02]  /*10db0*/  SHFL.IDX PT, R8, R9, 0x2, 0x1c1f ;  /* 0x005c1f0009087f89 */ /* 0x0022a400000e0000 */
.L_x_1184:
[----:B------:R-:W-:Y:S05]  /*10dc0*/  BRA.DIV ~URZ, `(.L_x_1131) ;  /* 0x000025a27f007947 */ /* 0x000fea000b800000 */
[----:B----4-:R4:W1:Y:S02]  /*10dd0*/  SHFL.IDX PT, R0, R12, 0x2, 0x1c1f ;  /* 0x005c1f000c007f89 */ /* 0x01086400000e0000 */
.L_x_1185:
        /* <DEDUP_REMOVED lines=21> */
.L_x_1133:
[----:B------:R-:W-:Y:S05]  /*10f30*/  BSYNC B0 ;  /* 0x0000000000007941 */ /* 0x000fea0003800000 */
.L_x_1132:
[----:B------:R-:W-:Y:S05]  /*10f40*/  BRA.DIV ~URZ, `(.L_x_1134) ;  /* 0x000024827f007947 */ /* 0x000fea000b800000 */
[----:B--2---:R2:W3:Y:S04]  /*10f50*/  SHFL.IDX PT, R8, R9, 0x3, 0x1c1f ;  /* 0x007c1f0009087f89 */ /* 0x0044e800000e0000 */
[----:B-1----:R2:W1:Y:S02]  /*10f60*/  SHFL.IDX PT, R0, R12, 0x3, 0x1c1f ;  /* 0x007c1f000c007f89 */ /* 0x00246400000e0000 */
.L_x_1186:
        /* <DEDUP_REMOVED lines=20> */
.L_x_1107:
[----:B------:R-:W-:Y:S05]  /*110b0*/  BSYNC B1 ;  /* 0x0000000000017941 */ /* 0x000fea0003800000 */
.L_x_1091:
[----:B-1--4-:R-:W4:Y:S02]  /*110c0*/  LDL R0, [R1+0xbc] ;  /* 0x0000bc0001007983 */ /* 0x012f240000100800 */
[----:B----4-:R-:W-:-:S13]  /*110d0*/  ISETP.NE.AND P0, PT, R0, RZ, PT ;  /* 0x000000ff0000720c */ /* 0x010fda0003f05270 */
[----:B------:R-:W-:Y:S01]  /*110e0*/  @P0 WARPSYNC 0xffffffff ;  /* 0xffffffff00000948 */ /* 0x000fe20003800000 */
[----:B------:R-:W-:Y:S06]  /*110f0*/  @P0 BAR.SYNC.DEFER_BLOCKING 0x5, 0x80 ;  /* 0x0142000000000b1d */ /* 0x000fec0000010000 */
[----:B---3--:R-:W1:Y:S04]  /*11100*/  @P0 LDS.128 R4, [0xc080] ;  /* 0x00c08000ff040984 */ /* 0x008e680000000c00 */
[----:B-1----:R1:W-:Y:S04]  /*11110*/  @P0 STL.64 [R1], R4 ;  /* 0x0000000401000387 */ /* 0x0023e80000100a00 */
        /* <DEDUP_REMOVED lines=9> */
.L_x_1187:
[----:B------:R-:W-:Y:S05]  /*111b0*/  BRA.DIV ~URZ, `(.L_x_1137) ;  /* 0x000023427f007947 */ /* 0x000fea000b800000 */
[----:B------:R3:W4:Y:S02]  /*111c0*/  SHFL.IDX PT, R8, R74, 0x1, 0x1f ;  /* 0x00201f004a087f89 */ /* 0x00072400000e0000 */
.L_x_1188:
        /* <DEDUP_REMOVED lines=19> */
.L_x_1189:
        /* <DEDUP_REMOVED lines=16> */
.L_x_1190:
[----:B---3--:R-:W-:Y:S01]  /*11400*/  IMAD R0, R0, c[0x0][0x538], RZ ;  /* 0x00014e0000007a24 */ /* 0x008fe200078e02ff */
[----:B------:R-:W-:Y:S04]  /*11410*/  BSSY B1, `(.L_x_1140) ;  /* 0x00000ce000017945 */ /* 0x000fe80003800000 */
[----:B----4-:R-:W-:-:S04]  /*11420*/  IADD3 R8, R0, R8, RZ ;  /* 0x0000000800087210 */ /* 0x010fc80007ffe0ff */
[----:B--2---:R-:W-:-:S13]  /*11430*/  ISETP.GT.AND P6, PT, R8, R9, PT ;  /* 0x000000090800720c */ /* 0x004fda0003fc4270 */
[----:B------:R-:W-:Y:S05]  /*11440*/  @P6 BRA `(.L_x_1141) ;  /* 0x0000025000006947 */ /* 0x000fea0003800000 */
.L_x_1145:
        /* <DEDUP_REMOVED lines=17> */
.L_x_1191:
        /* <DEDUP_REMOVED lines=16> */
.L_x_1192:
[----:B--2---:R-:W-:-:S05]  /*11660*/  IMAD R0, R0, c[0x0][0x538], RZ ;  /* 0x00014e0000007a24 */ /* 0x004fca00078e02ff */
[----:B------:R-:W-:-:S04]  /*11670*/  IADD3 R8, R0, R8, RZ ;  /* 0x0000000800087210 */ /* 0x000fc80007ffe0ff */
[----:B------:R-:W-:-:S13]  /*11680*/  ISETP.GT.AND P6, PT, R8, R9, PT ;  /* 0x000000090800720c */ /* 0x000fda0003fc4270 */
[----:B-1----:R-:W-:Y:S05]  /*11690*/  @!P6 BRA `(.L_x_1145) ;  /* 0xfffffdb00000e947 */ /* 0x002fea000383ffff */
.L_x_1141:
[----:B------:R-:W-:-:S05]  /*116a0*/  IADD3 R11, -R0, R8, RZ ;  /* 0x00000008000b7210 */ /* 0x000fca0007ffe1ff */
[----:B------:R-:W-:-:S05]  /*116b0*/  IMAD R0, R4, c[0x0][0x538], R11 ;  /* 0x00014e0004007a24 */ /* 0x000fca00078e020b */
[----:B------:R-:W-:Y:S01]  /*116c0*/  ISETP.GT.AND P0, PT, R0, R9, PT ;  /* 0x000000090000720c */ /* 0x000fe20003f04270 */
[----:B------:R-:W-:-:S12]  /*116d0*/  BRA.DIV ~URZ, `(.L_x_1146) ;  /* 0x000022627f007947 */ /* 0x000fd8000b800000 */
[----:B------:R-:W-:-:S03]  /*116e0*/  VOTE.ANY R10, PT, !P0 ;  /* 0x00000000000a7806 */ /* 0x000fc600040e0100 */
.L_x_1193:
[----:B------:R-:W2:Y:S01]  /*116f0*/  LDL.LU R0, [R1+0xc] ;  /* 0x00000c0001007983 */ /* 0x000ea20000300800 */
[----:B------:R-:W2:Y:S02]  /*11700*/  POPC R8, R10 ;  /* 0x0000000a00087309 */ /* 0x000ea40000000000 */
[----:B--2---:R-:W-:-:S05]  /*11710*/  IADD3 R0, R8, R0, RZ ;  /* 0x0000000008007210 */ /* 0x004fca0007ffe0ff */
[----:B------:R2:W-:Y:S01]  /*11720*/  STL [R1+0xc], R0 ;  /* 0x00000c0001007387 */ /* 0x0005e20000100800 */
[----:B------:R-:W-:Y:S05]  /*11730*/  BRA.DIV ~URZ, `(.L_x_1147) ;  /* 0x000022527f007947 */ /* 0x000fea000b800000 */
[----:B------:R3:W4:Y:S04]  /*11740*/  SHFL.IDX PT, R12, R6, R8, 0x1f ;  /* 0x00001f08060c7589 */ /* 0x00072800000e0000 */
[----:B------:R3:W1:Y:S02]  /*11750*/  SHFL.IDX PT, R7, R7, R8, 0x1f ;  /* 0x00001f0807077589 */ /* 0x00066400000e0000 */
.L_x_1194:
[----:B------:R-:W-:Y:S01]  /*11760*/  ISETP.NE.AND P0, PT, R10, RZ, PT ;  /* 0x000000ff0a00720c */ /* 0x000fe20003f05270 */
[----:B------:R-:W-:-:S12]  /*11770*/  BSSY B0, `(.L_x_1148) ;  /* 0x0000005000007945 */ /* 0x000fd80003800000 */
[----:B------:R-:W-:Y:S05]  /*11780*/  @!P0 BRA `(.L_x_1149) ;  /* 0x0000003000008947 */ /* 0x000fea0003800000 */
[----:B------:R-:W-:Y:S01]  /*11790*/  IADD3 R3, R8, -0x1, RZ ;  /* 0xffffffff08037810 */ /* 0x000fe20007ffe0ff */
[----:B------:R-:W-:Y:S05]  /*117a0*/  BRA.DIV ~URZ, `(.L_x_1150) ;  /* 0x000022b27f007947 */ /* 0x000fea000b800000 */
[----:B------:R2:W3:Y:S02]  /*117b0*/  SHFL.IDX PT, R13, R4, R3, 0x1f ;  /* 0x00001f03040d7589 */ /* 0x0004e400000e0000 */
.L_x_1149:
[----:B------:R-:W-:Y:S05]  /*117c0*/  BSYNC B0 ;  /* 0x0000000000007941 */ /* 0x000fea0003800000 */
.L_x_1148:
[----:B--23--:R-:W-:Y:S01]  /*117d0*/  IMAD R0, R13, c[0x0][0x538], R11 ;  /* 0x00014e000d007a24 */ /* 0x00cfe200078e020b */
[----:B-1----:R-:W-:Y:S01]  /*117e0*/  ISETP.NE.AND P0, PT, R7, 0x1, PT ;  /* 0x000000010700780c */ /* 0x002fe20003f05270 */
[----:B------:R-:W-:Y:S03]  /*117f0*/  BSSY B0, `(.L_x_1151) ;  /* 0x0000086000007945 */ /* 0x000fe60003800000 */
[----:B------:R1:W-:Y:S01]  /*11800*/  STL [R1], R0 ;  /* 0x0000000001007387 */ /* 0x0003e20000100800 */
        /* <DEDUP_REMOVED lines=64> */
.L_x_1152:
        /* <DEDUP_REMOVED lines=68> */
.L_x_1153:
[----:B------:R-:W-:Y:S05]  /*12050*/  BSYNC B0 ;  /* 0x0000000000007941 */ /* 0x000fea0003800000 */
.L_x_1151:
[----:B------:R-:W-:-:S04]  /*12060*/  LOP3.LUT R2, RZ, R2, RZ, 0x33, !PT ;  /* 0x00000002ff027212 */ /* 0x000fc800078e33ff */
[----:B-1----:R-:W-:-:S05]  /*12070*/  IADD3 R0, R2, R12, RZ ;  /* 0x0000000c02007210 */ /* 0x002fca0007ffe0ff */
[----:B------:R1:W-:Y:S01]  /*12080*/  STL [R1+0x4], R0 ;  /* 0x0000040001007387 */ /* 0x0003e20000100800 */
[----:B------:R-:W-:Y:S05]  /*12090*/  BRA `(.L_x_1154) ;  /* 0x0000005000007947 */ /* 0x000fea0003800000 */
.L_x_1142:
[----:B------:R-:W-:Y:S01]  /*120a0*/  MOV R0, c[0x0][0x53c] ;  /* 0x00014f0000007a02 */ /* 0x000fe20000000f00 */
[----:B------:R2:W-:Y:S04]  /*120b0*/  STL [R1], R9 ;  /* 0x0000000901007387 */ /* 0x0005e80000100800 */
[----:B------:R2:W-:Y:S04]  /*120c0*/  STL [R1+0x4], RZ ;  /* 0x000004ff01007387 */ /* 0x0005e80000100800 */
[----:B------:R2:W-:Y:S04]  /*120d0*/  STL [R1+0x8], RZ ;  /* 0x000008ff01007387 */ /* 0x0005e80000100800 */
[----:B------:R2:W-:Y:S02]  /*120e0*/  STL [R1+0xc], R0 ;  /* 0x00000c0001007387 */ /* 0x0005e40000100800 */
.L_x_1154:
[----:B------:R-:W-:Y:S05]  /*120f0*/  BSYNC B1 ;  /* 0x0000000000017941 */ /* 0x000fea0003800000 */
.L_x_1140:
[----:B-1----:R-:W3:Y:S04]  /*12100*/  LDL R4, [R1] ;  /* 0x0000000001047983 */ /* 0x002ee80000100800 */
        /* <DEDUP_REMOVED lines=8> */
.L_x_1135:
[----:B--2---:R-:W2:Y:S02]  /*12190*/  LDL R0, [R1+0xc] ;  /* 0x00000c0001007983 */ /* 0x004ea40000100800 */
[----:B--2---:R-:W-:-:S13]  /*121a0*/  ISETP.GE.AND P0, PT, R0, c[0x0][0x53c], PT ;  /* 0x00014f0000007a0c */ /* 0x004fda0003f06270 */
[----:B-1----:R-:W-:Y:S01]  /*121b0*/  @P0 CALL.REL.NOINC `(.L_x_1155) ;  /* 0x0000001000000944 */ /* 0x002fe20003c00000 */
[----:B------:R-:W-:Y:S05]  /*121c0*/  BRA `(.L_x_1156) ;  /* 0xfffefb1000007947 */ /* 0x000fea000383ffff */
.L_x_1155:
[----:B------:R-:W-:Y:S05]  /*121d0*/  EXIT ;  /* 0x000000000000794d */ /* 0x000fea0003800000 */
.L_x_1045:
[----:B------:R-:W-:Y:S01]  /*121e0*/  IMAD.MOV.U32 R0, RZ, RZ, R5 ;  /* 0x000000ffff007224 */ /* 0x000fe200078e0005 */
[----:B------:R-:W-:Y:S02]  /*121f0*/  MOV R2, 0x1 ;  /* 0x0000000100027802 */ /* 0x000fe40000000f00 */
[----:B------:R-:W-:Y:S02]  /*12200*/  MOV R3, 0x12220 ;  /* 0x0001222000037802 */ /* 0x000fe40000000f00 */
[----:B------:R-:W-:Y:S05]  /*12210*/  CALL.REL.NOINC `($__internal_20_$__cuda_sm70_shflsync_up_p) ;  /* 0x0000193000007944 */ /* 0x000fea0003c00000 */
[----:B------:R-:W-:Y:S01]  /*12220*/  MOV R0, R4 ;  /* 0x0000000400007202 */ /* 0x000fe20000000f00 */
[----:B------:R-:W-:Y:S05]  /*12230*/  BRA `(.L_x_1157) ;  /* 0xfffee22000007947 */ /* 0x000fea000383ffff */
.L_x_1046:
[----:B------:R-:W-:Y:S01]  /*12240*/  IMAD.MOV.U32 R0, RZ, RZ, R5 ;  /* 0x000000ffff007224 */ /* 0x000fe200078e0005 */
[----:B------:R-:W-:Y:S02]  /*12250*/  MOV R2, 0x2 ;  /* 0x0000000200027802 */ /* 0x000fe40000000f00 */
[----:B------:R-:W-:Y:S02]  /*12260*/  MOV R3, 0x12280 ;  /* 0x0001228000037802 */ /* 0x000fe40000000f00 */
[----:B------:R-:W-:Y:S05]  /*12270*/  CALL.REL.NOINC `($__internal_20_$__cuda_sm70_shflsync_up_p) ;  /* 0x000018d000007944 */ /* 0x000fea0003c00000 */
[----:B------:R-:W-:Y:S01]  /*12280*/  SEL R0, R4, RZ, P4 ;  /* 0x000000ff04007207 */ /* 0x000fe20002000000 */
[----:B------:R-:W-:Y:S01]  /*12290*/  IMAD.MOV.U32 R2, RZ, RZ, 0x4 ;  /* 0x00000004ff027424 */ /* 0x000fe200078e00ff */
[----:B------:R-:W-:-:S03]  /*122a0*/  MOV R3, 0x122d0 ;  /* 0x000122d000037802 */ /* 0x000fc60000000f00 */
[----:B------:R-:W-:Y:S02]  /*122b0*/  IMAD.IADD R0, R5, 0x1, R0 ;  /* 0x0000000105007824 */ /* 0x000fe400078e0200 */
        /* <DEDUP_REMOVED lines=14> */
[----:B------:R-:W-:Y:S01]  /*123a0*/  IMAD.IADD R4, R0, 0x1, R4 ;  /* 0x0000000100047824 */ /* 0x000fe200078e0204 */
[----:B------:R-:W-:-:S03]  /*123b0*/  MOV R0, 0x1f ;  /* 0x0000001f00007802 */ /* 0x000fc60000000f00 */
[----:B------:R-:W-:Y:S02]  /*123c0*/  IMAD.MOV.U32 R5, RZ, RZ, R4 ;  /* 0x000000ffff057224 */ /* 0x000fe400078e0004 */
[----:B------:R-:W-:Y:S05]  /*123d0*/  CALL.REL.NOINC `($__internal_19_$__cuda_sm70_shflsync_idx_p) ;  /* 0x0000172000007944 */ /* 0x000fea0003c00000 */
[----:B------:R-:W-:Y:S05]  /*123e0*/  BRA `(.L_x_1158) ;  /* 0xfffee17000007947 */ /* 0x000fea000383ffff */
.L_x_1048:
[----:B------:R-:W-:Y:S02]  /*123f0*/  SEL R0, RZ, 0x1, P0 ;  /* 0x00000001ff007807 */ /* 0x000fe40000000000 */
[----:B------:R-:W-:Y:S02]  /*12400*/  MOV R2, 0x12420 ;  /* 0x0001242000027802 */ /* 0x000fe40000000f00 */
[----:B------:R-:W-:Y:S05]  /*12410*/  CALL.REL.NOINC `($__internal_21_$__cuda_sm70_votesync_ballot) ;  /* 0x000017a000007944 */ /* 0x000fea0003c00000 */
[----:B------:R-:W-:Y:S01]  /*12420*/  MOV R10, R0 ;  /* 0x00000000000a7202 */ /* 0x000fe20000000f00 */
[----:B------:R-:W-:Y:S05]  /*12430*/  BRA `(.L_x_1159) ;  /* 0xfffee1b000007947 */ /* 0x000fea000383ffff */
.L_x_1049:
[----:B------:R-:W-:Y:S01]  /*12440*/  IMAD.MOV.U32 R5, RZ, RZ, R9 ;  /* 0x000000ffff057224 */ /* 0x000fe200078e0009 */
[----:B------:R-:W-:Y:S01]  /*12450*/  MOV R3, R6 ;  /* 0x0000000600037202 */ /* 0x000fe20000000f00 */
[----:B-1----:R-:W-:Y:S01]  /*12460*/  IMAD.MOV.U32 R0, RZ, RZ, 0x1f ;  /* 0x0000001fff007424 */ /* 0x002fe200078e00ff */
[----:B------:R-:W-:Y:S02]  /*12470*/  MOV R2, 0x12490 ;  /* 0x0001249000027802 */ /* 0x000fe40000000f00 */
[----:B------:R-:W-:Y:S05]  /*12480*/  CALL.REL.NOINC `($__internal_19_$__cuda_sm70_shflsync_idx_p) ;  /* 0x0000167000007944 */ /* 0x000fea0003c00000 */
[----:B------:R-:W-:Y:S01]  /*12490*/  IMAD.MOV.U32 R12, RZ, RZ, R0 ;  /* 0x000000ffff0c7224 */ /* 0x000fe200078e0000 */
[----:B------:R-:W-:Y:S01]  /*124a0*/  MOV R5, R8 ;  /* 0x0000000800057202 */ /* 0x000fe20000000f00 */
[----:B------:R-:W-:Y:S01]  /*124b0*/  IMAD.MOV.U32 R7, RZ, RZ, RZ ;  /* 0x000000ffff077224 */ /* 0x000fe200078e00ff */
[----:B------:R-:W-:Y:S01]  /*124c0*/  MOV R3, R6 ;  /* 0x0000000600037202 */ /* 0x000fe20000000f00 */
[----:B------:R-:W-:Y:S01]  /*124d0*/  IMAD.MOV.U32 R0, RZ, RZ, 0x1f ;  /* 0x0000001fff007424 */ /* 0x000fe200078e00ff */
[----:B------:R-:W-:-:S02]  /*124e0*/  MOV R2, 0x12500 ;  /* 0x0001250000027802 */ /* 0x000fc40000000f00 */
[----:B------:R-:W-:Y:S05]  /*124f0*/  CALL.REL.NOINC `($__internal_19_$__cuda_sm70_shflsync_idx_p) ;  /* 0x0000160000007944 */ /* 0x000fea0003c00000 */
[----:B------:R-:W-:Y:S01]  /*12500*/  MOV R9, R0 ;  /* 0x0000000000097202 */ /* 0x000fe20000000f00 */
[----:B------:R-:W-:Y:S05]  /*12510*/  BRA `(.L_x_1160) ;  /* 0xfffee14000007947 */ /* 0x000fea000383ffff */
.L_x_1052:
[----:B------:R-:W-:Y:S01]  /*12520*/  IMAD.MOV.U32 R5, RZ, RZ, R4 ;  /* 0x000000ffff057224 */ /* 0x000fe200078e0004 */
[----:B-1----:R-:W-:-:S02]  /*12530*/  MOV R0, 0x1f ;  /* 0x0000001f00007802 */ /* 0x002fc40000000f00 */
[----:B------:R-:W-:Y:S02]  /*12540*/  MOV R2, 0x12560 ;  /* 0x0001256000027802 */ /* 0x000fe40000000f00 */
[----:B--234-:R-:W-:Y:S05]  /*12550*/  CALL.REL.NOINC `($__internal_19_$__cuda_sm70_shflsync_idx_p) ;  /* 0x000015a000007944 */ /* 0x01cfea0003c00000 */
[----:B------:R-:W-:Y:S01]  /*12560*/  MOV R7, R0 ;  /* 0x0000000000077202 */ /* 0x000fe20000000f00 */
[----:B------:R-:W-:Y:S05]  /*12570*/  BRA `(.L_x_1051) ;  /* 0xfffee14000007947 */ /* 0x000fea000383ffff */
.L_x_1063:
[----:B-1----:R-:W-:Y:S01]  /*12580*/  IMAD.MOV.U32 R5, RZ, RZ, R11 ;  /* 0x000000ffff057224 */ /* 0x002fe200078e000b */
[----:B------:R-:W-:Y:S01]  /*12590*/  MOV R3, RZ ;  /* 0x000000ff00037202 */ /* 0x000fe20000000f00 */
[----:B------:R-:W-:Y:S01]  /*125a0*/  IMAD.MOV.U32 R0, RZ, RZ, 0x1c1f ;  /* 0x00001c1fff007424 */ /* 0x000fe200078e00ff */
[----:B------:R-:W-:Y:S02]  /*125b0*/  MOV R2, 0x125d0 ;  /* 0x000125d000027802 */ /* 0x000fe40000000f00 */
[----:B------:R-:W-:Y:S05]  /*125c0*/  CALL.REL.NOINC `($__internal_19_$__cuda_sm70_shflsync_idx_p) ;  /* 0x0000153000007944 */ /* 0x000fea0003c00000 */
[----:B------:R-:W-:Y:S01]  /*125d0*/  MOV R8, R0 ;  /* 0x0000000000087202 */ /* 0x000fe20000000f00 */
[----:B------:R-:W-:Y:S05]  /*125e0*/  BRA `(.L_x_1161) ;  /* 0xffff081000007947 */ /* 0x000fea000383ffff */
.L_x_1064:
[----:B------:R-:W-:Y:S01]  /*125f0*/  IMAD.MOV.U32 R5, RZ, RZ, R12 ;  /* 0x000000ffff057224 */ /* 0x000fe200078e000c */
[----:B------:R-:W-:Y:S01]  /*12600*/  MOV R3, RZ ;  /* 0x000000ff00037202 */ /* 0x000fe20000000f00 */
[----:B------:R-:W-:Y:S01]  /*12610*/  IMAD.MOV.U32 R0, RZ, RZ, 0x1c1f ;  /* 0x00001c1fff007424 */ /* 0x000fe200078e00ff */
[----:B------:R-:W-:Y:S02]  /*12620*/  MOV R2, 0x12640 ;  /* 0x0001264000027802 */ /* 0x000fe40000000f00 */
[----:B-12---:R-:W-:Y:S05]  /*12630*/  CALL.REL.NOINC `($__internal_19_$__cuda_sm70_shflsync_idx_p) ;  /* 0x000014c000007944 */ /* 0x006fea0003c00000 */
[----:B------:R-:W-:Y:S05]  /*12640*/  BRA `(.L_x_1162) ;  /* 0xffff07d000007947 */ /* 0x000fea000383ffff */
.L_x_1067:
[----:B--2---:R-:W-:Y:S01]  /*12650*/  IMAD.MOV.U32 R5, RZ, RZ, R11 ;  /* 0x000000ffff057224 */ /* 0x004fe200078e000b */
[----:B------:R-:W-:Y:S01]  /*12660*/  MOV R3, 0x1 ;  /* 0x0000000100037802 */ /* 0x000fe20000000f00 */
[----:B----4-:R-:W-:Y:S01]  /*12670*/  IMAD.MOV.U32 R0, RZ, RZ, 0x1c1f ;  /* 0x00001c1fff007424 */ /* 0x010fe200078e00ff */
[----:B------:R-:W-:-:S02]  /*12680*/  MOV R2, 0x126a0 ;  /* 0x000126a000027802 */ /* 0x000fc40000000f00 */
[----:B-1-3--:R-:W-:Y:S05]  /*12690*/  CALL.REL.NOINC `($__internal_19_$__cuda_sm70_shflsync_idx_p) ;  /* 0x0000146000007944 */ /* 0x00afea0003c00000 */
[----:B------:R-:W-:Y:S01]  /*126a0*/  IMAD.MOV.U32 R8, RZ, RZ, R0 ;  /* 0x000000ffff087224 */ /* 0x000fe200078e0000 */
[----:B------:R-:W-:Y:S01]  /*126b0*/  MOV R3, 0x1 ;  /* 0x0000000100037802 */ /* 0x000fe20000000f00 */
[----:B------:R-:W-:Y:S01]  /*126c0*/  IMAD.MOV.U32 R5, RZ, RZ, R12 ;  /* 0x000000ffff057224 */ /* 0x000fe200078e000c */
[----:B------:R-:W-:-:S02]  /*126d0*/  MOV R0, 0x1c1f ;  /* 0x00001c1f00007802 */ /* 0x000fc40000000f00 */
[----:B------:R-:W-:Y:S02]  /*126e0*/  MOV R2, 0x12700 ;  /* 0x0001270000027802 */ /* 0x000fe40000000f00 */
[----:B------:R-:W-:Y:S05]  /*126f0*/  CALL.REL.NOINC `($__internal_19_$__cuda_sm70_shflsync_idx_p) ;  /* 0x0000140000007944 */ /* 0x000fea0003c00000 */
[----:B------:R-:W-:Y:S05]  /*12700*/  BRA `(.L_x_1163) ;  /* 0xffff090000007947 */ /* 0x000fea000383ffff */
.L_x_1070:
[----:B-1----:R-:W-:Y:S01]  /*12710*/  IMAD.MOV.U32 R5, RZ, RZ, R11 ;  /* 0x000000ffff057224 */ /* 0x002fe200078e000b */
[----:B------:R-:W-:Y:S01]  /*12720*/  MOV R3, 0x2 ;  /* 0x0000000200037802 */ /* 0x000fe20000000f00 */
[----:B----4-:R-:W-:Y:S01]  /*12730*/  IMAD.MOV.U32 R0, RZ, RZ, 0x1c1f ;  /* 0x00001c1fff007424 */ /* 0x010fe200078e00ff */
[----:B------:R-:W-:Y:S02]  /*12740*/  MOV R2, 0x12760 ;  /* 0x0001276000027802 */ /* 0x000fe40000000f00 */
[----:B--23--:R-:W-:Y:S05]  /*12750*/  CALL.REL.NOINC `($__internal_19_$__cuda_sm70_shflsync_idx_p) ;  /* 0x000013a000007944 */ /* 0x00cfea0003c00000 */
[----:B------:R-:W-:Y:S01]  /*12760*/  MOV R8, R0 ;  /* 0x0000000000087202 */ /* 0x000fe20000000f00 */
[----:B------:R-:W-:Y:S05]  /*12770*/  BRA `(.L_x_1164) ;  /* 0xffff0a6000007947 */ /* 0x000fea000383ffff */
.L_x_1071:
[----:B------:R-:W-:Y:S01]  /*12780*/  IMAD.MOV.U32 R5, RZ, RZ, R12 ;  /* 0x000000ffff057224 */ /* 0x000fe200078e000c */
[----:B------:R-:W-:Y:S01]  /*12790*/  MOV R3, 0x2 ;  /* 0x0000000200037802 */ /* 0x000fe20000000f00 */
[----:B----4-:R-:W-:Y:S01]  /*127a0*/  IMAD.MOV.U32 R0, RZ, RZ, 0x1c1f ;  /* 0x00001c1fff007424 */ /* 0x010fe200078e00ff */
[----:B------:R-:W-:Y:S02]  /*127b0*/  MOV R2, 0x127d0 ;  /* 0x000127d000027802 */ /* 0x000fe40000000f00 */
[----:B-123--:R-:W-:Y:S05]  /*127c0*/  CALL.REL.NOINC `($__internal_19_$__cuda_sm70_shflsync_idx_p) ;  /* 0x0000133000007944 */ /* 0x00efea0003c00000 */
[----:B------:R-:W-:Y:S05]  /*127d0*/  BRA `(.L_x_1165) ;  /* 0xffff0a2000007947 */ /* 0x000fea000383ffff */
.L_x_1074:
[----:B-1----:R-:W-:Y:S01]  /*127e0*/  IMAD.MOV.U32 R5, RZ, RZ, R11 ;  /* 0x000000ffff057224 */ /* 0x002fe200078e000b */
[----:B------:R-:W-:Y:S01]  /*127f0*/  MOV R3, 0x3 ;  /* 0x0000000300037802 */ /* 0x000fe20000000f00 */
[----:B------:R-:W-:Y:S01]  /*12800*/  IMAD.MOV.U32 R0, RZ, RZ, 0x1c1f ;  /* 0x00001c1fff007424 */ /* 0x000fe200078e00ff */
[----:B------:R-:W-:-:S02]  /*12810*/  MOV R2, 0x12830 ;  /* 0x0001283000027802 */ /* 0x000fc40000000f00 */
[----:B--234-:R-:W-:Y:S05]  /*12820*/  CALL.REL.NOINC `($__internal_19_$__cuda_sm70_shflsync_idx_p) ;  /* 0x000012d000007944 */ /* 0x01cfea0003c00000 */
[----:B------:R-:W-:Y:S01]  /*12830*/  IMAD.MOV.U32 R6, RZ, RZ, R0 ;  /* 0x000000ffff067224 */ /* 0x000fe200078e0000 */
[----:B------:R-:W-:Y:S01]  /*12840*/  MOV R3, 0x3 ;  /* 0x0000000300037802 */ /* 0x000fe20000000f00 */
[----:B------:R-:W-:Y:S01]  /*12850*/  IMAD.MOV.U32 R5, RZ, RZ, R12 ;  /* 0x000000ffff057224 */ /* 0x000fe200078e000c */
[----:B------:R-:W-:-:S02]  /*12860*/  MOV R0, 0x1c1f ;  /* 0x00001c1f00007802 */ /* 0x000fc40000000f00 */
[----:B------:R-:W-:Y:S02]  /*12870*/  MOV R2, 0x12890 ;  /* 0x0001289000027802 */ /* 0x000fe40000000f00 */
[----:B------:R-:W-:Y:S05]  /*12880*/  CALL.REL.NOINC `($__internal_19_$__cuda_sm70_shflsync_idx_p) ;  /* 0x0000127000007944 */ /* 0x000fea0003c00000 */
[----:B------:R-:W-:Y:S05]  /*12890*/  BRA `(.L_x_1166) ;  /* 0xffff0b4000007947 */ /* 0x000fea000383ffff */
.L_x_1087:
[----:B------:R-:W-:Y:S01]  /*128a0*/  IMAD.MOV.U32 R0, RZ, RZ, R244 ;  /* 0x000000ffff007224 */ /* 0x000fe200078e00f4 */
[----:B------:R-:W-:Y:S02]  /*128b0*/  MOV R3, 0x2 ;  /* 0x0000000200037802 */ /* 0x000fe40000000f00 */
[----:B------:R-:W-:Y:S02]  /*128c0*/  MOV R2, 0x128e0 ;  /* 0x000128e000027802 */ /* 0x000fe40000000f00 */
[----:B------:R-:W-:Y:S05]  /*128d0*/  CALL.REL.NOINC `($__internal_18_$__cuda_sm70_shflsync_bfly_p) ;  /* 0x000011e000007944 */ /* 0x000fea0003c00000 */
[----:B------:R-:W-:Y:S05]  /*128e0*/  BRA `(.L_x_1167) ;  /* 0xffffa2c000007947 */ /* 0x000fea000383ffff */
.L_x_1088:
[----:B------:R-:W-:Y:S01]  /*128f0*/  IMAD.MOV.U32 R0, RZ, RZ, R5 ;  /* 0x000000ffff007224 */ /* 0x000fe200078e0005 */
[----:B------:R-:W-:Y:S02]  /*12900*/  MOV R3, 0x1 ;  /* 0x0000000100037802 */ /* 0x000fe40000000f00 */
[----:B------:R-:W-:Y:S02]  /*12910*/  MOV R2, 0x12930 ;  /* 0x0001293000027802 */ /* 0x000fe40000000f00 */
[----:B-1----:R-:W-:Y:S05]  /*12920*/  CALL.REL.NOINC `($__internal_18_$__cuda_sm70_shflsync_bfly_p) ;  /* 0x0000119000007944 */ /* 0x002fea0003c00000 */
[----:B------:R-:W-:Y:S01]  /*12930*/  FADD.FTZ R5, R5, R0 ;  /* 0x0000000005057221 */ /* 0x000fe20000010000 */
[----:B------:R-:W-:Y:S02]  /*12940*/  MOV R0, R246 ;  /* 0x000000f600007202 */ /* 0x000fe40000000f00 */
[----:B------:R-:W-:Y:S02]  /*12950*/  MOV R3, 0x2 ;  /* 0x0000000200037802 */ /* 0x000fe40000000f00 */
[----:B------:R-:W-:-:S02]  /*12960*/  MOV R2, 0x12980 ;  /* 0x0001298000027802 */ /* 0x000fc40000000f00 */
[----:B------:R-:W-:Y:S05]  /*12970*/  CALL.REL.NOINC `($__internal_18_$__cuda_sm70_shflsync_bfly_p) ;  /* 0x0000114000007944 */ /* 0x000fea0003c00000 */
[----:B------:R-:W-:Y:S01]  /*12980*/  FADD.FTZ R7, R246, R0 ;  /* 0x00000000f6077221 */ /* 0x000fe20000010000 */
[----:B------:R-:W-:-:S02]  /*12990*/  MOV R3, 0x1 ;  /* 0x0000000100037802 */ /* 0x000fc40000000f00 */
[----:B------:R-:W-:Y:S02]  /*129a0*/  MOV R2, 0x129d0 ;  /* 0x000129d000027802 */ /* 0x000fe40000000f00 */
[----:B------:R-:W-:Y:S02]  /*129b0*/  MOV R0, R7 ;  /* 0x0000000700007202 */ /* 0x000fe40000000f00 */
[----:B------:R-:W-:Y:S05]  /*129c0*/  CALL.REL.NOINC `($__internal_18_$__cuda_sm70_shflsync_bfly_p) ;  /* 0x000010f000007944 */ /* 0x000fea0003c00000 */
[----:B------:R-:W-:Y:S01]  /*129d0*/  FADD.FTZ R4, R7, R0 ;  /* 0x0000000007047221 */ /* 0x000fe20000010000 */
[----:B------:R-:W-:Y:S02]  /*129e0*/  MOV R0, R245 ;  /* 0x000000f500007202 */ /* 0x000fe40000000f00 */
[----:B------:R-:W-:Y:S02]  /*129f0*/  MOV R3, 0x2 ;  /* 0x0000000200037802 */ /* 0x000fe40000000f00 */
[----:B------:R-:W-:Y:S02]  /*12a00*/  MOV R2, 0x12a20 ;  /* 0x00012a2000027802 */ /* 0x000fe40000000f00 */
[----:B------:R-:W-:Y:S05]  /*12a10*/  CALL.REL.NOINC `($__internal_18_$__cuda_sm70_shflsync_bfly_p) ;  /* 0x000010a000007944 */ /* 0x000fea0003c00000 */
[----:B------:R-:W-:Y:S01]  /*12a20*/  FADD.FTZ R7, R245, R0 ;  /* 0x00000000f5077221 */ /* 0x000fe20000010000 */
[----:B------:R-:W-:Y:S02]  /*12a30*/  MOV R3, 0x1 ;  /* 0x0000000100037802 */ /* 0x000fe40000000f00 */
[----:B------:R-:W-:-:S02]  /*12a40*/  MOV R2, 0x12a70 ;  /* 0x00012a7000027802 */ /* 0x000fc40000000f00 */
        /* <DEDUP_REMOVED lines=9> */
[----:B------:R-:W-:Y:S02]  /*12ae0*/  MOV R2, 0x12b10 ;  /* 0x00012b1000027802 */ /* 0x000fe40000000f00 */
[----:B------:R-:W-:-:S02]  /*12af0*/  MOV R0, R6 ;  /* 0x0000000600007202 */ /* 0x000fc40000000f00 */
[----:B------:R-:W-:Y:S05]  /*12b00*/  CALL.REL.NOINC `($__internal_18_$__cuda_sm70_shflsync_bfly_p) ;  /* 0x00000fb000007944 */ /* 0x000fea0003c00000 */
[----:B------:R-:W-:Y:S01]  /*12b10*/  MOV R8, R0 ;  /* 0x0000000000087202 */ /* 0x000fe20000000f00 */
[----:B------:R-:W-:Y:S05]  /*12b20*/  BRA `(.L_x_1168) ;  /* 0xffffa17000007947 */ /* 0x000fea000383ffff */
.L_x_1095:
[----:B-1234-:R-:W-:Y:S01]  /*12b30*/  IMAD.MOV.U32 R5, RZ, RZ, R12 ;  /* 0x000000ffff057224 */ /* 0x01efe200078e000c */
[----:B------:R-:W-:Y:S01]  /*12b40*/  MOV R3, RZ ;  /* 0x000000ff00037202 */ /* 0x000fe20000000f00 */
[----:B------:R-:W-:Y:S01]  /*12b50*/  IMAD.MOV.U32 R0, RZ, RZ, 0x1c1f ;  /* 0x00001c1fff007424 */ /* 0x000fe200078e00ff */
[----:B------:R-:W-:-:S02]  /*12b60*/  MOV R2, 0x12b80 ;  /* 0x00012b8000027802 */ /* 0x000fc40000000f00 */
[----:B------:R-:W-:Y:S05]  /*12b70*/  CALL.REL.NOINC `($__internal_19_$__cuda_sm70_shflsync_idx_p) ;  /* 0x00000f8000007944 */ /* 0x000fea0003c00000 */
[----:B------:R-:W-:Y:S01]  /*12b80*/  MOV R10, R0 ;  /* 0x00000000000a7202 */ /* 0x000fe20000000f00 */
[----:B------:R-:W-:Y:S05]  /*12b90*/  BRA `(.L_x_1169) ;  /* 0xffffbb5000007947 */ /* 0x000fea000383ffff */
.L_x_1096:
[----:B------:R-:W-:Y:S01]  /*12ba0*/  IMAD.MOV.U32 R5, RZ, RZ, R13 ;  /* 0x000000ffff057224 */ /* 0x000fe200078e000d */
[----:B------:R-:W-:Y:S01]  /*12bb0*/  MOV R3, RZ ;  /* 0x000000ff00037202 */ /* 0x000fe20000000f00 */
[----:B------:R-:W-:Y:S01]  /*12bc0*/  IMAD.MOV.U32 R0, RZ, RZ, 0x1c1f ;  /* 0x00001c1fff007424 */ /* 0x000fe200078e00ff */
[----:B------:R-:W-:-:S02]  /*12bd0*/  MOV R2, 0x12bf0 ;  /* 0x00012bf000027802 */ /* 0x000fc40000000f00 */
[----:B-12---:R-:W-:Y:S05]  /*12be0*/  CALL.REL.NOINC `($__internal_19_$__cuda_sm70_shflsync_idx_p) ;  /* 0x00000f1000007944 */ /* 0x006fea0003c00000 */
[----:B------:R-:W-:Y:S05]  /*12bf0*/  BRA `(.L_x_1170) ;  /* 0xffffbb1000007947 */ /* 0x000fea000383ffff */
.L_x_1099:
[----:B------:R-:W-:Y:S01]  /*12c00*/  IMAD.MOV.U32 R5, RZ, RZ, R12 ;  /* 0x000000ffff057224 */ /* 0x000fe200078e000c */
[----:B--2---:R-:W-:Y:S01]  /*12c10*/  MOV R3, 0x1 ;  /* 0x0000000100037802 */ /* 0x004fe20000000f00 */
        /* <DEDUP_REMOVED lines=10> */
.L_x_1102:
[----:B------:R-:W-:Y:S01]  /*12cc0*/  IMAD.MOV.U32 R5, RZ, RZ, R12 ;  /* 0x000000ffff057224 */ /* 0x000fe200078e000c */
[----:B-1----:R-:W-:Y:S01]  /*12cd0*/  MOV R3, 0x2 ;  /* 0x0000000200037802 */ /* 0x002fe20000000f00 */
[----:B----4-:R-:W-:Y:S01]  /*12ce0*/  IMAD.MOV.U32 R0, RZ, RZ, 0x1c1f ;  /* 0x00001c1fff007424 */ /* 0x010fe200078e00ff */
[----:B------:R-:W-:Y:S02]  /*12cf0*/  MOV R2, 0x12d10 ;  /* 0x00012d1000027802 */ /* 0x000fe40000000f00 */
[----:B--23--:R-:W-:Y:S05]  /*12d00*/  CALL.REL.NOINC `($__internal_19_$__cuda_sm70_shflsync_idx_p) ;  /* 0x00000df000007944 */ /* 0x00cfea0003c00000 */
[----:B------:R-:W-:Y:S01]  /*12d10*/  MOV R10, R0 ;  /* 0x00000000000a7202 */ /* 0x000fe20000000f00 */
[----:B------:R-:W-:Y:S05]  /*12d20*/  BRA `(.L_x_1172) ;  /* 0xffffbce000007947 */ /* 0x000fea000383ffff */
.L_x_1103:
[----:B------:R-:W-:Y:S01]  /*12d30*/  IMAD.MOV.U32 R5, RZ, RZ, R13 ;  /* 0x000000ffff057224 */ /* 0x000fe200078e000d */
[----:B------:R-:W-:Y:S01]  /*12d40*/  MOV R3, 0x2 ;  /* 0x0000000200037802 */ /* 0x000fe20000000f00 */
[----:B----4-:R-:W-:Y:S01]  /*12d50*/  IMAD.MOV.U32 R0, RZ, RZ, 0x1c1f ;  /* 0x00001c1fff007424 */ /* 0x010fe200078e00ff */
[----:B------:R-:W-:Y:S02]  /*12d60*/  MOV R2, 0x12d80 ;  /* 0x00012d8000027802 */ /* 0x000fe40000000f00 */
[----:B-123--:R-:W-:Y:S05]  /*12d70*/  CALL.REL.NOINC `($__internal_19_$__cuda_sm70_shflsync_idx_p) ;  /* 0x00000d8000007944 */ /* 0x00efea0003c00000 */
[----:B------:R-:W-:Y:S05]  /*12d80*/  BRA `(.L_x_1173) ;  /* 0xffffbca000007947 */ /* 0x000fea000383ffff */
.L_x_1106:
[----:B------:R-:W-:Y:S01]  /*12d90*/  IMAD.MOV.U32 R5, RZ, RZ, R12 ;  /* 0x000000ffff057224 */ /* 0x000fe200078e000c */
[----:B-1----:R-:W-:Y:S01]  /*12da0*/  MOV R3, 0x3 ;  /* 0x0000000300037802 */ /* 0x002fe20000000f00 */
        /* <DEDUP_REMOVED lines=10> */
.L_x_1108:
[----:B------:R-:W-:Y:S01]  /*12e50*/  IMAD.MOV.U32 R5, RZ, RZ, R12 ;  /* 0x000000ffff057224 */ /* 0x000fe200078e000c */
[----:B------:R-:W-:Y:S01]  /*12e60*/  MOV R3, RZ ;  /* 0x000000ff00037202 */ /* 0x000fe20000000f00 */
[----:B------:R-:W-:Y:S01]  /*12e70*/  IMAD.MOV.U32 R0, RZ, RZ, 0x1c1f ;  /* 0x00001c1fff007424 */ /* 0x000fe200078e00ff */
[----:B------:R-:W-:Y:S02]  /*12e80*/  MOV R2, 0x12ea0 ;  /* 0x00012ea000027802 */ /* 0x000fe40000000f00 */
[----:B------:R-:W-:Y:S05]  /*12e90*/  CALL.REL.NOINC `($__internal_19_$__cuda_sm70_shflsync_idx_p) ;  /* 0x00000c6000007944 */ /* 0x000fea0003c00000 */
[----:B------:R-:W-:Y:S01]  /*12ea0*/  MOV R4, R0 ;  /* 0x0000000000047202 */ /* 0x000fe20000000f00 */
[----:B------:R-:W-:Y:S05]  /*12eb0*/  BRA `(.L_x_1175) ;  /* 0xffffc09000007947 */ /* 0x000fea000383ffff */
.L_x_1109:
[----:B------:R-:W-:Y:S01]  /*12ec0*/  IMAD.MOV.U32 R5, RZ, RZ, R13 ;  /* 0x000000ffff057224 */ /* 0x000fe200078e000d */
[----:B------:R-:W-:Y:S01]  /*12ed0*/  MOV R3, RZ ;  /* 0x000000ff00037202 */ /* 0x000fe20000000f00 */
[----:B------:R-:W-:Y:S01]  /*12ee0*/  IMAD.MOV.U32 R0, RZ, RZ, 0x1c1f ;  /* 0x00001c1fff007424 */ /* 0x000fe200078e00ff */
[----:B------:R-:W-:Y:S02]  /*12ef0*/  MOV R2, 0x12f10 ;  /* 0x00012f1000027802 */ /* 0x000fe40000000f00 */
[----:B-12---:R-:W-:Y:S05]  /*12f00*/  CALL.REL.NOINC `($__internal_19_$__cuda_sm70_shflsync_idx_p) ;  /* 0x00000bf000007944 */ /* 0x006fea0003c00000 */
[----:B------:R-:W-:Y:S05]  /*12f10*/  BRA `(.L_x_1176) ;  /* 0xffffc05000007947 */ /* 0x000fea000383ffff */
.L_x_1112:
[----:B------:R-:W-:Y:S01]  /*12f20*/  IMAD.MOV.U32 R5, RZ, RZ, R12 ;  /* 0x000000ffff057224 */ /* 0x000fe200078e000c */
[----:B-1----:R-:W-:Y:S01]  /*12f30*/  MOV R3, 0x1 ;  /* 0x0000000100037802 */ /* 0x002fe20000000f00 */
[----:B----4-:R-:W-:Y:S01]  /*12f40*/  IMAD.MOV.U32 R0, RZ, RZ, 0x1c1f ;  /* 0x00001c1fff007424 */ /* 0x010fe200078e00ff */
[----:B------:R-:W-:-:S02]  /*12f50*/  MOV R2, 0x12f70 ;  /* 0x00012f7000027802 */ /* 0x000fc40000000f00 */
[----:B--23--:R-:W-:Y:S05]  /*12f60*/  CALL.REL.NOINC `($__internal_19_$__cuda_sm70_shflsync_idx_p) ;  /* 0x00000b9000007944 */ /* 0x00cfea0003c00000 */
[----:B------:R-:W-:Y:S01]  /*12f70*/  IMAD.MOV.U32 R4, RZ, RZ, R0 ;  /* 0x000000ffff047224 */ /* 0x000fe200078e0000 */
[----:B------:R-:W-:Y:S01]  /*12f80*/  MOV R3, 0x1 ;  /* 0x0000000100037802 */ /* 0x000fe20000000f00 */
[----:B------:R-:W-:Y:S01]  /*12f90*/  IMAD.MOV.U32 R5, RZ, RZ, R13 ;  /* 0x000000ffff057224 */ /* 0x000fe200078e000d */
[----:B------:R-:W-:-:S02]  /*12fa0*/  MOV R0, 0x1c1f ;  /* 0x00001c1f00007802 */ /* 0x000fc40000000f00 */
[----:B------:R-:W-:Y:S02]  /*12fb0*/  MOV R2, 0x12fd0 ;  /* 0x00012fd000027802 */ /* 0x000fe40000000f00 */
[----:B------:R-:W-:Y:S05]  /*12fc0*/  CALL.REL.NOINC `($__internal_19_$__cuda_sm70_shflsync_idx_p) ;  /* 0x00000b3000007944 */ /* 0x000fea0003c00000 */
[----:B------:R-:W-:Y:S05]  /*12fd0*/  BRA `(.L_x_1177) ;  /* 0xffffc47000007947 */ /* 0x000fea000383ffff */
.L_x_1115:
[----:B------:R-:W-:Y:S01]  /*12fe0*/  IMAD.MOV.U32 R5, RZ, RZ, R12 ;  /* 0x000000ffff057224 */ /* 0x000fe200078e000c */
[----:B-1----:R-:W-:Y:S01]  /*12ff0*/  MOV R3, 0x2 ;  /* 0x0000000200037802 */ /* 0x002fe20000000f00 */
[----:B----4-:R-:W-:Y:S01]  /*13000*/  IMAD.MOV.U32 R0, RZ, RZ, 0x1c1f ;  /* 0x00001c1fff007424 */ /* 0x010fe200078e00ff */
[----:B------:R-:W-:Y:S02]  /*13010*/  MOV R2, 0x13030 ;  /* 0x0001303000027802 */ /* 0x000fe40000000f00 */
[----:B--23--:R-:W-:Y:S05]  /*13020*/  CALL.REL.NOINC `($__internal_19_$__cuda_sm70_shflsync_idx_p) ;  /* 0x00000ad000007944 */ /* 0x00cfea0003c00000 */
[----:B------:R-:W-:Y:S01]  /*13030*/  MOV R4, R0 ;  /* 0x0000000000047202 */ /* 0x000fe20000000f00 */
[----:B------:R-:W-:Y:S05]  /*13040*/  BRA `(.L_x_1178) ;  /* 0xffffc8d000007947 */ /* 0x000fea000383ffff */
.L_x_1116:
[----:B------:R-:W-:Y:S01]  /*13050*/  IMAD.MOV.U32 R5, RZ, RZ, R13 ;  /* 0x000000ffff057224 */ /* 0x000fe200078e000d */
[----:B------:R-:W-:Y:S01]  /*13060*/  MOV R3, 0x2 ;  /* 0x0000000200037802 */ /* 0x000fe20000000f00 */
[----:B----4-:R-:W-:Y:S01]  /*13070*/  IMAD.MOV.U32 R0, RZ, RZ, 0x1c1f ;  /* 0x00001c1fff007424 */ /* 0x010fe200078e00ff */
[----:B------:R-:W-:Y:S02]  /*13080*/  MOV R2, 0x130a0 ;  /* 0x000130a000027802 */ /* 0x000fe40000000f00 */
[----:B-123--:R-:W-:Y:S05]  /*13090*/  CALL.REL.NOINC `($__internal_19_$__cuda_sm70_shflsync_idx_p) ;  /* 0x00000a6000007944 */ /* 0x00efea0003c00000 */
[----:B------:R-:W-:Y:S05]  /*130a0*/  BRA `(.L_x_1179) ;  /* 0xffffc89000007947 */ /* 0x000fea000383ffff */
.L_x_1119:
[----:B------:R-:W-:Y:S01]  /*130b0*/  IMAD.MOV.U32 R5, RZ, RZ, R12 ;  /* 0x000000ffff057224 */ /* 0x000fe200078e000c */
[----:B--2---:R-:W-:Y:S01]  /*130c0*/  MOV R3, 0x3 ;  /* 0x0000000300037802 */ /* 0x004fe20000000f00 */
[----:B-1----:R-:W-:Y:S01]  /*130d0*/  IMAD.MOV.U32 R0, RZ, RZ, 0x1c1f ;  /* 0x00001c1fff007424 */ /* 0x002fe200078e00ff */
[----:B------:R-:W-:-:S02]  /*130e0*/  MOV R2, 0x13100 ;  /* 0x0001310000027802 */ /* 0x000fc40000000f00 */
[----:B---34-:R-:W-:Y:S05]  /*130f0*/  CALL.REL.NOINC `($__internal_19_$__cuda_sm70_shflsync_idx_p) ;  /* 0x00000a0000007944 */ /* 0x018fea0003c00000 */
[----:B------:R-:W-:Y:S01]  /*13100*/  IMAD.MOV.U32 R4, RZ, RZ, R0 ;  /* 0x000000ffff047224 */ /* 0x000fe200078e0000 */
[----:B------:R-:W-:Y:S01]  /*13110*/  MOV R3, 0x3 ;  /* 0x0000000300037802 */ /* 0x000fe20000000f00 */
[----:B------:R-:W-:Y:S01]  /*13120*/  IMAD.MOV.U32 R5, RZ, RZ, R13 ;  /* 0x000000ffff057224 */ /* 0x000fe200078e000d */
[----:B------:R-:W-:-:S02]  /*13130*/  MOV R0, 0x1c1f ;  /* 0x00001c1f00007802 */ /* 0x000fc40000000f00 */
[----:B------:R-:W-:Y:S02]  /*13140*/  MOV R2, 0x13160 ;  /* 0x0001316000027802 */ /* 0x000fe40000000f00 */
[----:B------:R-:W-:Y:S05]  /*13150*/  CALL.REL.NOINC `($__internal_19_$__cuda_sm70_shflsync_idx_p) ;  /* 0x000009a000007944 */ /* 0x000fea0003c00000 */
[----:B------:R-:W-:Y:S05]  /*13160*/  BRA `(.L_x_1180) ;  /* 0xffffccb000007947 */ /* 0x000fea000383ffff */
.L_x_1123:
[----:B------:R-:W-:Y:S01]  /*13170*/  IMAD.MOV.U32 R5, RZ, RZ, R9 ;  /* 0x000000ffff057224 */ /* 0x000fe200078e0009 */
[----:B------:R-:W-:Y:S01]  /*13180*/  MOV R3, RZ ;  /* 0x000000ff00037202 */ /* 0x000fe20000000f00 */
[----:B------:R-:W-:Y:S01]  /*13190*/  IMAD.MOV.U32 R0, RZ, RZ, 0x1c1f ;  /* 0x00001c1fff007424 */ /* 0x000fe200078e00ff */
[----:B------:R-:W-:Y:S02]  /*131a0*/  MOV R2, 0x131c0 ;  /* 0x000131c000027802 */ /* 0x000fe40000000f00 */
[----:B------:R-:W-:Y:S05]  /*131b0*/  CALL.REL.NOINC `($__internal_19_$__cuda_sm70_shflsync_idx_p) ;  /* 0x0000094000007944 */ /* 0x000fea0003c00000 */
[----:B------:R-:W-:Y:S01]  /*131c0*/  MOV R8, R0 ;  /* 0x0000000000087202 */ /* 0x000fe20000000f00 */
[----:B------:R-:W-:Y:S05]  /*131d0*/  BRA `(.L_x_1181) ;  /* 0xffffd8b000007947 */ /* 0x000fea000383ffff */
.L_x_1124:
[----:B------:R-:W-:Y:S01]  /*131e0*/  IMAD.MOV.U32 R5, RZ, RZ, R12 ;  /* 0x000000ffff057224 */ /* 0x000fe200078e000c */
[----:B------:R-:W-:Y:S01]  /*131f0*/  MOV R3, RZ ;  /* 0x000000ff00037202 */ /* 0x000fe20000000f00 */
[----:B------:R-:W-:Y:S01]  /*13200*/  IMAD.MOV.U32 R0, RZ, RZ, 0x1c1f ;  /* 0x00001c1fff007424 */ /* 0x000fe200078e00ff */
[----:B------:R-:W-:Y:S02]  /*13210*/  MOV R2, 0x13230 ;  /* 0x0001323000027802 */ /* 0x000fe40000000f00 */
[----:B-12---:R-:W-:Y:S05]  /*13220*/  CALL.REL.NOINC `($__internal_19_$__cuda_sm70_shflsync_idx_p) ;  /* 0x000008d000007944 */ /* 0x006fea0003c00000 */
[----:B------:R-:W-:Y:S05]  /*13230*/  BRA `(.L_x_1182) ;  /* 0xffffd87000007947 */ /* 0x000fea000383ffff */
.L_x_1127:
        /* <DEDUP_REMOVED lines=12> */
.L_x_1130:
[----:B-1----:R-:W-:Y:S01]  /*13300*/  IMAD.MOV.U32 R5, RZ, RZ, R9 ;  /* 0x000000ffff057224 */ /* 0x002fe200078e0009 */
[----:B------:R-:W-:Y:S01]  /*13310*/  MOV R3, 0x2 ;  /* 0x0000000200037802 */ /* 0x000fe20000000f00 */
[----:B----4-:R-:W-:Y:S01]  /*13320*/  IMAD.MOV.U32 R0, RZ, RZ, 0x1c1f ;  /* 0x00001c1fff007424 */ /* 0x010fe200078e00ff */
[----:B------:R-:W-:Y:S02]  /*13330*/  MOV R2, 0x13350 ;  /* 0x0001335000027802 */ /* 0x000fe40000000f00 */
[----:B--23--:R-:W-:Y:S05]  /*13340*/  CALL.REL.NOINC `($__internal_19_$__cuda_sm70_shflsync_idx_p) ;  /* 0x000007b000007944 */ /* 0x00cfea0003c00000 */
[----:B------:R-:W-:Y:S01]  /*13350*/  MOV R8, R0 ;  /* 0x0000000000087202 */ /* 0x000fe20000000f00 */
[----:B------:R-:W-:Y:S05]  /*13360*/  BRA `(.L_x_1184) ;  /* 0xffffda5000007947 */ /* 0x000fea000383ffff */
.L_x_1131:
[----:B------:R-:W-:Y:S01]  /*13370*/  IMAD.MOV.U32 R5, RZ, RZ, R12 ;  /* 0x000000ffff057224 */ /* 0x000fe200078e000c */
[----:B------:R-:W-:Y:S01]  /*13380*/  MOV R3, 0x2 ;  /* 0x0000000200037802 */ /* 0x000fe20000000f00 */
[----:B----4-:R-:W-:Y:S01]  /*13390*/  IMAD.MOV.U32 R0, RZ, RZ, 0x1c1f ;  /* 0x00001c1fff007424 */ /* 0x010fe200078e00ff */
[----:B------:R-:W-:Y:S02]  /*133a0*/  MOV R2, 0x133c0 ;  /* 0x000133c000027802 */ /* 0x000fe40000000f00 */
[----:B-123--:R-:W-:Y:S05]  /*133b0*/  CALL.REL.NOINC `($__internal_19_$__cuda_sm70_shflsync_idx_p) ;  /* 0x0000074000007944 */ /* 0x00efea0003c00000 */
[----:B------:R-:W-:Y:S05]  /*133c0*/  BRA `(.L_x_1185) ;  /* 0xffffda1000007947 */ /* 0x000fea000383ffff */
.L_x_1134:
        /* <DEDUP_REMOVED lines=12> */
.L_x_1136:
[----:B------:R-:W-:Y:S01]  /*13490*/  IMAD.MOV.U32 R5, RZ, RZ, R74 ;  /* 0x000000ffff057224 */ /* 0x000fe200078e004a */
[----:B------:R-:W-:Y:S01]  /*134a0*/  MOV R3, RZ ;  /* 0x000000ff00037202 */ /* 0x000fe20000000f00 */
[----:B------:R-:W-:Y:S01]  /*134b0*/  IMAD.MOV.U32 R0, RZ, RZ, 0x1f ;  /* 0x0000001fff007424 */ /* 0x000fe200078e00ff */
[----:B------:R-:W-:Y:S02]  /*134c0*/  MOV R2, 0x134e0 ;  /* 0x000134e000027802 */ /* 0x000fe40000000f00 */
[----:B--2---:R-:W-:Y:S05]  /*134d0*/  CALL.REL.NOINC `($__internal_19_$__cuda_sm70_shflsync_idx_p) ;  /* 0x0000062000007944 */ /* 0x004fea0003c00000 */
[----:B------:R-:W-:Y:S01]  /*134e0*/  MOV R9, R0 ;  /* 0x0000000000097202 */ /* 0x000fe20000000f00 */
[----:B------:R-:W-:Y:S05]  /*134f0*/  BRA `(.L_x_1187) ;  /* 0xffffdcb000007947 */ /* 0x000fea000383ffff */
.L_x_1137:
[----:B------:R-:W-:Y:S01]  /*13500*/  IMAD.MOV.U32 R5, RZ, RZ, R74 ;  /* 0x000000ffff057224 */ /* 0x000fe200078e004a */
[----:B------:R-:W-:Y:S01]  /*13510*/  MOV R3, 0x1 ;  /* 0x0000000100037802 */ /* 0x000fe20000000f00 */
[----:B------:R-:W-:Y:S01]  /*13520*/  IMAD.MOV.U32 R0, RZ, RZ, 0x1f ;  /* 0x0000001fff007424 */ /* 0x000fe200078e00ff */
[----:B------:R-:W-:Y:S02]  /*13530*/  MOV R2, 0x13550 ;  /* 0x0001355000027802 */ /* 0x000fe40000000f00 */
[----:B-12---:R-:W-:Y:S05]  /*13540*/  CALL.REL.NOINC `($__internal_19_$__cuda_sm70_shflsync_idx_p) ;  /* 0x000005b000007944 */ /* 0x006fea0003c00000 */
[----:B------:R-:W-:Y:S01]  /*13550*/  MOV R8, R0 ;  /* 0x0000000000087202 */ /* 0x000fe20000000f00 */
[----:B------:R-:W-:Y:S05]  /*13560*/  BRA `(.L_x_1188) ;  /* 0xffffdc6000007947 */ /* 0x000fea000383ffff */
.L_x_1138:
[----:B------:R-:W-:Y:S02]  /*13570*/  MOV R2, 0x1 ;  /* 0x0000000100027802 */ /* 0x000fe40000000f00 */
[----:B------:R-:W-:-:S02]  /*13580*/  MOV R3, 0x135a0 ;  /* 0x000135a000037802 */ /* 0x000fc40000000f00 */
[----:B-1234-:R-:W-:Y:S05]  /*13590*/  CALL.REL.NOINC `($__internal_20_$__cuda_sm70_shflsync_up_p) ;  /* 0x000005b000007944 */ /* 0x01efea0003c00000 */
[----:B------:R-:W-:Y:S05]  /*135a0*/  BRA `(.L_x_1189) ;  /* 0xffffdd5000007947 */ /* 0x000fea000383ffff */
.L_x_1139:
[----:B------:R-:W-:Y:S02]  /*135b0*/  MOV R2, 0x2 ;  /* 0x0000000200027802 */ /* 0x000fe40000000f00 */
[----:B------:R-:W-:-:S02]  /*135c0*/  MOV R3, 0x135e0 ;  /* 0x000135e000037802 */ /* 0x000fc40000000f00 */
[----:B--2-4-:R-:W-:Y:S05]  /*135d0*/  CALL.REL.NOINC `($__internal_20_$__cuda_sm70_shflsync_up_p) ;  /* 0x0000057000007944 */ /* 0x014fea0003c00000 */
        /* <DEDUP_REMOVED lines=23> */
.L_x_1143:
[----:B------:R-:W-:Y:S02]  /*13750*/  MOV R2, 0x1 ;  /* 0x0000000100027802 */ /* 0x000fe40000000f00 */
[----:B------:R-:W-:Y:S02]  /*13760*/  MOV R3, 0x13780 ;  /* 0x0001378000037802 */ /* 0x000fe40000000f00 */
[----:B------:R-:W-:Y:S05]  /*13770*/  CALL.REL.NOINC `($__internal_20_$__cuda_sm70_shflsync_up_p) ;  /* 0x000003d000007944 */ /* 0x000fea0003c00000 */
[----:B------:R-:W-:Y:S01]  /*13780*/  MOV R2, R4 ;  /* 0x0000000400027202 */ /* 0x000fe20000000f00 */
[----:B------:R-:W-:Y:S05]  /*13790*/  BRA `(.L_x_1191) ;  /* 0xffffddc000007947 */ /* 0x000fea000383ffff */
.L_x_1144:
        /* <DEDUP_REMOVED lines=26> */
.L_x_1146:
[----:B------:R-:W-:Y:S02]  /*13940*/  SEL R0, RZ, 0x1, P0 ;  /* 0x00000001ff007807 */ /* 0x000fe40000000000 */
[----:B------:R-:W-:Y:S02]  /*13950*/  MOV R2, 0x13970 ;  /* 0x0001397000027802 */ /* 0x000fe40000000f00 */
[----:B-1----:R-:W-:Y:S05]  /*13960*/  CALL.REL.NOINC `($__internal_21_$__cuda_sm70_votesync_ballot) ;  /* 0x0000025000007944 */ /* 0x002fea0003c00000 */
[----:B------:R-:W-:Y:S01]  /*13970*/  MOV R10, R0 ;  /* 0x00000000000a7202 */ /* 0x000fe20000000f00 */
[----:B------:R-:W-:Y:S05]  /*13980*/  BRA `(.L_x_1193) ;  /* 0xffffdd6000007947 */ /* 0x000fea000383ffff */
.L_x_1147:
[----:B------:R-:W-:Y:S01]  /*13990*/  IMAD.MOV.U32 R5, RZ, RZ, R6 ;  /* 0x000000ffff057224 */ /* 0x000fe200078e0006 */
[----:B------:R-:W-:Y:S01]  /*139a0*/  MOV R3, R8 ;  /* 0x0000000800037202 */ /* 0x000fe20000000f00 */
[----:B--2---:R-:W-:Y:S01]  /*139b0*/  IMAD.MOV.U32 R0, RZ, RZ, 0x1f ;  /* 0x0000001fff007424 */ /* 0x004fe200078e00ff */
[----:B------:R-:W-:Y:S02]  /*139c0*/  MOV R2, 0x139e0 ;  /* 0x000139e000027802 */ /* 0x000fe40000000f00 */
[----:B-1----:R-:W-:Y:S05]  /*139d0*/  CALL.REL.NOINC `($__internal_19_$__cuda_sm70_shflsync_idx_p) ;  /* 0x0000012000007944 */ /* 0x002fea0003c00000 */
[----:B------:R-:W-:Y:S01]  /*139e0*/  IMAD.MOV.U32 R12, RZ, RZ, R0 ;  /* 0x000000ffff0c7224 */ /* 0x000fe200078e0000 */
[----:B------:R-:W-:Y:S01]  /*139f0*/  MOV R3, R8 ;  /* 0x0000000800037202 */ /* 0x000fe20000000f00 */
[----:B------:R-:W-:Y:S01]  /*13a00*/  IMAD.MOV.U32 R5, RZ, RZ, R7 ;  /* 0x000000ffff057224 */ /* 0x000fe200078e0007 */
[----:B------:R-:W-:Y:S02]  /*13a10*/  MOV R0, 0x1f ;  /* 0x0000001f00007802 */ /* 0x000fe40000000f00 */
[----:B------:R-:W-:-:S02]  /*13a20*/  MOV R2, 0x13a40 ;  /* 0x00013a4000027802 */ /* 0x000fc40000000f00 */
[----:B------:R-:W-:Y:S05]  /*13a30*/  CALL.REL.NOINC `($__internal_19_$__cuda_sm70_shflsync_idx_p) ;  /* 0x000000c000007944 */ /* 0x000fea0003c00000 */
[----:B------:R-:W-:Y:S01]  /*13a40*/  MOV R7, R0 ;  /* 0x0000000000077202 */ /* 0x000fe20000000f00 */
[----:B------:R-:W-:Y:S05]  /*13a50*/  BRA `(.L_x_1194) ;  /* 0xffffdd0000007947 */ /* 0x000fea000383ffff */
.L_x_1150:
[----:B------:R-:W-:Y:S01]  /*13a60*/  IMAD.MOV.U32 R5, RZ, RZ, R4 ;  /* 0x000000ffff057224 */ /* 0x000fe200078e0004 */
[----:B--2---:R-:W-:-:S02]  /*13a70*/  MOV R0, 0x1f ;  /* 0x0000001f00007802 */ /* 0x004fc40000000f00 */
[----:B------:R-:W-:Y:S02]  /*13a80*/  MOV R2, 0x13aa0 ;  /* 0x00013aa000027802 */ /* 0x000fe40000000f00 */
[----:B-1-34-:R-:W-:Y:S05]  /*13a90*/  CALL.REL.NOINC `($__internal_19_$__cuda_sm70_shflsync_idx_p) ;  /* 0x0000006000007944 */ /* 0x01afea0003c00000 */
[----:B------:R-:W-:Y:S01]  /*13aa0*/  MOV R13, R0 ;  /* 0x00000000000d7202 */ /* 0x000fe20000000f00 */
[----:B------:R-:W-:Y:S05]  /*13ab0*/  BRA `(.L_x_1149) ;  /* 0xffffdd0000007947 */ /* 0x000fea000383ffff */
        .weak           $__internal_18_$__cuda_sm70_shflsync_bfly_p
        .type           $__internal_18_$__cuda_sm70_shflsync_bfly_p,@function
        .size           $__internal_18_$__cuda_sm70_shflsync_bfly_p,($__internal_19_$__cuda_sm70_shflsync_idx_p - $__internal_18_$__cuda_sm70_shflsync_bfly_p)
$__internal_18_$__cuda_sm70_shflsync_bfly_p:
[----:B------:R-:W-:Y:S04]  /*13ac0*/  WARPSYNC R8 ;  /* 0x0000000800007348 */ /* 0x000fe80003800000 */
[----:B------:R1:W2:Y:S02]  /*13ad0*/  SHFL.BFLY PT, R0, R0, R3, R9 ;  /* 0x0c00000300007389 */ /* 0x0002a400000e0009 */
[----:B-1----:R-:W-:-:S04]  /*13ae0*/  MOV R3, 0x0 ;  /* 0x0000000000037802 */ /* 0x002fc80000000f00 */
[----:B--2---:R-:W-:Y:S05]  /*13af0*/  RET.REL.NODEC R2 `(_ZN7cutlass13device_kernelIN5flash19enable_sm80_to_sm89INS1_16FlashAttnFwdSm80INS1_25CollectiveMainloopFwdSm80ILi4ELi1ELb0EN4cute5tupleIJNS5_1CILi128EEENS7_ILi48EEENS7_ILi96EEEEEELi96ENS_6half_tEfNS_4arch4Sm80ELb1ELb0ELb1ELb1ELb0ELb0ELb1ELb1EEENS1_21CollectiveEpilogueFwdINS6_IJS8_SA_S9_EEENS6_IJNS7_ILi1EEESI_SI_EEESC_SE_Li128ELb1ELb1ELb1ELb0EEENS1_36VarlenDynamicPersistentTileSchedulerILi128ELi48ELi128ELi128ELb1ELb1ELb0ELb1ELb1ELb1EEEEEEEEEvNT_6ParamsE) ;  /* 0xfffec50002007950 */ /* 0x004fea0003c3ffff */
        .weak           $__internal_19_$__cuda_sm70_shflsync_idx_p
        .type           $__internal_19_$__cuda_sm70_shflsync_idx_p,@function
        .size           $__internal_19_$__cuda_sm70_shflsync_idx_p,($__internal_20_$__cuda_sm70_shflsync_up_p - $__internal_19_$__cuda_sm70_shflsync_idx_p)
$__internal_19_$__cuda_sm70_shflsync_idx_p:
[----:B------:R-:W-:-:S04]  /*13b00*/  MOV R15, 0xffffffff ;  /* 0xffffffff000f7802 */ /* 0x000fc80000000f00 */
[----:B------:R-:W-:Y:S04]  /*13b10*/  WARPSYNC R15 ;  /* 0x0000000f00007348 */ /* 0x000fe80003800000 */
[----:B------:R1:W2:Y:S02]  /*13b20*/  SHFL.IDX PT, R0, R5, R3, R0 ;  /* 0x0000000305007389 */ /* 0x0002a400000e0000 */
[----:B-1----:R-:W-:-:S04]  /*13b30*/  MOV R3, 0x0 ;  /* 0x0000000000037802 */ /* 0x002fc80000000f00 */
[----:B--2---:R-:W-:Y:S05]  /*13b40*/  RET.REL.NODEC R2 `(_ZN7cutlass13device_kernelIN5flash19enable_sm80_to_sm89INS1_16FlashAttnFwdSm80INS1_25CollectiveMainloopFwdSm80ILi4ELi1ELb0EN4cute5tupleIJNS5_1CILi128EEENS7_ILi48EEENS7_ILi96EEEEEELi96ENS_6half_tEfNS_4arch4Sm80ELb1ELb0ELb1ELb1ELb0ELb0ELb1ELb1EEENS1_21CollectiveEpilogueFwdINS6_IJS8_SA_S9_EEENS6_IJNS7_ILi1EEESI_SI_EEESC_SE_Li128ELb1ELb1ELb1ELb0EEENS1_36VarlenDynamicPersistentTileSchedulerILi128ELi48ELi128ELi128ELb1ELb1ELb0ELb1ELb1ELb1EEEEEEEEEvNT_6ParamsE) ;  /* 0xfffec4b002007950 */ /* 0x004fea0003c3ffff */
        .weak           $__internal_20_$__cuda_sm70_shflsync_up_p
        .type           $__internal_20_$__cuda_sm70_shflsync_up_p,@function
        .size           $__internal_20_$__cuda_sm70_shflsync_up_p,($__internal_21_$__cuda_sm70_votesync_ballot - $__internal_20_$__cuda_sm70_shflsync_up_p)
$__internal_20_$__cuda_sm70_shflsync_up_p:
[----:B------:R-:W-:Y:S02]  /*13b50*/  IMAD.MOV.U32 R4, RZ, RZ, RZ ;  /* 0x000000ffff047224 */ /* 0x000fe400078e00ff */
[----:B------:R-:W-:-:S04]  /*13b60*/  IMAD.MOV.U32 R10, RZ, RZ, -0x1 ;  /* 0xffffffffff0a7424 */ /* 0x000fc800078e00ff */
[----:B------:R-:W-:Y:S04]  /*13b70*/  WARPSYNC R10 ;  /* 0x0000000a00007348 */ /* 0x000fe80003800000 */
[----:B------:R1:W2:Y:S02]  /*13b80*/  SHFL.UP PT, R4, R0, R2, R4 ;  /* 0x0400000200047389 */ /* 0x0002a400000e0004 */
[----:B-1----:R-:W-:Y:S02]  /*13b90*/  MOV R2, R3 ;  /* 0x0000000300027202 */ /* 0x002fe40000000f00 */
[----:B------:R-:W-:-:S04]  /*13ba0*/  MOV R3, 0x0 ;  /* 0x0000000000037802 */ /* 0x000fc80000000f00 */
[----:B--2---:R-:W-:Y:S05]  /*13bb0*/  RET.REL.NODEC R2 `(_ZN7cutlass13device_kernelIN5flash19enable_sm80_to_sm89INS1_16FlashAttnFwdSm80INS1_25CollectiveMainloopFwdSm80ILi4ELi1ELb0EN4cute5tupleIJNS5_1CILi128EEENS7_ILi48EEENS7_ILi96EEEEEELi96ENS_6half_tEfNS_4arch4Sm80ELb1ELb0ELb1ELb1ELb0ELb0ELb1ELb1EEENS1_21CollectiveEpilogueFwdINS6_IJS8_SA_S9_EEENS6_IJNS7_ILi1EEESI_SI_EEESC_SE_Li128ELb1ELb1ELb1ELb0EEENS1_36VarlenDynamicPersistentTileSchedulerILi128ELi48ELi128ELi128ELb1ELb1ELb0ELb1ELb1ELb1EEEEEEEEEvNT_6ParamsE) ;  /* 0xfffec44002007950 */ /* 0x004fea0003c3ffff */
        .weak           $__internal_21_$__cuda_sm70_votesync_ballot
        .type           $__internal_21_$__cuda_sm70_votesync_ballot,@function
        .size           $__internal_21_$__cuda_sm70_votesync_ballot,(.L_x_2873 - $__internal_21_$__cuda_sm70_votesync_ballot)
$__internal_21_$__cuda_sm70_votesync_ballot:
[----:B------:R-:W-:Y:S01]  /*13bc0*/  ISETP.NE.U32.AND P0, PT, R0, 0x1, PT ;  /* 0x000000010000780c */ /* 0x000fe20003f05070 */
[----:B------:R-:W-:-:S04]  /*13bd0*/  IMAD.MOV.U32 R3, RZ, RZ, -0x1 ;  /* 0xffffffffff037424 */ /* 0x000fc800078e00ff */
[----:B------:R-:W-:Y:S08]  /*13be0*/  WARPSYNC R3 ;  /* 0x0000000300007348 */ /* 0x000ff00003800000 */
[----:B------:R-:W-:-:S04]  /*13bf0*/  VOTE.ANY R0, PT, !P0 ;  /* 0x0000000000007806 */ /* 0x000fc800040e0100 */
[----:B------:R-:W-:Y:S01]  /*13c00*/  LOP3.LUT R0, R0, R3, RZ, 0xc0, !PT ;  /* 0x0000000300007212 */ /* 0x000fe200078ec0ff */
[----:B------:R-:W-:-:S04]  /*13c10*/  IMAD.MOV.U32 R3, RZ, RZ, 0x0 ;  /* 0x00000000ff037424 */ /* 0x000fc800078e00ff */
[----:B------:R-:W-:Y:S05]  /*13c20*/  RET.REL.NODEC R2 `(_ZN7cutlass13device_kernelIN5flash19enable_sm80_to_sm89INS1_16FlashAttnFwdSm80INS1_25CollectiveMainloopFwdSm80ILi4ELi1ELb0EN4cute5tupleIJNS5_1CILi128EEENS7_ILi48EEENS7_ILi96EEEEEELi96ENS_6half_tEfNS_4arch4Sm80ELb1ELb0ELb1ELb1ELb0ELb0ELb1ELb1EEENS1_21CollectiveEpilogueFwdINS6_IJS8_SA_S9_EEENS6_IJNS7_ILi1EEESI_SI_EEESC_SE_Li128ELb1ELb1ELb1ELb0EEENS1_36VarlenDynamicPersistentTileSchedulerILi128ELi48ELi128ELi128ELb1ELb1ELb0ELb1ELb1ELb1EEEEEEEEEvNT_6ParamsE) ;  /* 0xfffec3d002007950 */ /* 0x000fea0003c3ffff */
.L_x_1195:
        /* <DEDUP_REMOVED lines=13> */
.L_x_2873:


//--------------------- .text._ZN7cutlass13device_kernelIN5flash19enable_sm80_to_sm89INS1_16FlashAttnFwdSm80INS1_25CollectiveMainloopFwdSm80ILi4ELi1ELb0EN4cute5tupleIJNS5_1CILi128EEENS7_ILi48EEENS7_ILi96EEEEEELi96ENS_6half_tEfNS_4arch4Sm80ELb1ELb0ELb1ELb1ELb0ELb1ELb1ELb1EEENS1_21CollectiveEpilogueFwdINS6_IJS8_SA_S9_EEENS6_IJNS7_ILi1EEESI_SI_EEESC_SE_Li128ELb1ELb1ELb1ELb0EEENS1_36VarlenDynamicPersistentTileSchedulerILi128ELi48ELi128ELi128ELb1ELb1ELb0ELb1ELb1ELb1EEEEEEEEEvNT_6ParamsE --------------------------
	.section	.text._ZN7cutlass13device_kernelIN5flash19enable_sm80_to_sm89INS1_16FlashAttnFwdSm80INS1_25CollectiveMainloopFwdSm80ILi4ELi1ELb0EN4cute5tupleIJNS5_1CILi128EEENS7_ILi48EEENS7_ILi96EEEEEELi96ENS_6half_tEfNS_4arch4Sm80ELb1ELb0ELb1ELb1ELb0ELb1ELb1ELb1EEENS1_21CollectiveEpilogueFwdINS6_IJS8_SA_S9_EEENS6_IJNS7_ILi1EEESI_SI_EEESC_SE_Li128ELb1ELb1ELb1ELb0EEENS1_36VarlenDynamicPersistentTileSchedulerILi128ELi48ELi128ELi128ELb1ELb1ELb0ELb1ELb1ELb1EEEEEEEEEvNT_6ParamsE,"ax",@progbits
	.sectioninfo	@"SHI_REGISTERS=255"
	.align	128
.text._ZN7cutlass13device_kernelIN5flash19enable_sm80_to_sm89INS1_16FlashAttnFwdSm80INS1_25CollectiveMainloopFwdSm80ILi4ELi1ELb0EN4cute5tupleIJNS5_1CILi128EEENS7_ILi48EEENS7_ILi96EEEEEELi96ENS_6half_tEfNS_4arch4Sm80ELb1ELb0ELb1ELb1ELb0ELb1ELb1ELb1EEENS1_21CollectiveEpilogueFwdINS6_IJS8_SA_S9_EEENS6_IJNS7_ILi1EEESI_SI_EEESC_SE_Li128ELb1ELb1ELb1ELb0EEENS1_36VarlenDynamicPersistentTileSchedulerILi128ELi48ELi128ELi128ELb1ELb1ELb0ELb1ELb1ELb1EEEEEEEEEvNT_6ParamsE:
        .type           _ZN7cutlass13device_kernelIN5flash19enable_sm80_to_sm89INS1_16FlashAttnFwdSm80INS1_25CollectiveMainloopFwdSm80ILi4ELi1ELb0EN4cute5tupleIJNS5_1CILi128EEENS7_ILi48EEENS7_ILi96EEEEEELi96ENS_6half_tEfNS_4arch4Sm80ELb1ELb0ELb1ELb1ELb0ELb1ELb1ELb1EEENS1_21CollectiveEpilogueFwdINS6_IJS8_SA_S9_EEENS6_IJNS7_ILi1EEESI_SI_EEESC_SE_Li128ELb1ELb1ELb1ELb0EEENS1_36VarlenDynamicPersistentTileSchedulerILi128ELi48ELi128ELi128ELb1ELb1ELb0ELb1ELb1ELb1EEEEEEEEEvNT_6ParamsE,@function
        .size           _ZN7cutlass13device_kernelIN5flash19enable_sm80_to_sm89INS1_16FlashAttnFwdSm80INS1_25CollectiveMainloopFwdSm80ILi4ELi1ELb0EN4cute5tupleIJNS5_1CILi128EEENS7_ILi48EEENS7_ILi96EEEEEELi96ENS_6half_tEfNS_4arch4Sm80ELb1ELb0ELb1ELb1ELb0ELb1ELb1ELb1EEENS1_21CollectiveEpilogueFwdINS6_IJS8_SA_S9_EEENS6_IJNS7_ILi1EEESI_SI_EEESC_SE_Li128ELb1ELb1ELb1ELb0EEENS1_36VarlenDynamicPersistentTileSchedulerILi128ELi48ELi128ELi128ELb1ELb1ELb0ELb1ELb1ELb1EEEEEEEEEvNT_6ParamsE,(.L_x_2878 - _ZN7cutlass13device_kernelIN5flash19enable_sm80_to_sm89INS1_16FlashAttnFwdSm80INS1_25CollectiveMainloopFwdSm80ILi4ELi1ELb0EN4cute5tupleIJNS5_1CILi128EEENS7_ILi48EEENS7_ILi96EEEEEELi96ENS_6half_tEfNS_4arch4Sm80ELb1ELb0ELb1ELb1ELb0ELb1ELb1ELb1EEENS1_21CollectiveEpilogueFwdINS6_IJS8_SA_S9_EEENS6_IJNS7_ILi1EEESI_SI_EEESC_SE_Li128ELb1ELb1ELb1ELb0EEENS1_36VarlenDynamicPersistentTileSchedulerILi128ELi48ELi128ELi128ELb1ELb1ELb0ELb1ELb1ELb1EEEEEEEEEvNT_6ParamsE)
        .other          _ZN7cutlass13device_kernelIN5flash19enable_sm80_to_sm89INS1_16FlashAttnFwdSm80INS1_25CollectiveMainloopFwdSm80ILi4ELi1ELb0EN4cute5tupleIJNS5_1CILi128EEENS7_ILi48EEENS7_ILi96EEEEEELi96ENS_6half_tEfNS_4arch4Sm80ELb1ELb0ELb1ELb1ELb0ELb1ELb1ELb1EEENS1_21CollectiveEpilogueFwdINS6_IJS8_SA_S9_EEENS6_IJNS7_ILi1EEESI_SI_EEESC_SE_Li128ELb1ELb1ELb1ELb0EEENS1_36VarlenDynamicPersistentTileSchedulerILi128ELi48ELi128ELi128ELb1ELb1ELb0ELb1ELb1ELb1EEEEEEEEEvNT_6ParamsE,@"STO_CUDA_ENTRY STV_DEFAULT"
_ZN7cutlass13device_kernelIN5flash19enable_sm80_to_sm89INS1_16FlashAttnFwdSm80INS1_25CollectiveMainloopFwdSm80ILi4ELi1ELb0EN4cute5tupleIJNS5_1CILi128EEENS7_ILi48EEENS7_ILi96EEEEEELi96ENS_6half_tEfNS_4arch4Sm80ELb1ELb0ELb1ELb1ELb0ELb1ELb1ELb1EEENS1_21CollectiveEpilogueFwdINS6_IJS8_SA_S9_EEENS6_IJNS7_ILi1EEESI_SI_EEESC_SE_Li128ELb1ELb1ELb1ELb0EEENS1_36VarlenDynamicPersistentTileSchedulerILi128ELi48ELi128ELi128ELb1ELb1ELb0ELb1ELb1ELb1EEEEEEEEEvNT_6ParamsE:
        /* <DEDUP_REMOVED lines=54> */
.L_x_1201:
        /* <DEDUP_REMOVED lines=16> */
.L_x_1385:
        /* <DEDUP_REMOVED lines=16> */
.L_x_1386:
[----:B--2---:R-:W-:-:S05]  /*0560*/  IMAD R0, R0, c[0x0][0x538], RZ ;  /* 0x00014e0000007a24 */ /* 0x004fca00078e02ff */
[----:B------:R-:W-:-:S04]  /*0570*/  IADD3 R7, R0, R7, RZ ;  /* 0x0000000700077210 */ /* 0x000fc80007ffe0ff */
[----:B------:R-:W-:-:S13]  /*0580*/  ISETP.GT.AND P0, PT, R7, UR4, PT ;  /* 0x0000000407007c0c */ /* 0x000fda000bf04270 */
[----:B-1----:R-:W-:Y:S05]  /*0590*/  @!P0 BRA `(.L_x_1201) ;  /* 0xfffffdc000008947 */ /* 0x002fea000383ffff */
.L_x_1197:
[----:B------:R-:W-:-:S05]  /*05a0*/  IADD3 R11, -R0, R7, RZ ;  /* 0x00000007000b7210 */ /* 0x000fca0007ffe1ff */
[----:B------:R-:W-:-:S05]  /*05b0*/  IMAD R0, R4, c[0x0][0x538], R11 ;  /* 0x00014e0004007a24 */ /* 0x000fca00078e020b */
[----:B------:R-:W-:Y:S01]  /*05c0*/  ISETP.GT.AND P0, PT, R0, UR4, PT ;  /* 0x0000000400007c0c */ /* 0x000fe2000bf04270 */
[----:B------:R-:W-:-:S12]  /*05d0*/  BRA.DIV ~URZ, `(.L_x_1202) ;  /* 0x0001e1527f007947 */ /* 0x000fd8000b800000 */
[----:B------:R-:W-:-:S04]  /*05e0*/  VOTE.ANY R10, PT, !P0 ;  /* 0x00000000000a7806 */ /* 0x000fc800040e0100 */
.L_x_1387:
[----:B------:R-:W1:Y:S02]  /*05f0*/  POPC R7, R10 ;  /* 0x0000000a00077309 */ /* 0x000e640000000000 */
[----:B-1----:R-:W-:-:S05]  /*0600*/  IADD3 R0, R7, R6, RZ ;  /* 0x0000000607007210 */ /* 0x002fca0007ffe0ff */
[----:B------:R1:W-:Y:S01]  /*0610*/  STL [R1+0x44], R0 ;  /* 0x0000440001007387 */ /* 0x0003e20000100800 */
[----:B------:R-:W-:Y:S05]  /*0620*/  BRA.DIV ~URZ, `(.L_x_1203) ;  /* 0x0001e1527f007947 */ /* 0x000fea000b800000 */
[----:B------:R2:W3:Y:S01]  /*0630*/  SHFL.IDX PT, R12, R9, R7, 0x1f ;  /* 0x00001f07090c7589 */ /* 0x0004e200000e0000 */
[----:B------:R-:W-:-:S03]  /*0640*/  MOV R6, RZ ;  /* 0x000000ff00067202 */ /* 0x000fc60000000f00 */
[----:B------:R2:W4:Y:S04]  /*0650*/  SHFL.IDX PT, R9, R8, R7, 0x1f ;  /* 0x00001f0708097589 */ /* 0x00052800000e0000 */
.L_x_1388:
[----:B------:R-:W-:Y:S01]  /*0660*/  ISETP.NE.AND P0, PT, R10, RZ, PT ;  /* 0x000000ff0a00720c */ /* 0x000fe20003f05270 */
[----:B------:R-:W-:-:S12]  /*0670*/  BSSY B0, `(.L_x_1204) ;  /* 0x0000005000007945 */ /* 0x000fd80003800000 */
[----:B------:R-:W-:Y:S05]  /*0680*/  @!P0 BRA `(.L_x_1205) ;  /* 0x0000003000008947 */ /* 0x000fea0003800000 */
[----:B------:R-:W-:Y:S01]  /*0690*/  IADD3 R3, R7, -0x1, RZ ;  /* 0xffffffff07037810 */ /* 0x000fe20007ffe0ff */
[----:B------:R-:W-:Y:S05]  /*06a0*/  BRA.DIV ~URZ, `(.L_x_1206) ;  /* 0x0001e1b27f007947 */ /* 0x000fea000b800000 */
[----:B------:R1:W2:Y:S02]  /*06b0*/  SHFL.IDX PT, R6, R4, R3, 0x1f ;  /* 0x00001f0304067589 */ /* 0x0002a400000e0000 */
.L_x_1205:
[----:B------:R-:W-:Y:S05]  /*06c0*/  BSYNC B0 ;  /* 0x0000000000007941 */ /* 0x000fea0003800000 */
.L_x_1204:
        /* <DEDUP_REMOVED lines=69> */
.L_x_1208:
        /* <DEDUP_REMOVED lines=70> */
.L_x_1209:
[----:B------:R-:W-:Y:S05]  /*0f80*/  BSYNC B0 ;  /* 0x0000000000007941 */ /* 0x000fea0003800000 */
.L_x_1207:
[----:B------:R-:W-:-:S04]  /*0f90*/  LOP3.LUT R0, RZ, R0, RZ, 0x33, !PT ;  /* 0x00000000ff007212 */ /* 0x000fc800078e33ff */
[----:B------:R-:W-:-:S05]  /*0fa0*/  IADD3 R0, R0, R12, RZ ;  /* 0x0000000c00007210 */ /* 0x000fca0007ffe0ff */
[----:B------:R2:W-:Y:S01]  /*0fb0*/  STL [R1+0x3c], R0 ;  /* 0x00003c0001007387 */ /* 0x0005e20000100800 */
[----:B------:R-:W-:Y:S05]  /*0fc0*/  BRA `(.L_x_1210) ;  /* 0x0000006000007947 */ /* 0x000fea0003800000 */
.L_x_1198:
[----:B------:R-:W-:Y:S01]  /*0fd0*/  MOV R0, UR4 ;  /* 0x0000000400007c02 */ /* 0x000fe20008000f00 */
[----:B------:R-:W-:Y:S04]  /*0fe0*/  STL [R1+0x3c], RZ ;  /* 0x00003cff01007387 */ /* 0x000fe80000100800 */
[----:B------:R-:W-:Y:S04]  /*0ff0*/  STL [R1+0x40], RZ ;  /* 0x000040ff01007387 */ /* 0x000fe80000100800 */
[----:B------:R1:W-:Y:S02]  /*1000*/  STL [R1+0x38], R0 ;  /* 0x0000380001007387 */ /* 0x0003e40000100800 */
[----:B-1----:R-:W-:-:S05]  /*1010*/  MOV R0, c[0x0][0x53c] ;  /* 0x00014f0000007a02 */ /* 0x002fca0000000f00 */
[----:B------:R1:W-:Y:S02]  /*1020*/  STL [R1+0x44], R0 ;  /* 0x0000440001007387 */ /* 0x0003e40000100800 */
.L_x_1210:
        /* <DEDUP_REMOVED lines=8> */
.L_x_1196:
        /* <DEDUP_REMOVED lines=9> */
[----:B------:R-:W-:Y:S02]  /*1140*/  SHF.R.S32.HI R2, RZ, 0x3, R16 ;  /* 0x00000003ff027819 */ /* 0x000fe40000011410 */
[CC--:B------:R-:W-:Y:S01]  /*1150*/  LEA.HI R11, R7.reuse, R24.reuse, RZ, 0x5 ;  /* 0x00000018070b7211 */ /* 0x0c0fe200078f28ff */
[----:B------:R-:W-:Y:S01]  /*1160*/  IMAD.IADD R3, R24, 0x1, -R0 ;  /* 0x0000000118037824 */ /* 0x000fe200078e0a00 */
[----:B------:R-:W-:Y:S01]  /*1170*/  LOP3.LUT R4, R12, 0xfffffffc, RZ, 0xc0, !PT ;  /* 0xfffffffc0c047812 */ /* 0x000fe200078ec0ff */
[----:B------:R-:W-:Y:S01]  /*1180*/  IMAD.SHL.U32 R0, R2, 0x40, RZ ;  /* 0x0000004002007824 */ /* 0x000fe200078e00ff */
[----:B------:R-:W-:Y:S02]  /*1190*/  LEA.HI R7, R7, R24, RZ, 0x4 ;  /* 0x0000001807077211 */ /* 0x000fe400078f20ff */
[----:B------:R-:W-:Y:S01]  /*11a0*/  SHF.R.S32.HI R14, RZ, 0x1, R15 ;  /* 0x00000001ff0e7819 */ /* 0x000fe2000001140f */
[----:B------:R-:W-:Y:S01]  /*11b0*/  IMAD.IADD R25, R24, 0x1, -R4 ;  /* 0x0000000118197824 */ /* 0x000fe200078e0a04 */
[----:B------:R-:W-:-:S02]  /*11c0*/  SHF.R.S32.HI R8, RZ, 0x4, R7 ;  /* 0x00000004ff087819 */ /* 0x000fc40000011407 */
[----:B------:R-:W-:Y:S01]  /*11d0*/  LEA.HI R5, R15, R14, RZ, 0x1 ;  /* 0x0000000e0f057211 */ /* 0x000fe200078f08ff */
[----:B------:R-:W-:Y:S01]  /*11e0*/  IMAD.SHL.U32 R30, R25, 0x8, RZ ;  /* 0x00000008191e7824 */ /* 0x000fe200078e00ff */
[----:B------:R-:W-:Y:S02]  /*11f0*/  LEA.HI R10, R3, R3, RZ, 0x1 ;  /* 0x00000003030a7211 */ /* 0x000fe400078f08ff */
[----:B------:R-:W-:Y:S02]  /*1200*/  LEA.HI R6, R7, R8, RZ, 0x1 ;  /* 0x0000000807067211 */ /* 0x000fe400078f08ff */
[----:B------:R-:W-:Y:S02]  /*1210*/  LOP3.LUT R2, R5, 0x7fffffe, RZ, 0xc0, !PT ;  /* 0x07fffffe05027812 */ /* 0x000fe400078ec0ff */
[----:B------:R-:W-:Y:S02]  /*1220*/  LOP3.LUT R0, R0, 0xc0, RZ, 0xc0, !PT ;  /* 0x000000c000007812 */ /* 0x000fe400078ec0ff */
[----:B------:R-:W-:Y:S01]  /*1230*/  LOP3.LUT R4, R10, 0x3fffffe, RZ, 0xc0, !PT ;  /* 0x03fffffe0a047812 */ /* 0x000fe200078ec0ff */
[----:B------:R-:W-:Y:S01]  /*1240*/  IMAD.IADD R2, R14, 0x1, -R2 ;  /* 0x000000010e027824 */ /* 0x000fe200078e0a02 */
[----:B------:R-:W-:-:S02]  /*1250*/  LOP3.LUT R6, R6, 0xfffffffe, RZ, 0xc0, !PT ;  /* 0xfffffffe06067812 */ /* 0x000fc400078ec0ff */
[----:B------:R-:W-:Y:S01]  /*1260*/  SHF.R.U32.HI R5, RZ, 0x3, R0 ;  /* 0x00000003ff057819 */ /* 0x000fe20000011600 */
[----:B------:R-:W-:Y:S01]  /*1270*/  IMAD.IADD R18, R3, 0x1, -R4 ;  /* 0x0000000103127824 */ /* 0x000fe200078e0a04 */
[----:B------:R-:W-:Y:S01]  /*1280*/  LOP3.LUT R0, R0, 0x18, R30, 0xf8, !PT ;  /* 0x0000001800007812 */ /* 0x000fe200078ef81e */
[C---:B------:R-:W-:Y:S01]  /*1290*/  IMAD.IADD R17, R8.reuse, 0x1, -R6 ;  /* 0x0000000108117824 */ /* 0x040fe200078e0a06 */
[----:B------:R-:W-:Y:S01]  /*12a0*/  SHF.R.S32.HI R23, RZ, 0x2, R12 ;  /* 0x00000002ff177819 */ /* 0x000fe2000001140c */
[----:B------:R-:W-:Y:S01]  /*12b0*/  IMAD R20, R8, 0x8, R2 ;  /* 0x0000000808147824 */ /* 0x000fe200078e0202 */
[----:B------:R-:W-:Y:S02]  /*12c0*/  LOP3.LUT R9, R0, R5, RZ, 0x3c, !PT ;  /* 0x0000000500097212 */ /* 0x000fe400078e3cff */
[----:B------:R-:W-:Y:S01]  /*12d0*/  LOP3.LUT R3, R11, 0xffffffe0, RZ, 0xc0, !PT ;  /* 0xffffffe00b037812 */ /* 0x000fe200078ec0ff */
[----:B------:R-:W-:Y:S01]  /*12e0*/  IMAD.SHL.U32 R20, R20, 0x20, RZ ;  /* 0x0000002014147824 */ /* 0x000fe200078e00ff */
[----:B------:R-:W-:-:S02]  /*12f0*/  SHF.R.S32.HI R8, RZ, 0x5, R11 ;  /* 0x00000005ff087819 */ /* 0x000fc4000001140b */
[----:B------:R-:W-:Y:S01]  /*1300*/  SHF.R.S32.HI R0, RZ, 0x1f, R11 ;  /* 0x0000001fff007819 */ /* 0x000fe2000001140b */
[----:B------:R-:W-:Y:S01]  /*1310*/  IMAD.IADD R28, R24, 0x1, -R3 ;  /* 0x00000001181c7824 */ /* 0x000fe200078e0a03 */
[----:B------:R-:W-:Y:S02]  /*1320*/  LOP3.LUT R2, R7, 0xfffffff0, RZ, 0xc0, !PT ;  /* 0xfffffff007027812 */ /* 0x000fe400078ec0ff */
[----:B------:R-:W-:Y:S02]  /*1330*/  LEA.HI R5, R12, R23, RZ, 0x1 ;  /* 0x000000170c057211 */ /* 0x000fe400078f08ff */
[----:B------:R-:W-:Y:S01]  /*1340*/  LEA.HI R4, R0, R8, RZ, 0x2 ;  /* 0x0000000800047211 */ /* 0x000fe200078f10ff */
[----:B------:R-:W-:Y:S01]  /*1350*/  IMAD.IADD R0, R24, 0x1, -R2 ;  /* 0x0000000118007824 */ /* 0x000fe200078e0a02 */
[----:B------:R-:W-:Y:S02]  /*1360*/  LOP3.LUT R2, R5, 0x7fffffe, RZ, 0xc0, !PT ;  /* 0x07fffffe05027812 */ /* 0x000fe400078ec0ff */
[----:B------:R-:W-:-:S02]  /*1370*/  SHF.R.S32.HI R5, RZ, 0x1f, R28 ;  /* 0x0000001fff057819 */ /* 0x000fc4000001141c */
[----:B------:R-:W-:Y:S01]  /*1380*/  LEA.HI R6, R0, R0, RZ, 0x1 ;  /* 0x0000000000067211 */ /* 0x000fe200078f08ff */
[----:B------:R-:W-:Y:S01]  /*1390*/  IMAD.IADD R2, R23, 0x1, -R2 ;  /* 0x0000000117027824 */ /* 0x000fe200078e0a02 */
[----:B------:R-:W-:Y:S02]  /*13a0*/  LEA.HI R19, R5, R28, RZ, 0x2 ;  /* 0x0000001c05137211 */ /* 0x000fe400078f10ff */
[----:B------:R-:W-:Y:S01]  /*13b0*/  LOP3.LUT R5, R6, 0x7fffffe, RZ, 0xc0, !PT ;  /* 0x07fffffe06057812 */ /* 0x000fe200078ec0ff */
[----:B------:R-:W-:Y:S01]  /*13c0*/  IMAD R2, R8, 0x8, R2 ;  /* 0x0000000808027824 */ /* 0x000fe200078e0202 */
[----:B------:R-:W-:Y:S02]  /*13d0*/  SHF.R.S32.HI R13, RZ, 0x1f, R0 ;  /* 0x0000001fff0d7819 */ /* 0x000fe40000011400 */
[----:B------:R-:W-:Y:S01]  /*13e0*/  LOP3.LUT R3, R4, 0xffffffc, RZ, 0xc0, !PT ;  /* 0x0ffffffc04037812 */ /* 0x000fe200078ec0ff */
[----:B------:R-:W-:Y:S01]  /*13f0*/  IMAD.IADD R11, R0, 0x1, -R5 ;  /* 0x00000001000b7824 */ /* 0x000fe200078e0a05 */
[----:B------:R-:W-:Y:S01]  /*1400*/  LEA.HI R13, R13, R0, RZ, 0x3 ;  /* 0x000000000d0d7211 */ /* 0x000fe200078f18ff */
[----:B------:R-:W-:Y:S01]  /*1410*/  IMAD.U32 R0, R2, 0x20, R9 ;  /* 0x0000002002007824 */ /* 0x000fe200078e0009 */
[----:B------:R-:W-:Y:S01]  /*1420*/  LEA.HI R4, R25, R25, RZ, 0x1 ;  /* 0x0000001919047211 */ /* 0x000fe200078f08ff */
[----:B------:R-:W-:Y:S01]  /*1430*/  IMAD.IADD R7, R8, 0x1, -R3 ;  /* 0x0000000108077824 */ /* 0x000fe200078e0a03 */
[----:B------:R-:W-:-:S02]  /*1440*/  IADD3 R22, R14, 0x40, RZ ;  /* 0x000000400e167810 */ /* 0x000fc40007ffe0ff */
[----:B------:R1:W-:Y:S01]  /*1450*/  STL [R1+0x18], R0 ;  /* 0x0000180001007387 */ /* 0x0003e20000100800 */
[----:B------:R-:W-:Y:S02]  /*1460*/  LOP3.LUT R2, R4, 0x1ffffffe, RZ, 0xc0, !PT ;  /* 0x1ffffffe04027812 */ /* 0x000fe400078ec0ff */
[----:B------:R-:W-:Y:S02]  /*1470*/  SHF.R.S32.HI R3, RZ, 0x2, R19 ;  /* 0x00000002ff037819 */ /* 0x000fe40000011413 */
[----:B------:R-:W-:Y:S01]  /*1480*/  SHF.R.S32.HI R9, RZ, 0x1f, R12 ;  /* 0x0000001fff097819 */ /* 0x000fe2000001140c */
[----:B------:R-:W-:Y:S01]  /*1490*/  IMAD.IADD R2, R25, 0x1, -R2 ;  /* 0x0000000119027824 */ /* 0x000fe200078e0a02 */
[----:B------:R-:W-:Y:S01]  /*14a0*/  LEA.HI R14, R22, R22, RZ, 0x1 ;  /* 0x00000016160e7211 */ /* 0x000fe200078f08ff */
[----:B------:R-:W-:Y:S01]  /*14b0*/  IMAD R26, R7, 0x10, R3 ;  /* 0x00000010071a7824 */ /* 0x000fe200078e0203 */
[----:B------:R-:W-:Y:S02]  /*14c0*/  LEA.HI R3, R9, R23, RZ, 0x3 ;  /* 0x0000001709037211 */ /* 0x000fe400078f18ff */
[----:B------:R-:W-:-:S02]  /*14d0*/  SHF.R.S32.HI R5, RZ, 0x1, R6 ;  /* 0x00000001ff057819 */ /* 0x000fc40000011406 */
[----:B------:R-:W-:Y:S01]  /*14e0*/  LOP3.LUT R3, R3, 0xfffffff8, RZ, 0xc0, !PT ;  /* 0xfffffff803037812 */ /* 0x000fe200078ec0ff */
[----:B------:R-:W-:Y:S01]  /*14f0*/  STL [R1+0xb8], R26 ;  /* 0x0000b81a01007387 */ /* 0x000fe20000100800 */
[----:B------:R-:W-:Y:S02]  /*1500*/  LOP3.LUT R12, R14, 0x7fffffe, RZ, 0xc0, !PT ;  /* 0x07fffffe0e0c7812 */ /* 0x000fe400078ec0ff */
[----:B------:R-:W-:Y:S01]  /*1510*/  SHF.R.S32.HI R31, RZ, 0x1f, R30 ;  /* 0x0000001fff1f7819 */ /* 0x000fe2000001141e */
        /* <DEDUP_REMOVED lines=9> */
[----:B------:R-:W-:Y:S01]  /*15b0*/  LOP3.LUT P3, RZ, R2, 0x2, RZ, 0xc0, !PT ;  /* 0x0000000202ff7812 */ /* 0x000fe2000786c0ff */
[----:B------:R-:W-:Y:S01]  /*15c0*/  IMAD.IADD R6, R22, 0x1, -R12 ;  /* 0x0000000116067824 */ /* 0x000fe200078e0a0c */
[----:B------:R-:W-:Y:S02]  /*15d0*/  LEA.HI R4, R4, R5, RZ, 0x2 ;  /* 0x0000000504047211 */ /* 0x000fe400078f10ff */
[----:B------:R-:W-:Y:S01]  /*15e0*/  LOP3.LUT R3, R0, 0xffffff00, RZ, 0xc0, !PT ;  /* 0xffffff0000037812 */ /* 0x000fe200078ec0ff */
[----:B------:R-:W-:Y:S01]  /*15f0*/  IMAD.SHL.U32 R0, R2, 0x40, RZ ;  /* 0x0000004002007824 */ /* 0x000fe200078e00ff */
[----:B------:R-:W-:-:S03]  /*1600*/  LOP3.LUT R2, R4, 0xfffffffc, RZ, 0xc0, !PT ;  /* 0xfffffffc04027812 */ /* 0x000fc600078ec0ff */
[----:B------:R-:W-:Y:S01]  /*1610*/  IMAD R22, R6, 0x20, R3 ;  /* 0x0000002006167824 */ /* 0x000fe200078e0203 */
[----:B------:R-:W-:Y:S01]  /*1620*/  LOP3.LUT R0, R0, 0xc0, RZ, 0xc0, !PT ;  /* 0x000000c000007812 */ /* 0x000fe200078ec0ff */
[----:B------:R-:W-:Y:S01]  /*1630*/  IMAD.IADD R12, R5, 0x1, -R2 ;  /* 0x00000001050c7824 */ /* 0x000fe200078e0a02 */
[----:B------:R-:W-:Y:S01]  /*1640*/  LEA.HI R6, R7, R7, RZ, 0x1 ;  /* 0x0000000707067211 */ /* 0x000fe200078f08ff */
[----:B------:R-:W-:Y:S01]  /*1650*/  IMAD.SHL.U32 R2, R13, 0x20, RZ ;  /* 0x000000200d027824 */ /* 0x000fe200078e00ff */
[----:B------:R-:W-:Y:S01]  /*1660*/  LOP3.LUT R5, R0, 0x8, R16, 0xf8, !PT ;  /* 0x0000000800057812 */ /* 0x000fe200078ef810 */
[----:B------:R-:W-:Y:S01]  /*1670*/  STL [R1+0x94], R22 ;  /* 0x0000941601007387 */ /* 0x000fe20000100800 */
[----:B------:R-:W-:Y:S01]  /*1680*/  SHF.R.U32.HI R3, RZ, 0x3, R0 ;  /* 0x00000003ff037819 */ /* 0x000fe20000011600 */
[----:B------:R-:W-:Y:S01]  /*1690*/  IMAD.SHL.U32 R0, R8, 0x200, RZ ;  /* 0x0000020008007824 */ /* 0x000fe200078e00ff */
[----:B------:R-:W-:Y:S01]  /*16a0*/  LOP3.LUT R4, R6, 0x3fffffe, RZ, 0xc0, !PT ;  /* 0x03fffffe06047812 */ /* 0x000fe200078ec0ff */
[----:B------:R-:W-:Y:S01]  /*16b0*/  STL [R1+0x7c], R20 ;  /* 0x00007c1401007387 */ /* 0x000fe20000100800 */
[----:B------:R-:W-:-:S02]  /*16c0*/  LOP3.LUT R8, R5, R3, RZ, 0x3c, !PT ;  /* 0x0000000305087212 */ /* 0x000fc400078e3cff */
[----:B------:R-:W-:Y:S01]  /*16d0*/  LOP3.LUT R3, R15, 0xfffffffe, RZ, 0xc0, !PT ;  /* 0xfffffffe0f037812 */ /* 0x000fe200078ec0ff */
[----:B------:R-:W-:Y:S01]  /*16e0*/  IMAD.IADD R7, R7, 0x1, -R4 ;  /* 0x0000000107077824 */ /* 0x000fe200078e0a04 */
[----:B------:R-:W-:Y:S02]  /*16f0*/  LOP3.LUT R2, R2, 0xffffff00, RZ, 0xc0, !PT ;  /* 0xffffff0002027812 */ /* 0x000fe400078ec0ff */
[----:B------:R-:W-:Y:S01]  /*1700*/  SHF.R.S32.HI R5, RZ, 0x1, R6 ;  /* 0x00000001ff057819 */ /* 0x000fe20000011406 */
[----:B------:R-:W-:Y:S01]  /*1710*/  IMAD.IADD R29, R24, 0x1, -R3 ;  /* 0x00000001181d7824 */ /* 0x000fe200078e0a03 */
[----:B------:R-:W-:Y:S01]  /*1720*/  LOP3.LUT P4, RZ, R12, 0x2, RZ, 0xc0, !PT ;  /* 0x000000020cff7812 */ /* 0x000fe2000788c0ff */
[----:B------:R-:W-:Y:S01]  /*1730*/  IMAD.IADD R4, R2, 0x1, R0 ;  /* 0x0000000102047824 */ /* 0x000fe200078e0200 */
[----:B------:R-:W-:Y:S01]  /*1740*/  LOP3.LUT R3, R5, 0x1, RZ, 0xc0, !PT ;  /* 0x0000000105037812 */ /* 0x000fe200078ec0ff */
[----:B------:R-:W-:Y:S01]  /*1750*/  IMAD R16, R11, 0x20, R2 ;  /* 0x000000200b107824 */ /* 0x000fe200078e0202 */
[----:B------:R-:W-:Y:S01]  /*1760*/  LEA.HI R2, R9, R23, RZ, 0x2 ;  /* 0x0000001709027211 */ /* 0x000fe200078f10ff */
[----:B------:R-:W-:Y:S01]  /*1770*/  IMAD.SHL.U32 R114, R29, 0x4, RZ ;  /* 0x000000041d727824 */ /* 0x000fe200078e00ff */
[----:B------:R-:W-:Y:S01]  /*1780*/  ISETP.NE.U32.AND P2, PT, R3, 0x1, PT ;  /* 0x000000010300780c */ /* 0x000fe20003f45070 */
[----:B------:R-:W-:Y:S01]  /*1790*/  IMAD R0, R25, 0x2, R0 ;  /* 0x0000000219007824 */ /* 0x000fe200078e0200 */
[----:B------:R-:W-:Y:S01]  /*17a0*/  LOP3.LUT R2, R2, 0xfffffffc, RZ, 0xc0, !PT ;  /* 0xfffffffc02027812 */ /* 0x000fe200078ec0ff */
[----:B------:R-:W-:Y:S01]  /*17b0*/  IMAD R15, R11, 0x20, R4 ;  /* 0x000000200b0f7824 */ /* 0x000fe200078e0204 */
[C---:B------:R-:W-:Y:S01]  /*17c0*/  IADD3 R164, R114.reuse, 0x10, RZ ;  /* 0x0000001072a47810 */ /* 0x040fe20007ffe0ff */
[----:B------:R-:W-:Y:S01]  /*17d0*/  IMAD R7, R7, 0x20, R0 ;  /* 0x0000002007077824 */ /* 0x000fe200078e0200 */
[----:B------:R-:W-:Y:S01]  /*17e0*/  SHF.R.S32.HI R3, RZ, 0x1, R14 ;  /* 0x00000001ff037819 */ /* 0x000fe2000001140e */
[----:B------:R-:W-:Y:S01]  /*17f0*/  IMAD.IADD R2, R23, 0x1, -R2 ;  /* 0x0000000117027824 */ /* 0x000fe200078e0a02 */
[----:B------:R-:W-:Y:S01]  /*1800*/  LOP3.LUT P1, RZ, R5, 0x2, RZ, 0xc0, !PT ;  /* 0x0000000205ff7812 */ /* 0x000fe2000782c0ff */
[C---:B------:R-:W-:Y:S01]  /*1810*/  IMAD.IADD R112, R114.reuse, 0x1, R164 ;  /* 0x0000000172707824 */ /* 0x040fe200078e02a4 */
[----:B------:R-:W-:Y:S01]  /*1820*/  IADD3 R113, R114, 0x20, RZ ;  /* 0x0000002072717810 */ /* 0x000fe20007ffe0ff */
[----:B------:R-:W-:Y:S01]  /*1830*/  IMAD.SHL.U32 R4, R3, 0x40, RZ ;  /* 0x0000004003047824 */ /* 0x000fe200078e00ff */
[----:B------:R-:W-:Y:S01]  /*1840*/  LOP3.LUT P0, RZ, R2, 0x2, RZ, 0xc0, !PT ;  /* 0x0000000202ff7812 */ /* 0x000fe2000780c0ff */
[----:B------:R-:W-:-:S02]  /*1850*/  IMAD R0, R17, 0x8, R18 ;  /* 0x0000000811007824 */ /* 0x000fc400078e0212 */
[----:B------:R-:W-:Y:S01]  /*1860*/  IMAD.SHL.U32 R3, R2, 0x40, RZ ;  /* 0x0000004002037824 */ /* 0x000fe200078e00ff */
[----:B------:R-:W-:Y:S01]  /*1870*/  SHF.R.S32.HI R2, RZ, 0x1f, R112 ;  /* 0x0000001fff027819 */ /* 0x000fe20000011470 */
[----:B------:R-:W-:Y:S01]  /*1880*/  IMAD.U32 R0, R0, 0x20, R8 ;  /* 0x0000002000007824 */ /* 0x000fe200078e0008 */
[----:B------:R-:W-:Y:S01]  /*1890*/  LOP3.LUT R27, R4, 0xc0, RZ, 0xc0, !PT ;  /* 0x000000c0041b7812 */ /* 0x000fe200078ec0ff */
[----:B------:R-:W-:Y:S01]  /*18a0*/  IMAD.SHL.U32 R5, R5, 0x40, RZ ;  /* 0x0000004005057824 */ /* 0x000fe200078e00ff */
[-C--:B------:R-:W-:Y:S01]  /*18b0*/  LEA.HI R8, R2, R112.reuse, RZ, 0x3 ;  /* 0x0000007002087211 */ /* 0x080fe200078f18ff */
[----:B------:R-:W-:Y:S01]  /*18c0*/  IMAD.IADD R111, R114, 0x1, R113 ;  /* 0x00000001726f7824 */ /* 0x000fe200078e0271 */
[----:B------:R-:W-:Y:S01]  /*18d0*/  LEA.HI R2, R2, R112, RZ, 0x5 ;  /* 0x0000007002027211 */ /* 0x000fe200078f28ff */
[----:B------:R-:W-:Y:S01]  /*18e0*/  STL [R1+0x8c], R27 ;  /* 0x00008c1b01007387 */ /* 0x000fe20000100800 */
        /* <DEDUP_REMOVED lines=13> */
[----:B------:R-:W-:Y:S02]  /*19c0*/  LOP3.LUT R3, R6, R24, RZ, 0x3c, !PT ;  /* 0x0000001806037212 */ /* 0x000fe400078e3cff */
[----:B------:R-:W-:-:S02]  /*19d0*/  LEA.HI R5, R5, R5, RZ, 0x1d ;  /* 0x0000000505057211 */ /* 0x000fc400078fe8ff */
[----:B------:R-:W-:Y:S02]  /*19e0*/  IADD3 R13, R4, R2, R20 ;  /* 0x00000002040d7210 */ /* 0x000fe40007ffe014 */
[----:B------:R-:W-:Y:S01]  /*19f0*/  IADD3 R11, R3, R22, R2 ;  /* 0x00000016030b7210 */ /* 0x000fe20007ffe002 */
[----:B------:R-:W-:Y:S01]  /*1a00*/  IMAD.IADD R10, R5, 0x1, R7 ;  /* 0x00000001050a7824 */ /* 0x000fe200078e0207 */
[----:B------:R-:W-:Y:S01]  /*1a10*/  SHF.R.S32.HI R2, RZ, 0x1f, R111 ;  /* 0x0000001fff027819 */ /* 0x000fe2000001146f */
[----:B------:R-:W-:Y:S01]  /*1a20*/  IMAD.SHL.U32 R3, R12, 0x40, RZ ;  /* 0x000000400c037824 */ /* 0x000fe200078e00ff */
[----:B------:R-:W-:Y:S01]  /*1a30*/  SHF.R.S32.HI R8, RZ, 0x3, R8 ;  /* 0x00000003ff087819 */ /* 0x000fe20000011408 */
[----:B------:R-:W-:Y:S01]  /*1a40*/  IMAD.SHL.U32 R7, R17, 0x8, RZ ;  /* 0x0000000811077824 */ /* 0x000fe200078e00ff */
[-C--:B------:R-:W-:Y:S01]  /*1a50*/  LEA.HI R5, R2, R111.reuse, RZ, 0x5 ;  /* 0x0000006f02057211 */ /* 0x080fe200078f28ff */
[----:B------:R-:W-:Y:S01]  /*1a60*/  IMAD.SHL.U32 R18, R10, 0x2, RZ ;  /* 0x000000020a127824 */ /* 0x000fe200078e00ff */
[----:B------:R-:W-:Y:S01]  /*1a70*/  LEA.HI R4, R2, R111, RZ, 0x3 ;  /* 0x0000006f02047211 */ /* 0x000fe200078f18ff */
[----:B------:R-:W-:Y:S01]  /*1a80*/  IMAD.MOV.U32 R12, RZ, RZ, 0x20 ;  /* 0x00000020ff0c7424 */ /* 0x000fe200078e00ff */
[----:B------:R-:W-:Y:S01]  /*1a90*/  LOP3.LUT R2, R3, 0xc0, RZ, 0xc0, !PT ;  /* 0x000000c003027812 */ /* 0x000fe200078ec0ff */
[----:B------:R-:W-:Y:S01]  /*1aa0*/  IMAD.SHL.U32 R3, R5, 0x80, RZ ;  /* 0x0000008005037824 */ /* 0x000fe200078e00ff */
[----:B------:R-:W-:Y:S01]  /*1ab0*/  LOP3.LUT R6, R25, 0x18, R4, 0xf8, !PT ;  /* 0x0000001819067812 */ /* 0x000fe200078ef804 */
[----:B------:R-:W-:Y:S01]  /*1ac0*/  STL [R1+0x5c], R18 ;  /* 0x00005c1201007387 */ /* 0x000fe20000100800 */
[----:B------:R-:W-:-:S02]  /*1ad0*/  LOP3.LUT R7, R2, 0x8, R7, 0xf8, !PT ;  /* 0x0000000802077812 */ /* 0x000fc400078ef807 */
[----:B------:R-:W-:Y:S02]  /*1ae0*/  SHF.R.U32.HI R5, RZ, 0x3, R2 ;  /* 0x00000003ff057819 */ /* 0x000fe40000011602 */
[----:B------:R-:W-:Y:S02]  /*1af0*/  LOP3.LUT R2, R3, 0xfffff000, RZ, 0xc0, !PT ;  /* 0xfffff00003027812 */ /* 0x000fe400078ec0ff */
[----:B------:R-:W-:Y:S02]  /*1b00*/  LOP3.LUT R6, R6, R23, RZ, 0x3c, !PT ;  /* 0x0000001706067212 */ /* 0x000fe400078e3cff */
[----:B------:R-:W-:Y:S02]  /*1b10*/  LOP3.LUT R9, R27, 0x18, R4, 0xf8, !PT ;  /* 0x000000181b097812 */ /* 0x000fe400078ef804 */
[----:B------:R-:W-:Y:S02]  /*1b20*/  IADD3 R10, R6, R2, R20 ;  /* 0x00000002060a7210 */ /* 0x000fe40007ffe014 */
[----:B------:R-:W-:-:S02]  /*1b30*/  LOP3.LUT R3, R7, R5, RZ, 0x3c, !PT ;  /* 0x0000000507037212 */ /* 0x000fc400078e3cff */
[C---:B------:R-:W-:Y:S02]  /*1b40*/  IADD3 R6, R18.reuse, 0x80, RZ ;  /* 0x0000008012067810 */ /* 0x040fe40007ffe0ff */
[----:B------:R-:W-:Y:S02]  /*1b50*/  LOP3.LUT R5, R9, R24, RZ, 0x3c, !PT ;  /* 0x0000001809057212 */ /* 0x000fe400078e3cff */
[----:B------:R-:W-:Y:S02]  /*1b60*/  IADD3 R14, R18, 0x70, RZ ;  /* 0x00000070120e7810 */ /* 0x000fe40007ffe0ff */
[----:B------:R-:W-:Y:S02]  /*1b70*/  @P2 IADD3 R14, R6, 0x10, RZ ;  /* 0x00000010060e2810 */ /* 0x000fe40007ffe0ff */
[----:B------:R-:W-:Y:S01]  /*1b80*/  IADD3 R9, R5, R22, R2 ;  /* 0x0000001605097210 */ /* 0x000fe20007ffe002 */
[----:B------:R-:W-:Y:S01]  /*1b90*/  IMAD.IADD R2, R3, 0x1, R15 ;  /* 0x0000000103027824 */ /* 0x000fe200078e020f */
[C---:B------:R-:W-:Y:S01]  /*1ba0*/  IADD3 R7, R30.reuse, 0x20, RZ ;  /* 0x000000201e077810 */ /* 0x040fe20007ffe0ff */
[----:B------:R-:W-:Y:S01]  /*1bb0*/  STL [R1+0x60], R14 ;  /* 0x0000600e01007387 */ /* 0x000fe20000100800 */
[----:B------:R-:W-:Y:S01]  /*1bc0*/  LOP3.LUT R5, R19, 0x7ffffffc, RZ, 0xc0, !PT ;  /* 0x7ffffffc13057812 */ /* 0x000fe200078ec0ff */
[----:B------:R-:W-:Y:S01]  /*1bd0*/  IMAD.IADD R3, R3, 0x1, R16 ;  /* 0x0000000103037824 */ /* 0x000fe200078e0210 */
[----:B------:R-:W-:Y:S01]  /*1be0*/  IADD3 R6, R30, 0x40, RZ ;  /* 0x000000401e067810 */ /* 0x000fe20007ffe0ff */
[----:B------:R1:W-:Y:S01]  /*1bf0*/  STL [R1+0x30], R7 ;  /* 0x0000300701007387 */ /* 0x0003e20000100800 */
[----:B------:R-:W-:Y:S01]  /*1c00*/  SHF.R.S32.HI R15, RZ, 0x1f, R7 ;  /* 0x0000001fff0f7819 */ /* 0x000fe20000011407 */
[----:B------:R-:W-:Y:S01]  /*1c10*/  IMAD.IADD R5, R28, 0x1, -R5 ;  /* 0x000000011c057824 */ /* 0x000fe200078e0a05 */
[----:B------:R-:W-:Y:S01]  /*1c20*/  LEA R165, R0, 0x3c80, 0x1 ;  /* 0x00003c8000a57811 */ /* 0x000fe200078e08ff */
[----:B------:R-:W-:Y:S01]  /*1c30*/  STL.64 [R1+0x28], R30 ;  /* 0x0000281e01007387 */ /* 0x000fe20000100a00 */
[----:B------:R-:W-:Y:S01]  /*1c40*/  LEA R0, R11, 0x6080, 0x1 ;  /* 0x000060800b007811 */ /* 0x000fe200078e08ff */
[----:B------:R-:W-:Y:S01]  /*1c50*/  IMAD.SHL.U32 R5, R5, 0x2, RZ ;  /* 0x0000000205057824 */ /* 0x000fe200078e00ff */
[----:B------:R-:W-:Y:S01]  /*1c60*/  IADD3 R194, R165, 0x20, RZ ;  /* 0x00000020a5c27810 */ /* 0x000fe20007ffe0ff */
[----:B------:R2:W-:Y:S01]  /*1c70*/  STL [R1+0x34], R6 ;  /* 0x0000340601007387 */ /* 0x0005e20000100800 */
[----:B------:R-:W-:-:S02]  /*1c80*/  LEA R192, R2, 0x6080, 0x1 ;  /* 0x0000608002c07811 */ /* 0x000fc400078e08ff */
[----:B------:R-:W-:Y:S01]  /*1c90*/  LEA R166, R3, 0x1880, 0x1 ;  /* 0x0000188003a67811 */ /* 0x000fe200078e08ff */
[----:B------:R-:W-:Y:S01]  /*1ca0*/  STL [R1+0x70], R15 ;  /* 0x0000700f01007387 */ /* 0x000fe20000100800 */
[----:B------:R-:W-:-:S04]  /*1cb0*/  @P3 IADD3 R194, R165, -0x20, RZ ;  /* 0xffffffe0a5c23810 */ /* 0x000fc80007ffe0ff */
        /* <DEDUP_REMOVED lines=8> */
[C---:B------:R-:W-:Y:S02]  /*1d40*/  IADD3 R196, R194.reuse, 0x1c00, RZ ;  /* 0x00001c00c2c47810 */ /* 0x040fe40007ffe0ff */
[--C-:B--2---:R-:W-:Y:S01]  /*1d50*/  LOP3.LUT R6, R27, 0x18, R104.reuse, 0xf8, !PT ;  /* 0x000000181b067812 */ /* 0x104fe200078ef868 */
[----:B------:R2:W-:Y:S01]  /*1d60*/  STL [R1+0x24], R5 ;  /* 0x0000240501007387 */ /* 0x0005e20000100800 */
[----:B------:R-:W-:Y:S02]  /*1d70*/  IADD3 R195, R194, 0x2000, RZ ;  /* 0x00002000c2c37810 */ /* 0x000fe40007ffe0ff */
[----:B------:R-:W-:Y:S01]  /*1d80*/  LOP3.LUT R6, R6, R24, RZ, 0x3c, !PT ;  /* 0x0000001806067212 */ /* 0x000fe200078e3cff */
[----:B-1----:R-:W-:Y:S01]  /*1d90*/  IMAD.IADD R7, R26, 0x1, R21 ;  /* 0x000000011a077824 */ /* 0x002fe200078e0215 */
[----:B--2---:R-:W-:-:S04]  /*1da0*/  LOP3.LUT R5, R25, 0x8, R104, 0xf8, !PT ;  /* 0x0000000819057812 */ /* 0x004fc800078ef868 */
[----:B------:R1:W-:Y:S04]  /*1db0*/  STL [R1+0x98], R7 ;  /* 0x0000980701007387 */ /* 0x0003e80000100800 */
[----:B------:R2:W-:Y:S01]  /*1dc0*/  STL [R1+0x88], R8 ;  /* 0x0000880801007387 */ /* 0x0005e20000100800 */
[----:B-1----:R-:W-:Y:S02]  /*1dd0*/  LOP3.LUT R7, R25, 0x18, R104, 0xf8, !PT ;  /* 0x0000001819077812 */ /* 0x002fe400078ef868 */
[----:B--2---:R-:W-:Y:S02]  /*1de0*/  SHF.R.S32.HI R8, RZ, 0x3, R4 ;  /* 0x00000003ff087819 */ /* 0x004fe40000011404 */
[-C--:B------:R-:W-:Y:S01]  /*1df0*/  LOP3.LUT R4, R5, R23.reuse, RZ, 0x3c, !PT ;  /* 0x0000001705047212 */ /* 0x080fe200078e3cff */
[----:B------:R-:W-:Y:S01]  /*1e00*/  IMAD.IADD R5, R22, 0x1, R6 ;  /* 0x0000000116057824 */ /* 0x000fe200078e0206 */
[----:B------:R-:W-:Y:S01]  /*1e10*/  LOP3.LUT R7, R7, R23, RZ, 0x3c, !PT ;  /* 0x0000001707077212 */ /* 0x000fe200078e3cff */
[----:B------:R1:W-:Y:S01]  /*1e20*/  STL [R1+0x84], R8 ;  /* 0x0000840801007387 */ /* 0x0003e20000100800 */
[----:B------:R-:W-:Y:S01]  /*1e30*/  SEL R6, R12, 0xffffffe0, !P1 ;  /* 0xffffffe00c067807 */ /* 0x000fe20004800000 */
[----:B------:R-:W-:Y:S01]  /*1e40*/  IMAD.IADD R252, R20, 0x1, R4 ;  /* 0x0000000114fc7824 */ /* 0x000fe200078e0204 */
[----:B------:R-:W-:Y:S01]  /*1e50*/  SEL R4, R12, 0xffffffe0, !P4 ;  /* 0xffffffe00c047807 */ /* 0x000fe20006000000 */
[----:B------:R-:W-:-:S03]  /*1e60*/  IMAD.IADD R7, R20, 0x1, R7 ;  /* 0x0000000114077824 */ /* 0x000fc600078e0207 */
[----:B------:R-:W-:Y:S01]  /*1e70*/  LEA R252, R252, 0x1880, 0x1 ;  /* 0x00001880fcfc7811 */ /* 0x000fe200078e08ff */
[----:B------:R-:W-:Y:S02]  /*1e80*/  IMAD.IADD R193, R192, 0x1, R4 ;  /* 0x00000001c0c17824 */ /* 0x000fe400078e0204 */
[----:B------:R-:W-:Y:S01]  /*1e90*/  IMAD.IADD R167, R4, 0x1, R166 ;  /* 0x0000000104a77824 */ /* 0x000fe200078e02a6 */
[----:B-1----:R-:W-:Y:S02]  /*1ea0*/  LEA R8, R5, 0x6080, 0x1 ;  /* 0x0000608005087811 */ /* 0x002fe400078e08ff */
[----:B------:R-:W-:-:S03]  /*1eb0*/  LEA R5, R13, 0x6080, 0x1 ;  /* 0x000060800d057811 */ /* 0x000fc600078e08ff */
[----:B------:R1:W-:Y:S04]  /*1ec0*/  STL [R1+0xb0], R8 ;  /* 0x0000b00801007387 */ /* 0x0003e80000100800 */
[----:B------:R2:W-:Y:S04]  /*1ed0*/  STL [R1+0xac], R5 ;  /* 0x0000ac0501007387 */ /* 0x0005e80000100800 */
[----:B------:R3:W-:Y:S01]  /*1ee0*/  STL [R1+0xa8], R0 ;  /* 0x0000a80001007387 */ /* 0x0007e20000100800 */
[----:B-1----:R-:W-:Y:S02]  /*1ef0*/  LEA R8, R9, 0x6080, 0x1 ;  /* 0x0000608009087811 */ /* 0x002fe400078e08ff */
[----:B--2---:R-:W-:-:S02]  /*1f00*/  LEA R5, R10, 0x6080, 0x1 ;  /* 0x000060800a057811 */ /* 0x004fc400078e08ff */
[----:B---3--:R-:W-:-:S03]  /*1f10*/  IADD3 R0, R252, 0x20, RZ ;  /* 0x00000020fc007810 */ /* 0x008fc60007ffe0ff */
[----:B------:R1:W-:Y:S01]  /*1f20*/  STL [R1+0xa4], R5 ;  /* 0x0000a40501007387 */ /* 0x0003e20000100800 */
[----:B------:R-:W-:-:S03]  /*1f30*/  @P0 IADD3 R0, R252, -0x20, RZ ;  /* 0xffffffe0fc000810 */ /* 0x000fc60007ffe0ff */
[----:B------:R-:W-:Y:S01]  /*1f40*/  STL [R1+0xa0], R8 ;  /* 0x0000a00801007387 */ /* 0x000fe20000100800 */
[----:B-1----:R-:W-:-:S05]  /*1f50*/  LEA R5, R7, 0x6080, 0x1 ;  /* 0x0000608007057811 */ /* 0x002fca00078e08ff */
[----:B------:R-:W-:Y:S04]  /*1f60*/  STL [R1+0x9c], R5 ;  /* 0x00009c0501007387 */ /* 0x000fe80000100800 */
[----:B------:R1:W-:Y:S02]  /*1f70*/  STL [R1], R0 ;  /* 0x0000000001007387 */ /* 0x0003e40000100800 */
[----:B-1----:R-:W-:-:S05]  /*1f80*/  IMAD.IADD R0, R18, 0x1, R6 ;  /* 0x0000000112007824 */ /* 0x002fca00078e0206 */
[----:B------:R1:W-:Y:S02]  /*1f90*/  STL [R1+0x68], R0 ;  /* 0x0000680001007387 */ /* 0x0003e40000100800 */
[----:B-1----:R-:W-:-:S05]  /*1fa0*/  IMAD.IADD R0, R6, 0x1, R14 ;  /* 0x0000000106007824 */ /* 0x002fca00078e020e */
[----:B------:R1:W-:Y:S02]  /*1fb0*/  STL [R1+0x64], R0 ;  /* 0x0000640001007387 */ /* 0x0003e40000100800 */
.L_x_1384:
        /* <DEDUP_REMOVED lines=14> */
[----:B------:R-:W-:-:S02]  /*20a0*/  IMAD.MOV.U32 R141, RZ, RZ, RZ ;  /* 0x000000ffff8d7224 */ /* 0x000fc400078e00ff */
[----:B------:R-:W-:Y:S01]  /*20b0*/  IMAD.MOV.U32 R13, RZ, RZ, RZ ;  /* 0x000000ffff0d7224 */ /* 0x000fe200078e00ff */
[----:B--2---:R-:W-:Y:S01]  /*20c0*/  SHF.R.S32.HI R20, RZ, 0x1f, R18 ;  /* 0x0000001fff147819 */ /* 0x004fe20000011412 */
[----:B------:R1:W-:Y:S01]  /*20d0*/  STL [R1+0x48], R18 ;  /* 0x0000481201007387 */ /* 0x0003e20000100800 */
[C---:B------:R-:W-:Y:S02]  /*20e0*/  @P4 LEA R2, P0, R18.reuse, c[0x0][0x360], 0x2 ;  /* 0x0000d80012024a11 */ /* 0x040fe400078010ff */
[C---:B------:R-:W-:Y:S01]  /*20f0*/  @P2 LEA R4, P1, R18.reuse, c[0x0][0x370], 0x2 ;  /* 0x0000dc0012042a11 */ /* 0x040fe200078210ff */
[----:B------:R1:W-:Y:S01]  /*2100*/  STL [R1+0x58], R20 ;  /* 0x0000581401007387 */ /* 0x0003e20000100800 */
[C-C-:B------:R-:W-:Y:S02]  /*2110*/  @P4 LEA.HI.X R3, R18.reuse, c[0x0][0x364], R20.reuse, 0x2, P0 ;  /* 0x0000d90012034a11 */ /* 0x140fe400000f1414 */
[----:B------:R-:W-:-:S03]  /*2120*/  @P2 LEA.HI.X R5, R18, c[0x0][0x374], R20, 0x2, P1 ;  /* 0x0000dd0012052a11 */ /* 0x000fc600008f1414 */
[----:B------:R2:W4:Y:S01]  /*2130*/  @P4 LDG.E R0, [R2.64] ;  /* 0x0000000602004981 */ /* 0x000522000c1e1900 */
[----:B------:R-:W-:-:S03]  /*2140*/  ISETP.NE.U32.AND P0, PT, RZ, c[0x0][0x350], PT ;  /* 0x0000d400ff007a0c */ /* 0x000fc60003f05070 */
[----:B------:R1:W5:Y:S01]  /*2150*/  @P2 LDG.E R151, [R4.64] ;  /* 0x0000000604972981 */ /* 0x000362000c1e1900 */
[----:B------:R-:W-:Y:S02]  /*2160*/  ISETP.NE.AND.EX P6, PT, RZ, c[0x0][0x354], PT, P0 ;  /* 0x0000d500ff007a0c */ /* 0x000fe40003fc5300 */
[----:B------:R-:W-:-:S04]  /*2170*/  LEA R6, P2, R18, c[0x0][0x348], 0x2 ;  /* 0x0000d20012067a11 */ /* 0x000fc800078410ff */
[----:B------:R-:W-:-:S05]  /*2180*/  LEA.HI.X R7, R18, c[0x0][0x34c], R20, 0x2, P2 ;  /* 0x0000d30012077a11 */ /* 0x000fca00010f1414 */
[----:B------:R3:W5:Y:S01]  /*2190*/  @P3 LDG.E R141, [R6.64] ;  /* 0x00000006068d3981 */ /* 0x000762000c1e1900 */
[C---:B--2---:R-:W-:Y:S02]  /*21a0*/  LEA R2, P0, R18.reuse, c[0x0][0x358], 0x2 ;  /* 0x0000d60012027a11 */ /* 0x044fe400078010ff */
[C---:B-1----:R-:W-:Y:S02]  /*21b0*/  LEA R4, P1, R18.reuse, c[0x0][0x350], 0x2 ;  /* 0x0000d40012047a11 */ /* 0x042fe400078210ff */
[C-C-:B------:R-:W-:Y:S02]  /*21c0*/  LEA.HI.X R3, R18.reuse, c[0x0][0x35c], R20.reuse, 0x2, P0 ;  /* 0x0000d70012037a11 */ /* 0x140fe400000f1414 */
[----:B------:R-:W-:-:S03]  /*21d0*/  LEA.HI.X R5, R18, c[0x0][0x354], R20, 0x2, P1 ;  /* 0x0000d50012057a11 */ /* 0x000fc600008f1414 */
[----:B------:R1:W5:Y:S04]  /*21e0*/  @P5 LDG.E R13, [R2.64] ;  /* 0x00000006020d5981 */ /* 0x000368000c1e1900 */
[----:B------:R1:W5:Y:S01]  /*21f0*/  @P6 LDG.E R150, [R4.64] ;  /* 0x0000000604966981 */ /* 0x000362000c1e1900 */
[----:B---3--:R-:W-:-:S05]  /*2200*/  LOP3.LUT R22, R9, 0xffff, RZ, 0xc0, !PT ;  /* 0x0000ffff09167812 */ /* 0x008fca00078ec0ff */
[----:B------:R1:W-:Y:S01]  /*2210*/  STL [R1+0x50], R22 ;  /* 0x0000501601007387 */ /* 0x0003e20000100800 */
[----:B------:R-:W-:Y:S01]  /*2220*/  YIELD ;  /* 0x0000000000007946 */ /* 0x000fe20003800000 */
[----:B------:R-:W-:Y:S02]  /*2230*/  P2R R14, PR, RZ, 0x40 ;  /* 0x00000040ff0e7803 */ /* 0x000fe40000000000 */
        /* <DEDUP_REMOVED lines=9> */
.L_x_1211:
[----:B------:R-:W-:-:S04]  /*22d0*/  ISETP.NE.U32.AND P0, PT, RZ, c[0x0][0x368], PT ;  /* 0x0000da00ff007a0c */ /* 0x000fc80003f05070 */
[----:B------:R-:W-:-:S13]  /*22e0*/  ISETP.NE.AND.EX P0, PT, RZ, c[0x0][0x36c], PT, P0 ;  /* 0x0000db00ff007a0c */ /* 0x000fda0003f05300 */
[----:B------:R-:W-:Y:S05]  /*22f0*/  @!P0 BRA `(.L_x_1212) ;  /* 0x0000004000008947 */ /* 0x000fea0003800000 */
[----:B-1----:R-:W-:-:S04]  /*2300*/  LEA R4, P0, R18, c[0x0][0x368], 0x2 ;  /* 0x0000da0012047a11 */ /* 0x002fc800078010ff */
[----:B------:R-:W-:-:S05]  /*2310*/  LEA.HI.X R5, R18, c[0x0][0x36c], R20, 0x2, P0 ;  /* 0x0000db0012057a11 */ /* 0x000fca00000f1414 */
[----:B------:R1:W5:Y:S01]  /*2320*/  LDG.E R12, [R4.64] ;  /* 0x00000006040c7981 */ /* 0x000362000c1e1900 */
[----:B------:R-:W-:Y:S05]  /*2330*/  BRA `(.L_x_1213) ;  /* 0x0000005000007947 */ /* 0x000fea0003800000 */
.L_x_1212:
[----:B------:R-:W-:Y:S01]  /*2340*/  MOV R12, c[0x0][0x1d0] ;  /* 0x00007400000c7a02 */ /* 0x000fe20000000f00 */
[----:B------:R-:W-:Y:S05]  /*2350*/  @!P6 BRA `(.L_x_1213) ;  /* 0x000000300000e947 */ /* 0x000fea0003800000 */
[----:B------:R-:W2:Y:S04]  /*2360*/  LDG.E R6, [R4.64] ;  /* 0x0000000604067981 */ /* 0x000ea8000c1e1900 */
[----:B-1----:R-:W2:Y:S02]  /*2370*/  LDG.E R0, [R4.64+0x4] ;  /* 0x0000040604007981 */ /* 0x002ea4000c1e1900 */
[----:B--2---:R-:W-:Y:S02]  /*2380*/  IADD3 R12, -R6, R0, RZ ;  /* 0x00000000060c7210 */ /* 0x004fe40007ffe1ff */
.L_x_1213:
[----:B-1----:R-:W2:Y:S04]  /*2390*/  LDL R4, [R1+0x4c] ;  /* 0x00004c0001047983 */ /* 0x002ea80000100800 */
[----:B------:R-:W3:Y:S04]  /*23a0*/  LDL.LU R0, [R1+0x3c] ;  /* 0x00003c0001007983 */ /* 0x000ee80000300800 */
[----:B------:R-:W4:Y:S04]  /*23b0*/  LDL.LU R6, [R1+0x20] ;  /* 0x0000200001067983 */ /* 0x000f280000300800 */
[----:B------:R1:W3:Y:S01]  /*23c0*/  @P5 LDG.E R5, [R2.64] ;  /* 0x0000000602055981 */ /* 0x0002e2000c1e1900 */
[----:B------:R-:W-:-:S04]  /*23d0*/  ISETP.NE.U32.AND P0, PT, RZ, c[0x0][0x378], PT ;  /* 0x0000de00ff007a0c */ /* 0x000fc80003f05070 */
[----:B------:R-:W-:Y:S01]  /*23e0*/  ISETP.NE.AND.EX P1, PT, RZ, c[0x0][0x37c], PT, P0 ;  /* 0x0000df00ff007a0c */ /* 0x000fe20003f25300 */
[----:B------:R-:W-:Y:S02]  /*23f0*/  IMAD.MOV.U32 R7, RZ, RZ, c[0x0][0x2c4] ;  /* 0x0000b100ff077624 */ /* 0x000fe400078e00ff */
[----:B--2---:R-:W-:Y:S02]  /*2400*/  IMAD.MOV.U32 R8, RZ, RZ, R4 ;  /* 0x000000ffff087224 */ /* 0x004fe400078e0004 */
[----:B------:R1:W2:Y:S01]  /*2410*/  @P5 LDG.E R4, [R2.64+0x4] ;  /* 0x0000040602045981 */ /* 0x0002a2000c1e1900 */
[----:B------:R-:W-:Y:S01]  /*2420*/  ISETP.NE.AND P2, PT, R7, 0x1, PT ;  /* 0x000000010700780c */ /* 0x000fe20003f45270 */
[----:B-----5:R-:W-:Y:S01]  /*2430*/  IMAD.MOV.U32 R140, RZ, RZ, R12 ;  /* 0x000000ffff8c7224 */ /* 0x020fe200078e000c */
[----:B----4-:R-:W-:Y:S01]  /*2440*/  LOP3.LUT R6, R6, 0xfffffffb, RZ, 0xc0, !PT ;  /* 0xfffffffb06067812 */ /* 0x010fe200078ec0ff */
[----:B------:R-:W-:-:S04]  /*2450*/  IMAD.IADD R7, R12, 0x1, -R151 ;  /* 0x000000010c077824 */ /* 0x000fc800078e0a97 */
[----:B-1----:R-:W-:-:S04]  /*2460*/  @P1 LEA R2, P0, R18, c[0x0][0x378], 0x2 ;  /* 0x0000de0012021a11 */ /* 0x002fc800078010ff */
[----:B------:R-:W-:-:S05]  /*2470*/  @P1 LEA.HI.X R3, R18, c[0x0][0x37c], R20, 0x2, P0 ;  /* 0x0000df0012031a11 */ /* 0x000fca00000f1414 */
[----:B------:R3:W5:Y:S01]  /*2480*/  @P1 LDG.E R140, [R2.64] ;  /* 0x00000006028c1981 */ /* 0x000762000c1e1900 */
[----:B------:R-:W-:Y:S01]  /*2490*/  @P2 LOP3.LUT R6, R6, 0x4, RZ, 0xfc, !PT ;  /* 0x0000000406062812 */ /* 0x000fe200078efcff */
[----:B---3--:R-:W-:Y:S02]  /*24a0*/  IMAD.SHL.U32 R2, R0, 0x80, RZ ;  /* 0x0000008000027824 */ /* 0x008fe400078e00ff */
[----:B------:R-:W-:-:S03]  /*24b0*/  IMAD.MOV.U32 R0, RZ, RZ, c[0x0][0x228] ;  /* 0x00008a00ff007624 */ /* 0x000fc600078e00ff */
[----:B------:R1:W-:Y:S04]  /*24c0*/  STL [R1+0x54], R2 ;  /* 0x0000540201007387 */ /* 0x0003e80000100800 */
[----:B------:R3:W-:Y:S01]  /*24d0*/  STL [R1+0x20], R6 ;  /* 0x0000200601007387 */ /* 0x0007e20000100800 */
[----:B-1----:R-:W-:-:S05]  /*24e0*/  IADD3 R2, R2, 0x7f, RZ ;  /* 0x0000007f02027810 */ /* 0x002fca0007ffe0ff */
[----:B------:R-:W-:-:S05]  /*24f0*/  @P2 IMAD.HI.U32 R3, R2, c[0x0][0x2c8], RZ ;  /* 0x0000b20002032a27 */ /* 0x000fca00078e00ff */
[----:B------:R-:W-:Y:S01]  /*2500*/  @P2 SHF.R.U32.HI R2, RZ, c[0x0][0x2cc], R3 ;  /* 0x0000b300ff022a19 */ /* 0x000fe20000011603 */
[----:B------:R-:W-:Y:S01]  /*2510*/  BSSY B0, `(.L_x_1214) ;  /* 0x0000037000007945 */ /* 0x000fe20003800000 */
[----:B--2---:R-:W-:-:S04]  /*2520*/  @P5 IMAD.IADD R0, R4, 0x1, -R5 ;  /* 0x0000000104005824 */ /* 0x004fc800078e0a05 */
[----:B---3--:R-:W-:-:S05]  /*2530*/  IMAD.IADD R6, R7, 0x1, R0 ;  /* 0x0000000107067824 */ /* 0x008fca00078e0200 */
[C---:B------:R-:W-:Y:S02]  /*2540*/  IADD3 R156, R6.reuse, 0x30, -R8 ;  /* 0x00000030069c7810 */ /* 0x040fe40007ffe808 */
[----:B------:R-:W-:Y:S02]  /*2550*/  IADD3 R4, R6, 0x2f, RZ ;  /* 0x0000002f06047810 */ /* 0x000fe40007ffe0ff */
[----:B------:R-:W-:Y:S01]  /*2560*/  LOP3.LUT R5, R9, 0xff000000, RZ, 0xc0, !PT ;  /* 0xff00000009057812 */ /* 0x000fe200078ec0ff */
[----:B------:R-:W-:Y:S01]  /*2570*/  IMAD.IADD R3, R156, 0x1, R2 ;  /* 0x000000019c037824 */ /* 0x000fe200078e0202 */
[----:B------:R1:W-:Y:S01]  /*2580*/  STL [R1+0x3c], R6 ;  /* 0x00003c0601007387 */ /* 0x0003e20000100800 */
[----:B------:R-:W-:Y:S01]  /*2590*/  IMAD.HI R2, R4, 0x2aaaaaab, RZ ;  /* 0x2aaaaaab04027827 */ /* 0x000fe200078e02ff */
[----:B------:R-:W-:-:S04]  /*25a0*/  SHF.R.U32.HI R8, RZ, 0x8, R5 ;  /* 0x00000008ff087819 */ /* 0x000fc80000011605 */
[----:B------:R-:W-:-:S04]  /*25b0*/  SHF.R.U32.HI R4, RZ, 0x1f, R2 ;  /* 0x0000001fff047819 */ /* 0x000fc80000011602 */
[----:B------:R-:W-:Y:S01]  /*25c0*/  LEA.HI.SX32 R155, R2, R4, 0x1d ;  /* 0x00000004029b7211 */ /* 0x000fe200078feaff */
[----:B-1----:R-:W-:Y:S01]  /*25d0*/  IMAD.HI R6, R3, 0x2aaaaaab, RZ ;  /* 0x2aaaaaab03067827 */ /* 0x002fe200078e02ff */
[----:B------:R-:W-:-:S04]  /*25e0*/  LOP3.LUT R3, R9, 0xff0000, RZ, 0xc0, !PT ;  /* 0x00ff000009037812 */ /* 0x000fc800078ec0ff */
[----:B------:R-:W-:Y:S02]  /*25f0*/  LEA.HI R3, R3, R8, RZ, 0x10 ;  /* 0x0000000803037211 */ /* 0x000fe400078f80ff */
[----:B------:R-:W-:Y:S02]  /*2600*/  SHF.R.U32.HI R5, RZ, 0x1f, R6 ;  /* 0x0000001fff057819 */ /* 0x000fe40000011606 */
[----:B------:R-:W-:Y:S02]  /*2610*/  SHF.R.U32.HI R9, RZ, 0x10, R3 ;  /* 0x00000010ff097819 */ /* 0x000fe40000011603 */
[----:B------:R-:W-:Y:S02]  /*2620*/  LOP3.LUT R16, R3, 0xff, RZ, 0xc0, !PT ;  /* 0x000000ff03107812 */ /* 0x000fe400078ec0ff */
[----:B------:R-:W-:Y:S01]  /*2630*/  LEA.HI.SX32 R2, R6, R5, 0x1d ;  /* 0x0000000506027211 */ /* 0x000fe200078feaff */
[----:B------:R1:W-:Y:S03]  /*2640*/  STL [R1+0x40], R9 ;  /* 0x0000400901007387 */ /* 0x0003e60000100800 */
[----:B------:R-:W-:Y:S01]  /*2650*/  IMNMX R6, R155, R2, PT ;  /* 0x000000029b067217 */ /* 0x000fe20003800200 */
[----:B------:R1:W-:Y:S03]  /*2660*/  STL [R1+0x80], R16 ;  /* 0x0000801001007387 */ /* 0x0003e60000100800 */
[----:B------:R-:W-:-:S02]  /*2670*/  ISETP.GE.AND P0, PT, R6, 0x1, PT ;  /* 0x000000010600780c */ /* 0x000fc40003f06270 */
[----:B------:R-:W-:Y:S01]  /*2680*/  ISETP.NE.AND P1, PT, R9, RZ, PT ;  /* 0x000000ff0900720c */ /* 0x000fe20003f25270 */
[----:B------:R-:W-:-:S03]  /*2690*/  IMAD.MOV.U32 R2, RZ, RZ, RZ ;  /* 0x000000ffff027224 */ /* 0x000fc600078e00ff */
[----:B------:R-:W-:-:S07]  /*26a0*/  SEL R139, R9, c[0x0][0x338], P1 ;  /* 0x0000ce00098b7a07 */ /* 0x000fce0000800000 */
[----:B------:R-:W-:Y:S05]  /*26b0*/  @!P0 BRA `(.L_x_1215) ;  /* 0x000001c000008947 */ /* 0x000fea0003800000 */
[----:B------:R-:W-:Y:S02]  /*26c0*/  IABS R3, R139 ;  /* 0x0000008b00037213 */ /* 0x000fe40000000000 */
[----:B------:R-:W-:Y:S02]  /*26d0*/  IADD3 R8, R139, -0x1, R6 ;  /* 0xffffffff8b087810 */ /* 0x000fe40007ffe006 */
[----:B------:R-:W2:Y:S02]  /*26e0*/  I2F.RP R2, R3 ;  /* 0x0000000300027306 */ /* 0x000ea40000209400 */
[----:B------:R-:W-:-:S06]  /*26f0*/  IABS R11, R8 ;  /* 0x00000008000b7213 */ /* 0x000fcc0000000000 */
[----:B--2---:R-:W2:Y:S02]  /*2700*/  MUFU.RCP R2, R2 ;  /* 0x0000000200027308 */ /* 0x004ea40000001000 */
[----:B--2---:R-:W-:-:S06]  /*2710*/  IADD3 R2, R2, 0xffffffe, RZ ;  /* 0x0ffffffe02027810 */ /* 0x004fcc0007ffe0ff */
[----:B------:R-:W2:Y:S02]  /*2720*/  F2I.FTZ.U32.TRUNC.NTZ R5, R2 ;  /* 0x0000000200057305 */ /* 0x000ea4000021f000 */
[----:B--2---:R-:W-:-:S04]  /*2730*/  IMAD.MOV R2, RZ, RZ, -R5 ;  /* 0x000000ffff027224 */ /* 0x004fc800078e0a05 */
[----:B------:R-:W-:Y:S01]  /*2740*/  IMAD.MOV.U32 R4, RZ, RZ, R2 ;  /* 0x000000ffff047224 */ /* 0x000fe200078e0002 */
[----:B------:R-:W-:-:S03]  /*2750*/  IABS R2, R139 ;  /* 0x0000008b00027213 */ /* 0x000fc60000000000 */
[----:B-1----:R-:W-:Y:S02]  /*2760*/  IMAD R9, R4, R3, RZ ;  /* 0x0000000304097224 */ /* 0x002fe400078e02ff */
        /* <DEDUP_REMOVED lines=17> */
.L_x_1215:
[----:B------:R-:W-:Y:S05]  /*2880*/  BSYNC B0 ;  /* 0x0000000000007941 */ /* 0x000fea0003800000 */
.L_x_1214:
[----:B------:R-:W-:Y:S01]  /*2890*/  IMAD R3, R16, R2, RZ ;  /* 0x0000000210037224 */ /* 0x000fe200078e02ff */
        /* <DEDUP_REMOVED lines=21> */
[----:B------:R-:W3:Y:S04]  /*29f0*/  LDL R9, [R1+0x30] ;  /* 0x0000300001097983 */ /* 0x000ee80000100800 */
[----:B------:R-:W4:Y:S04]  /*2a00*/  LDL R8, [R1+0x34] ;  /* 0x0000340001087983 */ /* 0x000f280000100800 */
[----:B------:R-:W3:Y:S04]  /*2a10*/  LDL R21, [R1+0x18] ;  /* 0x0000180001157983 */ /* 0x000ee80000100800 */
[----:B------:R-:W1:Y:S01]  /*2a20*/  S2R R11, SR_TID.X ;  /* 0x00000000000b7919 */ /* 0x000e620000002100 */
[----:B------:R-:W-:-:S02]  /*2a30*/  SHF.R.S32.HI R3, RZ, 0x1f, R13 ;  /* 0x0000001fff037819 */ /* 0x000fc4000001140d */
[----:B-1----:R-:W-:-:S04]  /*2a40*/  SHF.R.S32.HI R10, RZ, 0x1f, R11 ;  /* 0x0000001fff0a7819 */ /* 0x002fc8000001140b */
[----:B------:R-:W-:-:S04]  /*2a50*/  LEA.HI R10, R10, R11, RZ, 0x2 ;  /* 0x0000000b0a0a7211 */ /* 0x000fc800078f10ff */
[----:B------:R-:W-:-:S04]  /*2a60*/  SHF.R.S32.HI R10, RZ, 0x2, R10 ;  /* 0x00000002ff0a7819 */ /* 0x000fc8000001140a */
[----:B------:R-:W-:-:S04]  /*2a70*/  IADD3 R133, P0, R10, R13, RZ ;  /* 0x0000000d0a857210 */ /* 0x000fc80007f1e0ff */
[----:B------:R-:W-:-:S05]  /*2a80*/  LEA.HI.X.SX32 R136, R10, R3, 0x1, P0 ;  /* 0x000000030a887211 */ /* 0x000fca00000f0eff */
[----:B------:R-:W-:Y:S01]  /*2a90*/  IMAD R3, R136, c[0x0][0x238], RZ ;  /* 0x00008e0088037a24 */ /* 0x000fe200078e02ff */
[----:B------:R-:W-:-:S03]  /*2aa0*/  IADD3 R33, R2, -0x1, RZ ;  /* 0xffffffff02217810 */ /* 0x000fc60007ffe0ff */
[----:B------:R-:W-:Y:S01]  /*2ab0*/  IMAD R3, R133, c[0x0][0x23c], R3 ;  /* 0x00008f0085037a24 */ /* 0x000fe200078e0203 */
[----:B------:R-:W-:Y:S02]  /*2ac0*/  ISETP.NE.AND P3, PT, R14, RZ, PT ;  /* 0x000000ff0e00720c */ /* 0x000fe40003f65270 */
[----:B------:R-:W-:Y:S01]  /*2ad0*/  SEL R14, R20, RZ, !P5 ;  /* 0x000000ff140e7207 */ /* 0x000fe20006800000 */
[----:B------:R-:W-:Y:S01]  /*2ae0*/  IMAD.MOV.U32 R142, RZ, RZ, 0x30 ;  /* 0x00000030ff8e7424 */ /* 0x000fe200078e00ff */
[----:B------:R-:W-:-:S03]  /*2af0*/  SEL R13, R18, RZ, !P5 ;  /* 0x000000ff120d7207 */ /* 0x000fc60006800000 */
[C---:B------:R-:W-:Y:S02]  /*2b00*/  IMAD R158, R142.reuse, c[0x0][0x23c], RZ ;  /* 0x00008f008e9e7a24 */ /* 0x040fe400078e02ff */
[----:B------:R-:W-:-:S04]  /*2b10*/  IMAD.WIDE.U32 R148, R142, c[0x0][0x238], RZ ;  /* 0x00008e008e947a25 */ /* 0x000fc800078e00ff */
[----:B------:R-:W-:Y:S01]  /*2b20*/  IMAD.IADD R158, R149, 0x1, R158 ;  /* 0x00000001959e7824 */ /* 0x000fe200078e029e */
[----:B------:R-:W-:Y:S01]  /*2b30*/  MOV R159, c[0x0][0x238] ;  /* 0x00008e00009f7a02 */ /* 0x000fe20000000f00 */
[----:B------:R-:W-:-:S05]  /*2b40*/  IMAD.MOV.U32 R157, RZ, RZ, 0x5 ;  /* 0x00000005ff9d7424 */ /* 0x000fca00078e00ff */
[C---:B------:R-:W-:Y:S02]  /*2b50*/  SHF.L.U64.HI R157, R159.reuse, R157, c[0x0][0x23c] ;  /* 0x00008f009f9d7619 */ /* 0x040fe4000001029d */
[----:B------:R-:W-:Y:S01]  /*2b60*/  SHF.L.U32 R159, R159, 0x5, RZ ;  /* 0x000000059f9f7819 */ /* 0x000fe200000006ff */
[----:B--2---:R-:W-:-:S04]  /*2b70*/  IMAD.WIDE.U32 R4, R133, c[0x0][0x238], R16 ;  /* 0x00008e0085047a25 */ /* 0x004fc800078e0010 */
[----:B------:R-:W-:Y:S01]  /*2b80*/  IMAD.IADD R3, R5, 0x1, R3 ;  /* 0x0000000105037824 */ /* 0x000fe200078e0203 */
[----:B------:R-:W-:Y:S01]  /*2b90*/  MOV R2, R4 ;  /* 0x0000000400027202 */ /* 0x000fe20000000f00 */
[----:B------:R-:W-:-:S04]  /*2ba0*/  IMAD R5, R33, -0x30, R0 ;  /* 0xffffffd021057824 */ /* 0x000fc800078e0200 */
[----:B------:R-:W-:Y:S01]  /*2bb0*/  IMAD.WIDE.U32 R2, R22, c[0x0][0x240], R2 ;  /* 0x0000900016027a25 */ /* 0x000fe200078e0002 */
[----:B------:R-:W-:-:S03]  /*2bc0*/  IMNMX R5, R5, 0x30, PT ;  /* 0x0000003005057817 */ /* 0x000fc60003800200 */
[----:B------:R-:W-:Y:S02]  /*2bd0*/  IMAD R3, R22, c[0x0][0x244], R3 ;  /* 0x0000910016037a24 */ /* 0x000fe400078e0203 */
[----:B------:R-:W-:Y:S02]  /*2be0*/  IMAD R4, R14, c[0x0][0x248], RZ ;  /* 0x000092000e047a24 */ /* 0x000fe400078e02ff */
[----:B------:R-:W-:Y:S02]  /*2bf0*/  IMAD.IADD R7, R5, 0x1, -R10 ;  /* 0x0000000105077824 */ /* 0x000fe400078e0a0a */
[C---:B------:R-:W-:Y:S02]  /*2c00*/  IMAD R4, R13.reuse, c[0x0][0x24c], R4 ;  /* 0x000093000d047a24 */ /* 0x040fe400078e0204 */
[----:B------:R-:W-:Y:S01]  /*2c10*/  IMAD.WIDE.U32 R100, R13, c[0x0][0x248], R2 ;  /* 0x000092000d647a25 */ /* 0x000fe200078e0002 */
[----:B------:R-:W-:Y:S02]  /*2c20*/  ISETP.GE.AND P1, PT, R7, 0x1, PT ;  /* 0x000000010700780c */ /* 0x000fe40003f26270 */
[----:B------:R-:W-:Y:S01]  /*2c30*/  SHF.R.S32.HI R3, RZ, 0x1f, R33 ;  /* 0x0000001fff037819 */ /* 0x000fe20000011421 */
[----:B------:R-:W-:Y:S01]  /*2c40*/  IMAD R2, R158, R33, RZ ;  /* 0x000000219e027224 */ /* 0x000fe200078e02ff */
[----:B------:R-:W-:Y:S01]  /*2c50*/  IADD3 R91, R101, R4, RZ ;  /* 0x00000004655b7210 */ /* 0x000fe20007ffe0ff */
[----:B------:R-:W-:-:S02]  /*2c60*/  IMAD.MOV.U32 R90, RZ, RZ, R100 ;  /* 0x000000ffff5a7224 */ /* 0x000fc400078e0064 */
[-C--:B------:R-:W-:Y:S02]  /*2c70*/  IMAD R2, R3, R148.reuse, R2 ;  /* 0x0000009403027224 */ /* 0x080fe400078e0202 */
[----:B------:R-:W-:Y:S01]  /*2c80*/  IMAD.WIDE.U32 R4, R33, R148, R90 ;  /* 0x0000009421047225 */ /* 0x000fe200078e005a */
[----:B------:R-:W-:-:S03]  /*2c90*/  ISETP.GE.AND P6, PT, R16, c[0x0][0x1d4], PT ;  /* 0x0000750010007a0c */ /* 0x000fc60003fc6270 */
[----:B------:R-:W-:Y:S01]  /*2ca0*/  IMAD.IADD R6, R5, 0x1, R2 ;  /* 0x0000000105067824 */ /* 0x000fe200078e0202 */
[----:B------:R-:W-:Y:S02]  /*2cb0*/  @P1 LEA R2, P0, R4, c[0x0][0x220], 0x1 ;  /* 0x0000880004021a11 */ /* 0x000fe400078008ff */
[----:B---3--:R-:W-:Y:S02]  /*2cc0*/  ISETP.GE.AND P5, PT, R9, c[0x0][0x1d4], PT ;  /* 0x0000750009007a0c */ /* 0x008fe40003fa6270 */
[----:B----4-:R-:W-:Y:S02]  /*2cd0*/  ISETP.GE.AND P4, PT, R8, c[0x0][0x1d4], PT ;  /* 0x0000750008007a0c */ /* 0x010fe40003f86270 */
[----:B------:R-:W-:Y:S02]  /*2ce0*/  @P1 LEA.HI.X R3, R4, c[0x0][0x224], R6, 0x1, P0 ;  /* 0x0000890004031a11 */ /* 0x000fe400000f0c06 */
[----:B------:R-:W-:Y:S01]  /*2cf0*/  ISETP.GT.AND P0, PT, R7, 0x20, PT ;  /* 0x000000200700780c */ /* 0x000fe20003f04270 */
[----:B------:R-:W-:-:S05]  /*2d00*/  @P1 IMAD.SHL.U32 R5, R21, 0x2, RZ ;  /* 0x0000000215051824 */ /* 0x000fca00078e00ff */
[----:B------:R-:W-:Y:S01]  /*2d10*/  @!PT LDS RZ, [RZ] ;  /* 0x00000000fffff984 */ /* 0x000fe20000000800 */
[----:B------:R-:W-:Y:S01]  /*2d20*/  @!PT LDS RZ, [RZ] ;  /* 0x00000000fffff984 */ /* 0x000fe20000000800 */
[----:B------:R-:W-:Y:S01]  /*2d30*/  @!PT LDS RZ, [RZ] ;  /* 0x00000000fffff984 */ /* 0x000fe20000000800 */
[----:B------:R1:W-:Y:S04]  /*2d40*/  @P1 LDGSTS.E.BYPASS.LTC128B.128 [R5+0x3c80], [R2.64], !P6 ;  /* 0x03c8000002051fae */ /* 0x0003e8000f101d46 */
[----:B------:R1:W-:Y:S04]  /*2d50*/  @P1 LDGSTS.E.BYPASS.LTC128B.128 [R5+0x4880], [R2.64+0x40], !P5 ;  /* 0x0488004002051fae */ /* 0x0003e8000e901d46 */
[----:B------:R1:W-:Y:S02]  /*2d60*/  @P1 LDGSTS.E.BYPASS.LTC128B.128 [R5+0x5480], [R2.64+0x80], !P4 ;  /* 0x0548008002051fae */ /* 0x0003e4000e101d46 */
[----:B-1----:R-:W-:-:S05]  /*2d70*/  @P0 IADD3 R3, P1, R159, R4, RZ ;  /* 0x000000049f030210 */ /* 0x002fca0007f3e0ff */
[----:B------:R-:W-:Y:S01]  /*2d80*/  @P0 IMAD.X R6, R6, 0x1, R157, P1 ;  /* 0x0000000106060824 */ /* 0x000fe200008e069d */
[----:B------:R-:W-:-:S04]  /*2d90*/  @P0 LEA R2, P1, R3, c[0x0][0x220], 0x1 ;  /* 0x0000880003020a11 */ /* 0x000fc800078208ff */
[----:B------:R-:W-:Y:S02]  /*2da0*/  @P0 LEA.HI.X R3, R3, c[0x0][0x224], R6, 0x1, P1 ;  /* 0x0000890003030a11 */ /* 0x000fe400008f0c06 */
[----:B------:R-:W-:-:S04]  /*2db0*/  ISETP.NE.U32.AND P1, PT, RZ, c[0x0][0x340], PT ;  /* 0x0000d000ff007a0c */ /* 0x000fc80003f25070 */
[----:B------:R-:W-:-:S13]  /*2dc0*/  ISETP.NE.AND.EX P1, PT, RZ, c[0x0][0x344], PT, P1 ;  /* 0x0000d100ff007a0c */ /* 0x000fda0003f25310 */
[----:B------:R-:W-:-:S06]  /*2dd0*/  @P1 IMAD.WIDE R6, R18, R15, c[0x0][0x340] ;  /* 0x0000d00012061625 */ /* 0x000fcc00078e020f */
[----:B------:R1:W2:Y:S04]  /*2de0*/  @P1 LDG.E R6, [R6.64] ;  /* 0x0000000606061981 */ /* 0x0002a8000c1e1900 */
[----:B------:R-:W3:Y:S01]  /*2df0*/  S2R R19, SR_TID.X ;  /* 0x0000000000137919 */ /* 0x000ee20000002100 */
[----:B-1----:R-:W-:-:S05]  /*2e00*/  IMAD.IADD R7, R12, 0x1, R150 ;  /* 0x000000010c077824 */ /* 0x002fca00078e0296 */
[----:B------:R-:W-:Y:S01]  /*2e10*/  SHF.R.S32.HI R11, RZ, 0x1f, R7 ;  /* 0x0000001fff0b7819 */ /* 0x000fe20000011407 */
[----:B------:R-:W-:-:S04]  /*2e20*/  IMAD.WIDE.U32 R4, R7, c[0x0][0x1e0], RZ ;  /* 0x0000780007047a25 */ /* 0x000fc800078e00ff */
[----:B------:R-:W-:-:S04]  /*2e30*/  IMAD R8, R11, c[0x0][0x1e0], RZ ;  /* 0x000078000b087a24 */ /* 0x000fc800078e02ff */
[----:B------:R-:W-:-:S05]  /*2e40*/  IMAD R8, R7, c[0x0][0x1e4], R8 ;  /* 0x0000790007087a24 */ /* 0x000fca00078e0208 */
[----:B------:R-:W-:-:S05]  /*2e50*/  IADD3 R5, R5, R8, RZ ;  /* 0x0000000805057210 */ /* 0x000fca0007ffe0ff */
[----:B------:R-:W-:-:S04]  /*2e60*/  IMAD.WIDE.U32 R8, R22, c[0x0][0x1e8], R4 ;  /* 0x00007a0016087a25 */ /* 0x000fc800078e0004 */
[----:B------:R-:W-:Y:S02]  /*2e70*/  @P0 IMAD.SHL.U32 R4, R21, 0x2, RZ ;  /* 0x0000000215040824 */ /* 0x000fe400078e00ff */
[----:B------:R-:W-:-:S03]  /*2e80*/  IMAD R5, R22, c[0x0][0x1ec], R9 ;  /* 0x00007b0016057a24 */ /* 0x000fc600078e0209 */
[----:B------:R1:W-:Y:S04]  /*2e90*/  @P0 LDGSTS.E.BYPASS.LTC128B.128 [R4+0x4480], [R2.64], !P6 ;  /* 0x0448000002040fae */ /* 0x0003e8000f101d46 */
[----:B------:R1:W-:Y:S04]  /*2ea0*/  @P0 LDGSTS.E.BYPASS.LTC128B.128 [R4+0x5080], [R2.64+0x40], !P5 ;  /* 0x0508004002040fae */ /* 0x0003e8000e901d46 */
[----:B------:R1:W-:Y:S01]  /*2eb0*/  @P0 LDGSTS.E.BYPASS.LTC128B.128 [R4+0x5c80], [R2.64+0x80], !P4 ;  /* 0x05c8008002040fae */ /* 0x0003e2000e101d46 */
[----:B------:R-:W-:-:S03]  /*2ec0*/  IMAD.MOV.U32 R162, RZ, RZ, c[0x0][0x27c] ;  /* 0x00009f00ffa27624 */ /* 0x000fc600078e00ff */
[----:B------:R-:W0:Y:S01]  /*2ed0*/  LDGDEPBAR ;  /* 0x00000000000079af */ /* 0x000e220000000000 */
[----:B------:R-:W-:Y:S01]  /*2ee0*/  WARPSYNC 0xffffffff ;  /* 0xffffffff00007948 */ /* 0x000fe20003800000 */
[----:B------:R-:W-:Y:S02]  /*2ef0*/  ISETP.GE.AND P2, PT, R104, c[0x0][0x27c], PT ;  /* 0x00009f0068007a0c */ /* 0x000fe40003f46270 */
[----:B------:R-:W-:Y:S02]  /*2f00*/  SHF.R.S32.HI R115, RZ, 0x1f, R114 ;  /* 0x0000001fff737819 */ /* 0x000fe40000011472 */
[----:B-----5:R-:W-:Y:S01]  /*2f10*/  SHF.R.S32.HI R25, RZ, 0x1f, R140 ;  /* 0x0000001fff197819 */ /* 0x020fe2000001148c */
[----:B-1----:R-:W-:Y:S01]  /*2f20*/  IMAD.MOV.U32 R4, RZ, RZ, R8 ;  /* 0x000000ffff047224 */ /* 0x002fe200078e0008 */
[----:B--2---:R-:W-:Y:S01]  /*2f30*/  @P1 SHF.R.S32.HI R10, RZ, 0x1f, R6 ;  /* 0x0000001fff0a1819 */ /* 0x004fe20000011406 */
[----:B------:R-:W-:Y:S01]  /*2f40*/  @!P1 IMAD.MOV.U32 R10, RZ, RZ, R20 ;  /* 0x000000ffff0a9224 */ /* 0x000fe200078e0014 */
[----:B---3--:R-:W-:-:S04]  /*2f50*/  LEA.HI R20, R19, R19, RZ, 0x1 ;  /* 0x0000001313147211 */ /* 0x008fc800078f08ff */
[----:B------:R-:W-:Y:S02]  /*2f60*/  SHF.R.S32.HI R20, RZ, 0x1, R20 ;  /* 0x00000001ff147819 */ /* 0x000fe40000011414 */
[----:B------:R-:W-:Y:S02]  /*2f70*/  @!P1 MOV R6, R18 ;  /* 0x0000001200069202 */ /* 0x000fe40000000f00 */
[----:B------:R-:W-:Y:S02]  /*2f80*/  SEL R21, R10, RZ, !P3 ;  /* 0x000000ff0a157207 */ /* 0x000fe40005800000 */
[----:B------:R-:W-:Y:S02]  /*2f90*/  SHF.R.S32.HI R9, RZ, 0x1f, R20 ;  /* 0x0000001fff097819 */ /* 0x000fe40000011414 */
[----:B------:R-:W-:Y:S01]  /*2fa0*/  SEL R15, R6, RZ, !P3 ;  /* 0x000000ff060f7207 */ /* 0x000fe20005800000 */
[----:B------:R-:W-:Y:S02]  /*2fb0*/  IMAD R2, R21, c[0x0][0x1f0], RZ ;  /* 0x00007c0015027a24 */ /* 0x000fe400078e02ff */
[----:B------:R-:W-:-:S02]  /*2fc0*/  IMAD R3, R9, c[0x0][0x1e0], RZ ;  /* 0x0000780009037a24 */ /* 0x000fc400078e02ff */
[C---:B------:R-:W-:Y:S02]  /*2fd0*/  IMAD R2, R15.reuse, c[0x0][0x1f4], R2 ;  /* 0x00007d000f027a24 */ /* 0x040fe400078e0202 */
[----:B------:R-:W-:-:S04]  /*2fe0*/  IMAD.WIDE.U32 R80, R15, c[0x0][0x1f0], R4 ;  /* 0x00007c000f507a25 */ /* 0x000fc800078e0004 */
[----:B------:R-:W-:-:S04]  /*2ff0*/  IMAD.WIDE.U32 R160, R20, c[0x0][0x1e0], RZ ;  /* 0x0000780014a07a25 */ /* 0x000fc800078e00ff */
[----:B------:R-:W-:Y:S01]  /*3000*/  IMAD R3, R20, c[0x0][0x1e4], R3 ;  /* 0x0000790014037a24 */ /* 0x000fe200078e0203 */
[----:B------:R-:W-:Y:S02]  /*3010*/  SHF.L.U32 R6, R162, 0x1, RZ ;  /* 0x00000001a2067819 */ /* 0x000fe400000006ff */
[----:B------:R-:W-:Y:S01]  /*3020*/  IADD3 R79, R81, R2, RZ ;  /* 0x00000002514f7210 */ /* 0x000fe20007ffe0ff */
[----:B------:R-:W-:Y:S02]  /*3030*/  IMAD.IADD R135, R161, 0x1, R3 ;  /* 0x00000001a1877824 */ /* 0x000fe400078e0203 */
[----:B------:R-:W2:Y:S01]  /*3040*/  LDL R35, [R1+0x74] ;  /* 0x0000740001237983 */ /* 0x000ea20000100800 */
[----:B------:R-:W-:Y:S01]  /*3050*/  IMAD.WIDE.U32 R2, R22, c[0x0][0x260], R16 ;  /* 0x0000980016027a25 */ /* 0x000fe200078e0010 */
[----:B------:R-:W-:Y:S02]  /*3060*/  IADD3 R138, P0, R20, R7, RZ ;  /* 0x00000007148a7210 */ /* 0x000fe40007f1e0ff */
[----:B------:R-:W3:Y:S01]  /*3070*/  LDL R29, [R1+0x78] ;  /* 0x00007800011d7983 */ /* 0x000ee20000100800 */
[----:B------:R-:W-:Y:S01]  /*3080*/  IMAD R4, R14, c[0x0][0x268], RZ ;  /* 0x00009a000e047a24 */ /* 0x000fe200078e02ff */
[----:B------:R-:W-:Y:S01]  /*3090*/  SEL R16, RZ, c[0x0][0x27c], !P2 ;  /* 0x00009f00ff107a07 */ /* 0x000fe20005000000 */
[----:B------:R-:W-:Y:S01]  /*30a0*/  IMAD R3, R22, c[0x0][0x264], R3 ;  /* 0x0000990016037a24 */ /* 0x000fe200078e0203 */
[----:B------:R-:W4:Y:S01]  /*30b0*/  LDL R34, [R1+0x7c] ;  /* 0x00007c0001227983 */ /* 0x000f220000100800 */
[----:B------:R-:W-:Y:S01]  /*30c0*/  IMAD R8, R9, c[0x0][0x280], RZ ;  /* 0x0000a00009087a24 */ /* 0x000fe200078e02ff */
[----:B------:R-:W-:Y:S01]  /*30d0*/  ISETP.GE.AND P1, PT, R112, c[0x0][0x27c], PT ;  /* 0x00009f0070007a0c */ /* 0x000fe20003f26270 */
[----:B------:R-:W-:Y:S01]  /*30e0*/  IMAD.X R137, R11, 0x1, R9, P0 ;  /* 0x000000010b897824 */ /* 0x000fe200000e0609 */
[C---:B------:R-:W-:Y:S01]  /*30f0*/  IADD3 R19, -R6.reuse, c[0x0][0x1d4], RZ ;  /* 0x0000750006137a10 */ /* 0x040fe20007ffe1ff */
[----:B------:R-:W-:Y:S01]  /*3100*/  IMAD R28, R13, c[0x0][0x26c], R4 ;  /* 0x00009b000d1c7a24 */ /* 0x000fe200078e0204 */
[----:B------:R-:W-:Y:S01]  /*3110*/  ISETP.GE.AND P0, PT, R111, c[0x0][0x27c], PT ;  /* 0x00009f006f007a0c */ /* 0x000fe20003f06270 */
[----:B------:R-:W-:Y:S01]  /*3120*/  IMAD R9, R9, c[0x0][0x290], RZ ;  /* 0x0000a40009097a24 */ /* 0x000fe200078e02ff */
[CC--:B------:R-:W-:Y:S01]  /*3130*/  SEL R18, R6.reuse, R19.reuse, !P2 ;  /* 0x0000001306127207 */ /* 0x0c0fe20005000000 */
[----:B------:R-:W-:Y:S01]  /*3140*/  IMAD.WIDE.U32 R84, R13, c[0x0][0x268], R2 ;  /* 0x00009a000d547a25 */ /* 0x000fe200078e0002 */
[----:B------:R-:W-:-:S02]  /*3150*/  SEL R17, R6, R19, !P1 ;  /* 0x0000001306117207 */ /* 0x000fc40004800000 */
[----:B------:R-:W-:Y:S01]  /*3160*/  SEL R19, R6, R19, !P0 ;  /* 0x0000001306137207 */ /* 0x000fe20004000000 */
[----:B------:R-:W-:Y:S01]  /*3170*/  IMAD.WIDE.U32 R4, R20, c[0x0][0x280], R114 ;  /* 0x0000a00014047a25 */ /* 0x000fe200078e0072 */
[----:B------:R-:W-:Y:S01]  /*3180*/  ULDC.U8 UR4, c[0x0][0x298] ;  /* 0x0000a60000047ab9 */ /* 0x000fe20000000000 */
[----:B------:R-:W-:Y:S02]  /*3190*/  ISETP.GE.AND P2, PT, R162, 0x1, PT ;  /* 0x00000001a200780c */ /* 0x000fe40003f46270 */
[C---:B------:R-:W-:Y:S02]  /*31a0*/  IMAD R8, R20.reuse, c[0x0][0x284], R8 ;  /* 0x0000a10014087a24 */ /* 0x040fe400078e0208 */
[----:B------:R-:W-:-:S04]  /*31b0*/  IMAD.WIDE.U32 R12, R20, c[0x0][0x280], R104 ;  /* 0x0000a000140c7a25 */ /* 0x000fc800078e0068 */
[----:B------:R-:W-:Y:S02]  /*31c0*/  IMAD R14, R20, c[0x0][0x294], R9 ;  /* 0x0000a500140e7a24 */ /* 0x000fe400078e0209 */
[----:B------:R-:W-:Y:S02]  /*31d0*/  IMAD.IADD R9, R5, 0x1, R8 ;  /* 0x0000000105097824 */ /* 0x000fe400078e0208 */
[----:B------:R-:W-:Y:S02]  /*31e0*/  IMAD.IADD R5, R8, 0x1, R13 ;  /* 0x0000000108057824 */ /* 0x000fe400078e020d */
[----:B------:R-:W-:Y:S02]  /*31f0*/  IMAD.IADD R13, R104, 0x1, R16 ;  /* 0x00000001680d7824 */ /* 0x000fe400078e0210 */
[----:B------:R-:W-:-:S04]  /*3200*/  IMAD.WIDE.U32 R2, R22, c[0x0][0x210], R104 ;  /* 0x0000840016027a25 */ /* 0x000fc800078e0068 */
[----:B------:R-:W-:Y:S02]  /*3210*/  IMAD.MOV.U32 R8, RZ, RZ, R4 ;  /* 0x000000ffff087224 */ /* 0x000fe400078e0004 */
[----:B------:R-:W-:Y:S01]  /*3220*/  IMAD.MOV.U32 R4, RZ, RZ, R12 ;  /* 0x000000ffff047224 */ /* 0x000fe200078e000c */
[----:B------:R-:W-:Y:S01]  /*3230*/  SHF.R.S32.HI R12, RZ, 0x1f, R13 ;  /* 0x0000001fff0c7819 */ /* 0x000fe2000001140d */
[----:B------:R-:W-:Y:S02]  /*3240*/  IMAD R11, R22, c[0x0][0x214], R3 ;  /* 0x00008500160b7a24 */ /* 0x000fe400078e0203 */
[----:B------:R-:W-:Y:S01]  /*3250*/  IMAD.MOV.U32 R10, RZ, RZ, R2 ;  /* 0x000000ffff0a7224 */ /* 0x000fe200078e0002 */
[-C--:B------:R-:W-:Y:S01]  /*3260*/  LEA.HI R16, R12, R13.reuse, RZ, 0x3 ;  /* 0x0000000d0c107211 */ /* 0x080fe200078f18ff */
[----:B------:R-:W-:Y:S01]  /*3270*/  IMAD.WIDE.U32 R6, R20, c[0x0][0x290], R114 ;  /* 0x0000a40014067a25 */ /* 0x000fe200078e0072 */
[----:B------:R-:W-:-:S03]  /*3280*/  LEA.HI R22, R12, R13, RZ, 0x5 ;  /* 0x0000000d0c167211 */ /* 0x000fc600078f28ff */
[----:B------:R-:W-:Y:S01]  /*3290*/  IMAD.WIDE.U32 R2, R20, c[0x0][0x290], R104 ;  /* 0x0000a40014027a25 */ /* 0x000fe200078e0068 */
[----:B------:R-:W-:-:S03]  /*32a0*/  SEL R12, RZ, c[0x0][0x27c], !P1 ;  /* 0x00009f00ff0c7a07 */ /* 0x000fc60004800000 */
[----:B------:R-:W-:Y:S02]  /*32b0*/  IMAD.IADD R7, R7, 0x1, R14 ;  /* 0x0000000107077824 */ /* 0x000fe400078e020e */
[----:B------:R-:W-:Y:S01]  /*32c0*/  IMAD.IADD R3, R14, 0x1, R3 ;  /* 0x000000010e037824 */ /* 0x000fe200078e0203 */
[----:B------:R-:W-:Y:S01]  /*32d0*/  SHF.R.S32.HI R14, RZ, 0x1f, R17 ;  /* 0x0000001fff0e7819 */ /* 0x000fe20000011411 */
[----:B------:R-:W-:Y:S01]  /*32e0*/  IMAD.IADD R12, R112, 0x1, R12 ;  /* 0x00000001700c7824 */ /* 0x000fe200078e020c */
[----:B------:R-:W-:Y:S02]  /*32f0*/  SHF.R.S32.HI R13, RZ, 0x1f, R19 ;  /* 0x0000001fff0d7819 */ /* 0x000fe40000011413 */
[----:B------:R-:W-:Y:S01]  /*3300*/  LEA.HI R23, R14, R17, RZ, 0x4 ;  /* 0x000000110e177211 */ /* 0x000fe200078f20ff */
[----:B------:R-:W-:Y:S01]  /*3310*/  IMAD R14, R21, c[0x0][0x218], RZ ;  /* 0x00008600150e7a24 */ /* 0x000fe200078e02ff */
[----:B------:R-:W-:Y:S02]  /*3320*/  LEA.HI R21, R13, R19, RZ, 0x4 ;  /* 0x000000130d157211 */ /* 0x000fe400078f20ff */
[----:B------:R-:W-:Y:S01]  /*3330*/  SHF.R.S32.HI R13, RZ, 0x1f, R12 ;  /* 0x0000001fff0d7819 */ /* 0x000fe2000001140c */
[----:B------:R-:W-:Y:S01]  /*3340*/  IMAD.WIDE.U32 R102, R15, c[0x0][0x218], R10 ;  /* 0x000086000f667a25 */ /* 0x000fe200078e000a */
[----:B------:R-:W-:-:S02]  /*3350*/  SHF.R.S32.HI R20, RZ, 0x1f, R18 ;  /* 0x0000001fff147819 */ /* 0x000fc40000011412 */
[----:B------:R-:W-:Y:S01]  /*3360*/  SEL R17, RZ, c[0x0][0x27c], !P0 ;  /* 0x00009f00ff117a07 */ /* 0x000fe20004000000 */
[----:B------:R-:W-:Y:S01]  /*3370*/  IMAD R27, R15, c[0x0][0x21c], R14 ;  /* 0x000087000f1b7a24 */ /* 0x000fe200078e020e */
[CC--:B------:R-:W-:Y:S02]  /*3380*/  LEA.HI R11, R13.reuse, R12.reuse, RZ, 0x5 ;  /* 0x0000000c0d0b7211 */ /* 0x0c0fe400078f28ff */
[----:B------:R-:W-:Y:S01]  /*3390*/  LEA.HI R15, R13, R12, RZ, 0x3 ;  /* 0x0000000c0d0f7211 */ /* 0x000fe200078f18ff */
[----:B------:R-:W-:Y:S01]  /*33a0*/  IMAD.IADD R14, R111, 0x1, R17 ;  /* 0x000000016f0e7824 */ /* 0x000fe200078e0211 */
[----:B------:R-:W-:Y:S02]  /*33b0*/  LEA.HI R24, R20, R18, RZ, 0x4 ;  /* 0x0000001214187211 */ /* 0x000fe400078f20ff */
[----:B------:R-:W-:Y:S02]  /*33c0*/  SHF.R.S32.HI R11, RZ, 0x5, R11 ;  /* 0x00000005ff0b7819 */ /* 0x000fe4000001140b */
[----:B------:R-:W-:-:S02]  /*33d0*/  SHF.R.S32.HI R17, RZ, 0x5, R22 ;  /* 0x00000005ff117819 */ /* 0x000fc40000011416 */
[----:B------:R-:W-:-:S04]  /*33e0*/  SHF.R.S32.HI R10, RZ, 0x1f, R14 ;  /* 0x0000001fff0a7819 */ /* 0x000fc8000001140e */
[----:B------:R-:W-:Y:S02]  /*33f0*/  LEA.HI R13, R10, R14, RZ, 0x3 ;  /* 0x0000000e0a0d7211 */ /* 0x000fe400078f18ff */
[----:B------:R-:W-:Y:S01]  /*3400*/  IADD3 R132, P1, P0, R80, R160, R104 ;  /* 0x000000a050847210 */ /* 0x000fe2000783e068 */
[----:B------:R-:W-:Y:S01]  /*3410*/  IMAD R152, R142, c[0x0][0x1e4], RZ ;  /* 0x000079008e987a24 */ /* 0x000fe200078e02ff */
[----:B------:R-:W-:Y:S01]  /*3420*/  LOP3.LUT R107, R16, 0xfffffff8, RZ, 0xc0, !PT ;  /* 0xfffffff8106b7812 */ /* 0x000fe200078ec0ff */
[C---:B------:R-:W-:Y:S01]  /*3430*/  IMAD R153, R142.reuse, c[0x0][0x284], RZ ;  /* 0x0000a1008e997a24 */ /* 0x040fe200078e02ff */
[----:B------:R-:W-:Y:S01]  /*3440*/  IADD3.X R131, R79, R135, R105, P1, P0 ;  /* 0x000000874f837210 */ /* 0x000fe20000fe0469 */
[C---:B------:R-:W-:Y:S01]  /*3450*/  IMAD R154, R142.reuse, c[0x0][0x294], RZ ;  /* 0x0000a5008e9a7a24 */ /* 0x040fe200078e02ff */
[----:B------:R-:W-:Y:S01]  /*3460*/  ISETP.NE.AND P0, PT, RZ, UR4, PT ;  /* 0x00000004ff007c0c */ /* 0x000fe2000bf05270 */
[----:B------:R-:W-:Y:S01]  /*3470*/  IMAD.WIDE.U32 R146, R142, c[0x0][0x1e0], RZ ;  /* 0x000078008e927a25 */ /* 0x000fe200078e00ff */
[----:B------:R-:W-:-:S02]  /*3480*/  LOP3.LUT R106, R15, 0xfffffff8, RZ, 0xc0, !PT ;  /* 0xfffffff80f6a7812 */ /* 0x000fc400078ec0ff */
[----:B------:R-:W-:Y:S01]  /*3490*/  LOP3.LUT R89, R13, 0xfffffff8, RZ, 0xc0, !PT ;  /* 0xfffffff80d597812 */ /* 0x000fe200078ec0ff */
        /* <DEDUP_REMOVED lines=26> */
[----:B------:R-:W-:Y:S02]  /*3640*/  LEA.HI.SX32 R12, R16, R10, 0x1d ;  /* 0x0000000a100c7211 */ /* 0x000fe400078feaff */
[----:B------:R-:W-:Y:S02]  /*3650*/  SHF.R.S32.HI R18, RZ, 0x5, R17 ;  /* 0x00000005ff127819 */ /* 0x000fe40000011411 */
[----:B------:R-:W-:Y:S02]  /*3660*/  LEA.HI.SX32 R11, R15, R11, 0x1d ;  /* 0x0000000b0f0b7211 */ /* 0x000fe400078feaff */
[----:B------:R-:W-:Y:S01]  /*3670*/  LEA.HI.SX32 R10, R13, R14, 0x1d ;  /* 0x0000000e0d0a7211 */ /* 0x000fe200078feaff */
[----:B------:R-:W-:Y:S01]  /*3680*/  IMAD R22, R18, 0x600, R34 ;  /* 0x0000060012167824 */ /* 0x000fe200078e0222 */
[----:B------:R-:W-:-:S02]  /*3690*/  SHF.R.S32.HI R17, RZ, 0x1f, R12 ;  /* 0x0000001fff117819 */ /* 0x000fc4000001140c */
[----:B------:R-:W-:Y:S02]  /*36a0*/  SHF.R.S32.HI R14, RZ, 0x1f, R11 ;  /* 0x0000001fff0e7819 */ /* 0x000fe4000001140b */
[----:B------:R-:W-:Y:S02]  /*36b0*/  SHF.R.S32.HI R18, RZ, 0x1f, R10 ;  /* 0x0000001fff127819 */ /* 0x000fe4000001140a */
[----:B------:R-:W-:Y:S01]  /*36c0*/  IADD3 R26, R20, R19, RZ ;  /* 0x00000013141a7210 */ /* 0x000fe20007ffe0ff */
[----:B------:R-:W-:Y:S01]  /*36d0*/  IMAD.SHL.U32 R83, R11, 0x8, RZ ;  /* 0x000000080b537824 */ /* 0x000fe200078e00ff */
[----:B------:R-:W-:Y:S01]  /*36e0*/  LEA.HI R19, R17, R12, RZ, 0x2 ;  /* 0x0000000c11137211 */ /* 0x000fe200078f10ff */
[----:B------:R-:W-:Y:S01]  /*36f0*/  IMAD.SHL.U32 R86, R12, 0x8, RZ ;  /* 0x000000080c567824 */ /* 0x000fe200078e00ff */
[----:B------:R-:W-:Y:S01]  /*3700*/  LEA.HI R17, R14, R11, RZ, 0x2 ;  /* 0x0000000b0e117211 */ /* 0x000fe200078f10ff */
[----:B------:R-:W-:Y:S01]  /*3710*/  IMAD.SHL.U32 R87, R10, 0x8, RZ ;  /* 0x000000080a577824 */ /* 0x000fe200078e00ff */
[----:B------:R-:W-:-:S02]  /*3720*/  LEA.HI R11, R18, R10, RZ, 0x2 ;  /* 0x0000000a120b7211 */ /* 0x000fc400078f10ff */
[C---:B------:R-:W-:Y:S02]  /*3730*/  LOP3.LUT R20, R35.reuse, 0x18, R13, 0xf8, !PT ;  /* 0x0000001823147812 */ /* 0x040fe400078ef80d */
        /* <DEDUP_REMOVED lines=14> */
[C---:B------:R-:W-:Y:S02]  /*3820*/  IMAD R10, R25.reuse, c[0x0][0x290], RZ ;  /* 0x0000a400190a7a24 */ /* 0x040fe400078e02ff */
        /* <DEDUP_REMOVED lines=20> */
.L_x_1243:
        /* <DEDUP_REMOVED lines=8> */
[----:B------:R-:W-:Y:S01]  /*39f0*/  IMAD R3, R82, R146, R2 ;  /* 0x0000009252037224 */ /* 0x000fe200078e0202 */
[----:B------:R-:W-:Y:S03]  /*3a00*/  IADD3 R2, P0, R132, R10, RZ ;  /* 0x0000000a84027210 */ /* 0x000fe60007f1e0ff */
[----:B------:R-:W-:Y:S04]  /*3a10*/  IMAD.IADD R16, R11, 0x1, R3 ;  /* 0x000000010b107824 */ /* 0x000fe800078e0203 */
[----:B------:R-:W-:Y:S01]  /*3a20*/  IMAD.X R3, R16, 0x1, R131, P0 ;  /* 0x0000000110037824 */ /* 0x000fe200000e0683 */
[----:B------:R-:W-:Y:S02]  /*3a30*/  LEA R54, P0, R2, c[0x0][0x1c8], 0x1 ;  /* 0x0000720002367a11 */ /* 0x000fe400078008ff */
[----:B-1----:R-:W-:Y:S02]  /*3a40*/  LEA.HI R163, R168, R168, RZ, 0x1 ;  /* 0x000000a8a8a37211 */ /* 0x002fe400078f08ff */
[----:B------:R-:W-:Y:S02]  /*3a50*/  LEA.HI.X R55, R2, c[0x0][0x1cc], R3, 0x1, P0 ;  /* 0x0000730002377a11 */ /* 0x000fe400000f0c03 */
[----:B------:R-:W-:Y:S01]  /*3a60*/  SHF.R.S32.HI R163, RZ, 0x1, R163 ;  /* 0x00000001ffa37819 */ /* 0x000fe200000114a3 */
        /* <DEDUP_REMOVED lines=73> */
.L_x_1221:
[----:B------:R-:W-:Y:S05]  /*3f00*/  BSYNC B0 ;  /* 0x0000000000007941 */ /* 0x000fea0003800000 */
.L_x_1220:
        /* <DEDUP_REMOVED lines=89> */
.L_x_1224:
[----:B------:R-:W-:Y:S05]  /*44a0*/  BSYNC B0 ;  /* 0x0000000000007941 */ /* 0x000fea0003800000 */
.L_x_1223:
[----:B------:R-:W-:Y:S01]  /*44b0*/  ISETP.GE.AND P0, PT, R112, c[0x0][0x1d4], PT ;  /* 0x0000750070007a0c */ /* 0x000fe20003f06270 */
[----:B------:R-:W-:Y:S01]  /*44c0*/  @!UPT UIADD3 URZ, URZ, URZ, URZ ;  /* 0x0000003f3f3ff290 */ /* 0x000fe2000fffe03f */
[----:B------:R-:W-:Y:S11]  /*44d0*/  BSSY B0, `(.L_x_1225) ;  /* 0x0000037000007945 */ /* 0x000ff60003800000 */
[----:B------:R-:W-:-:S05]  /*44e0*/  @P0 BRA `(.L_x_1226) ;  /* 0x0000035000000947 */ /* 0x000fca0003800000 */
[----:B------:R-:W-:Y:S01]  /*44f0*/  ISETP.GE.AND P0, PT, R32, c[0x0][0x27c], PT ;  /* 0x00009f0020007a0c */ /* 0x000fe20003f06270 */
[----:B------:R-:W2:Y:S11]  /*4500*/  LDL R2, [R1] ;  /* 0x0000000001027983 */ /* 0x000eb60000100800 */
        /* <DEDUP_REMOVED lines=51> */
.L_x_1226:
[----:B------:R-:W-:Y:S05]  /*4840*/  BSYNC B0 ;  /* 0x0000000000007941 */ /* 0x000fea0003800000 */
.L_x_1225:
        /* <DEDUP_REMOVED lines=56> */
.L_x_1228:
[----:B------:R-:W-:Y:S05]  /*4bd0*/  BSYNC B0 ;  /* 0x0000000000007941 */ /* 0x000fea0003800000 */
.L_x_1227:
[----:B------:R-:W-:Y:S01]  /*4be0*/  IADD3 R2, R104, 0x30, RZ ;  /* 0x0000003068027810 */ /* 0x000fe20007ffe0ff */
[----:B------:R-:W-:Y:S03]  /*4bf0*/  BSSY B0, `(.L_x_1229) ;  /* 0x0000039000007945 */ /* 0x000fe60003800000 */
[----:B------:R-:W-:Y:S11]  /*4c00*/  ISETP.GE.AND P0, PT, R2, c[0x0][0x1d4], PT ;  /* 0x0000750002007a0c */ /* 0x000ff60003f06270 */
[----:B------:R-:W-:Y:S02]  /*4c10*/  @!UPT UIADD3 URZ, URZ, URZ, URZ ;  /* 0x0000003f3f3ff290 */ /* 0x000fe4000fffe03f */
[----:B------:R-:W-:-:S05]  /*4c20*/  @P0 BRA `(.L_x_1230) ;  /* 0x0000035000000947 */ /* 0x000fca0003800000 */
[----:B------:R-:W-:Y:S01]  /*4c30*/  ISETP.GE.AND P0, PT, R31, c[0x0][0x27c], PT ;  /* 0x00009f001f007a0c */ /* 0x000fe20003f06270 */
[----:B------:R-:W2:Y:S11]  /*4c40*/  LDL R3, [R1] ;  /* 0x0000000001037983 */ /* 0x000eb60000100800 */
        /* <DEDUP_REMOVED lines=51> */
.L_x_1230:
[----:B------:R-:W-:Y:S05]  /*4f80*/  BSYNC B0 ;  /* 0x0000000000007941 */ /* 0x000fea0003800000 */
.L_x_1229:
        /* <DEDUP_REMOVED lines=57> */
.L_x_1232:
[----:B------:R-:W-:Y:S05]  /*5320*/  BSYNC B0 ;  /* 0x0000000000007941 */ /* 0x000fea0003800000 */
.L_x_1231:
[----:B------:R-:W-:Y:S04]  /*5330*/  IADD3 R2, R104, 0x50, RZ ;  /* 0x0000005068027810 */ /* 0x000fe80007ffe0ff */
        /* <DEDUP_REMOVED lines=57> */
.L_x_1219:
        /* <DEDUP_REMOVED lines=47> */
.L_x_1234:
[----:B------:R-:W-:Y:S05]  /*59c0*/  BSYNC B0 ;  /* 0x0000000000007941 */ /* 0x000fea0003800000 */
.L_x_1233:
        /* <DEDUP_REMOVED lines=149> */
.L_x_1236:
[----:B------:R-:W-:Y:S05]  /*6320*/  BSYNC B0 ;  /* 0x0000000000007941 */ /* 0x000fea0003800000 */
.L_x_1235:
        /* <DEDUP_REMOVED lines=115> */
.L_x_1238:
[----:B------:R-:W-:Y:S05]  /*6a60*/  BSYNC B0 ;  /* 0x0000000000007941 */ /* 0x000fea0003800000 */
.L_x_1237:
[----:B------:R-:W-:Y:S11]  /*6a70*/  ISETP.GE.AND P0, PT, R111, c[0x0][0x1d4], PT ;  /* 0x000075006f007a0c */ /* 0x000ff60003f06270 */
[----:B------:R-:W-:Y:S02]  /*6a80*/  @!UPT UIADD3 URZ, URZ, URZ, URZ ;  /* 0x0000003f3f3ff290 */ /* 0x000fe4000fffe03f */
[----:B------:R-:W-:-:S05]  /*6a90*/  @P0 BRA `(.L_x_1222) ;  /* 0x0000090000000947 */ /* 0x000fca0003800000 */
[----:B-1----:R-:W-:Y:S01]  /*6aa0*/  LDS.128 R40, [R108+0x3c80] ;  /* 0x003c80006c287984 */ /* 0x002fe20000000c00 */
[----:B------:R-:W-:Y:S04]  /*6ab0*/  IADD3 R2, P1, P0, R80, R71, R89 ;  /* 0x0000004750027210 */ /* 0x000fe8000783e059 */
[----:B------:R-:W-:Y:S02]  /*6ac0*/  IADD3.X R3, R79, R70, R121, P1, P0 ;  /* 0x000000464f037210 */ /* 0x000fe40000fe0479 */
[C---:B------:R-:W-:Y:S01]  /*6ad0*/  LEA R46, P0, R2.reuse, c[0x0][0x1c8], 0x1 ;  /* 0x00007200022e7a11 */ /* 0x040fe200078008ff */
[----:B------:R-:W1:Y:S03]  /*6ae0*/  LDS.128 R12, [R116+0x3c80] ;  /* 0x003c8000740c7984 */ /* 0x000e660000000c00 */
[----:B------:R-:W-:Y:S02]  /*6af0*/  LEA.HI.X R47, R2, c[0x0][0x1cc], R3, 0x1, P0 ;  /* 0x00007300022f7a11 */ /* 0x000fe400000f0c03 */
[----:B------:R-:W-:Y:S11]  /*6b00*/  ISETP.GE.AND P0, PT, R111, c[0x0][0x27c], PT ;  /* 0x00009f006f007a0c */ /* 0x000ff60003f06270 */
[----:B------:R-:W-:Y:S02]  /*6b10*/  @!UPT UIADD3 URZ, URZ, URZ, URZ ;  /* 0x0000003f3f3ff290 */ /* 0x000fe4000fffe03f */
[----:B------:R-:W-:Y:S01]  /*6b20*/  @!P0 HADD2.F32 R2, -RZ, R28.H0_H0 ;  /* 0x2000001cff028230 */ /* 0x000fe20000004100 */
[----:B------:R-:W-:Y:S01]  /*6b30*/  @!P0 SHF.R.U64 R11, R22, 0x10, R23 ;  /* 0x00000010160b8819 */ /* 0x000fe20000001217 */
[--C-:B------:R-:W-:Y:S01]  /*6b40*/  @!P0 HADD2.F32 R22, -RZ, R63.reuse.H0_H0 ;  /* 0x2000003fff168230 */ /* 0x100fe20000004100 */
[----:B------:R-:W-:Y:S01]  /*6b50*/  @!P0 SHF.R.U32.HI R6, RZ, 0x10, R21 ;  /* 0x00000010ff068819 */ /* 0x000fe20000011615 */
[----:B------:R-:W-:Y:S01]  /*6b60*/  @!P0 HADD2.F32 R19, -RZ, R63.H1_H1 ;  /* 0x3000003fff138230 */ /* 0x000fe20000004100 */
[----:B------:R-:W-:Y:S01]  /*6b70*/  @!P0 SHF.R.U32.HI R18, RZ, 0x10, R57 ;  /* 0x00000010ff128819 */ /* 0x000fe20000011639 */
[----:B------:R-:W-:Y:S01]  /*6b80*/  @!P0 HADD2.F32 R27, -RZ, R64.H0_H0 ;  /* 0x20000040ff1b8230 */ /* 0x000fe20000004100 */
[----:B------:R-:W-:Y:S01]  /*6b90*/  @!P0 SHF.R.U32.HI R17, RZ, 0x10, R23 ;  /* 0x00000010ff118819 */ /* 0x000fe20000011617 */
[----:B------:R-:W-:Y:S01]  /*6ba0*/  @!P0 HADD2.F32 R8, -RZ, R6.H0_H0 ;  /* 0x20000006ff088230 */ /* 0x000fe20000004100 */
[----:B------:R-:W-:Y:S01]  /*6bb0*/  @!P0 SHF.R.U64 R10, R20, 0x10, R21 ;  /* 0x00000010140a8819 */ /* 0x000fe20000001215 */
[----:B------:R-:W-:Y:S01]  /*6bc0*/  @!P0 HADD2.F32 R25, -RZ, R18.H0_H0 ;  /* 0x20000012ff198230 */ /* 0x000fe20000004100 */
[----:B------:R-:W-:Y:S01]  /*6bd0*/  @!P0 SHF.R.U64 R21, R56, 0x10, R57 ;  /* 0x0000001038158819 */ /* 0x000fe20000001239 */
[----:B------:R-:W-:Y:S01]  /*6be0*/  @!P0 HADD2.F32 R17, -RZ, R17.H0_H0 ;  /* 0x20000011ff118230 */ /* 0x000fe20000004100 */
[--C-:B------:R-:W-:Y:S01]  /*6bf0*/  @!P0 SHF.R.U64 R34, R58, 0x10, R59.reuse ;  /* 0x000000103a228819 */ /* 0x100fe2000000123b */
[----:B------:R-:W-:Y:S01]  /*6c00*/  @!P0 HADD2.F32 R35, -RZ, R64.H1_H1 ;  /* 0x30000040ff238230 */ /* 0x000fe20000004100 */
[----:B------:R-:W-:Y:S01]  /*6c10*/  @!P0 SHF.R.U32.HI R37, RZ, 0x10, R59 ;  /* 0x00000010ff258819 */ /* 0x000fe2000001163b */
[----:B------:R-:W-:Y:S04]  /*6c20*/  @!P0 HADD2.F32 R21, -RZ, R21.H0_H0 ;  /* 0x20000015ff158230 */ /* 0x000fe80000004100 */
[----:B------:R-:W-:Y:S01]  /*6c30*/  @!P0 HADD2.F32 R37, -RZ, R37.H0_H0 ;  /* 0x20000025ff258230 */ /* 0x000fe20000004100 */
[----:B-1----:R-:W-:Y:S02]  /*6c40*/  @!P0 MOV R5, R13 ;  /* 0x0000000d00058202 */ /* 0x002fe40000000f00 */
[----:B------:R-:W-:Y:S02]  /*6c50*/  @!P0 MOV R9, R41 ;  /* 0x0000002900098202 */ /* 0x000fe40000000f00 */
[----:B------:R-:W-:Y:S01]  /*6c60*/  @!P0 MOV R16, R40 ;  /* 0x0000002800108202 */ /* 0x000fe20000000f00 */
[----:B------:R-:W-:Y:S02]  /*6c70*/  @!P0 HADD2.F32 R3, -RZ, R5.H0_H0 ;  /* 0x20000005ff038230 */ /* 0x000fe40000004100 */
[--C-:B------:R-:W-:Y:S02]  /*6c80*/  @!P0 HADD2.F32 R24, -RZ, R9.reuse.H0_H0 ;  /* 0x20000009ff188230 */ /* 0x100fe40000004100 */
[----:B------:R-:W-:Y:S01]  /*6c90*/  @!P0 HADD2.F32 R23, -RZ, R9.H1_H1 ;  /* 0x30000009ff178230 */ /* 0x000fe20000004100 */
[-C--:B------:R-:W-:Y:S01]  /*6ca0*/  @!P0 FMUL.FTZ R4, R3, R2.reuse ;  /* 0x0000000203048220 */ /* 0x080fe20000410000 */
[----:B------:R-:W-:Y:S01]  /*6cb0*/  @!P0 HADD2.F32 R18, -RZ, R16.H0_H0 ;  /* 0x20000010ff128230 */ /* 0x000fe20000004100 */
[----:B------:R-:W-:Y:S01]  /*6cc0*/  @!P0 FMUL.FTZ R7, R24, R2 ;  /* 0x0000000218078220 */ /* 0x000fe20000410000 */
[----:B------:R-:W-:Y:S01]  /*6cd0*/  @!P0 HADD2.F32 R2, -RZ, R28.H1_H1 ;  /* 0x3000001cff028230 */ /* 0x000fe20000004100 */
[----:B------:R-:W-:Y:S02]  /*6ce0*/  @!P0 FMUL.FTZ R9, R23, R8 ;  /* 0x0000000817098220 */ /* 0x000fe40000410000 */
[----:B------:R-:W-:Y:S01]  /*6cf0*/  @!P0 FFMA.FTZ R52, R3, R22, -R7 ;  /* 0x0000001603348223 */ /* 0x000fe20000010807 */
[----:B------:R-:W-:Y:S01]  /*6d00*/  @!P0 MOV R7, R12 ;  /* 0x0000000c00078202 */ /* 0x000fe20000000f00 */
[----:B------:R-:W-:Y:S01]  /*6d10*/  @!P0 IMAD.MOV.U32 R28, RZ, RZ, R42 ;  /* 0x000000ffff1c8224 */ /* 0x000fe200078e002a */
[----:B------:R-:W-:Y:S01]  /*6d20*/  @!P0 HADD2.F32 R3, -RZ, R5.H1_H1 ;  /* 0x30000005ff038230 */ /* 0x000fe20000004100 */
[----:B------:R-:W-:Y:S02]  /*6d30*/  @!P0 FMUL.FTZ R20, R18, R2 ;  /* 0x0000000212148220 */ /* 0x000fe40000410000 */
[--C-:B------:R-:W-:Y:S02]  /*6d40*/  @!P0 HADD2.F32 R6, -RZ, R7.reuse.H0_H0 ;  /* 0x20000007ff068230 */ /* 0x100fe40000004100 */
[C---:B------:R-:W-:Y:S01]  /*6d50*/  @!P0 FFMA.FTZ R51, R3.reuse, R25, -R9 ;  /* 0x0000001903338223 */ /* 0x040fe20000010809 */
[----:B------:R-:W-:Y:S01]  /*6d60*/  @!P0 MOV R9, R14 ;  /* 0x0000000e00098202 */ /* 0x000fe20000000f00 */
[----:B------:R-:W-:Y:S01]  /*6d70*/  @!P0 FMUL.FTZ R5, R3, R8 ;  /* 0x0000000803058220 */ /* 0x000fe20000410000 */
[----:B------:R-:W-:Y:S01]  /*6d80*/  @!P0 HADD2.F32 R7, -RZ, R7.H1_H1 ;  /* 0x30000007ff078230 */ /* 0x000fe20000004100 */
[C---:B------:R-:W-:Y:S01]  /*6d90*/  @!P0 FMUL.FTZ R2, R6.reuse, R2 ;  /* 0x0000000206028220 */ /* 0x040fe20000410000 */
[----:B------:R-:W-:Y:S01]  /*6da0*/  @!P0 HADD2.F32 R3, -RZ, R10.H0_H0 ;  /* 0x2000000aff038230 */ /* 0x000fe20000004100 */
[-C--:B------:R-:W-:Y:S01]  /*6db0*/  @!P0 FFMA.FTZ R50, R6, R19.reuse, -R20 ;  /* 0x0000001306328223 */ /* 0x080fe20000010814 */
[----:B------:R-:W-:Y:S01]  /*6dc0*/  @!P0 HADD2.F32 R6, -RZ, R29.H0_H0 ;  /* 0x2000001dff068230 */ /* 0x000fe20000004100 */
[----:B------:R-:W-:Y:S01]  /*6dd0*/  @!P0 FFMA.FTZ R2, R18, R19, R2 ;  /* 0x0000001312028223 */ /* 0x000fe20000010002 */
[----:B------:R-:W-:Y:S02]  /*6de0*/  @!P0 HADD2.F32 R26, -RZ, R28.H0_H0 ;  /* 0x2000001cff1a8230 */ /* 0x000fe40000004100 */
[----:B------:R-:W-:Y:S02]  /*6df0*/  @!P0 HADD2.F32 R8, -RZ, R9.H0_H0 ;  /* 0x20000009ff088230 */ /* 0x000fe40000004100 */
[----:B------:R-:W-:Y:S01]  /*6e00*/  @!P0 HADD2.F32 R20, -RZ, R16.H1_H1 ;  /* 0x30000010ff148230 */ /* 0x000fe20000004100 */
[-C--:B------:R-:W-:Y:S01]  /*6e10*/  @!P0 FMUL.FTZ R10, R26, R6.reuse ;  /* 0x000000061a0a8220 */ /* 0x080fe20000410000 */
[----:B------:R-:W-:Y:S01]  /*6e20*/  @!P0 HADD2.F32 R28, -RZ, R28.H1_H1 ;  /* 0x3000001cff1c8230 */ /* 0x000fe20000004100 */
[----:B------:R-:W-:Y:S02]  /*6e30*/  @!P0 FMUL.FTZ R6, R8, R6 ;  /* 0x0000000608068220 */ /* 0x000fe40000410000 */
[----:B------:R-:W-:Y:S02]  /*6e40*/  @!P0 FMUL.FTZ R16, R20, R3 ;  /* 0x0000000314108220 */ /* 0x000fe40000410000 */
[----:B------:R-:W-:Y:S01]  /*6e50*/  @!P0 FFMA.FTZ R48, R8, R27, -R10 ;  /* 0x0000001b08308223 */ /* 0x000fe2000001080a */
[----:B------:R-:W-:Y:S01]  /*6e60*/  @!P0 MOV R10, R43 ;  /* 0x0000002b000a8202 */ /* 0x000fe20000000f00 */
        /* <DEDUP_REMOVED lines=9> */
[--C-:B------:R-:W-:Y:S01]  /*6f00*/  @!P0 HADD2.F32 R34, -RZ, R10.reuse.H0_H0 ;  /* 0x2000000aff228230 */ /* 0x100fe20000004100 */
[----:B------:R-:W-:Y:S01]  /*6f10*/  @!P0 FMUL.FTZ R44, R28, R16 ;  /* 0x000000101c2c8220 */ /* 0x000fe20000410000 */
[----:B------:R-:W-:Y:S01]  /*6f20*/  @!P0 HADD2.F32 R36, -RZ, R10.H1_H1 ;  /* 0x3000000aff248230 */ /* 0x000fe20000004100 */
[----:B------:R-:W-:Y:S01]  /*6f30*/  @!P0 FFMA.FTZ R6, R26, R27, R6 ;  /* 0x0000001b1a068223 */ /* 0x000fe20000010006 */
[----:B------:R-:W-:Y:S01]  /*6f40*/  @!P0 F2FP.PACK_AB R4, R5, R4 ;  /* 0x000000040504823e */ /* 0x000fe200000000ff */
[----:B------:R-:W-:Y:S01]  /*6f50*/  @!P0 HADD2.F32 R11, -RZ, R9.H1_H1 ;  /* 0x30000009ff0b8230 */ /* 0x000fe20000004100 */
[----:B------:R-:W-:Y:S01]  /*6f60*/  @!P0 FMUL.FTZ R39, R34, R8 ;  /* 0x0000000822278220 */ /* 0x000fe20000410000 */
[--C-:B------:R-:W-:Y:S01]  /*6f70*/  @!P0 HADD2.F32 R10, -RZ, R7.reuse.H0_H0 ;  /* 0x20000007ff0a8230 */ /* 0x100fe20000004100 */
[----:B------:R-:W-:Y:S01]  /*6f80*/  @!P0 MOV R41, R4 ;  /* 0x0000000400298202 */ /* 0x000fe20000000f00 */
[----:B------:R-:W-:Y:S01]  /*6f90*/  @!P0 HADD2.F32 R9, -RZ, R7.H1_H1 ;  /* 0x30000007ff098230 */ /* 0x000fe20000004100 */
[----:B------:R-:W-:Y:S02]  /*6fa0*/  @!P0 FMUL.FTZ R38, R36, R17 ;  /* 0x0000001124268220 */ /* 0x000fe40000410000 */
[C---:B------:R-:W-:Y:S02]  /*6fb0*/  @!P0 FFMA.FTZ R39, R10.reuse, R35, -R39 ;  /* 0x000000230a278223 */ /* 0x040fe40000010827 */
[----:B------:R-:W-:Y:S01]  /*6fc0*/  @!P0 FFMA.FTZ R45, R9, R37, -R38 ;  /* 0x00000025092d8223 */ /* 0x000fe20000010826 */
[----:B------:R-:W-:Y:S01]  /*6fd0*/  @!P0 F2FP.PACK_AB R38, R51, R52 ;  /* 0x000000343326823e */ /* 0x000fe200000000ff */
[C---:B------:R-:W-:Y:S02]  /*6fe0*/  @!P0 FFMA.FTZ R44, R11.reuse, R29, -R44 ;  /* 0x0000001d0b2c8223 */ /* 0x040fe4000001082c */
[----:B------:R-:W-:Y:S01]  /*6ff0*/  @!P0 FMUL.FTZ R7, R11, R16 ;  /* 0x000000100b078220 */ /* 0x000fe20000410000 */
[----:B------:R-:W-:Y:S01]  /*7000*/  @!P0 F2FP.PACK_AB R16, R49, R50 ;  /* 0x000000323110823e */ /* 0x000fe200000000ff */
[----:B------:R-:W-:Y:S01]  /*7010*/  @!P0 FMUL.FTZ R8, R10, R8 ;  /* 0x000000080a088220 */ /* 0x000fe20000410000 */
[----:B------:R-:W-:Y:S01]  /*7020*/  @!P0 F2FP.PACK_AB R11, R45, R39 ;  /* 0x000000272d0b823e */ /* 0x000fe200000000ff */
[----:B------:R-:W-:Y:S01]  /*7030*/  @!P0 FMUL.FTZ R9, R9, R17 ;  /* 0x0000001109098220 */ /* 0x000fe20000410000 */
[----:B------:R-:W-:Y:S01]  /*7040*/  @!P0 F2FP.PACK_AB R10, R44, R48 ;  /* 0x000000302c0a823e */ /* 0x000fe200000000ff */
[----:B------:R-:W-:Y:S01]  /*7050*/  @!P0 FFMA.FTZ R7, R28, R29, R7 ;  /* 0x0000001d1c078223 */ /* 0x000fe20000010007 */
[----:B------:R-:W-:Y:S01]  /*7060*/  @!P0 MOV R13, R38 ;  /* 0x00000026000d8202 */ /* 0x000fe20000000f00 */
[----:B------:R-:W-:Y:S01]  /*7070*/  @!P0 FFMA.FTZ R8, R34, R35, R8 ;  /* 0x0000002322088223 */ /* 0x000fe20000010008 */
[----:B------:R-:W-:Y:S01]  /*7080*/  @!P0 MOV R14, R10 ;  /* 0x0000000a000e8202 */ /* 0x000fe20000000f00 */
[----:B------:R-:W-:Y:S01]  /*7090*/  @!P0 IMAD.MOV.U32 R12, RZ, RZ, R16 ;  /* 0x000000ffff0c8224 */ /* 0x000fe200078e0010 */
[----:B------:R-:W-:Y:S01]  /*70a0*/  @!P0 MOV R15, R11 ;  /* 0x0000000b000f8202 */ /* 0x000fe20000000f00 */
[----:B------:R-:W-:Y:S01]  /*70b0*/  @!P0 FFMA.FTZ R9, R36, R37, R9 ;  /* 0x0000002524098223 */ /* 0x000fe20000010009 */
[----:B------:R-:W-:Y:S02]  /*70c0*/  @!P0 F2FP.PACK_AB R10, R3, R2 ;  /* 0x00000002030a823e */ /* 0x000fe400000000ff */
[----:B------:R-:W-:Y:S01]  /*70d0*/  @!P0 F2FP.PACK_AB R3, R7, R6 ;  /* 0x000000060703823e */ /* 0x000fe200000000ff */
[----:B------:R1:W-:Y:S01]  /*70e0*/  STG.E.128 [R46.64], R12 ;  /* 0x0000000c2e007986 */ /* 0x0003e2000c101d06 */
[----:B------:R-:W-:Y:S01]  /*70f0*/  @!P0 F2FP.PACK_AB R2, R9, R8 ;  /* 0x000000080902823e */ /* 0x000fe200000000ff */
[----:B------:R-:W-:Y:S01]  /*7100*/  @!P0 IMAD.MOV.U32 R40, RZ, RZ, R10 ;  /* 0x000000ffff288224 */ /* 0x000fe200078e000a */
        /* <DEDUP_REMOVED lines=11> */
.L_x_1218:
[----:B------:R-:W-:Y:S05]  /*71c0*/  IMAD R2, R33, -0x30, R0 ;  /* 0xffffffd021027824 */ /* 0x000fea00078e0200 */
[----:B------:R-:W-:Y:S04]  /*71d0*/  IMNMX R78, R2, 0x30, PT ;  /* 0x00000030024e7817 */ /* 0x000fe80003800200 */
[----:B------:R-:W-:Y:S11]  /*71e0*/  ISETP.GE.AND P0, PT, R163, R78, PT ;  /* 0x0000004ea300720c */ /* 0x000ff60003f06270 */
[----:B------:R-:W-:Y:S02]  /*71f0*/  @!UPT UIADD3 URZ, URZ, URZ, URZ ;  /* 0x0000003f3f3ff290 */ /* 0x000fe4000fffe03f */
[----:B------:R-:W-:-:S05]  /*7200*/  @P0 BRA `(.L_x_1222) ;  /* 0x0000019000000947 */ /* 0x000fca0003800000 */
[----:B------:R-:W2:Y:S01]  /*7210*/  LDL R3, [R1] ;  /* 0x0000000001037983 */ /* 0x000ea20000100800 */
[C---:B------:R-:W-:Y:S02]  /*7220*/  ISETP.GE.AND P0, PT, R104.reuse, c[0x0][0x1d4], PT ;  /* 0x0000750068007a0c */ /* 0x040fe40003f06270 */
[----:B------:R-:W-:Y:S11]  /*7230*/  IADD3 R2, R104, 0x30, RZ ;  /* 0x0000003068027810 */ /* 0x000ff60007ffe0ff */
[----:B------:R-:W1:Y:S04]  /*7240*/  @!P0 LDS.128 R4, [R252+0x2400] ;  /* 0x00240000fc048984 */ /* 0x000e680000000c00 */
[----:B-1----:R-:W-:Y:S01]  /*7250*/  @!P0 STG.E.128 [R54.64], R4 ;  /* 0x0000000436008986 */ /* 0x002fe2000c101d06 */
[----:B------:R-:W-:Y:S11]  /*7260*/  ISETP.GE.AND P0, PT, R112, c[0x0][0x1d4], PT ;  /* 0x0000750070007a0c */ /* 0x000ff60003f06270 */
[----:B------:R-:W-:Y:S02]  /*7270*/  @!UPT UIADD3 URZ, URZ, URZ, URZ ;  /* 0x0000003f3f3ff290 */ /* 0x000fe4000fffe03f */
[----:B--2---:R-:W1:Y:S04]  /*7280*/  @!P0 LDS.128 R4, [R3+0x2400] ;  /* 0x0024000003048984 */ /* 0x004e680000000c00 */
        /* <DEDUP_REMOVED lines=17> */
.L_x_1222:
[----:B------:R-:W-:Y:S05]  /*73a0*/  BSYNC B1 ;  /* 0x0000000000017941 */ /* 0x000fea0003800000 */
.L_x_1217:
[----:B-12--5:R-:W-:Y:S01]  /*73b0*/  IMAD R2, R82, 0x30, RZ ;  /* 0x0000003052027824 */ /* 0x026fe200078e02ff */
[----:B------:R-:W2:Y:S01]  /*73c0*/  LDL R16, [R1+0x18] ;  /* 0x0000180001107983 */ /* 0x000ea20000100800 */
[----:B------:R-:W-:Y:S01]  /*73d0*/  SHF.R.S32.HI R17, RZ, 0x1f, R168 ;  /* 0x0000001fff117819 */ /* 0x000fe200000114a8 */
[----:B------:R-:W-:Y:S01]  /*73e0*/  IMAD.WIDE.U32 R10, R33, 0x30, RZ ;  /* 0x00000030210a7825 */ /* 0x000fe200078e00ff */
[----:B------:R-:W-:Y:S02]  /*73f0*/  BSSY B0, `(.L_x_1239) ;  /* 0x0000053000007945 */ /* 0x000fe40003800000 */
[----:B------:R-:W-:Y:S01]  /*7400*/  LEA.HI R17, R17, R168, RZ, 0x2 ;  /* 0x000000a811117211 */ /* 0x000fe200078f10ff */
[----:B------:R-:W-:Y:S01]  /*7410*/  IMAD.IADD R9, R11, 0x1, R2 ;  /* 0x000000010b097824 */ /* 0x000fe200078e0202 */
[----:B------:R-:W-:Y:S02]  /*7420*/  IADD3 R4, P0, R133, R10, RZ ;  /* 0x0000000a85047210 */ /* 0x000fe40007f1e0ff */
[----:B------:R-:W-:Y:S02]  /*7430*/  SHF.R.S32.HI R17, RZ, 0x2, R17 ;  /* 0x00000002ff117819 */ /* 0x000fe40000011411 */
[----:B------:R-:W-:Y:S03]  /*7440*/  IADD3.X R2, R9, R136, RZ, P0, !PT ;  /* 0x0000008809027210 */ /* 0x000fe600007fe4ff */
[----:B------:R-:W-:Y:S05]  /*7450*/  IMAD.IADD R3, R78, 0x1, -R17 ;  /* 0x000000014e037824 */ /* 0x000fea00078e0a11 */
        /* <DEDUP_REMOVED lines=22> */
[C---:B--2---:R-:W-:Y:S05]  /*75c0*/  @P1 IMAD.SHL.U32 R6, R16.reuse, 0x2, RZ ;  /* 0x0000000210061824 */ /* 0x044fea00078e00ff */
        /* <DEDUP_REMOVED lines=15> */
[----:B-1----:R-:W2:Y:S01]  /*76c0*/  LDL R18, [R1] ;  /* 0x0000000001127983 */ /* 0x002ea20000100800 */
[----:B------:R-:W-:Y:S01]  /*76d0*/  IADD3 R2, P0, R138, R10, RZ ;  /* 0x0000000a8a027210 */ /* 0x000fe20007f1e0ff */
[----:B------:R-:W-:Y:S01]  /*76e0*/  IMAD.MOV.U32 R4, RZ, RZ, R102 ;  /* 0x000000ffff047224 */ /* 0x000fe200078e0066 */
[----:B------:R-:W-:Y:S01]  /*76f0*/  IADD3 R8, R104, 0x30, RZ ;  /* 0x0000003068087810 */ /* 0x000fe20007ffe0ff */
[----:B------:R-:W-:Y:S02]  /*7700*/  IMAD.MOV.U32 R5, RZ, RZ, R129 ;  /* 0x000000ffff057224 */ /* 0x000fe400078e0081 */
[----:B------:R-:W-:Y:S02]  /*7710*/  IMAD.X R3, R9, 0x1, R137, P0 ;  /* 0x0000000109037824 */ /* 0x000fe400000e0689 */
[C---:B------:R-:W-:Y:S04]  /*7720*/  IMAD.WIDE.U32 R4, R2.reuse, c[0x0][0x208], R4 ;  /* 0x0000820002047a25 */ /* 0x040fe800078e0004 */
[----:B------:R-:W-:Y:S04]  /*7730*/  IMAD R3, R3, c[0x0][0x208], RZ ;  /* 0x0000820003037a24 */ /* 0x000fe800078e02ff */
[----:B------:R-:W-:Y:S01]  /*7740*/  IMAD R3, R2, c[0x0][0x20c], R3 ;  /* 0x0000830002037a24 */ /* 0x000fe200078e0203 */
[C---:B------:R-:W-:Y:S03]  /*7750*/  LEA R2, P0, R4.reuse, c[0x0][0x1f8], 0x1 ;  /* 0x00007e0004027a11 */ /* 0x040fe600078008ff */
[----:B------:R-:W-:Y:S05]  /*7760*/  IMAD.IADD R3, R5, 0x1, R3 ;  /* 0x0000000105037824 */ /* 0x000fea00078e0203 */
[----:B------:R-:W-:Y:S02]  /*7770*/  LEA.HI.X R3, R4, c[0x0][0x1fc], R3, 0x1, P0 ;  /* 0x00007f0004037a11 */ /* 0x000fe400000f0c03 */
[----:B------:R-:W-:Y:S11]  /*7780*/  ISETP.GE.AND P0, PT, R104, c[0x0][0x1d4], PT ;  /* 0x0000750068007a0c */ /* 0x000ff60003f06270 */
[----:B------:R-:W-:Y:S02]  /*7790*/  @!UPT UIADD3 URZ, URZ, URZ, URZ ;  /* 0x0000003f3f3ff290 */ /* 0x000fe4000fffe03f */
[----:B------:R-:W1:Y:S04]  /*77a0*/  @!P0 LDS.128 R12, [R252] ;  /* 0x00000000fc0c8984 */ /* 0x000e680000000c00 */
[----:B-1----:R-:W-:Y:S01]  /*77b0*/  @!P0 STG.E.128 [R2.64], R12 ;  /* 0x0000000c02008986 */ /* 0x002fe2000c101d06 */
[----:B------:R-:W-:Y:S11]  /*77c0*/  ISETP.GE.AND P0, PT, R112, c[0x0][0x1d4], PT ;  /* 0x0000750070007a0c */ /* 0x000ff60003f06270 */
[----:B------:R-:W-:Y:S02]  /*77d0*/  @!UPT UIADD3 URZ, URZ, URZ, URZ ;  /* 0x0000003f3f3ff290 */ /* 0x000fe4000fffe03f */
[----:B--2---:R-:W1:Y:S04]  /*77e0*/  @!P0 LDS.128 R4, [R18] ;  /* 0x0000000012048984 */ /* 0x004e680000000c00 */
[----:B-1----:R-:W-:Y:S01]  /*77f0*/  @!P0 STG.E.128 [R2.64+0x20], R4 ;  /* 0x0000200402008986 */ /* 0x002fe2000c101d06 */
[----:B------:R-:W-:Y:S11]  /*7800*/  ISETP.GE.AND P0, PT, R111, c[0x0][0x1d4], PT ;  /* 0x000075006f007a0c */ /* 0x000ff60003f06270 */
[----:B------:R-:W-:Y:S02]  /*7810*/  @!UPT UIADD3 URZ, URZ, URZ, URZ ;  /* 0x0000003f3f3ff290 */ /* 0x000fe4000fffe03f */
[----:B------:R-:W1:Y:S04]  /*7820*/  @!P0 LDS.128 R4, [R252+0xc00] ;  /* 0x000c0000fc048984 */ /* 0x000e680000000c00 */
[----:B-1----:R1:W-:Y:S01]  /*7830*/  @!P0 STG.E.128 [R2.64+0x40], R4 ;  /* 0x0000400402008986 */ /* 0x0023e2000c101d06 */
[----:B------:R-:W-:Y:S11]  /*7840*/  ISETP.GE.AND P0, PT, R8, c[0x0][0x1d4], PT ;  /* 0x0000750008007a0c */ /* 0x000ff60003f06270 */
[----:B------:R-:W-:Y:S02]  /*7850*/  @!UPT UIADD3 URZ, URZ, URZ, URZ ;  /* 0x0000003f3f3ff290 */ /* 0x000fe4000fffe03f */
[----:B------:R-:W2:Y:S01]  /*7860*/  @!P0 LDS.128 R8, [R18+0xc00] ;  /* 0x000c000012088984 */ /* 0x000ea20000000c00 */
[----:B-1----:R-:W-:Y:S03]  /*7870*/  IADD3 R4, R104, 0x40, RZ ;  /* 0x0000004068047810 */ /* 0x002fe60007ffe0ff */
[----:B--2---:R1:W-:Y:S01]  /*7880*/  @!P0 STG.E.128 [R2.64+0x60], R8 ;  /* 0x0000600802008986 */ /* 0x0043e2000c101d06 */
[----:B------:R-:W-:Y:S11]  /*7890*/  ISETP.GE.AND P0, PT, R4, c[0x0][0x1d4], PT ;  /* 0x0000750004007a0c */ /* 0x000ff60003f06270 */
[----:B------:R-:W-:Y:S02]  /*78a0*/  @!UPT UIADD3 URZ, URZ, URZ, URZ ;  /* 0x0000003f3f3ff290 */ /* 0x000fe4000fffe03f */
[----:B------:R-:W2:Y:S01]  /*78b0*/  @!P0 LDS.128 R4, [R252+0x1800] ;  /* 0x00180000fc048984 */ /* 0x000ea20000000c00 */
[----:B-1----:R-:W-:Y:S03]  /*78c0*/  IADD3 R8, R104, 0x50, RZ ;  /* 0x0000005068087810 */ /* 0x002fe60007ffe0ff */
[----:B--2---:R-:W-:Y:S01]  /*78d0*/  @!P0 STG.E.128 [R2.64+0x80], R4 ;  /* 0x0000800402008986 */ /* 0x004fe2000c101d06 */
[----:B------:R-:W-:Y:S11]  /*78e0*/  ISETP.GE.AND P0, PT, R8, c[0x0][0x1d4], PT ;  /* 0x0000750008007a0c */ /* 0x000ff60003f06270 */
[----:B------:R-:W-:Y:S02]  /*78f0*/  @!UPT UIADD3 URZ, URZ, URZ, URZ ;  /* 0x0000003f3f3ff290 */ /* 0x000fe4000fffe03f */
[----:B------:R-:W1:Y:S04]  /*7900*/  @!P0 LDS.128 R4, [R18+0x1800] ;  /* 0x0018000012048984 */ /* 0x000e680000000c00 */
[----:B-1----:R1:W-:Y:S02]  /*7910*/  @!P0 STG.E.128 [R2.64+0xa0], R4 ;  /* 0x0000a00402008986 */ /* 0x0023e4000c101d06 */
.L_x_1240:
[----:B-1----:R-:W-:Y:S05]  /*7920*/  BSYNC B0 ;  /* 0x0000000000007941 */ /* 0x002fea0003800000 */
.L_x_1239:
        /* <DEDUP_REMOVED lines=34> */
.L_x_1242:
[----:B------:R-:W-:Y:S05]  /*7b50*/  BSYNC B0 ;  /* 0x0000000000007941 */ /* 0x000fea0003800000 */
.L_x_1241:
[----:B------:R-:W0:Y:S01]  /*7b60*/  LDGDEPBAR ;  /* 0x00000000000079af */ /* 0x000e220000000000 */
[----:B------:R-:W-:Y:S01]  /*7b70*/  IADD3 R33, R33, -0x1, RZ ;  /* 0xffffffff21217810 */ /* 0x000fe20007ffe0ff */
[----:B------:R-:W-:-:S05]  /*7b80*/  @P3 BRA `(.L_x_1243) ;  /* 0xffffbde000003947 */ /* 0x000fca000383ffff */
[----:B------:R-:W-:Y:S01]  /*7b90*/  WARPSYNC 0xffffffff ;  /* 0xffffffff00007948 */ /* 0x000fe20003800000 */
[----:B------:R-:W-:Y:S06]  /*7ba0*/  BAR.SYNC.DEFER_BLOCKING 0x0 ;  /* 0x0000000000007b1d */ /* 0x000fec0000010000 */
.L_x_1216:
[----:B------:R-:W2:Y:S01]  /*7bb0*/  LDL R17, [R1+0x54] ;  /* 0x0000540001117983 */ /* 0x000ea20000100800 */
[----:B------:R-:W-:-:S05]  /*7bc0*/  IMAD.MOV.U32 R0, RZ, RZ, c[0x0][0x2c4] ;  /* 0x0000b100ff007624 */ /* 0x000fca00078e00ff */
[----:B------:R-:W-:Y:S01]  /*7bd0*/  ISETP.NE.AND P3, PT, R0, 0x1, PT ;  /* 0x000000010000780c */ /* 0x000fe20003f65270 */
[----:B------:R-:W-:Y:S01]  /*7be0*/  BSSY B0, `(.L_x_1244) ;  /* 0x0000029000007945 */ /* 0x000fe20003800000 */
[----:B------:R-:W-:Y:S01]  /*7bf0*/  IMAD.IADD R12, R150, 0x1, R151 ;  /* 0x00000001960c7824 */ /* 0x000fe200078e0297 */
[----:B--2---:R-:W-:-:S10]  /*7c00*/  IADD3 R0, R17, 0x7f, RZ ;  /* 0x0000007f11007810 */ /* 0x004fd40007ffe0ff */
[----:B-1----:R-:W-:-:S05]  /*7c10*/  @P3 IMAD.HI.U32 R2, R0, c[0x0][0x2c8], RZ ;  /* 0x0000b20000023a27 */ /* 0x002fca00078e00ff */
[----:B------:R-:W-:-:S05]  /*7c20*/  @P3 SHF.R.U32.HI R0, RZ, c[0x0][0x2cc], R2 ;  /* 0x0000b300ff003a19 */ /* 0x000fca0000011602 */
[----:B------:R-:W-:-:S04]  /*7c30*/  IMAD.IADD R0, R156, 0x1, R0 ;  /* 0x000000019c007824 */ /* 0x000fc800078e0200 */
[----:B------:R-:W-:-:S05]  /*7c40*/  IMAD.HI R0, R0, 0x2aaaaaab, RZ ;  /* 0x2aaaaaab00007827 */ /* 0x000fca00078e02ff */
[----:B------:R-:W-:-:S04]  /*7c50*/  SHF.R.U32.HI R2, RZ, 0x1f, R0 ;  /* 0x0000001fff027819 */ /* 0x000fc80000011600 */
[----:B------:R-:W-:-:S04]  /*7c60*/  LEA.HI.SX32 R0, R0, R2, 0x1d ;  /* 0x0000000200007211 */ /* 0x000fc800078feaff */
[----:B------:R-:W-:-:S04]  /*7c70*/  IMNMX R6, R155, R0, PT ;  /* 0x000000009b067217 */ /* 0x000fc80003800200 */
[----:B------:R-:W-:Y:S01]  /*7c80*/  ISETP.GE.AND P0, PT, R6, 0x1, PT ;  /* 0x000000010600780c */ /* 0x000fe20003f06270 */
[----:B------:R-:W-:-:S12]  /*7c90*/  IMAD.MOV.U32 R0, RZ, RZ, RZ ;  /* 0x000000ffff007224 */ /* 0x000fd800078e00ff */
[----:B------:R-:W-:Y:S05]  /*7ca0*/  @!P0 BRA `(.L_x_1245) ;  /* 0x000001c000008947 */ /* 0x000fea0003800000 */
[----:B------:R-:W-:Y:S01]  /*7cb0*/  IABS R2, R139 ;  /* 0x0000008b00027213 */ /* 0x000fe20000000000 */
        /* <DEDUP_REMOVED lines=27> */
.L_x_1245:
[----:B------:R-:W-:Y:S05]  /*7e70*/  BSYNC B0 ;  /* 0x0000000000007941 */ /* 0x000fea0003800000 */
.L_x_1244:
        /* <DEDUP_REMOVED lines=58> */
[----:B------:R-:W2:Y:S04]  /*8220*/  LDL R26, [R1+0x48] ;  /* 0x00004800011a7983 */ /* 0x000ea80000100800 */
[----:B------:R-:W3:Y:S04]  /*8230*/  LDL R28, [R1+0x50] ;  /* 0x00005000011c7983 */ /* 0x000ee80000100800 */
[----:B------:R-:W4:Y:S04]  /*8240*/  LDL R27, [R1+0x58] ;  /* 0x00005800011b7983 */ /* 0x000f280000100800 */
[----:B------:R-:W3:Y:S01]  /*8250*/  LDL.64 R24, [R1+0x28] ;  /* 0x0000280001187983 */ /* 0x000ee20000100a00 */
[----:B------:R-:W-:-:S03]  /*8260*/  ISETP.NE.U32.AND P0, PT, RZ, c[0x0][0x340], PT ;  /* 0x0000d000ff007a0c */ /* 0x000fc60003f05070 */
[----:B------:R-:W3:Y:S01]  /*8270*/  LDL.LU R20, [R1+0x20] ;  /* 0x0000200001147983 */ /* 0x000ee20000300800 */
[----:B------:R-:W-:-:S03]  /*8280*/  ISETP.NE.AND.EX P2, PT, RZ, c[0x0][0x344], PT, P0 ;  /* 0x0000d100ff007a0c */ /* 0x000fc60003f45300 */
[----:B------:R-:W3:Y:S04]  /*8290*/  LDL R19, [R1+0x30] ;  /* 0x0000300001137983 */ /* 0x000ee80000100800 */
[----:B------:R-:W3:Y:S06]  /*82a0*/  LDL R18, [R1+0x34] ;  /* 0x0000340001127983 */ /* 0x000eec0000100800 */
[----:B------:R-:W-:Y:S01]  /*82b0*/  @P2 IMAD.MOV.U32 R2, RZ, RZ, 0x4 ;  /* 0x00000004ff022424 */ /* 0x000fe200078e00ff */
[----:B------:R-:W1:Y:S01]  /*82c0*/  S2R R5, SR_TID.X ;  /* 0x0000000000057919 */ /* 0x000e620000002100 */
[----:B------:R-:W-:-:S05]  /*82d0*/  SHF.R.S32.HI R0, RZ, 0x1f, R141 ;  /* 0x0000001fff007819 */ /* 0x000fca000001148d */
[----:B------:R-:W-:-:S04]  /*82e0*/  IMAD R0, R0, c[0x0][0x178], RZ ;  /* 0x00005e0000007a24 */ /* 0x000fc800078e02ff */
[----:B------:R-:W-:Y:S01]  /*82f0*/  IMAD R0, R141, c[0x0][0x17c], R0 ;  /* 0x00005f008d007a24 */ /* 0x000fe200078e0200 */
[--C-:B-1----:R-:W-:Y:S02]  /*8300*/  SHF.R.S32.HI R4, RZ, 0x1f, R5.reuse ;  /* 0x0000001fff047819 */ /* 0x102fe40000011405 */
[----:B------:R-:W-:Y:S01]  /*8310*/  SHF.R.S32.HI R16, RZ, 0x1f, R5 ;  /* 0x0000001fff107819 */ /* 0x000fe20000011405 */
[----:B--2---:R-:W-:-:S05]  /*8320*/  @P2 IMAD.WIDE R2, R26, R2, c[0x0][0x340] ;  /* 0x0000d0001a022625 */ /* 0x004fca00078e0202 */
[----:B------:R1:W2:Y:S01]  /*8330*/  @P2 LDG.E R14, [R2.64] ;  /* 0x00000006020e2981 */ /* 0x0002a2000c1e1900 */
[-C--:B------:R-:W-:Y:S02]  /*8340*/  LEA.HI R4, R4, R5.reuse, RZ, 0x2 ;  /* 0x0000000504047211 */ /* 0x080fe400078f10ff */
[----:B------:R-:W-:Y:S02]  /*8350*/  LEA.HI R16, R16, R5, RZ, 0x2 ;  /* 0x0000000510107211 */ /* 0x000fe400078f10ff */
[----:B------:R-:W-:Y:S02]  /*8360*/  LOP3.LUT R4, R4, 0xfffffffc, RZ, 0xc0, !PT ;  /* 0xfffffffc04047812 */ /* 0x000fe400078ec0ff */
[----:B------:R-:W-:-:S03]  /*8370*/  SHF.R.S32.HI R16, RZ, 0x2, R16 ;  /* 0x00000002ff107819 */ /* 0x000fc60000011410 */
[----:B------:R-:W-:Y:S01]  /*8380*/  IMAD.IADD R4, R5, 0x1, -R4 ;  /* 0x0000000105047824 */ /* 0x000fe200078e0a04 */
[----:B------:R-:W-:-:S04]  /*8390*/  ISETP.NE.U32.AND P1, PT, RZ, c[0x0][0x348], PT ;  /* 0x0000d200ff007a0c */ /* 0x000fc80003f25070 */
[----:B------:R-:W-:Y:S01]  /*83a0*/  ISETP.NE.AND.EX P1, PT, RZ, c[0x0][0x34c], PT, P1 ;  /* 0x0000d300ff007a0c */ /* 0x000fe20003f25310 */
[----:B-1----:R-:W-:-:S05]  /*83b0*/  IMAD.WIDE.U32 R2, R141, c[0x0][0x178], RZ ;  /* 0x00005e008d027a25 */ /* 0x002fca00078e00ff */
[----:B------:R-:W-:Y:S01]  /*83c0*/  IADD3 R3, R3, R0, RZ ;  /* 0x0000000003037210 */ /* 0x000fe20007ffe0ff */
[----:B------:R-:W-:Y:S01]  /*83d0*/  IMAD R0, R4, 0x20, R16 ;  /* 0x0000002004007824 */ /* 0x000fe200078e0210 */
[----:B----4-:R-:W-:-:S03]  /*83e0*/  SEL R6, R27, RZ, !P1 ;  /* 0x000000ff1b067207 */ /* 0x010fc60004800000 */
[----:B------:R-:W-:Y:S01]  /*83f0*/  IMAD.IADD R10, R17, 0x1, R0 ;  /* 0x00000001110a7824 */ /* 0x000fe200078e0200 */
[----:B------:R-:W-:Y:S01]  /*8400*/  SHF.R.S32.HI R11, RZ, 0x1f, R12 ;  /* 0x0000001fff0b7819 */ /* 0x000fe2000001140c */
[----:B---3--:R-:W-:Y:S01]  /*8410*/  IMAD.WIDE.U32 R4, R28, c[0x0][0x1b8], R2 ;  /* 0x00006e001c047a25 */ /* 0x008fe200078e0002 */
[----:B------:R-:W-:-:S03]  /*8420*/  IADD3 R2, P0, R16, R12, RZ ;  /* 0x0000000c10027210 */ /* 0x000fc60007f1e0ff */
[----:B------:R-:W-:Y:S01]  /*8430*/  @P3 IMAD.HI.U32 R7, R10, c[0x0][0x2c8], RZ ;  /* 0x0000b2000a073a27 */ /* 0x000fe200078e00ff */
[----:B------:R-:W-:Y:S02]  /*8440*/  SEL R3, R26, RZ, !P1 ;  /* 0x000000ff1a037207 */ /* 0x000fe40004800000 */
[----:B------:R-:W-:Y:S01]  /*8450*/  LEA.HI.X.SX32 R11, R16, R11, 0x1, P0 ;  /* 0x0000000b100b7211 */ /* 0x000fe200000f0eff */
[----:B------:R-:W-:Y:S01]  /*8460*/  IMAD R5, R28, c[0x0][0x1bc], R5 ;  /* 0x00006f001c057a24 */ /* 0x000fe200078e0205 */
[----:B------:R-:W-:Y:S01]  /*8470*/  MOV R0, R10 ;  /* 0x0000000a00007202 */ /* 0x000fe20000000f00 */
[----:B------:R-:W-:Y:S01]  /*8480*/  IMAD R6, R6, c[0x0][0x1c0], RZ ;  /* 0x0000700006067a24 */ /* 0x000fe200078e02ff */
[----:B------:R-:W-:Y:S01]  /*8490*/  @P3 SHF.R.U32.HI R0, RZ, c[0x0][0x2cc], R7 ;  /* 0x0000b300ff003a19 */ /* 0x000fe20000011607 */
[----:B------:R-:W-:-:S04]  /*84a0*/  IMAD.WIDE.U32 R4, R3, c[0x0][0x1c0], R4 ;  /* 0x0000700003047a25 */ /* 0x000fc800078e0004 */
[----:B------:R-:W-:Y:S01]  /*84b0*/  IMAD R12, R3, c[0x0][0x1c4], R6 ;  /* 0x00007100030c7a24 */ /* 0x000fe200078e0206 */
[----:B------:R-:W-:Y:S01]  /*84c0*/  SHF.R.S32.HI R13, RZ, 0x1f, R0 ;  /* 0x0000001fff0d7819 */ /* 0x000fe20000011400 */
[----:B------:R-:W-:Y:S02]  /*84d0*/  IMAD.MOV.U32 R6, RZ, RZ, R24 ;  /* 0x000000ffff067224 */ /* 0x000fe400078e0018 */
[----:B------:R-:W-:Y:S02]  /*84e0*/  IMAD.MOV.U32 R7, RZ, RZ, R25 ;  /* 0x000000ffff077224 */ /* 0x000fe400078e0019 */
[C---:B------:R-:W-:Y:S02]  /*84f0*/  IMAD R15, R11.reuse, c[0x0][0x1e0], RZ ;  /* 0x000078000b0f7a24 */ /* 0x040fe400078e02ff */
[----:B------:R-:W-:Y:S01]  /*8500*/  IMAD R11, R11, c[0x0][0x208], RZ ;  /* 0x000082000b0b7a24 */ /* 0x000fe200078e02ff */
[----:B------:R-:W-:Y:S01]  /*8510*/  IADD3 R3, R5, R12, RZ ;  /* 0x0000000c05037210 */ /* 0x000fe20007ffe0ff */
[----:B------:R-:W-:-:S04]  /*8520*/  IMAD.WIDE.U32 R8, R2, c[0x0][0x1e0], R6 ;  /* 0x0000780002087a25 */ /* 0x000fc800078e0006 */
[----:B------:R-:W-:-:S04]  /*8530*/  IMAD.WIDE.U32 R6, R2, c[0x0][0x208], R6 ;  /* 0x0000820002067a25 */ /* 0x000fc800078e0006 */
[C---:B------:R-:W-:Y:S02]  /*8540*/  IMAD R15, R2.reuse, c[0x0][0x1e4], R15 ;  /* 0x00007900020f7a24 */ /* 0x040fe400078e020f */
[----:B------:R-:W-:Y:S02]  /*8550*/  IMAD R12, R2, c[0x0][0x20c], R11 ;  /* 0x00008300020c7a24 */ /* 0x000fe400078e020b */
[----:B------:R-:W-:Y:S02]  /*8560*/  IMAD R5, R13, c[0x0][0x1b0], RZ ;  /* 0x00006c000d057a24 */ /* 0x000fe400078e02ff */
[----:B------:R-:W-:Y:S02]  /*8570*/  IMAD.MOV.U32 R2, RZ, RZ, R4 ;  /* 0x000000ffff027224 */ /* 0x000fe400078e0004 */
[----:B------:R-:W-:Y:S02]  /*8580*/  IMAD.MOV R4, RZ, RZ, -R0 ;  /* 0x000000ffff047224 */ /* 0x000fe400078e0a00 */
[----:B------:R-:W-:-:S02]  /*8590*/  IMAD R11, R0, c[0x0][0x1b4], R5 ;  /* 0x00006d00000b7a24 */ /* 0x000fc400078e0205 */
[----:B------:R-:W-:-:S04]  /*85a0*/  IMAD.WIDE.U32 R2, R0, c[0x0][0x1b0], R2 ;  /* 0x00006c0000027a25 */ /* 0x000fc800078e0002 */
[----:B------:R-:W-:Y:S01]  /*85b0*/  IMAD R0, R4, c[0x0][0x2c4], R10 ;  /* 0x0000b10004007a24 */ /* 0x000fe200078e020a */
[----:B------:R-:W-:Y:S01]  /*85c0*/  IADD3 R5, R9, R15, RZ ;  /* 0x0000000f09057210 */ /* 0x000fe20007ffe0ff */
[----:B------:R-:W-:Y:S01]  /*85d0*/  IMAD.MOV.U32 R4, RZ, RZ, R8 ;  /* 0x000000ffff047224 */ /* 0x000fe200078e0008 */
[----:B------:R-:W-:Y:S02]  /*85e0*/  IADD3 R3, R3, R11, RZ ;  /* 0x0000000b03037210 */ /* 0x000fe40007ffe0ff */
[----:B------:R-:W-:Y:S02]  /*85f0*/  SHF.R.S32.HI R11, RZ, 0x1f, R0 ;  /* 0x0000001fff0b7819 */ /* 0x000fe40000011400 */
[----:B------:R-:W-:Y:S01]  /*8600*/  ISETP.GE.AND P1, PT, R24, c[0x0][0x1d4], PT ;  /* 0x0000750018007a0c */ /* 0x000fe20003f26270 */
[----:B------:R-:W-:Y:S01]  /*8610*/  IMAD.WIDE.U32 R8, R28, c[0x0][0x1e8], R4 ;  /* 0x00007a001c087a25 */ /* 0x000fe200078e0004 */
[----:B------:R-:W-:-:S03]  /*8620*/  ISETP.GE.AND P6, PT, R19, c[0x0][0x1d4], PT ;  /* 0x0000750013007a0c */ /* 0x000fc60003fc6270 */
[----:B------:R-:W-:Y:S01]  /*8630*/  IMAD R4, R11, c[0x0][0x1a8], RZ ;  /* 0x00006a000b047a24 */ /* 0x000fe200078e02ff */
[----:B------:R-:W-:Y:S01]  /*8640*/  SEL R10, RZ, 0xffffffff, P6 ;  /* 0xffffffffff0a7807 */ /* 0x000fe20003000000 */
[----:B------:R-:W-:Y:S01]  /*8650*/  IMAD.WIDE.U32 R2, R0, c[0x0][0x1a8], R2 ;  /* 0x00006a0000027a25 */ /* 0x000fe200078e0002 */
[----:B------:R-:W-:-:S03]  /*8660*/  LOP3.LUT R20, R20, 0xfffffffe, RZ, 0xc0, !PT ;  /* 0xfffffffe14147812 */ /* 0x000fc600078ec0ff */
[----:B------:R-:W-:Y:S01]  /*8670*/  IMAD R11, R0, c[0x0][0x1ac], R4 ;  /* 0x00006b00000b7a24 */ /* 0x000fe200078e0204 */
[----:B------:R-:W-:Y:S01]  /*8680*/  SHF.L.U32 R10, R10, 0x1, RZ ;  /* 0x000000010a0a7819 */ /* 0x000fe200000006ff */
[----:B------:R-:W-:Y:S01]  /*8690*/  IMAD.IADD R7, R7, 0x1, R12 ;  /* 0x0000000107077824 */ /* 0x000fe200078e020c */
[----:B------:R-:W-:Y:S01]  /*86a0*/  SEL R12, RZ, 0x1, P1 ;  /* 0x00000001ff0c7807 */ /* 0x000fe20000800000 */
[----:B------:R-:W-:Y:S01]  /*86b0*/  IMAD.IADD R3, R3, 0x1, R11 ;  /* 0x0000000103037824 */ /* 0x000fe200078e020b */
[----:B------:R-:W-:Y:S02]  /*86c0*/  @P1 LOP3.LUT R20, R20, 0x1, RZ, 0xfc, !PT ;  /* 0x0000000114141812 */ /* 0x000fe400078efcff */
[----:B------:R-:W-:Y:S01]  /*86d0*/  LEA R11, P0, R2, c[0x0][0x160], 0x1 ;  /* 0x00005800020b7a11 */ /* 0x000fe200078008ff */
[----:B------:R-:W-:Y:S01]  /*86e0*/  IMAD.WIDE.U32 R4, R28, c[0x0][0x210], R6 ;  /* 0x000084001c047a25 */ /* 0x000fe200078e0006 */
[----:B------:R-:W-:Y:S02]  /*86f0*/  ISETP.NE.U32.AND P1, PT, RZ, c[0x0][0x350], PT ;  /* 0x0000d400ff007a0c */ /* 0x000fe40003f25070 */
[----:B------:R-:W-:-:S02]  /*8700*/  LOP3.LUT R6, R10, 0x2, R12, 0xe2, !PT ;  /* 0x000000020a067812 */ /* 0x000fc400078ee20c */
[----:B------:R-:W-:Y:S02]  /*8710*/  LEA.HI.X R10, R2, c[0x0][0x164], R3, 0x1, P0 ;  /* 0x00005900020a7a11 */ /* 0x000fe400000f0c03 */
[----:B------:R-:W-:Y:S01]  /*8720*/  ISETP.NE.AND.EX P0, PT, RZ, c[0x0][0x354], PT, P1 ;  /* 0x0000d500ff007a0c */ /* 0x000fe20003f05310 */
[C---:B------:R-:W-:Y:S01]  /*8730*/  IMAD R9, R28.reuse, c[0x0][0x1ec], R9 ;  /* 0x00007b001c097a24 */ /* 0x040fe200078e0209 */
[----:B------:R1:W-:Y:S01]  /*8740*/  STL [R1+0x20], R20 ;  /* 0x0000201401007387 */ /* 0x0003e20000100800 */
[----:B------:R-:W-:Y:S01]  /*8750*/  IMAD R5, R28, c[0x0][0x214], R5 ;  /* 0x000085001c057a24 */ /* 0x000fe200078e0205 */
[----:B------:R-:W-:-:S04]  /*8760*/  ISETP.GE.AND P5, PT, R18, c[0x0][0x1d4], PT ;  /* 0x0000750012007a0c */ /* 0x000fc80003fa6270 */
[----:B------:R-:W-:Y:S02]  /*8770*/  SEL R3, RZ, 0x4, P5 ;  /* 0x00000004ff037807 */ /* 0x000fe40002800000 */
[----:B------:R-:W-:Y:S02]  /*8780*/  ISETP.GE.AND P3, PT, R24, c[0x0][0x198], PT ;  /* 0x0000660018007a0c */ /* 0x000fe40003f66270 */
[----:B------:R-:W-:Y:S02]  /*8790*/  ISETP.GE.AND P4, PT, R18, c[0x0][0x198], PT ;  /* 0x0000660012007a0c */ /* 0x000fe40003f86270 */
[----:B------:R-:W-:Y:S02]  /*87a0*/  LOP3.LUT R103, R6, R3, RZ, 0xfc, !PT ;  /* 0x0000000306677212 */ /* 0x000fe400078efcff */
[----:B------:R-:W-:Y:S02]  /*87b0*/  IADD3 R108, R215, -0x1, RZ ;  /* 0xffffffffd76c7810 */ /* 0x000fe40007ffe0ff */
[----:B--2---:R-:W-:-:S02]  /*87c0*/  @P2 SHF.R.S32.HI R0, RZ, 0x1f, R14 ;  /* 0x0000001fff002819 */ /* 0x004fc4000001140e */
[----:B------:R-:W-:Y:S01]  /*87d0*/  @!P2 MOV R0, R27 ;  /* 0x0000001b0000a202 */ /* 0x000fe20000000f00 */
[----:B------:R-:W-:-:S03]  /*87e0*/  @!P2 IMAD.MOV.U32 R14, RZ, RZ, R26 ;  /* 0x000000ffff0ea224 */ /* 0x000fc600078e001a */
[----:B------:R-:W-:Y:S02]  /*87f0*/  SEL R2, R0, RZ, !P0 ;  /* 0x000000ff00027207 */ /* 0x000fe40004000000 */
[----:B------:R-:W-:-:S03]  /*8800*/  SEL R0, R14, RZ, !P0 ;  /* 0x000000ff0e007207 */ /* 0x000fc60004000000 */
[C---:B------:R-:W-:Y:S02]  /*8810*/  IMAD R12, R2.reuse, c[0x0][0x1f0], RZ ;  /* 0x00007c00020c7a24 */ /* 0x040fe400078e02ff */
[----:B------:R-:W-:Y:S02]  /*8820*/  IMAD R7, R2, c[0x0][0x218], RZ ;  /* 0x0000860002077a24 */ /* 0x000fe400078e02ff */
[----:B------:R-:W-:-:S04]  /*8830*/  IMAD.WIDE.U32 R14, R0, c[0x0][0x1f0], R8 ;  /* 0x00007c00000e7a25 */ /* 0x000fc800078e0008 */
[----:B------:R-:W-:-:S04]  /*8840*/  IMAD R2, R0, c[0x0][0x1f4], R12 ;  /* 0x00007d0000027a24 */ /* 0x000fc800078e020c */
[----:B------:R-:W-:Y:S01]  /*8850*/  IMAD.IADD R2, R15, 0x1, R2 ;  /* 0x000000010f027824 */ /* 0x000fe200078e0202 */
[----:B------:R1:W-:Y:S04]  /*8860*/  STL.64 [R1+0x8], R14 ;  /* 0x0000080e01007387 */ /* 0x0003e80000100a00 */
[----:B------:R1:W-:Y:S01]  /*8870*/  STL [R1+0x4], R2 ;  /* 0x0000040201007387 */ /* 0x0003e20000100800 */
[----:B------:R-:W-:-:S04]  /*8880*/  IMAD.WIDE.U32 R244, R0, c[0x0][0x218], R4 ;  /* 0x0000860000f47a25 */ /* 0x000fc800078e0004 */
[----:B------:R-:W-:Y:S01]  /*8890*/  IMAD R0, R0, c[0x0][0x21c], R7 ;  /* 0x0000870000007a24 */ /* 0x000fe200078e0207 */
[----:B------:R-:W-:Y:S02]  /*88a0*/  ISETP.GE.AND P2, PT, R19, c[0x0][0x198], PT ;  /* 0x0000660013007a0c */ /* 0x000fe40003f46270 */
[----:B------:R-:W-:Y:S02]  /*88b0*/  IADD3 R9, R16, R17, RZ ;  /* 0x0000001110097210 */ /* 0x000fe40007ffe0ff */
[----:B------:R-:W-:Y:S01]  /*88c0*/  IADD3 R249, R245, R0, RZ ;  /* 0x00000000f5f97210 */ /* 0x000fe20007ffe0ff */
[----:B------:R-:W-:Y:S06]  /*88d0*/  BRA.DIV ~URZ, `(.L_x_1247) ;  /* 0x00015fe27f007947 */ /* 0x000fec000b800000 */
[----:B------:R2:W3:Y:S02]  /*88e0*/  SHFL.IDX PT, R8, R10, RZ, 0x1c1f ;  /* 0x001c1fff0a087589 */ /* 0x0004e400000e0000 */
.L_x_1389:
[----:B------:R-:W-:Y:S05]  /*88f0*/  BRA.DIV ~URZ, `(.L_x_1248) ;  /* 0x000160327f007947 */ /* 0x000fea000b800000 */
[----:B------:R4:W1:Y:S02]  /*8900*/  SHFL.IDX PT, R0, R11, RZ, 0x1c1f ;  /* 0x001c1fff0b007589 */ /* 0x00086400000e0000 */
.L_x_1390:
[----:B-12---:R-:W2:Y:S01]  /*8910*/  LDL R2, [R1+0x4c] ;  /* 0x00004c0001027983 */ /* 0x006ea20000100800 */
[----:B------:R-:W-:Y:S01]  /*8920*/  BSSY B0, `(.L_x_1249) ;  /* 0x0000017000007945 */ /* 0x000fe20003800000 */
[----:B--2---:R-:W-:-:S05]  /*8930*/  IMAD R23, R2, c[0x0][0x2c4], RZ ;  /* 0x0000b10002177a24 */ /* 0x004fca00078e02ff */
[----:B------:R-:W-:-:S13]  /*8940*/  ISETP.GE.AND P0, PT, R9, R23, PT ;  /* 0x000000170900720c */ /* 0x000fda0003f06270 */
[----:B------:R-:W-:Y:S05]  /*8950*/  @P0 BRA `(.L_x_1250) ;  /* 0x0000013000000947 */ /* 0x000fea0003800000 */
[----:B------:R-:W2:Y:S04]  /*8960*/  LDL.64 R4, [R1+0x28] ;  /* 0x0000280001047983 */ /* 0x000ea80000100a00 */
[----:B----4-:R-:W4:Y:S04]  /*8970*/  LDL R2, [R1+0x30] ;  /* 0x0000300001027983 */ /* 0x010f280000100800 */
        /* <DEDUP_REMOVED lines=17> */
.L_x_1250:
[----:B------:R-:W-:Y:S05]  /*8a90*/  BSYNC B0 ;  /* 0x0000000000007941 */ /* 0x000fea0003800000 */
.L_x_1249:
[----:B------:R-:W-:Y:S05]  /*8aa0*/  BRA.DIV ~URZ, `(.L_x_1251) ;  /* 0x00015ee27f007947 */ /* 0x000fea000b800000 */
[----:B---3--:R2:W3:Y:S04]  /*8ab0*/  SHFL.IDX PT, R8, R10, 0x1, 0x1c1f ;  /* 0x003c1f000a087f89 */ /* 0x0084e800000e0000 */
[----:B-1----:R2:W1:Y:S02]  /*8ac0*/  SHFL.IDX PT, R0, R11, 0x1, 0x1c1f ;  /* 0x003c1f000b007f89 */ /* 0x00246400000e0000 */
.L_x_1391:
[----:B------:R-:W-:Y:S01]  /*8ad0*/  IADD3 R2, R9, 0x20, RZ ;  /* 0x0000002009027810 */ /* 0x000fe20007ffe0ff */
[----:B------:R-:W-:Y:S03]  /*8ae0*/  BSSY B0, `(.L_x_1252) ;  /* 0x0000016000007945 */ /* 0x000fe60003800000 */
[----:B------:R-:W-:-:S13]  /*8af0*/  ISETP.GE.AND P0, PT, R2, R23, PT ;  /* 0x000000170200720c */ /* 0x000fda0003f06270 */
[----:B------:R-:W-:Y:S05]  /*8b00*/  @P0 BRA `(.L_x_1253) ;  /* 0x0000013000000947 */ /* 0x000fea0003800000 */
[----:B--2---:R-:W2:Y:S04]  /*8b10*/  LDL.64 R4, [R1+0x28] ;  /* 0x0000280001047983 */ /* 0x004ea80000100a00 */
[----:B----4-:R-:W4:Y:S04]  /*8b20*/  LDL R3, [R1+0x30] ;  /* 0x0000300001037983 */ /* 0x010f280000100800 */
[----:B---3--:R-:W3:Y:S04]  /*8b30*/  LDL R15, [R1+0x70] ;  /* 0x00007000010f7983 */ /* 0x008ee80000100800 */
[----:B------:R-:W3:Y:S04]  /*8b40*/  LDL R13, [R1+0x34] ;  /* 0x00003400010d7983 */ /* 0x000ee80000100800 */
[----:B------:R-:W3:Y:S04]  /*8b50*/  LDL R12, [R1+0x18] ;  /* 0x00001800010c7983 */ /* 0x000ee80000100800 */
[----:B------:R-:W3:Y:S01]  /*8b60*/  LDL R14, [R1+0x6c] ;  /* 0x00006c00010e7983 */ /* 0x000ee20000100800 */
[----:B-12---:R-:W-:-:S04]  /*8b70*/  LEA R6, P0, R4, R0, 0x1 ;  /* 0x0000000004067211 */ /* 0x006fc800078008ff */
        /* <DEDUP_REMOVED lines=12> */
.L_x_1253:
[----:B------:R-:W-:Y:S05]  /*8c40*/  BSYNC B0 ;  /* 0x0000000000007941 */ /* 0x000fea0003800000 */
.L_x_1252:
[----:B------:R-:W-:Y:S05]  /*8c50*/  BRA.DIV ~URZ, `(.L_x_1254) ;  /* 0x00015df27f007947 */ /* 0x000fea000b800000 */
[----:B---3--:R3:W2:Y:S02]  /*8c60*/  SHFL.IDX PT, R8, R10, 0x2, 0x1c1f ;  /* 0x005c1f000a087f89 */ /* 0x0086a400000e0000 */
.L_x_1392:
[----:B------:R-:W-:Y:S05]  /*8c70*/  BRA.DIV ~URZ, `(.L_x_1255) ;  /* 0x00015e427f007947 */ /* 0x000fea000b800000 */
[----:B-1----:R1:W3:Y:S02]  /*8c80*/  SHFL.IDX PT, R0, R11, 0x2, 0x1c1f ;  /* 0x005c1f000b007f89 */ /* 0x0022e400000e0000 */
.L_x_1393:
        /* <DEDUP_REMOVED lines=23> */
.L_x_1257:
[----:B------:R-:W-:Y:S05]  /*8e00*/  BSYNC B0 ;  /* 0x0000000000007941 */ /* 0x000fea0003800000 */
.L_x_1256:
[----:B------:R-:W-:Y:S05]  /*8e10*/  BRA.DIV ~URZ, `(.L_x_1258) ;  /* 0x00015d027f007947 */ /* 0x000fea000b800000 */
[----:B--2---:R2:W1:Y:S04]  /*8e20*/  SHFL.IDX PT, R6, R10, 0x3, 0x1c1f ;  /* 0x007c1f000a067f89 */ /* 0x00446800000e0000 */
[----:B---3--:R2:W3:Y:S02]  /*8e30*/  SHFL.IDX PT, R0, R11, 0x3, 0x1c1f ;  /* 0x007c1f000b007f89 */ /* 0x0084e400000e0000 */
.L_x_1394:
[----:B--2---:R-:W2:Y:S04]  /*8e40*/  LDL.64 R12, [R1+0x28] ;  /* 0x00002800010c7983 */ /* 0x004ea80000100a00 */
[----:B----4-:R-:W4:Y:S04]  /*8e50*/  LDL R7, [R1+0x30] ;  /* 0x0000300001077983 */ /* 0x010f280000100800 */
[----:B---3--:R-:W3:Y:S04]  /*8e60*/  LDL R8, [R1+0x70] ;  /* 0x0000700001087983 */ /* 0x008ee80000100800 */
[----:B------:R-:W3:Y:S04]  /*8e70*/  LDL R109, [R1+0x18] ;  /* 0x00001800016d7983 */ /* 0x000ee80000100800 */
[----:B------:R-:W3:Y:S04]  /*8e80*/  LDL R247, [R1+0x3c] ;  /* 0x00003c0001f77983 */ /* 0x000ee80000100800 */
[----:B------:R-:W3:Y:S04]  /*8e90*/  LDL R10, [R1+0x34] ;  /* 0x00003400010a7983 */ /* 0x000ee80000100800 */
[----:B-1----:R-:W3:Y:S04]  /*8ea0*/  LDL R11, [R1+0x6c] ;  /* 0x00006c00010b7983 */ /* 0x002ee80000100800 */
[----:B------:R-:W3:Y:S04]  /*8eb0*/  LDL.64 R146, [R1+0x8] ;  /* 0x0000080001927983 */ /* 0x000ee80000100a00 */
[----:B------:R-:W3:Y:S04]  /*8ec0*/  LDL R145, [R1+0x4] ;  /* 0x0000040001917983 */ /* 0x000ee80000100800 */
[----:B------:R-:W3:Y:S04]  /*8ed0*/  LDL R155, [R1+0x20] ;  /* 0x00002000019b7983 */ /* 0x000ee80000100800 */
[----:B------:R1:W5:Y:S01]  /*8ee0*/  LDL R160, [R1+0x54] ;  /* 0x0000540001a07983 */ /* 0x0003620000100800 */
[----:B------:R-:W-:-:S03]  /*8ef0*/  IADD3 R2, R9, 0x60, RZ ;  /* 0x0000006009027810 */ /* 0x000fc60007ffe0ff */
[----:B------:R-:W1:Y:S01]  /*8f00*/  S2R R116, SR_TID.X ;  /* 0x0000000000747919 */ /* 0x000e620000002100 */
[----:B------:R-:W-:Y:S01]  /*8f10*/  ISETP.GE.AND P0, PT, R2, R23, PT ;  /* 0x000000170200720c */ /* 0x000fe20003f06270 */
[----:B------:R-:W-:-:S04]  /*8f20*/  IMAD.MOV.U32 R107, RZ, RZ, 0x30 ;  /* 0x00000030ff6b7424 */ /* 0x000fc800078e00ff */
[----:B------:R-:W-:Y:S01]  /*8f30*/  IMAD R107, R215, -0x30, R107 ;  /* 0xffffffd0d76b7824 */ /* 0x000fe200078e026b */
[----:B------:R-:W-:Y:S02]  /*8f40*/  SHF.R.S32.HI R106, RZ, 0x1f, R108 ;  /* 0x0000001fff6a7819 */ /* 0x000fe4000001146c */
[----:B-1----:R-:W-:-:S04]  /*8f50*/  SHF.R.S32.HI R154, RZ, 0x1f, R116 ;  /* 0x0000001fff9a7819 */ /* 0x002fc80000011474 */
[----:B------:R-:W-:-:S04]  /*8f60*/  LEA.HI R154, R154, R116, RZ, 0x2 ;  /* 0x000000749a9a7211 */ /* 0x000fc800078f10ff */
[----:B------:R-:W-:Y:S01]  /*8f70*/  SHF.R.S32.HI R154, RZ, 0x2, R154 ;  /* 0x00000002ff9a7819 */ /* 0x000fe2000001149a */
[----:B------:R-:W-:Y:S01]  /*8f80*/  IMAD.MOV.U32 R144, RZ, RZ, c[0x0][0x2c4] ;  /* 0x0000b100ff907624 */ /* 0x000fe200078e00ff */
[----:B--2---:R-:W-:-:S04]  /*8f90*/  @!P0 LEA R4, P1, R12, R0, 0x1 ;  /* 0x000000000c048211 */ /* 0x004fc800078208ff */
[----:B------:R-:W-:Y:S02]  /*8fa0*/  @!P0 LEA.HI.X R5, R12, R6, R13, 0x1, P1 ;  /* 0x000000060c058211 */ /* 0x000fe400008f0c0d */
[----:B----4-:R-:W-:-:S04]  /*8fb0*/  @!P0 LEA R2, P1, R7, R0, 0x1 ;  /* 0x0000000007028211 */ /* 0x010fc800078208ff */
[----:B---3--:R-:W-:Y:S01]  /*8fc0*/  @!P0 LEA.HI.X R3, R7, R6, R8, 0x1, P1 ;  /* 0x0000000607038211 */ /* 0x008fe200008f0c08 */
[----:B------:R-:W-:Y:S02]  /*8fd0*/  @!P0 IMAD.SHL.U32 R7, R109, 0x2, RZ ;  /* 0x000000026d078824 */ /* 0x000fe400078e00ff */
[----:B------:R-:W-:-:S03]  /*8fe0*/  IMAD.IADD R141, R247, 0x1, R107 ;  /* 0x00000001f78d7824 */ /* 0x000fc600078e026b */
[----:B------:R-:W-:Y:S01]  /*8ff0*/  @!PT LDS RZ, [RZ] ;  /* 0x00000000fffff984 */ /* 0x000fe20000000800 */
[----:B------:R-:W-:Y:S01]  /*9000*/  @!PT LDS RZ, [RZ] ;  /* 0x00000000fffff984 */ /* 0x000fe20000000800 */
[----:B------:R-:W-:Y:S01]  /*9010*/  @!PT LDS RZ, [RZ] ;  /* 0x00000000fffff984 */ /* 0x000fe20000000800 */
[----:B------:R1:W-:Y:S04]  /*9020*/  @!P0 LDGSTS.E.BYPASS.LTC128B.128 [R7+0x7880], [R4.64], !P3 ;  /* 0x0788000004078fae */ /* 0x0003e8000d901d46 */
[----:B------:R2:W-:Y:S01]  /*9030*/  @!P0 LDGSTS.E.BYPASS.LTC128B.128 [R7+0x9880], [R2.64], !P2 ;  /* 0x0988000002078fae */ /* 0x0005e2000d101d46 */
[----:B------:R-:W-:Y:S01]  /*9040*/  IMAD.MOV.U32 R142, RZ, RZ, R146 ;  /* 0x000000ffff8e7224 */ /* 0x000fe200078e0092 */
[----:B-1----:R-:W-:Y:S02]  /*9050*/  @!P0 LEA R4, P1, R10, R0, 0x1 ;  /* 0x000000000a048211 */ /* 0x002fe400078208ff */
[----:B------:R-:W-:Y:S01]  /*9060*/  IMNMX R0, R141, 0x30, PT ;  /* 0x000000308d007817 */ /* 0x000fe20003800200 */
[----:B------:R-:W-:-:S04]  /*9070*/  IMAD R5, R106, c[0x0][0x1e0], RZ ;  /* 0x000078006a057a24 */ /* 0x000fc800078e02ff */
[----:B------:R-:W-:Y:S02]  /*9080*/  IMAD.IADD R0, R0, 0x1, -R154 ;  /* 0x0000000100007824 */ /* 0x000fe400078e0a9a */
[----:B------:R-:W-:Y:S01]  /*9090*/  IMAD R8, R108, c[0x0][0x1e4], R5 ;  /* 0x000079006c087a24 */ /* 0x000fe200078e0205 */
[----:B------:R-:W-:Y:S01]  /*90a0*/  @!P0 LEA.HI.X R5, R10, R6, R11, 0x1, P1 ;  /* 0x000000060a058211 */ /* 0x000fe200008f0c0b */
[----:B--2---:R-:W-:Y:S01]  /*90b0*/  IMAD.WIDE.U32 R2, R108, c[0x0][0x1e0], RZ ;  /* 0x000078006c027a25 */ /* 0x004fe200078e00ff */
[----:B------:R-:W-:-:S03]  /*90c0*/  ISETP.GE.AND P1, PT, R0, 0x1, PT ;  /* 0x000000010000780c */ /* 0x000fc60003f26270 */
[----:B------:R1:W-:Y:S01]  /*90d0*/  @!P0 LDGSTS.E.BYPASS.LTC128B.128 [R7+0xb880], [R4.64], !P4 ;  /* 0x0b88000004078fae */ /* 0x0003e2000e101d46 */
[----:B------:R-:W-:Y:S01]  /*90e0*/  IMAD.IADD R6, R3, 0x1, R8 ;  /* 0x0000000103067824 */ /* 0x000fe200078e0208 */
[----:B------:R-:W-:Y:S01]  /*90f0*/  ISETP.GE.AND P0, PT, R0, 0x21, PT ;  /* 0x000000210000780c */ /* 0x000fe20003f06270 */
[----:B------:R-:W-:Y:S01]  /*9100*/  IMAD.MOV.U32 R143, RZ, RZ, R145 ;  /* 0x000000ffff8f7224 */ /* 0x000fe200078e0091 */
[----:B------:R-:W0:Y:S01]  /*9110*/  LDGDEPBAR ;  /* 0x00000000000079af */ /* 0x000e220000000000 */
[----:B------:R-:W-:Y:S01]  /*9120*/  WARPSYNC 0xffffffff ;  /* 0xffffffff00007948 */ /* 0x000fe20003800000 */
[----:B------:R-:W-:Y:S02]  /*9130*/  IMAD R0, R6, 0x30, RZ ;  /* 0x0000003006007824 */ /* 0x000fe400078e02ff */
[----:B------:R-:W-:-:S04]  /*9140*/  IMAD.WIDE.U32 R2, R2, 0x30, R142 ;  /* 0x0000003002027825 */ /* 0x000fc800078e008e */
[----:B------:R-:W-:Y:S02]  /*9150*/  IMAD.MOV.U32 R8, RZ, RZ, 0x20 ;  /* 0x00000020ff087424 */ /* 0x000fe400078e00ff */
[----:B------:R-:W-:Y:S01]  /*9160*/  IMAD.IADD R0, R3, 0x1, R0 ;  /* 0x0000000103007824 */ /* 0x000fe200078e0200 */
[----:B------:R-:W-:Y:S01]  /*9170*/  BAR.SYNC.DEFER_BLOCKING 0x0 ;  /* 0x0000000000007b1d */ /* 0x000fe20000010000 */
[----:B------:R-:W-:Y:S01]  /*9180*/  LOP3.LUT P3, RZ, R155, 0x1, RZ, 0xc0, !PT ;  /* 0x000000019bff7812 */ /* 0x000fe2000786c0ff */
[----:B-1----:R-:W-:Y:S01]  /*9190*/  IMAD.WIDE.U32 R6, R8, c[0x0][0x1e0], RZ ;  /* 0x0000780008067a25 */ /* 0x002fe200078e00ff */
[----:B------:R-:W-:-:S03]  /*91a0*/  @P1 LEA R4, P2, R2, c[0x0][0x1c8], 0x1 ;  /* 0x0000720002041a11 */ /* 0x000fc600078408ff */
[----:B------:R-:W-:Y:S01]  /*91b0*/  IMAD R8, R8, c[0x0][0x1e4], RZ ;  /* 0x0000790008087a24 */ /* 0x000fe200078e02ff */
[C---:B------:R-:W-:Y:S02]  /*91c0*/  @P1 LEA.HI.X R5, R2.reuse, c[0x0][0x1cc], R0, 0x1, P2 ;  /* 0x0000730002051a11 */ /* 0x040fe400010f0c00 */
[----:B------:R-:W-:Y:S01]  /*91d0*/  @P0 IADD3 R3, P2, R2, R6, RZ ;  /* 0x0000000602030210 */ /* 0x000fe20007f5e0ff */
[----:B------:R-:W-:-:S03]  /*91e0*/  @P1 IMAD.SHL.U32 R6, R109, 0x2, RZ ;  /* 0x000000026d061824 */ /* 0x000fc600078e00ff */
[----:B------:R-:W-:Y:S02]  /*91f0*/  @P0 IADD3.X R0, R0, R7, R8, P2, !PT ;  /* 0x0000000700000210 */ /* 0x000fe400017fe408 */
[C---:B------:R-:W-:Y:S01]  /*9200*/  @P0 LEA R2, P2, R3.reuse, c[0x0][0x1c8], 0x1 ;  /* 0x0000720003020a11 */ /* 0x040fe200078408ff */
[----:B------:R-:W-:Y:S01]  /*9210*/  @!PT LDS RZ, [RZ] ;  /* 0x00000000fffff984 */ /* 0x000fe20000000800 */
[----:B------:R-:W-:Y:S01]  /*9220*/  @!PT LDS RZ, [RZ] ;  /* 0x00000000fffff984 */ /* 0x000fe20000000800 */
[----:B------:R-:W-:Y:S01]  /*9230*/  @!PT LDS RZ, [RZ] ;  /* 0x00000000fffff984 */ /* 0x000fe20000000800 */
[----:B------:R1:W-:Y:S03]  /*9240*/  @P1 LDGSTS.E.BYPASS.LTC128B.128 [R6+0x3c80], [R4.64], !P3 ;  /* 0x03c8000004061fae */ /* 0x0003e6000d901d46 */
[----:B------:R-:W-:Y:S01]  /*9250*/  @P0 LEA.HI.X R3, R3, c[0x0][0x1cc], R0, 0x1, P2 ;  /* 0x0000730003030a11 */ /* 0x000fe200010f0c00 */
[----:B------:R-:W-:Y:S01]  /*9260*/  @P0 IMAD.SHL.U32 R0, R109, 0x2, RZ ;  /* 0x000000026d000824 */ /* 0x000fe200078e00ff */
[----:B------:R1:W-:Y:S04]  /*9270*/  @P1 LDGSTS.E.BYPASS.LTC128B.128 [R6+0x4880], [R4.64+0x40], !P6 ;  /* 0x0488004004061fae */ /* 0x0003e8000f101d46 */
[----:B------:R1:W-:Y:S04]  /*9280*/  @P1 LDGSTS.E.BYPASS.LTC128B.128 [R6+0x5480], [R4.64+0x80], !P5 ;  /* 0x0548008004061fae */ /* 0x0003e8000e901d46 */
[----:B------:R1:W-:Y:S04]  /*9290*/  @P0 LDGSTS.E.BYPASS.LTC128B.128 [R0+0x4480], [R2.64], !P3 ;  /* 0x0448000002000fae */ /* 0x0003e8000d901d46 */
[----:B------:R1:W-:Y:S04]  /*92a0*/  @P0 LDGSTS.E.BYPASS.LTC128B.128 [R0+0x5080], [R2.64+0x40], !P6 ;  /* 0x0508004002000fae */ /* 0x0003e8000f101d46 */
[----:B------:R1:W-:Y:S01]  /*92b0*/  @P0 LDGSTS.E.BYPASS.LTC128B.128 [R0+0x5c80], [R2.64+0x80], !P5 ;  /* 0x05c8008002000fae */ /* 0x0003e2000e901d46 */
[----:B------:R-:W-:-:S03]  /*92c0*/  ISETP.LT.AND P0, PT, RZ, c[0x0][0x27c], PT ;  /* 0x00009f00ff007a0c */ /* 0x000fc60003f01270 */
[----:B------:R-:W0:Y:S10]  /*92d0*/  LDGDEPBAR ;  /* 0x00000000000079af */ /* 0x000e340000000000 */
[----:B------:R-:W-:Y:S05]  /*92e0*/  @P0 BRA `(.L_x_1259) ;  /* 0x0000002000000947 */ /* 0x000fea0003800000 */
[----:B------:R-:W-:-:S04]  /*92f0*/  DEPBAR.LE SB0, 0x1 ;  /* 0x000080400000791a */ /* 0x000fc80000000000 */
[----:B------:R-:W-:Y:S05]  /*9300*/  BRA `(.L_x_1260) ;  /* 0x000069a000007947 */ /* 0x000fea0003800000 */
.L_x_1259:
        /* <DEDUP_REMOVED lines=21> */
[----:B------:R-:W-:Y:S01]  /*9460*/  ISETP.NE.AND P1, PT, R144, 0x1, PT ;  /* 0x000000019000780c */ /* 0x000fe20003f25270 */
[----:B------:R-:W-:Y:S01]  /*9470*/  IMAD.MOV.U32 R5, RZ, RZ, R7 ;  /* 0x000000ffff057224 */ /* 0x000fe200078e0007 */
[----:B------:R-:W-:Y:S01]  /*9480*/  BSSY B0, `(.L_x_1262) ;  /* 0x0000068000007945 */ /* 0x000fe20003800000 */
[----:B------:R-:W-:Y:S01]  /*9490*/  IMAD.MOV.U32 R7, RZ, RZ, R6 ;  /* 0x000000ffff077224 */ /* 0x000fe200078e0006 */
[----:B------:R-:W-:Y:S01]  /*94a0*/  SHF.R.S32.HI R52, RZ, 0x1f, R31 ;  /* 0x0000001fff347819 */ /* 0x000fe2000001141f */
[----:B------:R-:W-:Y:S01]  /*94b0*/  IMAD.MOV.U32 R6, RZ, RZ, R2 ;  /* 0x000000ffff067224 */ /* 0x000fe200078e0002 */
[----:B------:R-:W-:Y:S01]  /*94c0*/  SHF.R.S32.HI R37, RZ, 0x1f, R32 ;  /* 0x0000001fff257819 */ /* 0x000fe20000011420 */
[----:B------:R-:W-:Y:S01]  /*94d0*/  CS2R R74, SRZ ;  /* 0x00000000004a7805 */ /* 0x000fe2000001ff00 */
[----:B------:R-:W-:Y:S01]  /*94e0*/  SHF.R.S32.HI R53, RZ, 0x1f, R113 ;  /* 0x0000001fff357819 */ /* 0x000fe20000011471 */
[----:B------:R-:W-:Y:S01]  /*94f0*/  CS2R R48, SRZ ;  /* 0x0000000000307805 */ /* 0x000fe2000001ff00 */
[----:B------:R-:W-:Y:S01]  /*9500*/  SHF.R.S32.HI R54, RZ, 0x1f, R30 ;  /* 0x0000001fff367819 */ /* 0x000fe2000001141e */
[----:B------:R-:W-:Y:S01]  /*9510*/  CS2R R38, SRZ ;  /* 0x0000000000267805 */ /* 0x000fe2000001ff00 */
[----:B------:R-:W-:Y:S01]  /*9520*/  SHF.R.S32.HI R43, RZ, 0x1f, R164 ;  /* 0x0000001fff2b7819 */ /* 0x000fe200000114a4 */
[----:B------:R-:W-:Y:S01]  /*9530*/  @P1 IMAD.HI.U32 R3, R0, c[0x0][0x2c8], RZ ;  /* 0x0000b20000031a27 */ /* 0x000fe200078e00ff */
[----:B------:R-:W-:Y:S01]  /*9540*/  CS2R R28, SRZ ;  /* 0x00000000001c7805 */ /* 0x000fe2000001ff00 */
[----:B------:R-:W-:Y:S01]  /*9550*/  CS2R R24, SRZ ;  /* 0x0000000000187805 */ /* 0x000fe2000001ff00 */
[----:B------:R-:W-:Y:S01]  /*9560*/  CS2R R20, SRZ ;  /* 0x0000000000147805 */ /* 0x000fe2000001ff00 */
[----:B------:R-:W-:Y:S01]  /*9570*/  CS2R R50, SRZ ;  /* 0x0000000000327805 */ /* 0x000fe2000001ff00 */
[----:B------:R-:W-:Y:S01]  /*9580*/  @P1 SHF.R.U32.HI R0, RZ, c[0x0][0x2cc], R3 ;  /* 0x0000b300ff001a19 */ /* 0x000fe20000011603 */
[----:B------:R-:W-:Y:S01]  /*9590*/  CS2R R40, SRZ ;  /* 0x0000000000287805 */ /* 0x000fe2000001ff00 */
[----:B------:R-:W-:Y:S01]  /*95a0*/  CS2R R34, SRZ ;  /* 0x0000000000227805 */ /* 0x000fe2000001ff00 */
[----:B------:R-:W-:Y:S01]  /*95b0*/  CS2R R26, SRZ ;  /* 0x00000000001a7805 */ /* 0x000fe2000001ff00 */
[----:B------:R-:W-:Y:S01]  /*95c0*/  SHF.R.S32.HI R3, RZ, 0x1f, R0 ;  /* 0x0000001fff037819 */ /* 0x000fe20000011400 */
[----:B------:R-:W-:Y:S01]  /*95d0*/  IMAD.WIDE.U32 R4, R0, c[0x0][0x280], R4 ;  /* 0x0000a00000047a25 */ /* 0x000fe200078e0004 */
[----:B------:R-:W-:-:S03]  /*95e0*/  CS2R R18, SRZ ;  /* 0x0000000000127805 */ /* 0x000fc6000001ff00 */
[C---:B------:R-:W-:Y:S01]  /*95f0*/  IMAD R8, R3.reuse, c[0x0][0x280], RZ ;  /* 0x0000a00003087a24 */ /* 0x040fe200078e02ff */
[----:B------:R-:W-:Y:S01]  /*9600*/  LEA R42, P0, R4, c[0x0][0x270], 0x1 ;  /* 0x00009c00042a7a11 */ /* 0x000fe200078008ff */
[----:B------:R-:W-:Y:S02]  /*9610*/  IMAD R9, R3, c[0x0][0x290], RZ ;  /* 0x0000a40003097a24 */ /* 0x000fe400078e02ff */
[C---:B------:R-:W-:Y:S02]  /*9620*/  IMAD R8, R0.reuse, c[0x0][0x284], R8 ;  /* 0x0000a10000087a24 */ /* 0x040fe400078e0208 */
[----:B------:R-:W-:Y:S02]  /*9630*/  IMAD.WIDE.U32 R2, R0, c[0x0][0x290], R6 ;  /* 0x0000a40000027a25 */ /* 0x000fe400078e0006 */
[----:B------:R-:W-:Y:S02]  /*9640*/  CS2R R6, SRZ ;  /* 0x0000000000067805 */ /* 0x000fe4000001ff00 */
[----:B------:R-:W-:Y:S01]  /*9650*/  IMAD.IADD R5, R5, 0x1, R8 ;  /* 0x0000000105057824 */ /* 0x000fe200078e0208 */
[----:B------:R-:W-:Y:S01]  /*9660*/  LEA R44, P1, R2, c[0x0][0x288], 0x1 ;  /* 0x0000a200022c7a11 */ /* 0x000fe200078208ff */
[----:B------:R-:W-:-:S02]  /*9670*/  IMAD R0, R0, c[0x0][0x294], R9 ;  /* 0x0000a50000007a24 */ /* 0x000fc400078e0209 */
[----:B------:R-:W-:Y:S01]  /*9680*/  CS2R R8, SRZ ;  /* 0x0000000000087805 */ /* 0x000fe2000001ff00 */
[----:B------:R-:W-:Y:S01]  /*9690*/  LEA.HI.X R36, R4, c[0x0][0x274], R5, 0x1, P0 ;  /* 0x00009d0004247a11 */ /* 0x000fe200000f0c05 */
[----:B------:R-:W-:Y:S01]  /*96a0*/  IMAD.IADD R0, R3, 0x1, R0 ;  /* 0x0000000103007824 */ /* 0x000fe200078e0200 */
[----:B------:R-:W-:Y:S01]  /*96b0*/  ISETP.GE.AND P0, PT, R22, R23, PT ;  /* 0x000000171600720c */ /* 0x000fe20003f06270 */
[----:B------:R1:W2:Y:S03]  /*96c0*/  SHFL.IDX PT, R4, R42, RZ, 0x1e1f ;  /* 0x001e1fff2a047589 */ /* 0x0002a600000e0000 */
[----:B------:R-:W-:Y:S01]  /*96d0*/  LEA.HI.X R33, R2, c[0x0][0x28c], R0, 0x1, P1 ;  /* 0x0000a30002217a11 */ /* 0x000fe200008f0c00 */
[----:B------:R1:W3:Y:S04]  /*96e0*/  SHFL.IDX PT, R5, R36, RZ, 0x1e1f ;  /* 0x001e1fff24057589 */ /* 0x0002e800000e0000 */
[----:B------:R1:W4:Y:S04]  /*96f0*/  SHFL.IDX PT, R2, R44, RZ, 0x1e1f ;  /* 0x001e1fff2c027589 */ /* 0x00032800000e0000 */
[----:B------:R1:W1:Y:S01]  /*9700*/  SHFL.IDX PT, R3, R33, RZ, 0x1e1f ;  /* 0x001e1fff21037589 */ /* 0x00026200000e0000 */
[----:B------:R-:W-:Y:S05]  /*9710*/  @P0 BRA `(.L_x_1263) ;  /* 0x000003e000000947 */ /* 0x000fea0003800000 */
[----:B------:R-:W-:Y:S01]  /*9720*/  ISETP.GE.AND P0, PT, R32, c[0x0][0x27c], PT ;  /* 0x00009f0020007a0c */ /* 0x000fe20003f06270 */
[----:B------:R-:W-:Y:S01]  /*9730*/  CS2R R20, SRZ ;  /* 0x0000000000147805 */ /* 0x000fe2000001ff00 */
[----:B------:R-:W-:Y:S01]  /*9740*/  ISETP.GE.AND P2, PT, R164, c[0x0][0x27c], PT ;  /* 0x00009f00a4007a0c */ /* 0x000fe20003f46270 */
[----:B------:R-:W-:-:S10]  /*9750*/  CS2R R18, SRZ ;  /* 0x0000000000127805 */ /* 0x000fd4000001ff00 */
[C---:B------:R-:W-:Y:S01]  /*9760*/  @!P0 IMAD.SHL.U32 R0, R32.reuse, 0x2, RZ ;  /* 0x0000000220008824 */ /* 0x040fe200078e00ff */
[----:B------:R-:W-:-:S04]  /*9770*/  @!P0 SHF.L.U64.HI R7, R32, 0x1, R37 ;  /* 0x0000000120078819 */ /* 0x000fc80000010225 */
[----:B--2---:R-:W-:-:S05]  /*9780*/  @!P0 IADD3 R8, P1, R4, R0, RZ ;  /* 0x0000000004088210 */ /* 0x004fca0007f3e0ff */
[----:B---3--:R-:W-:Y:S01]  /*9790*/  @!P0 IMAD.X R9, R5, 0x1, R7, P1 ;  /* 0x0000000105098824 */ /* 0x008fe200008e0607 */
[----:B----4-:R-:W-:Y:S01]  /*97a0*/  @!P0 IADD3 R6, P1, R2, R0, RZ ;  /* 0x0000000002068210 */ /* 0x010fe20007f3e0ff */
[----:B------:R-:W-:-:S03]  /*97b0*/  @!P2 IMAD.SHL.U32 R10, R164, 0x2, RZ ;  /* 0x00000002a40aa824 */ /* 0x000fc600078e00ff */
[----:B------:R2:W5:Y:S01]  /*97c0*/  @!P0 LD.E.64 R20, [R8.64] ;  /* 0x0000000608148980 */ /* 0x000562000c101b00 */
[----:B-1----:R-:W-:Y:S01]  /*97d0*/  @!P0 IMAD.X R7, R3, 0x1, R7, P1 ;  /* 0x0000000103078824 */ /* 0x002fe200008e0607 */
[----:B------:R-:W-:-:S04]  /*97e0*/  @!P2 SHF.L.U64.HI R0, R164, 0x1, R43 ;  /* 0x00000001a400a819 */ /* 0x000fc8000001022b */
[----:B------:R1:W5:Y:S01]  /*97f0*/  @!P0 LD.E.64 R18, [R6.64] ;  /* 0x0000000606128980 */ /* 0x000362000c101b00 */
[----:B------:R-:W-:Y:S01]  /*9800*/  ISETP.GE.AND P0, PT, R31, c[0x0][0x27c], PT ;  /* 0x00009f001f007a0c */ /* 0x000fe20003f06270 */
[----:B------:R-:W-:Y:S01]  /*9810*/  CS2R R24, SRZ ;  /* 0x0000000000187805 */ /* 0x000fe2000001ff00 */
[----:B------:R-:W-:Y:S01]  /*9820*/  CS2R R26, SRZ ;  /* 0x00000000001a7805 */ /* 0x000fe2000001ff00 */
[----:B--2---:R-:W-:-:S05]  /*9830*/  @!P2 IADD3 R8, P1, R4, R10, RZ ;  /* 0x0000000a0408a210 */ /* 0x004fca0007f3e0ff */
[----:B------:R-:W-:Y:S01]  /*9840*/  @!P2 IMAD.X R9, R5, 0x1, R0, P1 ;  /* 0x000000010509a824 */ /* 0x000fe200008e0600 */
[----:B-1----:R-:W-:-:S04]  /*9850*/  @!P2 IADD3 R6, P1, R2, R10, RZ ;  /* 0x0000000a0206a210 */ /* 0x002fc80007f3e0ff */
[----:B------:R-:W-:Y:S01]  /*9860*/  @!P0 IMAD.SHL.U32 R10, R31, 0x2, RZ ;  /* 0x000000021f0a8824 */ /* 0x000fe200078e00ff */
[----:B------:R1:W5:Y:S01]  /*9870*/  @!P2 LD.E.64 R24, [R8.64] ;  /* 0x000000060818a980 */ /* 0x000362000c101b00 */
[----:B------:R-:W-:Y:S01]  /*9880*/  @!P2 IMAD.X R7, R3, 0x1, R0, P1 ;  /* 0x000000010307a824 */ /* 0x000fe200008e0600 */
[----:B------:R-:W-:Y:S02]  /*9890*/  ISETP.GE.AND P1, PT, R113, c[0x0][0x27c], PT ;  /* 0x00009f0071007a0c */ /* 0x000fe40003f26270 */
[----:B------:R-:W-:Y:S02]  /*98a0*/  @!P0 SHF.L.U64.HI R0, R31, 0x1, R52 ;  /* 0x000000011f008819 */ /* 0x000fe40000010234 */
[----:B------:R2:W5:Y:S01]  /*98b0*/  @!P2 LD.E.64 R26, [R6.64] ;  /* 0x00000006061aa980 */ /* 0x000562000c101b00 */
[----:B------:R-:W-:Y:S01]  /*98c0*/  CS2R R28, SRZ ;  /* 0x00000000001c7805 */ /* 0x000fe2000001ff00 */
[----:B------:R-:W-:Y:S01]  /*98d0*/  CS2R R34, SRZ ;  /* 0x0000000000227805 */ /* 0x000fe2000001ff00 */
[----:B-1----:R-:W-:-:S05]  /*98e0*/  @!P0 IADD3 R8, P2, R4, R10, RZ ;  /* 0x0000000a04088210 */ /* 0x002fca0007f5e0ff */
[----:B------:R-:W-:Y:S01]  /*98f0*/  @!P0 IMAD.X R9, R5, 0x1, R0, P2 ;  /* 0x0000000105098824 */ /* 0x000fe200010e0600 */
[----:B--2---:R-:W-:Y:S01]  /*9900*/  @!P0 IADD3 R6, P2, R2, R10, RZ ;  /* 0x0000000a02068210 */ /* 0x004fe20007f5e0ff */
[----:B------:R-:W-:-:S03]  /*9910*/  @!P1 IMAD.SHL.U32 R10, R113, 0x2, RZ ;  /* 0x00000002710a9824 */ /* 0x000fc600078e00ff */
[----:B------:R1:W5:Y:S01]  /*9920*/  @!P0 LD.E.64 R28, [R8.64] ;  /* 0x00000006081c8980 */ /* 0x000362000c101b00 */
[----:B------:R-:W-:Y:S01]  /*9930*/  @!P0 IMAD.X R7, R3, 0x1, R0, P2 ;  /* 0x0000000103078824 */ /* 0x000fe200010e0600 */
[-C--:B------:R-:W-:Y:S02]  /*9940*/  @!P1 IADD3 R12, P3, R4, R10.reuse, RZ ;  /* 0x0000000a040c9210 */ /* 0x080fe40007f7e0ff */
[----:B------:R-:W-:Y:S02]  /*9950*/  @!P1 SHF.L.U64.HI R0, R113, 0x1, R53 ;  /* 0x0000000171009819 */ /* 0x000fe40000010235 */
[----:B------:R2:W5:Y:S01]  /*9960*/  @!P0 LD.E.64 R34, [R6.64] ;  /* 0x0000000606228980 */ /* 0x000562000c101b00 */
[----:B------:R-:W-:Y:S02]  /*9970*/  @!P1 IADD3 R10, P0, R2, R10, RZ ;  /* 0x0000000a020a9210 */ /* 0x000fe40007f1e0ff */
[----:B------:R-:W-:-:S03]  /*9980*/  ISETP.GE.AND P2, PT, R114, c[0x0][0x27c], PT ;  /* 0x00009f0072007a0c */ /* 0x000fc60003f46270 */
[--C-:B------:R-:W-:Y:S01]  /*9990*/  @!P1 IMAD.X R11, R3, 0x1, R0.reuse, P0 ;  /* 0x00000001030b9824 */ /* 0x100fe200000e0600 */
[----:B------:R-:W-:Y:S01]  /*99a0*/  ISETP.GE.AND P0, PT, R30, c[0x0][0x27c], PT ;  /* 0x00009f001e007a0c */ /* 0x000fe20003f06270 */
[----:B------:R-:W-:-:S08]  /*99b0*/  @!P1 IMAD.X R13, R5, 0x1, R0, P3 ;  /* 0x00000001050d9824 */ /* 0x000fd000018e0600 */
[----:B------:R-:W-:Y:S01]  /*99c0*/  @!P2 IMAD.WIDE R16, R114, 0x2, R4 ;  /* 0x000000027210a825 */ /* 0x000fe200078e0204 */
[----:B-1----:R-:W-:-:S03]  /*99d0*/  CS2R R8, SRZ ;  /* 0x0000000000087805 */ /* 0x002fc6000001ff00 */
[----:B------:R-:W-:Y:S01]  /*99e0*/  @!P2 IMAD.WIDE R14, R114, 0x2, R2 ;  /* 0x00000002720ea825 */ /* 0x000fe200078e0202 */
[----:B--2---:R-:W-:-:S03]  /*99f0*/  CS2R R6, SRZ ;  /* 0x0000000000067805 */ /* 0x004fc6000001ff00 */
[----:B------:R-:W-:Y:S01]  /*9a00*/  @!P0 IMAD.SHL.U32 R0, R30, 0x2, RZ ;  /* 0x000000021e008824 */ /* 0x000fe200078e00ff */
[----:B------:R1:W5:Y:S04]  /*9a10*/  @!P2 LD.E.64 R8, [R16.64] ;  /* 0x000000061008a980 */ /* 0x000368000c101b00 */
[----:B------:R2:W5:Y:S01]  /*9a20*/  @!P2 LD.E.64 R6, [R14.64] ;  /* 0x000000060e06a980 */ /* 0x000562000c101b00 */
[----:B------:R-:W-:Y:S01]  /*9a30*/  @!P0 IADD3 R4, P2, R4, R0, RZ ;  /* 0x0000000004048210 */ /* 0x000fe20007f5e0ff */
[----:B------:R-:W-:Y:S01]  /*9a40*/  CS2R R38, SRZ ;  /* 0x0000000000267805 */ /* 0x000fe2000001ff00 */
[----:B------:R-:W-:Y:S01]  /*9a50*/  CS2R R40, SRZ ;  /* 0x0000000000287805 */ /* 0x000fe2000001ff00 */
[----:B------:R-:W-:Y:S01]  /*9a60*/  CS2R R48, SRZ ;  /* 0x0000000000307805 */ /* 0x000fe2000001ff00 */
[----:B------:R-:W-:-:S03]  /*9a70*/  CS2R R50, SRZ ;  /* 0x0000000000327805 */ /* 0x000fc6000001ff00 */
[----:B------:R1:W5:Y:S04]  /*9a80*/  @!P1 LD.E.64 R38, [R12.64] ;  /* 0x000000060c269980 */ /* 0x000368000c101b00 */
[----:B------:R1:W5:Y:S01]  /*9a90*/  @!P1 LD.E.64 R40, [R10.64] ;  /* 0x000000060a289980 */ /* 0x000362000c101b00 */
[----:B--2---:R-:W-:-:S05]  /*9aa0*/  @!P0 SHF.L.U64.HI R14, R30, 0x1, R54 ;  /* 0x000000011e0e8819 */ /* 0x004fca0000010236 */
[----:B------:R-:W-:Y:S01]  /*9ab0*/  @!P0 IMAD.X R5, R5, 0x1, R14, P2 ;  /* 0x0000000105058824 */ /* 0x000fe200010e060e */
[----:B------:R-:W-:-:S04]  /*9ac0*/  @!P0 IADD3 R2, P2, R2, R0, RZ ;  /* 0x0000000002028210 */ /* 0x000fc80007f5e0ff */
[----:B------:R1:W5:Y:S01]  /*9ad0*/  @!P0 LD.E.64 R48, [R4.64] ;  /* 0x0000000604308980 */ /* 0x000362000c101b00 */
[----:B------:R-:W-:-:S05]  /*9ae0*/  @!P0 IMAD.X R3, R3, 0x1, R14, P2 ;  /* 0x0000000103038824 */ /* 0x000fca00010e060e */
[----:B------:R1:W5:Y:S03]  /*9af0*/  @!P0 LD.E.64 R50, [R2.64] ;  /* 0x0000000602328980 */ /* 0x000366000c101b00 */
.L_x_1263:
[----:B------:R-:W-:Y:S05]  /*9b00*/  BSYNC B0 ;  /* 0x0000000000007941 */ /* 0x000fea0003800000 */
.L_x_1262:
        /* <DEDUP_REMOVED lines=48> */
[----:B------:R-:W-:Y:S01]  /*9e10*/  PRMT R22, R10, 0x5410, R0 ;  /* 0x000054100a167816 */ /* 0x000fe20000000000 */
[----:B------:R-:W4:Y:S01]  /*9e20*/  SHFL.IDX PT, R4, R42, 0x1, 0x1e1f ;  /* 0x003e1f002a047f89 */ /* 0x000f2200000e0000 */
[----:B------:R-:W-:-:S03]  /*9e30*/  CS2R R46, SRZ ;  /* 0x00000000002e7805 */ /* 0x000fc6000001ff00 */
[----:B------:R1:W3:Y:S01]  /*9e40*/  SHFL.IDX PT, R3, R33, 0x1, 0x1e1f ;  /* 0x003e1f0021037f89 */ /* 0x0002e200000e0000 */
[----:B--2---:R-:W-:Y:S01]  /*9e50*/  CS2R R44, SRZ ;  /* 0x00000000002c7805 */ /* 0x004fe2000001ff00 */
[----:B-1----:R-:W-:Y:S01]  /*9e60*/  PRMT R33, R12, 0x5410, R11 ;  /* 0x000054100c217816 */ /* 0x002fe2000000000b */
[----:B------:R-:W-:Y:S05]  /*9e70*/  @P0 BRA `(.L_x_1265) ;  /* 0x000003e000000947 */ /* 0x000fea0003800000 */
[----:B---34-:R-:W-:Y:S01]  /*9e80*/  ISETP.GE.AND P0, PT, R32, c[0x0][0x27c], PT ;  /* 0x00009f0020007a0c */ /* 0x018fe20003f06270 */
[----:B------:R-:W-:Y:S01]  /*9e90*/  CS2R R56, SRZ ;  /* 0x0000000000387805 */ /* 0x000fe2000001ff00 */
[----:B------:R-:W-:Y:S01]  /*9ea0*/  ISETP.GE.AND P2, PT, R164, c[0x0][0x27c], PT ;  /* 0x00009f00a4007a0c */ /* 0x000fe20003f46270 */
[----:B------:R-:W-:-:S10]  /*9eb0*/  CS2R R58, SRZ ;  /* 0x00000000003a7805 */ /* 0x000fd4000001ff00 */
[C---:B------:R-:W-:Y:S01]  /*9ec0*/  @!P0 IMAD.SHL.U32 R0, R32.reuse, 0x2, RZ ;  /* 0x0000000220008824 */ /* 0x040fe200078e00ff */
[----:B------:R-:W-:-:S04]  /*9ed0*/  @!P0 SHF.L.U64.HI R11, R32, 0x1, R37 ;  /* 0x00000001200b8819 */ /* 0x000fc80000010225 */
[----:B------:R-:W-:-:S05]  /*9ee0*/  @!P0 IADD3 R12, P1, R4, R0, RZ ;  /* 0x00000000040c8210 */ /* 0x000fca0007f3e0ff */
        /* <DEDUP_REMOVED lines=8> */
[----:B------:R-:W-:Y:S01]  /*9f70*/  CS2R R62, SRZ ;  /* 0x00000000003e7805 */ /* 0x000fe2000001ff00 */
[----:B-1----:R-:W-:Y:S02]  /*9f80*/  @!P2 IADD3 R12, P1, R4, R0, RZ ;  /* 0x00000000040ca210 */ /* 0x002fe40007f3e0ff */
[----:B--2---:R-:W-:-:S05]  /*9f90*/  @!P2 SHF.L.U64.HI R11, R164, 0x1, R43 ;  /* 0x00000001a40ba819 */ /* 0x004fca000001022b */
[--C-:B------:R-:W-:Y:S01]  /*9fa0*/  @!P2 IMAD.X R13, R5, 0x1, R11.reuse, P1 ;  /* 0x00000001050da824 */ /* 0x100fe200008e060b */
[----:B------:R-:W-:Y:S02]  /*9fb0*/  @!P2 IADD3 R10, P1, R2, R0, RZ ;  /* 0x00000000020aa210 */ /* 0x000fe40007f3e0ff */
[----:B------:R-:W-:Y:S02]  /*9fc0*/  @!P0 IMAD.SHL.U32 R0, R31, 0x2, RZ ;  /* 0x000000021f008824 */ /* 0x000fe400078e00ff */
[----:B------:R1:W5:Y:S01]  /*9fd0*/  @!P2 LD.E.64 R60, [R12.64] ;  /* 0x000000060c3ca980 */ /* 0x000362000c101b00 */
[----:B------:R-:W-:Y:S01]  /*9fe0*/  @!P2 IMAD.X R11, R3, 0x1, R11, P1 ;  /* 0x00000001030ba824 */ /* 0x000fe200008e060b */
[----:B------:R-:W-:-:S04]  /*9ff0*/  ISETP.GE.AND P1, PT, R113, c[0x0][0x27c], PT ;  /* 0x00009f0071007a0c */ /* 0x000fc80003f26270 */
[----:B------:R2:W5:Y:S01]  /*a000*/  @!P2 LD.E.64 R62, [R10.64] ;  /* 0x000000060a3ea980 */ /* 0x000562000c101b00 */
[----:B------:R-:W-:Y:S01]  /*a010*/  CS2R R64, SRZ ;  /* 0x0000000000407805 */ /* 0x000fe2000001ff00 */
[----:B------:R-:W-:Y:S01]  /*a020*/  CS2R R66, SRZ ;  /* 0x0000000000427805 */ /* 0x000fe2000001ff00 */
[----:B-1----:R-:W-:Y:S02]  /*a030*/  @!P0 IADD3 R12, P2, R4, R0, RZ ;  /* 0x00000000040c8210 */ /* 0x002fe40007f5e0ff */
[----:B--2---:R-:W-:-:S05]  /*a040*/  @!P0 SHF.L.U64.HI R11, R31, 0x1, R52 ;  /* 0x000000011f0b8819 */ /* 0x004fca0000010234 */
[----:B------:R-:W-:Y:S01]  /*a050*/  @!P0 IMAD.X R13, R5, 0x1, R11, P2 ;  /* 0x00000001050d8824 */ /* 0x000fe200010e060b */
[----:B------:R-:W-:Y:S01]  /*a060*/  @!P0 IADD3 R10, P2, R2, R0, RZ ;  /* 0x00000000020a8210 */ /* 0x000fe20007f5e0ff */
        /* <DEDUP_REMOVED lines=8> */
[----:B--2---:R-:W-:-:S05]  /*a0f0*/  @!P1 IADD3 R10, P0, R2, R14, RZ ;  /* 0x0000000e020a9210 */ /* 0x004fca0007f1e0ff */
[----:B------:R-:W-:Y:S01]  /*a100*/  @!P1 IMAD.X R11, R3, 0x1, R0, P0 ;  /* 0x00000001030b9824 */ /* 0x000fe200000e0600 */
[----:B------:R-:W-:Y:S02]  /*a110*/  ISETP.GE.AND P0, PT, R30, c[0x0][0x27c], PT ;  /* 0x00009f001e007a0c */ /* 0x000fe40003f06270 */
[----:B-1----:R-:W-:Y:S02]  /*a120*/  @!P1 IADD3 R12, P3, R4, R14, RZ ;  /* 0x0000000e040c9210 */ /* 0x002fe40007f7e0ff */
[----:B------:R-:W-:-:S04]  /*a130*/  @!P2 IMAD.WIDE R16, R114, 0x2, R4 ;  /* 0x000000027210a825 */ /* 0x000fc800078e0204 */
[----:B------:R-:W-:Y:S01]  /*a140*/  @!P1 IMAD.X R13, R5, 0x1, R0, P3 ;  /* 0x00000001050d9824 */ /* 0x000fe200018e0600 */
[----:B------:R1:W5:Y:S01]  /*a150*/  @!P2 LD.E.64 R44, [R16.64] ;  /* 0x00000006102ca980 */ /* 0x000362000c101b00 */
[----:B------:R-:W-:-:S04]  /*a160*/  @!P2 IMAD.WIDE R14, R114, 0x2, R2 ;  /* 0x00000002720ea825 */ /* 0x000fc800078e0202 */
[----:B------:R-:W-:Y:S01]  /*a170*/  @!P0 IMAD.SHL.U32 R0, R30, 0x2, RZ ;  /* 0x000000021e008824 */ /* 0x000fe200078e00ff */
[----:B------:R2:W5:Y:S04]  /*a180*/  @!P2 LD.E.64 R46, [R14.64] ;  /* 0x000000060e2ea980 */ /* 0x000568000c101b00 */
        /* <DEDUP_REMOVED lines=13> */
.L_x_1265:
[----:B---34-:R-:W-:Y:S05]  /*a260*/  BSYNC B0 ;  /* 0x0000000000007941 */ /* 0x018fea0003800000 */
.L_x_1264:
        /* <DEDUP_REMOVED lines=50> */
[----:B------:R-:W1:Y:S01]  /*a590*/  LDS.128 R12, [R252+0x4800] ;  /* 0x00480000fc0c7984 */ /* 0x000e620000000c00 */
[----:B------:R-:W-:Y:S02]  /*a5a0*/  SHF.R.U32.HI R0, RZ, 0x10, R7 ;  /* 0x00000010ff007819 */ /* 0x000fe40000011607 */
[----:B------:R-:W-:Y:S02]  /*a5b0*/  SHF.R.U64 R17, R8, 0x10, R9 ;  /* 0x0000001008117819 */ /* 0x000fe40000001209 */
[----:B------:R-:W-:Y:S02]  /*a5c0*/  SHF.R.U64 R16, R6, 0x10, R7 ;  /* 0x0000001006107819 */ /* 0x000fe40000001207 */
[----:B------:R-:W-:Y:S01]  /*a5d0*/  SHF.R.U32.HI R3, RZ, 0x10, R9 ;  /* 0x00000010ff037819 */ /* 0x000fe20000011609 */
[--C-:B-1----:R-:W-:Y:S02]  /*a5e0*/  HADD2.F32 R8, -RZ, R12.reuse.H0_H0 ;  /* 0x2000000cff087230 */ /* 0x102fe40000004100 */
[----:B------:R-:W-:-:S02]  /*a5f0*/  HADD2.F32 R7, -RZ, R12.H1_H1 ;  /* 0x3000000cff077230 */ /* 0x000fc40000004100 */
[--C-:B------:R-:W-:Y:S02]  /*a600*/  HADD2.F32 R2, -RZ, R15.reuse.H1_H1 ;  /* 0x3000000fff027230 */ /* 0x100fe40000004100 */
[----:B------:R-:W-:Y:S02]  /*a610*/  HADD2.F32 R12, -RZ, R0.H0_H0 ;  /* 0x20000000ff0c7230 */ /* 0x000fe40000004100 */
[----:B------:R-:W-:Y:S02]  /*a620*/  HADD2.F32 R0, -RZ, R22.H0_H0 ;  /* 0x20000016ff007230 */ /* 0x000fe40000004100 */
[----:B------:R-:W-:Y:S01]  /*a630*/  HADD2.F32 R9, -RZ, R15.H0_H0 ;  /* 0x2000000fff097230 */ /* 0x000fe20000004100 */
[-C--:B------:R-:W-:Y:S01]  /*a640*/  FMUL.FTZ R11, R2, R12.reuse ;  /* 0x0000000c020b7220 */ /* 0x080fe20000410000 */
[----:B------:R-:W-:Y:S02]  /*a650*/  HADD2.F32 R15, -RZ, R3.H0_H0 ;  /* 0x20000003ff0f7230 */ /* 0x000fe40000004100 */
[--C-:B------:R-:W-:Y:S01]  /*a660*/  HADD2.F32 R6, -RZ, R13.reuse.H0_H0 ;  /* 0x2000000dff067230 */ /* 0x100fe20000004100 */
[----:B------:R-:W-:Y:S01]  /*a670*/  FMUL.FTZ R12, R9, R12 ;  /* 0x0000000c090c7220 */ /* 0x000fe20000410000 */
[----:B------:R-:W-:Y:S01]  /*a680*/  HADD2.F32 R5, -RZ, R13.H1_H1 ;  /* 0x3000000dff057230 */ /* 0x000fe20000004100 */
[----:B------:R-:W-:Y:S01]  /*a690*/  FMUL.FTZ R13, R7, R0 ;  /* 0x00000000070d7220 */ /* 0x000fe20000410000 */
[----:B------:R-:W-:-:S02]  /*a6a0*/  HADD2.F32 R3, -RZ, R55.H0_H0 ;  /* 0x20000037ff037230 */ /* 0x000fc40000004100 */
        /* <DEDUP_REMOVED lines=24> */
.L_x_1269:
[----:B------:R-:W-:Y:S05]  /*a830*/  BSYNC B0 ;  /* 0x0000000000007941 */ /* 0x000fea0003800000 */
.L_x_1268:
[----:B------:R-:W-:Y:S01]  /*a840*/  ISETP.GE.AND P0, PT, R32, c[0x0][0x27c], PT ;  /* 0x00009f0020007a0c */ /* 0x000fe20003f06270 */
[----:B------:R-:W-:-:S12]  /*a850*/  BSSY B0, `(.L_x_1270) ;  /* 0x000002d000007945 */ /* 0x000fd80003800000 */
[----:B------:R-:W-:Y:S05]  /*a860*/  @P0 BRA `(.L_x_1271) ;  /* 0x000002b000000947 */ /* 0x000fea0003800000 */
[----:B------:R-:W2:Y:S01]  /*a870*/  LDL R22, [R1] ;  /* 0x0000000001167983 */ /* 0x000ea20000100800 */
        /* <DEDUP_REMOVED lines=42> */
.L_x_1271:
[----:B------:R-:W-:Y:S05]  /*ab20*/  BSYNC B0 ;  /* 0x0000000000007941 */ /* 0x000fea0003800000 */
.L_x_1270:
[----:B------:R-:W-:Y:S01]  /*ab30*/  ISETP.GE.AND P0, PT, R164, c[0x0][0x27c], PT ;  /* 0x00009f00a4007a0c */ /* 0x000fe20003f06270 */
[----:B------:R-:W-:-:S12]  /*ab40*/  BSSY B0, `(.L_x_1272) ;  /* 0x000002c000007945 */ /* 0x000fd80003800000 */
[----:B------:R-:W-:Y:S05]  /*ab50*/  @P0 BRA `(.L_x_1273) ;  /* 0x000002a000000947 */ /* 0x000fea0003800000 */
[----:B-1----:R-:W1:Y:S01]  /*ab60*/  LDS.128 R4, [R252+0x6800] ;  /* 0x00680000fc047984 */ /* 0x002e620000000c00 */
        /* <DEDUP_REMOVED lines=8> */
[----:B------:R-:W-:Y:S02]  /*abf0*/  HADD2.F32 R15, -RZ, R15.H0_H0 ;  /* 0x2000000fff0f7230 */ /* 0x000fe40000004100 */
        /* <DEDUP_REMOVED lines=32> */
.L_x_1273:
[----:B------:R-:W-:Y:S05]  /*ae00*/  BSYNC B0 ;  /* 0x0000000000007941 */ /* 0x000fea0003800000 */
.L_x_1272:
        /* <DEDUP_REMOVED lines=13> */
[----:B-12---:R-:W1:Y:S02]  /*aee0*/  LDS.128 R4, [R18+0x6800] ;  /* 0x0068000012047984 */ /* 0x006e640000000c00 */
        /* <DEDUP_REMOVED lines=32> */
.L_x_1275:
[----:B------:R-:W-:Y:S05]  /*b0f0*/  BSYNC B0 ;  /* 0x0000000000007941 */ /* 0x000fea0003800000 */
.L_x_1274:
        /* <DEDUP_REMOVED lines=45> */
.L_x_1277:
[----:B------:R-:W-:Y:S05]  /*b3d0*/  BSYNC B0 ;  /* 0x0000000000007941 */ /* 0x000fea0003800000 */
.L_x_1276:
[----:B------:R-:W-:-:S13]  /*b3e0*/  ISETP.GE.AND P0, PT, R30, c[0x0][0x27c], PT ;  /* 0x00009f001e007a0c */ /* 0x000fda0003f06270 */
[----:B------:R-:W-:Y:S05]  /*b3f0*/  @P0 BRA `(.L_x_1267) ;  /* 0x000002b000000947 */ /* 0x000fea0003800000 */
[----:B-1----:R-:W2:Y:S01]  /*b400*/  LDL R18, [R1] ;  /* 0x0000000001127983 */ /* 0x002ea20000100800 */
        /* <DEDUP_REMOVED lines=42> */
.L_x_1267:
[----:B------:R-:W-:Y:S05]  /*b6b0*/  BSYNC B1 ;  /* 0x0000000000017941 */ /* 0x000fea0003800000 */
.L_x_1266:
        /* <DEDUP_REMOVED lines=50> */
.L_x_1280:
[----:B------:R-:W-:Y:S05]  /*b9e0*/  BSYNC B0 ;  /* 0x0000000000007941 */ /* 0x000fea0003800000 */
.L_x_1279:
[----:B------:R-:W-:Y:S01]  /*b9f0*/  ISETP.GE.AND P0, PT, R32, c[0x0][0x27c], PT ;  /* 0x00009f0020007a0c */ /* 0x000fe20003f06270 */
[----:B------:R-:W-:-:S12]  /*ba00*/  BSSY B0, `(.L_x_1281) ;  /* 0x000002d000007945 */ /* 0x000fd80003800000 */
        /* <DEDUP_REMOVED lines=44> */
.L_x_1282:
[----:B------:R-:W-:Y:S05]  /*bcd0*/  BSYNC B0 ;  /* 0x0000000000007941 */ /* 0x000fea0003800000 */
.L_x_1281:
        /* <DEDUP_REMOVED lines=45> */
.L_x_1284:
[----:B------:R-:W-:Y:S05]  /*bfb0*/  BSYNC B0 ;  /* 0x0000000000007941 */ /* 0x000fea0003800000 */
.L_x_1283:
        /* <DEDUP_REMOVED lines=46> */
.L_x_1286:
[----:B------:R-:W-:Y:S05]  /*c2a0*/  BSYNC B0 ;  /* 0x0000000000007941 */ /* 0x000fea0003800000 */
.L_x_1285:
        /* <DEDUP_REMOVED lines=45> */
.L_x_1288:
[----:B------:R-:W-:Y:S05]  /*c580*/  BSYNC B0 ;  /* 0x0000000000007941 */ /* 0x000fea0003800000 */
.L_x_1287:
        /* <DEDUP_REMOVED lines=46> */
.L_x_1261:
[----:B------:R1:W5:Y:S04]  /*c870*/  LDL R25, [R1+0x88] ;  /* 0x0000880001197983 */ /* 0x0003680000100800 */
[----:B------:R1:W5:Y:S01]  /*c880*/  LDL R24, [R1+0x84] ;  /* 0x0000840001187983 */ /* 0x0003620000100800 */
[----:B------:R-:W-:Y:S01]  /*c890*/  ISETP.NE.AND P0, PT, R144, 0x1, PT ;  /* 0x000000019000780c */ /* 0x000fe20003f05270 */
[----:B------:R-:W-:Y:S01]  /*c8a0*/  IMAD.MOV.U32 R5, RZ, RZ, R7 ;  /* 0x000000ffff057224 */ /* 0x000fe200078e0007 */
[----:B------:R-:W-:Y:S01]  /*c8b0*/  MOV R7, R6 ;  /* 0x0000000600077202 */ /* 0x000fe20000000f00 */
[----:B------:R-:W-:Y:S01]  /*c8c0*/  IMAD.MOV.U32 R6, RZ, RZ, R2 ;  /* 0x000000ffff067224 */ /* 0x000fe200078e0002 */
        /* <DEDUP_REMOVED lines=9> */
[----:B------:R-:W-:Y:S01]  /*c960*/  @P0 IMAD.HI.U32 R3, R0, c[0x0][0x2c8], RZ ;  /* 0x0000b20000030a27 */ /* 0x000fe200078e00ff */
[----:B------:R-:W-:Y:S01]  /*c970*/  CS2R R30, SRZ ;  /* 0x00000000001e7805 */ /* 0x000fe2000001ff00 */
[----:B------:R-:W-:-:S03]  /*c980*/  CS2R R28, SRZ ;  /* 0x00000000001c7805 */ /* 0x000fc6000001ff00 */
[----:B------:R-:W-:-:S04]  /*c990*/  @P0 SHF.R.U32.HI R0, RZ, c[0x0][0x2cc], R3 ;  /* 0x0000b300ff000a19 */ /* 0x000fc80000011603 */
[----:B------:R-:W-:Y:S01]  /*c9a0*/  SHF.R.S32.HI R3, RZ, 0x1f, R0 ;  /* 0x0000001fff037819 */ /* 0x000fe20000011400 */
[----:B------:R-:W-:-:S04]  /*c9b0*/  IMAD.WIDE.U32 R4, R0, c[0x0][0x280], R4 ;  /* 0x0000a00000047a25 */ /* 0x000fc800078e0004 */
[C---:B------:R-:W-:Y:S01]  /*c9c0*/  IMAD R9, R3.reuse, c[0x0][0x280], RZ ;  /* 0x0000a00003097a24 */ /* 0x040fe200078e02ff */
[----:B------:R-:W-:Y:S01]  /*c9d0*/  LEA R20, P1, R4, c[0x0][0x270], 0x1 ;  /* 0x00009c0004147a11 */ /* 0x000fe200078208ff */
[----:B------:R-:W-:Y:S02]  /*c9e0*/  IMAD R8, R3, c[0x0][0x290], RZ ;  /* 0x0000a40003087a24 */ /* 0x000fe400078e02ff */
[C---:B------:R-:W-:Y:S02]  /*c9f0*/  IMAD.WIDE.U32 R2, R0.reuse, c[0x0][0x290], R6 ;  /* 0x0000a40000027a25 */ /* 0x040fe400078e0006 */
[----:B------:R1:W2:Y:S02]  /*ca00*/  SHFL.IDX PT, R12, R20, RZ, 0x1e1f ;  /* 0x001e1fff140c7589 */ /* 0x0002a400000e0000 */
[----:B------:R-:W-:Y:S01]  /*ca10*/  IMAD R6, R0, c[0x0][0x284], R9 ;  /* 0x0000a10000067a24 */ /* 0x000fe200078e0209 */
[----:B------:R-:W-:Y:S01]  /*ca20*/  LEA R21, P0, R2, c[0x0][0x288], 0x1 ;  /* 0x0000a20002157a11 */ /* 0x000fe200078008ff */
[----:B------:R-:W-:-:S02]  /*ca30*/  IMAD R0, R0, c[0x0][0x294], R8 ;  /* 0x0000a50000007a24 */ /* 0x000fc400078e0208 */
        /* <DEDUP_REMOVED lines=14> */
[----:B------:R-:W-:Y:S01]  /*cb20*/  ISETP.GE.AND P2, PT, R112, c[0x0][0x27c], PT ;  /* 0x00009f0070007a0c */ /* 0x000fe20003f46270 */
[----:B------:R-:W-:Y:S01]  /*cb30*/  CS2R R32, SRZ ;  /* 0x0000000000207805 */ /* 0x000fe2000001ff00 */
[----:B------:R-:W-:Y:S01]  /*cb40*/  CS2R R30, SRZ ;  /* 0x00000000001e7805 */ /* 0x000fe2000001ff00 */
[----:B------:R-:W-:Y:S01]  /*cb50*/  CS2R R28, SRZ ;  /* 0x00000000001c7805 */ /* 0x000fe2000001ff00 */
[----:B------:R-:W-:Y:S01]  /*cb60*/  CS2R R46, SRZ ;  /* 0x00000000002e7805 */ /* 0x000fe2000001ff00 */
[----:B------:R-:W-:-:S06]  /*cb70*/  CS2R R44, SRZ ;  /* 0x00000000002c7805 */ /* 0x000fcc000001ff00 */
[C---:B------:R-:W-:Y:S01]  /*cb80*/  @!P0 IMAD.SHL.U32 R0, R104.reuse, 0x2, RZ ;  /* 0x0000000268008824 */ /* 0x040fe200078e00ff */
[----:B------:R-:W-:-:S04]  /*cb90*/  @!P0 SHF.L.U64.HI R4, R104, 0x1, R105 ;  /* 0x0000000168048819 */ /* 0x000fc80000010269 */
[-C--:B------:R-:W-:Y:S02]  /*cba0*/  @!P0 IADD3 R16, P1, R12, R0.reuse, RZ ;  /* 0x000000000c108210 */ /* 0x080fe40007f3e0ff */
[----:B---3--:R-:W-:Y:S02]  /*cbb0*/  @!P0 IADD3 R14, P3, R2, R0, RZ ;  /* 0x00000000020e8210 */ /* 0x008fe40007f7e0ff */
[----:B----4-:R-:W-:Y:S02]  /*cbc0*/  @!P0 IADD3.X R17, R13, R4, RZ, P1, !PT ;  /* 0x000000040d118210 */ /* 0x010fe40000ffe4ff */
[----:B------:R-:W-:Y:S01]  /*cbd0*/  ISETP.GE.AND P1, PT, R111, c[0x0][0x27c], PT ;  /* 0x00009f006f007a0c */ /* 0x000fe20003f26270 */
[----:B-1----:R-:W-:Y:S01]  /*cbe0*/  @!P0 IMAD.X R15, R3, 0x1, R4, P3 ;  /* 0x00000001030f8824 */ /* 0x002fe200018e0604 */
[----:B-----5:R-:W-:-:S05]  /*cbf0*/  @!P2 SHF.L.U32 R4, R25, 0x3, RZ ;  /* 0x000000031904a819 */ /* 0x020fca00000006ff */
[----:B------:R-:W-:-:S04]  /*cc00*/  @!P2 IMAD.WIDE R8, R4, 0x2, R12 ;  /* 0x000000020408a825 */ /* 0x000fc800078e020c */
[----:B------:R-:W-:Y:S01]  /*cc10*/  @!P2 IMAD.WIDE R6, R4, 0x2, R2 ;  /* 0x000000020406a825 */ /* 0x000fe200078e0202 */
[----:B------:R1:W5:Y:S03]  /*cc20*/  @!P2 LD.E.128 R32, [R8.64] ;  /* 0x000000060820a980 */ /* 0x000366000c101d00 */
[----:B------:R-:W-:Y:S01]  /*cc30*/  @!P1 IMAD.SHL.U32 R0, R24, 0x8, RZ ;  /* 0x0000000818009824 */ /* 0x000fe200078e00ff */
[----:B------:R2:W5:Y:S03]  /*cc40*/  @!P2 LD.E.128 R28, [R6.64] ;  /* 0x00000006061ca980 */ /* 0x000566000c101d00 */
[C---:B------:R-:W-:Y:S01]  /*cc50*/  @!P1 IMAD.WIDE R4, R0.reuse, 0x2, R12 ;  /* 0x0000000200049825 */ /* 0x040fe200078e020c */
[----:B------:R-:W-:Y:S01]  /*cc60*/  CS2R R42, SRZ ;  /* 0x00000000002a7805 */ /* 0x000fe2000001ff00 */
[----:B------:R-:W-:Y:S01]  /*cc70*/  CS2R R40, SRZ ;  /* 0x0000000000287805 */ /* 0x000fe2000001ff00 */
[----:B------:R-:W-:Y:S01]  /*cc80*/  CS2R R10, SRZ ;  /* 0x00000000000a7805 */ /* 0x000fe2000001ff00 */
[----:B------:R-:W-:Y:S01]  /*cc90*/  @!P1 IMAD.WIDE R2, R0, 0x2, R2 ;  /* 0x0000000200029825 */ /* 0x000fe200078e0202 */
[----:B------:R3:W5:Y:S04]  /*cca0*/  @!P1 LD.E.128 R44, [R4.64] ;  /* 0x00000006042c9980 */ /* 0x000768000c101d00 */
[----:B------:R4:W5:Y:S01]  /*ccb0*/  @!P1 LD.E.128 R40, [R2.64] ;  /* 0x0000000602289980 */ /* 0x000962000c101d00 */
[----:B-1----:R-:W-:Y:S01]  /*ccc0*/  CS2R R8, SRZ ;  /* 0x0000000000087805 */ /* 0x002fe2000001ff00 */
[----:B--2---:R-:W-:-:S05]  /*ccd0*/  CS2R R6, SRZ ;  /* 0x0000000000067805 */ /* 0x004fca000001ff00 */
[----:B------:R4:W5:Y:S01]  /*cce0*/  @!P0 LD.E.128 R8, [R16.64] ;  /* 0x0000000610088980 */ /* 0x000962000c101d00 */
[----:B---3--:R-:W-:-:S06]  /*ccf0*/  CS2R R4, SRZ ;  /* 0x0000000000047805 */ /* 0x008fcc000001ff00 */
[----:B------:R4:W5:Y:S02]  /*cd00*/  @!P0 LD.E.128 R4, [R14.64] ;  /* 0x000000060e048980 */ /* 0x000964000c101d00 */
.L_x_1290:
[----:B--2---:R-:W-:Y:S05]  /*cd10*/  BSYNC B0 ;  /* 0x0000000000007941 */ /* 0x004fea0003800000 */
.L_x_1289:
[----:B------:R-:W-:Y:S01]  /*cd20*/  IADD3 R0, R22, 0x40, RZ ;  /* 0x0000004016007810 */ /* 0x000fe20007ffe0ff */
[----:B---345:R-:W-:Y:S01]  /*cd30*/  IMAD.MOV.U32 R2, RZ, RZ, R44 ;  /* 0x000000ffff027224 */ /* 0x038fe200078e002c */
[----:B------:R-:W-:Y:S01]  /*cd40*/  MOV R16, R6 ;  /* 0x0000000600107202 */ /* 0x000fe20000000f00 */
[----:B------:R-:W-:Y:S01]  /*cd50*/  IMAD.MOV.U32 R12, RZ, RZ, R46 ;  /* 0x000000ffff0c7224 */ /* 0x000fe200078e002e */
[----:B------:R-:W-:Y:S01]  /*cd60*/  ISETP.GE.AND P0, PT, R0, R23, PT ;  /* 0x000000170000720c */ /* 0x000fe20003f06270 */
[----:B------:R-:W-:Y:S01]  /*cd70*/  IMAD.MOV.U32 R0, RZ, RZ, R45 ;  /* 0x000000ffff007224 */ /* 0x000fe200078e002d */
[----:B------:R-:W-:Y:S01]  /*cd80*/  PRMT R89, R89, 0x5410, R2 ;  /* 0x0000541059597816 */ /* 0x000fe20000000002 */
[----:B-1----:R-:W-:Y:S01]  /*cd90*/  IMAD.MOV.U32 R3, RZ, RZ, R47 ;  /* 0x000000ffff037224 */ /* 0x002fe200078e002f */
        /* <DEDUP_REMOVED lines=10> */
[----:B------:R1:W2:Y:S01]  /*ce40*/  SHFL.IDX PT, R13, R19, 0x1, 0x1e1f ;  /* 0x003e1f00130d7f89 */ /* 0x0002a200000e0000 */
        /* <DEDUP_REMOVED lines=52> */
[----:B------:R-:W-:Y:S02]  /*d190*/  @!P0 SHF.L.U64.HI R15, R104, 0x1, R105 ;  /* 0x00000001680f8819 */ /* 0x000fe40000010269 */
[----:B-1----:R-:W-:Y:S02]  /*d1a0*/  @!P2 SHF.L.U32 R18, R25, 0x3, RZ ;  /* 0x000000031912a819 */ /* 0x002fe400000006ff */
[-C--:B---3--:R-:W-:Y:S02]  /*d1b0*/  @!P0 IADD3 R16, P1, R12, R0.reuse, RZ ;  /* 0x000000000c108210 */ /* 0x088fe40007f3e0ff */
[----:B----4-:R-:W-:Y:S01]  /*d1c0*/  @!P0 IADD3 R14, P3, R2, R0, RZ ;  /* 0x00000000020e8210 */ /* 0x010fe20007f7e0ff */
[C---:B------:R-:W-:Y:S01]  /*d1d0*/  @!P2 IMAD.WIDE R20, R18.reuse, 0x2, R12 ;  /* 0x000000021214a825 */ /* 0x040fe200078e020c */
[----:B------:R-:W-:Y:S02]  /*d1e0*/  @!P0 IADD3.X R17, R13, R15, RZ, P1, !PT ;  /* 0x0000000f0d118210 */ /* 0x000fe40000ffe4ff */
[----:B------:R-:W-:Y:S01]  /*d1f0*/  ISETP.GE.AND P1, PT, R111, c[0x0][0x27c], PT ;  /* 0x00009f006f007a0c */ /* 0x000fe20003f26270 */
[----:B------:R-:W-:Y:S01]  /*d200*/  @!P0 IMAD.X R15, R3, 0x1, R15, P3 ;  /* 0x00000001030f8824 */ /* 0x000fe200018e060f */
[----:B------:R-:W-:Y:S01]  /*d210*/  CS2R R74, SRZ ;  /* 0x00000000004a7805 */ /* 0x000fe2000001ff00 */
[----:B------:R-:W-:Y:S01]  /*d220*/  @!P2 IMAD.WIDE R18, R18, 0x2, R2 ;  /* 0x000000021212a825 */ /* 0x000fe200078e0202 */
[----:B------:R-:W-:Y:S01]  /*d230*/  CS2R R72, SRZ ;  /* 0x0000000000487805 */ /* 0x000fe2000001ff00 */
[----:B------:R-:W-:Y:S01]  /*d240*/  CS2R R50, SRZ ;  /* 0x0000000000327805 */ /* 0x000fe2000001ff00 */
[----:B------:R-:W-:Y:S01]  /*d250*/  CS2R R48, SRZ ;  /* 0x0000000000307805 */ /* 0x000fe2000001ff00 */
[----:B------:R-:W-:Y:S01]  /*d260*/  CS2R R54, SRZ ;  /* 0x0000000000367805 */ /* 0x000fe2000001ff00 */
[----:B------:R-:W-:Y:S01]  /*d270*/  CS2R R52, SRZ ;  /* 0x0000000000347805 */ /* 0x000fe2000001ff00 */
[----:B------:R1:W5:Y:S04]  /*d280*/  @!P2 LD.E.128 R64, [R20.64] ;  /* 0x000000061440a980 */ /* 0x000368000c101d00 */
[----:B------:R-:W-:Y:S01]  /*d290*/  @!P1 IMAD.SHL.U32 R0, R24, 0x8, RZ ;  /* 0x0000000818009824 */ /* 0x000fe200078e00ff */
[----:B------:R1:W5:Y:S03]  /*d2a0*/  @!P2 LD.E.128 R68, [R18.64] ;  /* 0x000000061244a980 */ /* 0x000366000c101d00 */
[C---:B------:R-:W-:Y:S01]  /*d2b0*/  @!P1 IMAD.WIDE R12, R0.reuse, 0x2, R12 ;  /* 0x00000002000c9825 */ /* 0x040fe200078e020c */
[----:B------:R1:W5:Y:S03]  /*d2c0*/  @!P0 LD.E.128 R48, [R16.64] ;  /* 0x0000000610308980 */ /* 0x000366000c101d00 */
[----:B------:R-:W-:Y:S01]  /*d2d0*/  @!P1 IMAD.WIDE R2, R0, 0x2, R2 ;  /* 0x0000000200029825 */ /* 0x000fe200078e0202 */
[----:B------:R1:W5:Y:S04]  /*d2e0*/  @!P1 LD.E.128 R76, [R12.64] ;  /* 0x000000060c4c9980 */ /* 0x000368000c101d00 */
[----:B------:R1:W5:Y:S04]  /*d2f0*/  @!P1 LD.E.128 R72, [R2.64] ;  /* 0x0000000602489980 */ /* 0x000368000c101d00 */
[----:B------:R1:W5:Y:S02]  /*d300*/  @!P0 LD.E.128 R52, [R14.64] ;  /* 0x000000060e348980 */ /* 0x000364000c101d00 */
.L_x_1292:
[----:B--2---:R-:W-:Y:S05]  /*d310*/  BSYNC B0 ;  /* 0x0000000000007941 */ /* 0x004fea0003800000 */
.L_x_1291:
        /* <DEDUP_REMOVED lines=154> */
.L_x_1296:
[----:B------:R-:W-:Y:S05]  /*dcc0*/  BSYNC B0 ;  /* 0x0000000000007941 */ /* 0x000fea0003800000 */
.L_x_1295:
        /* <DEDUP_REMOVED lines=100> */
.L_x_1298:
[----:B------:R-:W-:Y:S05]  /*e310*/  BSYNC B0 ;  /* 0x0000000000007941 */ /* 0x000fea0003800000 */
.L_x_1297:
        /* <DEDUP_REMOVED lines=99> */
.L_x_1294:
[----:B------:R-:W-:Y:S05]  /*e950*/  BSYNC B1 ;  /* 0x0000000000017941 */ /* 0x000fea0003800000 */
.L_x_1293:
        /* <DEDUP_REMOVED lines=107> */
.L_x_1300:
[----:B------:R-:W-:Y:S05]  /*f010*/  BSYNC B0 ;  /* 0x0000000000007941 */ /* 0x000fea0003800000 */
.L_x_1299:
        /* <DEDUP_REMOVED lines=100> */
.L_x_1302:
[----:B------:R-:W-:Y:S05]  /*f660*/  BSYNC B0 ;  /* 0x0000000000007941 */ /* 0x000fea0003800000 */
.L_x_1301:
        /* <DEDUP_REMOVED lines=99> */
.L_x_1278:
[----:B------:R-:W-:Y:S05]  /*fca0*/  BSYNC B2 ;  /* 0x0000000000027941 */ /* 0x000fea0003800000 */
.L_x_1260:
[----:B-12---:R-:W1:Y:S01]  /*fcb0*/  S2R R6, SR_TID.X ;  /* 0x0000000000067919 */ /* 0x006e620000002100 */
[----:B------:R-:W-:Y:S01]  /*fcc0*/  IMAD R0, R106, c[0x0][0x208], RZ ;  /* 0x000082006a007a24 */ /* 0x000fe200078e02ff */
[----:B------:R-:W-:-:S04]  /*fcd0*/  DEPBAR.LE SB0, 0x0 ;  /* 0x000080000000791a */ /* 0x000fc80000000000 */
[C---:B------:R-:W-:Y:S01]  /*fce0*/  IMAD.WIDE.U32 R2, R108.reuse, c[0x0][0x208], RZ ;  /* 0x000082006c027a25 */ /* 0x040fe200078e00ff */
[----:B------:R-:W-:Y:S01]  /*fcf0*/  BAR.SYNC.DEFER_BLOCKING 0x0 ;  /* 0x0000000000007b1d */ /* 0x000fe20000010000 */
[----:B------:R-:W-:Y:S02]  /*fd00*/  MOV R4, R244 ;  /* 0x000000f400047202 */ /* 0x000fe40000000f00 */
[----:B------:R-:W-:Y:S01]  /*fd10*/  IMAD R0, R108, c[0x0][0x20c], R0 ;  /* 0x000083006c007a24 */ /* 0x000fe200078e0200 */
[----:B------:R-:W-:Y:S02]  /*fd20*/  MOV R5, R249 ;  /* 0x000000f900057202 */ /* 0x000fe40000000f00 */
[----:B------:R-:W-:Y:S01]  /*fd30*/  LOP3.LUT P2, RZ, R103, 0x1, RZ, 0xc0, !PT ;  /* 0x0000000167ff7812 */ /* 0x000fe2000784c0ff */
[----:B------:R-:W2:Y:S01]  /*fd40*/  LDL R246, [R1+0x1c] ;  /* 0x00001c0001f67983 */ /* 0x000ea20000100800 */
[----:B------:R-:W-:Y:S01]  /*fd50*/  IADD3 R0, R3, R0, RZ ;  /* 0x0000000003007210 */ /* 0x000fe20007ffe0ff */
[----:B------:R-:W-:Y:S01]  /*fd60*/  IMAD.WIDE.U32 R4, R2, 0x30, R4 ;  /* 0x0000003002047825 */ /* 0x000fe200078e0004 */
[----:B------:R-:W-:-:S03]  /*fd70*/  SHF.L.U32 R203, R109, 0x1, RZ ;  /* 0x000000016dcb7819 */ /* 0x000fc600000006ff */
[----:B------:R-:W-:Y:S01]  /*fd80*/  IMAD R0, R0, 0x30, RZ ;  /* 0x0000003000007824 */ /* 0x000fe200078e02ff */
[----:B------:R-:W-:Y:S02]  /*fd90*/  LEA R2, P0, R4, c[0x0][0x1f8], 0x1 ;  /* 0x00007e0004027a11 */ /* 0x000fe400078008ff */
[----:B-1----:R-:W-:Y:S02]  /*fda0*/  ISETP.GT.AND P4, PT, R6, 0x3f, PT ;  /* 0x0000003f0600780c */ /* 0x002fe40003f84270 */
[----:B------:R-:W-:Y:S02]  /*fdb0*/  IADD3 R3, R5, R0, RZ ;  /* 0x0000000005037210 */ /* 0x000fe40007ffe0ff */
[----:B------:R-:W-:Y:S02]  /*fdc0*/  IADD3 R0, R107, R247, -R154 ;  /* 0x000000f76b007210 */ /* 0x000fe40007ffe89a */
[----:B------:R-:W-:Y:S01]  /*fdd0*/  LEA.HI.X R3, R4, c[0x0][0x1fc], R3, 0x1, P0 ;  /* 0x00007f0004037a11 */ /* 0x000fe200000f0c03 */
[----:B------:R-:W-:Y:S01]  /*fde0*/  LDSM.16.M88.4 R8, [R192] ;  /* 0x00000000c008783b */ /* 0x000fe20000000200 */
[----:B------:R-:W-:-:S03]  /*fdf0*/  ISETP.LT.OR P0, PT, R0, 0x1, !P2 ;  /* 0x000000010000780c */ /* 0x000fc60005701670 */
[----:B------:R-:W1:Y:S02]  /*fe00*/  LDSM.16.M88.4 R16, [R165] ;  /* 0x00000000a510783b */ /* 0x000e640000000200 */
[----:B------:R-:W-:Y:S02]  /*fe10*/  @!P4 MOV R13, c[0x0][0x208] ;  /* 0x00008200000dca02 */ /* 0x000fe40000000f00 */
[----:B------:R-:W4:Y:S01]  /*fe20*/  LDSM.16.M88.4 R4, [R192+0x1000] ;  /* 0x00100000c004783b */ /* 0x000f220000000200 */
[----:B------:R-:W-:-:S03]  /*fe30*/  @!P4 MOV R14, c[0x0][0x20c] ;  /* 0x00008300000eca02 */ /* 0x000fc60000000f00 */
[----:B------:R-:W3:Y:S01]  /*fe40*/  LDSM.16.M88.4 R20, [R165+0x400] ;  /* 0x00040000a514783b */ /* 0x000ee20000000200 */
[----:B------:R-:W-:-:S03]  /*fe50*/  LOP3.LUT P1, RZ, R103, 0x2, RZ, 0xc0, !PT ;  /* 0x0000000267ff7812 */ /* 0x000fc6000782c0ff */
[----:B-----5:R-:W1:Y:S04]  /*fe60*/  LDSM.16.M88.4 R44, [R165+0x800] ;  /* 0x00080000a52c783b */ /* 0x020e680000000200 */
[----:B------:R-:W-:Y:S04]  /*fe70*/  LDSM.16.M88.4 R40, [R193] ;  /* 0x00000000c128783b */ /* 0x000fe80000000200 */
[----:B------:R-:W-:Y:S04]  /*fe80*/  LDSM.16.M88.4 R32, [R193+0x1000] ;  /* 0x00100000c120783b */ /* 0x000fe80000000200 */
[----:B------:R-:W1:Y:S04]  /*fe90*/  LDSM.16.M88.4 R48, [R194] ;  /* 0x00000000c230783b */ /* 0x000e680000000200 */
[----:B------:R-:W-:Y:S04]  /*fea0*/  LDSM.16.M88.4 R76, [R202] ;  /* 0x00000000ca4c783b */ /* 0x000fe80000000200 */
[----:B------:R-:W-:Y:S04]  /*feb0*/  LDSM.16.M88.4 R88, [R201] ;  /* 0x00000000c958783b */ /* 0x000fe80000000200 */
[----:B------:R-:W-:Y:S01]  /*fec0*/  @!PT LDS RZ, [RZ] ;  /* 0x00000000fffff984 */ /* 0x000fe20000000800 */
[----:B------:R-:W-:Y:S01]  /*fed0*/  @!PT LDS RZ, [RZ] ;  /* 0x00000000fffff984 */ /* 0x000fe20000000800 */
[----:B------:R-:W-:Y:S01]  /*fee0*/  @!PT LDS RZ, [RZ] ;  /* 0x00000000fffff984 */ /* 0x000fe20000000800 */
[----:B------:R1:W-:Y:S01]  /*fef0*/  LDGSTS.E.BYPASS.LTC128B.128 [R203+0x1880], [R2.64], !P0 ;  /* 0x0188000002cb7fae */ /* 0x0003e2000c101d46 */
[----:B------:R-:W-:-:S04]  /*ff00*/  @!P4 LEA R12, P0, R13, R2, 0x6 ;  /* 0x000000020d0cc211 */ /* 0x000fc800078030ff */
[----:B------:R-:W-:Y:S02]  /*ff10*/  @!P4 LEA.HI.X R13, R13, R3, R14, 0x6, P0 ;  /* 0x000000030d0dc211 */ /* 0x000fe400000f340e */
[C---:B------:R-:W-:Y:S02]  /*ff20*/  ISETP.LT.OR P0, PT, R0.reuse, 0x1, !P1 ;  /* 0x000000010000780c */ /* 0x040fe40004f01670 */
[C---:B------:R-:W-:Y:S02]  /*ff30*/  @!P4 ISETP.LT.OR P2, PT, R0.reuse, 0x21, !P2 ;  /* 0x000000210000c80c */ /* 0x040fe40005741670 */
[----:B------:R-:W-:-:S09]  /*ff40*/  @!P4 ISETP.LT.OR P1, PT, R0, 0x21, !P1 ;  /* 0x000000210000c80c */ /* 0x000fd20004f21670 */
[----:B------:R2:W-:Y:S01]  /*ff50*/  LDGSTS.E.BYPASS.LTC128B.128 [R203+0x2480], [R2.64+0x40], !P0 ;  /* 0x0248004002cb7fae */ /* 0x0005e2000c101d46 */
[----:B------:R-:W-:-:S04]  /*ff60*/  LOP3.LUT P0, RZ, R103, 0x4, RZ, 0xc0, !PT ;  /* 0x0000000467ff7812 */ /* 0x000fc8000780c0ff */
[C---:B------:R-:W-:Y:S02]  /*ff70*/  ISETP.LT.OR P3, PT, R0.reuse, 0x1, !P0 ;  /* 0x000000010000780c */ /* 0x040fe40004761670 */
[----:B------:R-:W-:Y:S01]  /*ff80*/  @!P4 ISETP.LT.OR P0, PT, R0, 0x21, !P0 ;  /* 0x000000210000c80c */ /* 0x000fe20004701670 */
[-C--:B-1----:R-:W-:Y:S10]  /*ff90*/  HMMA.16816.F32 R24, R8, R16.reuse, RZ ;  /* 0x000000100818723c */ /* 0x082ff400000018ff */
[----:B------:R1:W-:Y:S04]  /*ffa0*/  LDGSTS.E.BYPASS.LTC128B.128 [R203+0x3080], [R2.64+0x80], !P3 ;  /* 0x0308008002cb7fae */ /* 0x0003e8000d901d46 */
[----:B------:R1:W-:Y:S04]  /*ffb0*/  @!P4 LDGSTS.E.BYPASS.LTC128B.128 [R203+0x2080], [R12.64], !P2 ;  /* 0x020800000ccbcfae */ /* 0x0003e8000d101d46 */
[----:B------:R1:W-:Y:S04]  /*ffc0*/  @!P4 LDGSTS.E.BYPASS.LTC128B.128 [R203+0x2c80], [R12.64+0x40], !P1 ;  /* 0x02c800400ccbcfae */ /* 0x0003e8000c901d46 */
[----:B------:R1:W-:Y:S04]  /*ffd0*/  @!P4 LDGSTS.E.BYPASS.LTC128B.128 [R203+0x3880], [R12.64+0x80], !P0 ;  /* 0x038800800ccbcfae */ /* 0x0003e8000c101d46 */
[----:B------:R-:W-:Y:S04]  /*ffe0*/  LDSM.16.M88.4 R60, [R165+0xc00] ;  /* 0x000c0000a53c783b */ /* 0x000fe80000000200 */
[----:B------:R-:W1:Y:S01]  /*fff0*/  LDSM.16.M88.4 R36, [R192+0x2000] ;  /* 0x00200000c024783b */ /* 0x000e620000000200 */
[C---:B----4-:R-:W-:Y:S03]  /*10000*/  HMMA.16816.F32 R52, R4.reuse, R16, RZ ;  /* 0x000000100434723c */ /* 0x050fe600000018ff */
[----:B------:R-:W4:Y:S04]  /*10010*/  LDSM.16.M88.4 R28, [R192+0x3000] ;  /* 0x00300000c01c783b */ /* 0x000f280000000200 */
[----:B------:R-:W-:Y:S01]  /*10020*/  LDSM.16.M88.4 R56, [R200] ;  /* 0x00000000c838783b */ /* 0x000fe20000000200 */
[C---:B---3--:R-:W-:Y:S03]  /*10030*/  HMMA.16816.F32 R80, R4.reuse, R20, RZ ;  /* 0x000000140450723c */ /* 0x048fe600000018ff */
[----:B------:R-:W0:Y:S05]  /*10040*/  LDGDEPBAR ;  /* 0x00000000000079af */ /* 0x000e2a0000000000 */
[C---:B------:R-:W-:Y:S08]  /*10050*/  HMMA.16816.F32 R68, R4.reuse, R22, RZ ;  /* 0x000000160444723c */ /* 0x040ff000000018ff */
[C---:B-1----:R-:W-:Y:S08]  /*10060*/  HMMA.16816.F32 R12, R4.reuse, R18, RZ ;  /* 0x00000012040c723c */ /* 0x042ff000000018ff */
[C---:B------:R-:W-:Y:S08]  /*10070*/  HMMA.16816.F32 R64, R4.reuse, R44, RZ ;  /* 0x0000002c0440723c */ /* 0x040ff000000018ff */
[----:B------:R-:W-:Y:S08]  /*10080*/  HMMA.16816.F32 R84, R4, R46, RZ ;  /* 0x0000002e0454723c */ /* 0x000ff000000018ff */
[----:B------:R-:W-:Y:S01]  /*10090*/  HMMA.16816.F32 R4, R40, R48, R24 ;  /* 0x000000302804723c */ /* 0x000fe20000001818 */
        /* <DEDUP_REMOVED lines=25> */
[----:B------:R-:W-:Y:S08]  /*10230*/  HMMA.16816.F32 R72, R36, R62, R72 ;  /* 0x0000003e2448723c */ /* 0x000ff00000001848 */
[C---:B------:R-:W-:Y:S08]  /*10240*/  HMMA.16816.F32 R84, R40.reuse, R76, R96 ;  /* 0x0000004c2854723c */ /* 0x040ff00000001860 */
[----:B------:R-:W-:Y:S08]  /*10250*/  HMMA.16816.F32 R96, R40, R78, R116 ;  /* 0x0000004e2860723c */ /* 0x000ff00000001874 */
[----:B------:R-:W-:Y:S01]  /*10260*/  HMMA.16816.F32 R76, R28, R62, R92 ;  /* 0x0000003e1c4c723c */ /* 0x000fe2000000185c */
[----:B------:R-:W3:Y:S07]  /*10270*/  LDSM.16.M88.4 R60, [R199] ;  /* 0x00000000c73c783b */ /* 0x000eee0000000200 */
[-C--:B------:R-:W-:Y:S08]  /*10280*/  HMMA.16816.F32 R68, R16, R52.reuse, R64 ;  /* 0x000000341044723c */ /* 0x080ff00000001840 */
        /* <DEDUP_REMOVED lines=19> */
[----:B------:R-:W2:Y:S01]  /*103c0*/  LDSM.16.M88.4 R56, [R196] ;  /* 0x00000000c438783b */ /* 0x000ea20000000200 */
[----:B------:R3:W1:Y:S06]  /*103d0*/  MUFU.TANH R153, R0 ;  /* 0x0000000000997308 */ /* 0x00066c0000002400 */
[----:B------:R-:W-:Y:S01]  /*103e0*/  HMMA.16816.F32 R40, R20, R60, R40 ;  /* 0x0000003c1428723c */ /* 0x000fe20000001828 */
[----:B---3--:R-:W-:-:S04]  /*103f0*/  FMUL.FTZ R0, R83, c[0x0][0x320] ;  /* 0x0000c80053007a20 */ /* 0x008fc80000410000 */
[----:B------:R3:W1:Y:S03]  /*10400*/  MUFU.TANH R152, R0 ;  /* 0x0000000000987308 */ /* 0x0006660000002400 */
[----:B------:R-:W-:Y:S01]  /*10410*/  HMMA.16816.F32 R80, R4, R46, R52 ;  /* 0x0000002e0450723c */ /* 0x000fe20000001834 */
[----:B------:R-:W2:Y:S07]  /*10420*/  LDSM.16.M88.4 R52, [R165+0x1400] ;  /* 0x00140000a534783b */ /* 0x000eae0000000200 */
        /* <DEDUP_REMOVED lines=128> */
[----:B------:R-:W-:Y:S02]  /*10c30*/  ISETP.GE.AND P1, PT, R3, 0x1, PT ;  /* 0x000000010300780c */ /* 0x000fe40003f26270 */
[----:B------:R-:W-:Y:S01]  /*10c40*/  LOP3.LUT P3, RZ, R155, 0x1, RZ, 0xc0, !PT ;  /* 0x000000019bff7812 */ /* 0x000fe2000786c0ff */
        /* <DEDUP_REMOVED lines=28> */
.L_x_1304:
[----:B--234-:R-:W-:Y:S05]  /*10e10*/  BSYNC B0 ;  /* 0x0000000000007941 */ /* 0x01cfea0003800000 */
.L_x_1303:
[----:B------:R-:W2:Y:S04]  /*10e20*/  LDL R248, [R1+0x98] ;  /* 0x0000980001f87983 */ /* 0x000ea80000100800 */
[----:B------:R-:W3:Y:S04]  /*10e30*/  LDL R6, [R1+0x24] ;  /* 0x0000240001067983 */ /* 0x000ee80000100800 */
[----:B------:R-:W4:Y:S01]  /*10e40*/  LDL R250, [R1+0x4c] ;  /* 0x00004c0001fa7983 */ /* 0x000f220000100800 */
[----:B------:R-:W-:-:S03]  /*10e50*/  ISETP.NE.AND P4, PT, R144, 0x1, PT ;  /* 0x000000019000780c */ /* 0x000fc60003f85270 */
[----:B------:R-:W-:Y:S04]  /*10e60*/  LDSM.16.MT88.4 R64, [R166] ;  /* 0x00000000a640783b */ /* 0x000fe80000004200 */
[----:B------:R-:W-:Y:S04]  /*10e70*/  LDSM.16.MT88.4 R76, [R167] ;  /* 0x00000000a74c783b */ /* 0x000fe80000004200 */
[----:B------:R-:W-:Y:S04]  /*10e80*/  LDSM.16.MT88.4 R84, [R166+0xc00] ;  /* 0x000c0000a654783b */ /* 0x000fe80000004200 */
[----:B------:R-:W-:Y:S04]  /*10e90*/  LDSM.16.MT88.4 R92, [R166+0x1800] ;  /* 0x00180000a65c783b */ /* 0x000fe80000004200 */
[----:B------:R-:W-:Y:S04]  /*10ea0*/  LDSM.16.MT88.4 R116, [R167+0x1800] ;  /* 0x00180000a774783b */ /* 0x000fe80000004200 */
[----:B------:R-:W-:Y:S04]  /*10eb0*/  LDSM.16.MT88.4 R68, [R166+0x400] ;  /* 0x00040000a644783b */ /* 0x000fe80000004200 */
[----:B------:R-:W-:Y:S04]  /*10ec0*/  LDSM.16.MT88.4 R72, [R167+0x400] ;  /* 0x00040000a748783b */ /* 0x000fe80000004200 */
[----:B------:R-:W-:Y:S04]  /*10ed0*/  LDSM.16.MT88.4 R60, [R166+0x1000] ;  /* 0x00100000a63c783b */ /* 0x000fe80000004200 */
[----:B------:R-:W0:Y:S01]  /*10ee0*/  LDGDEPBAR ;  /* 0x00000000000079af */ /* 0x000e220000000000 */
[----:B-12---:R-:W-:-:S04]  /*10ef0*/  IMAD.IADD R4, R248, 0x1, R160 ;  /* 0x00000001f8047824 */ /* 0x006fc800078e02a0 */
[----:B------:R-:W-:-:S05]  /*10f00*/  @P4 IMAD.HI.U32 R0, R4, c[0x0][0x2c8], RZ ;  /* 0x0000b20004004a27 */ /* 0x000fca00078e00ff */
[----:B------:R-:W-:-:S05]  /*10f10*/  @P4 SHF.R.U32.HI R4, RZ, c[0x0][0x2cc], R0 ;  /* 0x0000b300ff044a19 */ /* 0x000fca0000011600 */
[----:B------:R-:W1:Y:S01]  /*10f20*/  SHFL.IDX PT, R2, R4, 0x2, 0x1c1f ;  /* 0x005c1f0004027f89 */ /* 0x000e6200000e0000 */
[----:B---3--:R-:W-:-:S03]  /*10f30*/  IADD3 R0, -R6, 0x1, R141 ;  /* 0x0000000106007810 */ /* 0x008fc60007ffe18d */
[----:B------:R-:W2:Y:S02]  /*10f40*/  SHFL.IDX PT, R3, R4, 0x3, 0x1c1f ;  /* 0x007c1f0004037f89 */ /* 0x000ea400000e0000 */
[----:B----4-:R-:W-:Y:S02]  /*10f50*/  IMAD.IADD R5, R0, 0x1, -R250 ;  /* 0x0000000100057824 */ /* 0x010fe400078e0afa */
[----:B------:R-:W-:Y:S02]  /*10f60*/  IMAD.IADD R6, R141, 0x1, -R6 ;  /* 0x000000018d067824 */ /* 0x000fe400078e0a06 */
[----:B-1----:R-:W-:-:S05]  /*10f70*/  IMAD.IADD R2, R5, 0x1, R2 ;  /* 0x0000000105027824 */ /* 0x002fca00078e0202 */
[----:B------:R-:W-:-:S04]  /*10f80*/  IMNMX R2, R6, R2, PT ;  /* 0x0000000206027217 */ /* 0x000fc80003800200 */
[C---:B------:R-:W-:Y:S02]  /*10f90*/  ISETP.GT.AND P0, PT, R2.reuse, RZ, PT ;  /* 0x000000ff0200720c */ /* 0x040fe40003f04270 */
[C---:B------:R-:W-:Y:S02]  /*10fa0*/  ISETP.GT.AND P1, PT, R2.reuse, 0x1, PT ;  /* 0x000000010200780c */ /* 0x040fe40003f24270 */
[----:B------:R-:W-:Y:S02]  /*10fb0*/  ISETP.GT.AND P2, PT, R2, 0x8, PT ;  /* 0x000000080200780c */ /* 0x000fe40003f44270 */
[----:B------:R-:W-:Y:S02]  /*10fc0*/  FSEL R9, R102, -INF , P0 ;  /* 0xff80000066097808 */ /* 0x000fe40000000000 */
[----:B------:R-:W-:Y:S02]  /*10fd0*/  FSEL R10, R89, -INF , P1 ;  /* 0xff800000590a7808 */ /* 0x000fe40000800000 */
[----:B------:R-:W-:Y:S01]  /*10fe0*/  ISETP.GT.AND P0, PT, R2, 0x9, PT ;  /* 0x000000090200780c */ /* 0x000fe20003f04270 */
[----:B--2---:R-:W-:Y:S01]  /*10ff0*/  IMAD.IADD R0, R5, 0x1, R3 ;  /* 0x0000000105007824 */ /* 0x004fe200078e0203 */
[----:B------:R-:W-:-:S02]  /*11000*/  FSEL R16, R88, -INF , P2 ;  /* 0xff80000058107808 */ /* 0x000fc40001000000 */
[----:B------:R-:W-:Y:S02]  /*11010*/  FMNMX.FTZ R3, R9, R10, !PT ;  /* 0x0000000a09037209 */ /* 0x000fe40007810000 */
[----:B------:R-:W-:Y:S02]  /*11020*/  FSEL R17, R80, -INF , P0 ;  /* 0xff80000050117808 */ /* 0x000fe40000000000 */
[C---:B------:R-:W-:Y:S02]  /*11030*/  ISETP.GT.AND P0, PT, R2.reuse, 0x18, PT ;  /* 0x000000180200780c */ /* 0x040fe40003f04270 */
[----:B------:R-:W-:Y:S02]  /*11040*/  ISETP.GT.AND P1, PT, R2, 0x10, PT ;  /* 0x000000100200780c */ /* 0x000fe40003f24270 */
[----:B------:R-:W-:Y:S02]  /*11050*/  FMNMX.FTZ R3, R16, R3, !PT ;  /* 0x0000000310037209 */ /* 0x000fe40007810000 */
[----:B------:R-:W-:-:S02]  /*11060*/  FSEL R20, R41, -INF , P0 ;  /* 0xff80000029147808 */ /* 0x000fc40000000000 */
[C---:B------:R-:W-:Y:S02]  /*11070*/  ISETP.GT.AND P2, PT, R2.reuse, 0x19, PT ;  /* 0x000000190200780c */ /* 0x040fe40003f44270 */
[----:B------:R-:W-:Y:S02]  /*11080*/  ISETP.GT.AND P0, PT, R2, 0x28, PT ;  /* 0x000000280200780c */ /* 0x000fe40003f04270 */
[----:B------:R-:W-:Y:S02]  /*11090*/  IMNMX R0, R6, R0, PT ;  /* 0x0000000006007217 */ /* 0x000fe40003800200 */
[----:B------:R-:W-:Y:S02]  /*110a0*/  ISETP.GT.AND P3, PT, R2, 0x11, PT ;  /* 0x000000110200780c */ /* 0x000fe40003f64270 */
[----:B------:R-:W-:Y:S02]  /*110b0*/  FSEL R18, R56, -INF , P1 ;  /* 0xff80000038127808 */ /* 0x000fe40000800000 */
[----:B------:R-:W-:-:S02]  /*110c0*/  FMNMX.FTZ R3, R17, R3, !PT ;  /* 0x0000000311037209 */ /* 0x000fc40007810000 */
[----:B------:R-:W-:Y:S02]  /*110d0*/  ISETP.GT.AND P1, PT, R2, 0x21, PT ;  /* 0x000000210200780c */ /* 0x000fe40003f24270 */
[----:B------:R-:W-:Y:S02]  /*110e0*/  FSEL R22, R40, -INF , P2 ;  /* 0xff80000028167808 */ /* 0x000fe40001000000 */
[----:B------:R-:W-:Y:S02]  /*110f0*/  FSEL R144, R11, -INF , P0 ;  /* 0xff8000000b907808 */ /* 0x000fe40000000000 */
[----:B------:R-:W-:Y:S02]  /*11100*/  FSEL R19, R52, -INF , P3 ;  /* 0xff80000034137808 */ /* 0x000fe40001800000 */
[C---:B------:R-:W-:Y:S02]  /*11110*/  ISETP.GT.AND P2, PT, R0.reuse, RZ, PT ;  /* 0x000000ff0000720c */ /* 0x040fe40003f44270 */
[----:B------:R-:W-:-:S02]  /*11120*/  ISETP.GT.AND P0, PT, R0, 0x1, PT ;  /* 0x000000010000780c */ /* 0x000fc40003f04270 */
[----:B------:R-:W-:Y:S02]  /*11130*/  FMNMX.FTZ R3, R18, R3, !PT ;  /* 0x0000000312037209 */ /* 0x000fe40007810000 */
[----:B------:R-:W-:Y:S02]  /*11140*/  ISETP.GT.AND P3, PT, R2, 0x20, PT ;  /* 0x000000200200780c */ /* 0x000fe40003f64270 */
[----:B------:R-:W-:Y:S02]  /*11150*/  FSEL R145, R24, -INF , P1 ;  /* 0xff80000018917808 */ /* 0x000fe40000800000 */
[----:B------:R-:W-:Y:S02]  /*11160*/  ISETP.GT.AND P1, PT, R0, 0x8, PT ;  /* 0x000000080000780c */ /* 0x000fe40003f24270 */
[----:B------:R-:W-:Y:S02]  /*11170*/  FSEL R11, R91, -INF , P2 ;  /* 0xff8000005b0b7808 */ /* 0x000fe40001000000 */
[----:B------:R-:W-:-:S02]  /*11180*/  FSEL R15, R90, -INF , P0 ;  /* 0xff8000005a0f7808 */ /* 0x000fc40000000000 */
[----:B------:R-:W-:Y:S01]  /*11190*/  FMNMX.FTZ R3, R19, R3, !PT ;  /* 0x0000000313037209 */ /* 0x000fe20007810000 */
[----:B------:R-:W-:Y:S01]  /*111a0*/  LDSM.16.MT88.4 R88, [R167+0xc00] ;  /* 0x000c0000a758783b */ /* 0x000fe20000004200 */
[----:B------:R-:W-:Y:S02]  /*111b0*/  FSEL R147, R25, -INF , P3 ;  /* 0xff80000019937808 */ /* 0x000fe40001800000 */
[----:B------:R-:W-:Y:S02]  /*111c0*/  ISETP.GT.AND P3, PT, R2, 0x29, PT ;  /* 0x000000290200780c */ /* 0x000fe40003f64270 */
        /* <DEDUP_REMOVED lines=16> */
[----:B------:R-:W-:Y:S02]  /*112d0*/  FSEL R146, R8, -INF , P3 ;  /* 0xff80000008927808 */ /* 0x000fe40001800000 */
        /* <DEDUP_REMOVED lines=9> */
[----:B------:R-:W-:Y:S01]  /*11370*/  FSEL R140, R27, -INF , P1 ;  /* 0xff8000001b8c7808 */ /* 0x000fe20000800000 */
[----:B------:R-:W1:Y:S01]  /*11380*/  SHFL.BFLY PT, R8, R3, 0x2, 0x1f ;  /* 0x0c401f0003087f89 */ /* 0x000e6200000e0000 */
[----:B------:R-:W-:-:S02]  /*11390*/  FMNMX.FTZ R2, R29, R2, !PT ;  /* 0x000000021d027209 */ /* 0x000fc40007810000 */
[----:B------:R-:W-:Y:S02]  /*113a0*/  ISETP.GT.AND P1, PT, R0, 0x28, PT ;  /* 0x000000280000780c */ /* 0x000fe40003f24270 */
[----:B------:R-:W-:Y:S02]  /*113b0*/  FSEL R143, R23, -INF , P0 ;  /* 0xff800000178f7808 */ /* 0x000fe40000000000 */
[----:B------:R-:W-:Y:S02]  /*113c0*/  FMNMX.FTZ R2, R140, R2, !PT ;  /* 0x000000028c027209 */ /* 0x000fe40007810000 */
[----:B------:R-:W-:Y:S02]  /*113d0*/  ISETP.GT.AND P0, PT, R0, 0x29, PT ;  /* 0x000000290000780c */ /* 0x000fe40003f04270 */
[----:B------:R-:W-:Y:S02]  /*113e0*/  FSEL R142, R21, -INF , P1 ;  /* 0xff800000158e7808 */ /* 0x000fe40000800000 */
[----:B------:R-:W-:-:S02]  /*113f0*/  FMNMX.FTZ R2, R143, R2, !PT ;  /* 0x000000028f027209 */ /* 0x000fc40007810000 */
        /* <DEDUP_REMOVED lines=11> */
[----:B------:R-:W-:-:S05]  /*114b0*/  FSEL R12, R0, RZ, P0 ;  /* 0x000000ff000c7208 */ /* 0x000fca0000000000 */
[----:B------:R-:W-:-:S04]  /*114c0*/  FFMA.FTZ R0, R9, c[0x0][0x2d0], -R12 ;  /* 0x0000b40009007a23 */ /* 0x000fc8000001080c */
[----:B------:R1:W-:Y:S01]  /*114d0*/  MUFU.EX2 R209, R0 ;  /* 0x0000000000d17308 */ /* 0x0003e20000000800 */
[----:B--2---:R-:W-:-:S04]  /*114e0*/  FMNMX.FTZ R103, R2, R7, !PT ;  /* 0x0000000702677209 */ /* 0x004fc80007810000 */
[C---:B------:R-:W-:Y:S01]  /*114f0*/  FSETP.NEU.FTZ.AND P0, PT, R103.reuse, -INF , PT ;  /* 0xff8000006700780b */ /* 0x040fe20003f1d000 */
[----:B------:R-:W-:Y:S02]  /*11500*/  FMUL.FTZ R3, R103, c[0x0][0x2d0] ;  /* 0x0000b40067037a20 */ /* 0x000fe40000410000 */
[----:B-1----:R-:W-:-:S04]  /*11510*/  FFMA.FTZ R0, R10, c[0x0][0x2d0], -R12 ;  /* 0x0000b4000a007a23 */ /* 0x002fc8000001080c */
[----:B------:R1:W2:Y:S01]  /*11520*/  MUFU.EX2 R205, R0 ;  /* 0x0000000000cd7308 */ /* 0x0002a20000000800 */
[----:B------:R-:W-:Y:S01]  /*11530*/  FSEL R3, R3, RZ, P0 ;  /* 0x000000ff03037208 */ /* 0x000fe20000000000 */
[----:B------:R-:W3:Y:S01]  /*11540*/  SHFL.IDX PT, R7, R4, RZ, 0x1c1f ;  /* 0x001c1fff04077589 */ /* 0x000ee200000e0000 */
[----:B-1----:R-:W-:-:S05]  /*11550*/  FFMA.FTZ R0, R16, c[0x0][0x2d0], -R12 ;  /* 0x0000b40010007a23 */ /* 0x002fca000001080c */
[----:B------:R1:W-:Y:S02]  /*11560*/  MUFU.EX2 R213, R0 ;  /* 0x0000000000d57308 */ /* 0x0003e40000000800 */
[----:B-1----:R-:W-:-:S06]  /*11570*/  FFMA.FTZ R0, R17, c[0x0][0x2d0], -R12 ;  /* 0x0000b40011007a23 */ /* 0x002fcc000001080c */
[----:B------:R1:W4:Y:S02]  /*11580*/  MUFU.EX2 R214, R0 ;  /* 0x0000000000d67308 */ /* 0x0003240000000800 */
[----:B-1----:R-:W-:-:S06]  /*11590*/  FFMA.FTZ R0, R11, c[0x0][0x2d0], -R3 ;  /* 0x0000b4000b007a23 */ /* 0x002fcc0000010803 */
[----:B------:R1:W-:Y:S01]  /*115a0*/  MUFU.EX2 R191, R0 ;  /* 0x0000000000bf7308 */ /* 0x0003e20000000800 */
[----:B------:R5:W2:Y:S01]  /*115b0*/  SHFL.IDX PT, R2, R4, 0x1, 0x1c1f ;  /* 0x003c1f0004027f89 */ /* 0x000aa200000e0000 */
[----:B-1----:R-:W-:-:S06]  /*115c0*/  FFMA.FTZ R0, R15, c[0x0][0x2d0], -R3 ;  /* 0x0000b4000f007a23 */ /* 0x002fcc0000010803 */
[----:B------:R1:W1:Y:S01]  /*115d0*/  MUFU.EX2 R175, R0 ;  /* 0x0000000000af7308 */ /* 0x0002620000000800 */
[----:B-----5:R-:W-:Y:S02]  /*115e0*/  FFMA.FTZ R4, R19, c[0x0][0x2d0], -R12 ;  /* 0x0000b40013047a23 */ /* 0x020fe4000001080c */
[----:B-1----:R-:W-:-:S05]  /*115f0*/  FFMA.FTZ R0, R14, c[0x0][0x2d0], -R3 ;  /* 0x0000b4000e007a23 */ /* 0x002fca0000010803 */
[----:B------:R1:W-:Y:S02]  /*11600*/  MUFU.EX2 R206, R0 ;  /* 0x0000000000ce7308 */ /* 0x0003e40000000800 */
[----:B-1----:R-:W-:-:S06]  /*11610*/  FFMA.FTZ R0, R13, c[0x0][0x2d0], -R3 ;  /* 0x0000b4000d007a23 */ /* 0x002fcc0000010803 */
[----:B------:R1:W5:Y:S08]  /*11620*/  MUFU.EX2 R207, R0 ;  /* 0x0000000000cf7308 */ /* 0x0003700000000800 */
[----:B------:R2:W-:Y:S01]  /*11630*/  MUFU.EX2 R208, R4 ;  /* 0x0000000400d07308 */ /* 0x0005e20000000800 */
[----:B-1----:R-:W-:-:S07]  /*11640*/  FFMA.FTZ R0, R18, c[0x0][0x2d0], -R12 ;  /* 0x0000b40012007a23 */ /* 0x002fce000001080c */
[----:B------:R3:W1:Y:S01]  /*11650*/  MUFU.EX2 R212, R0 ;  /* 0x0000000000d47308 */ /* 0x0006620000000800 */
[----:B--2---:R-:W-:-:S07]  /*11660*/  FFMA.FTZ R4, R20, c[0x0][0x2d0], -R12 ;  /* 0x0000b40014047a23 */ /* 0x004fce000001080c */
[----:B------:R2:W-:Y:S01]  /*11670*/  MUFU.EX2 R210, R4 ;  /* 0x0000000400d27308 */ /* 0x0005e20000000800 */
[----:B---3--:R-:W-:-:S05]  /*11680*/  IMAD.IADD R0, R5, 0x1, R7 ;  /* 0x0000000105007824 */ /* 0x008fca00078e0207 */
[----:B------:R-:W-:Y:S01]  /*11690*/  IMNMX R0, R6, R0, PT ;  /* 0x0000000006007217 */ /* 0x000fe20003800200 */
[----:B--2---:R-:W-:-:S03]  /*116a0*/  FFMA.FTZ R4, R22, c[0x0][0x2d0], -R12 ;  /* 0x0000b40016047a23 */ /* 0x004fc6000001080c */
[C---:B------:R-:W-:Y:S02]  /*116b0*/  ISETP.GT.AND P0, PT, R0.reuse, RZ, PT ;  /* 0x000000ff0000720c */ /* 0x040fe40003f04270 */
[C---:B------:R-:W-:Y:S01]  /*116c0*/  ISETP.GT.AND P1, PT, R0.reuse, 0x1, PT ;  /* 0x000000010000780c */ /* 0x040fe20003f24270 */
[----:B------:R2:W-:Y:S01]  /*116d0*/  MUFU.EX2 R211, R4 ;  /* 0x0000000400d37308 */ /* 0x0005e20000000800 */
[----:B------:R-:W-:Y:S02]  /*116e0*/  ISETP.GT.AND P2, PT, R0, 0x8, PT ;  /* 0x000000080000780c */ /* 0x000fe40003f44270 */
[----:B------:R-:W-:Y:S02]  /*116f0*/  FSEL R20, R151, -INF , P0 ;  /* 0xff80000097147808 */ /* 0x000fe40000000000 */
[----:B------:R-:W-:Y:S01]  /*11700*/  FSEL R21, R150, -INF , P1 ;  /* 0xff80000096157808 */ /* 0x000fe20000800000 */
[----:B------:R-:W-:Y:S01]  /*11710*/  IMAD.IADD R2, R5, 0x1, R2 ;  /* 0x0000000105027824 */ /* 0x000fe200078e0202 */
[----:B------:R-:W-:-:S02]  /*11720*/  ISETP.GT.AND P0, PT, R0, 0x9, PT ;  /* 0x000000090000780c */ /* 0x000fc40003f04270 */
[----:B------:R-:W-:Y:S01]  /*11730*/  FSEL R23, R99, -INF , P2 ;  /* 0xff80000063177808 */ /* 0x000fe20001000000 */
[----:B--2---:R-:W-:Y:S01]  /*11740*/  FFMA.FTZ R4, R24, c[0x0][0x2d0], -R3 ;  /* 0x0000b40018047a23 */ /* 0x004fe20000010803 */
[----:B------:R-:W-:-:S03]  /*11750*/  FMNMX.FTZ R5, R20, R21, !PT ;  /* 0x0000001514057209 */ /* 0x000fc60007810000 */
[----:B------:R2:W-:Y:S01]  /*11760*/  MUFU.EX2 R189, R4 ;  /* 0x0000000400bd7308 */ /* 0x0005e20000000800 */
[C---:B------:R-:W-:Y:S02]  /*11770*/  ISETP.GT.AND P1, PT, R0.reuse, 0x10, PT ;  /* 0x000000100000780c */ /* 0x040fe40003f24270 */
[----:B------:R-:W-:Y:S02]  /*11780*/  ISETP.GT.AND P2, PT, R0, 0x11, PT ;  /* 0x000000110000780c */ /* 0x000fe40003f44270 */
[----:B------:R-:W-:Y:S02]  /*11790*/  FSEL R22, R98, -INF , P0 ;  /* 0xff80000062167808 */ /* 0x000fe40000000000 */
[----:B------:R-:W-:Y:S02]  /*117a0*/  FSEL R24, R97, -INF , P1 ;  /* 0xff80000061187808 */ /* 0x000fe40000800000 */
[----:B------:R-:W-:Y:S01]  /*117b0*/  FSEL R25, R96, -INF , P2 ;  /* 0xff80000060197808 */ /* 0x000fe20001000000 */
[----:B--2---:R-:W-:Y:S01]  /*117c0*/  FFMA.FTZ R4, R26, c[0x0][0x2d0], -R3 ;  /* 0x0000b4001a047a23 */ /* 0x004fe20000010803 */
[----:B------:R-:W-:-:S03]  /*117d0*/  ISETP.GT.AND P0, PT, R0, 0x18, PT ;  /* 0x000000180000780c */ /* 0x000fc60003f04270 */
[----:B------:R2:W3:Y:S01]  /*117e0*/  MUFU.EX2 R204, R4 ;  /* 0x0000000400cc7308 */ /* 0x0004e20000000800 */
[C---:B------:R-:W-:Y:S02]  /*117f0*/  ISETP.GT.AND P1, PT, R0.reuse, 0x19, PT ;  /* 0x000000190000780c */ /* 0x040fe40003f24270 */
[----:B------:R-:W-:Y:S02]  /*11800*/  ISETP.GT.AND P2, PT, R0, 0x20, PT ;  /* 0x000000200000780c */ /* 0x000fe40003f44270 */
[----:B------:R-:W-:Y:S02]  /*11810*/  FSEL R27, R58, -INF , P0 ;  /* 0xff8000003a1b7808 */ /* 0x000fe40000000000 */
[----:B------:R-:W-:Y:S01]  /*11820*/  FSEL R26, R54, -INF , P1 ;  /* 0xff800000361a7808 */ /* 0x000fe20000800000 */
[----:B------:R-:W1:Y:S01]  /*11830*/  LDSM.16.MT88.4 R56, [R167+0x1000] ;  /* 0x00100000a738783b */ /* 0x000e620000004200 */
[----:B------:R-:W-:Y:S02]  /*11840*/  FSEL R99, R32, -INF , P2 ;  /* 0xff80000020637808 */ /* 0x000fe40001000000 */
[----:B--2---:R-:W-:Y:S01]  /*11850*/  FMNMX.FTZ R4, R23, R5, !PT ;  /* 0x0000000517047209 */ /* 0x004fe20007810000 */
[----:B------:R-:W-:Y:S03]  /*11860*/  LDSM.16.MT88.4 R52, [R166+0x1c00] ;  /* 0x001c0000a634783b */ /* 0x000fe60000004200 */
[----:B------:R-:W-:-:S02]  /*11870*/  FMNMX.FTZ R4, R22, R4, !PT ;  /* 0x0000000416047209 */ /* 0x000fc40007810000 */
[C---:B------:R-:W-:Y:S02]  /*11880*/  ISETP.GT.AND P0, PT, R0.reuse, 0x21, PT ;  /* 0x000000210000780c */ /* 0x040fe40003f04270 */
[C---:B------:R-:W-:Y:S02]  /*11890*/  ISETP.GT.AND P1, PT, R0.reuse, 0x28, PT ;  /* 0x000000280000780c */ /* 0x040fe40003f24270 */
[----:B------:R-:W-:Y:S02]  /*118a0*/  ISETP.GT.AND P2, PT, R0, 0x29, PT ;  /* 0x000000290000780c */ /* 0x000fe40003f44270 */
[----:B------:R-:W-:-:S04]  /*118b0*/  FMNMX.FTZ R0, R24, R4, !PT ;  /* 0x0000000418007209 */ /* 0x000fc80007810000 */
[----:B------:R-:W-:Y:S02]  /*118c0*/  FMNMX.FTZ R0, R25, R0, !PT ;  /* 0x0000000019007209 */ /* 0x000fe40007810000 */
[----:B------:R-:W-:Y:S02]  /*118d0*/  IMNMX R2, R6, R2, PT ;  /* 0x0000000206027217 */ /* 0x000fe40003800200 */
[----:B------:R-:W-:Y:S02]  /*118e0*/  FMNMX.FTZ R0, R27, R0, !PT ;  /* 0x000000001b007209 */ /* 0x000fe40007810000 */
[----:B------:R-:W-:Y:S02]  /*118f0*/  FSEL R96, R33, -INF , P0 ;  /* 0xff80000021607808 */ /* 0x000fe40000000000 */
[----:B------:R-:W-:Y:S02]  /*11900*/  FMNMX.FTZ R0, R26, R0, !PT ;  /* 0x000000001a007209 */ /* 0x000fe40007810000 */
[----:B------:R-:W-:-:S02]  /*11910*/  FSEL R97, R30, -INF , P1 ;  /* 0xff8000001e617808 */ /* 0x000fc40000800000 */
[----:B------:R-:W-:Y:S02]  /*11920*/  F2FP.PACK_AB R8, R205, R209 ;  /* 0x000000d1cd08723e */ /* 0x000fe400000000ff */
[----:B----4-:R-:W-:Y:S02]  /*11930*/  F2FP.PACK_AB R10, R214, R213 ;  /* 0x000000d5d60a723e */ /* 0x010fe400000000ff */
[----:B------:R-:W-:Y:S02]  /*11940*/  F2FP.PACK_AB R9, R175, R191 ;  /* 0x000000bfaf09723e */ /* 0x000fe400000000ff */
[----:B-----5:R-:W-:Y:S02]  /*11950*/  F2FP.PACK_AB R11, R207, R206 ;  /* 0x000000cecf0b723e */ /* 0x020fe400000000ff */
[C---:B------:R-:W-:Y:S02]  /*11960*/  ISETP.GT.AND P0, PT, R2.reuse, RZ, PT ;  /* 0x000000ff0200720c */ /* 0x040fe40003f04270 */
[----:B------:R-:W-:-:S02]  /*11970*/  ISETP.GT.AND P1, PT, R2, 0x1, PT ;  /* 0x000000010200780c */ /* 0x000fc40003f24270 */
[----:B------:R-:W-:Y:S01]  /*11980*/  FMNMX.FTZ R0, R99, R0, !PT ;  /* 0x0000000063007209 */ /* 0x000fe20007810000 */
[--C-:B------:R-:W-:Y:S01]  /*11990*/  FFMA.FTZ R5, R28, c[0x0][0x2d0], -R3.reuse ;  /* 0x0000b4001c057a23 */ /* 0x100fe20000010803 */
[----:B------:R-:W-:Y:S01]  /*119a0*/  ISETP.GT.AND P3, PT, R2, 0x8, PT ;  /* 0x000000080200780c */ /* 0x000fe20003f64270 */
[----:B------:R-:W-:Y:S01]  /*119b0*/  FFMA.FTZ R4, R29, c[0x0][0x2d0], -R3 ;  /* 0x0000b4001d047a23 */ /* 0x000fe20000010803 */
[----:B------:R-:W-:Y:S02]  /*119c0*/  FSEL R16, R153, -INF , P0 ;  /* 0xff80000099107808 */ /* 0x000fe40000000000 */
[----:B------:R-:W-:Y:S01]  /*119d0*/  FSEL R15, R152, -INF , P1 ;  /* 0xff800000980f7808 */ /* 0x000fe20000800000 */
[----:B------:R-:W-:Y:S01]  /*119e0*/  HMMA.16816.F32 R40, R8, R64, RZ ;  /* 0x000000400828723c */ /* 0x000fe200000018ff */
[----:B------:R-:W-:Y:S02]  /*119f0*/  FSEL R98, R31, -INF , P2 ;  /* 0xff8000001f627808 */ /* 0x000fe40001000000 */
[----:B------:R-:W-:Y:S01]  /*11a00*/  FMNMX.FTZ R0, R96, R0, !PT ;  /* 0x0000000060007209 */ /* 0x000fe20007810000 */
[----:B------:R-:W-:Y:S01]  /*11a10*/  MUFU.EX2 R190, R5 ;  /* 0x0000000500be7308 */ /* 0x000fe20000000800 */
[----:B------:R-:W-:-:S02]  /*11a20*/  ISETP.GT.AND P0, PT, R2, 0x9, PT ;  /* 0x000000090200780c */ /* 0x000fc40003f04270 */
[----:B------:R-:W-:Y:S01]  /*11a30*/  FSEL R14, R157, -INF , P3 ;  /* 0xff8000009d0e7808 */ /* 0x000fe20001800000 */
[----:B------:R-:W-:Y:S01]  /*11a40*/  HMMA.16816.F32 R48, R8, R76, RZ ;  /* 0x0000004c0830723c */ /* 0x000fe200000018ff */
[----:B------:R-:W-:-:S03]  /*11a50*/  FMNMX.FTZ R0, R97, R0, !PT ;  /* 0x0000000061007209 */ /* 0x000fc60007810000 */
[----:B------:R1:W2:Y:S04]  /*11a60*/  MUFU.EX2 R188, R4 ;  /* 0x0000000400bc7308 */ /* 0x0002a80000000800 */
[----:B------:R-:W-:Y:S01]  /*11a70*/  HMMA.16816.F32 R124, R8, R84, RZ ;  /* 0x00000054087c723c */ /* 0x000fe200000018ff */
[----:B------:R-:W-:Y:S02]  /*11a80*/  ISETP.GT.AND P2, PT, R2, 0x10, PT ;  /* 0x000000100200780c */ /* 0x000fe40003f44270 */
[----:B------:R-:W-:-:S05]  /*11a90*/  FSEL R18, R156, -INF , P0 ;  /* 0xff8000009c127808 */ /* 0x000fca0000000000 */
[----:B------:R-:W-:Y:S01]  /*11aa0*/  HMMA.16816.F32 R44, R8, R88, RZ ;  /* 0x00000058082c723c */ /* 0x000fe200000018ff */
[----:B------:R-:W-:-:S07]  /*11ab0*/  FMNMX.FTZ R0, R98, R0, !PT ;  /* 0x0000000062007209 */ /* 0x000fce0007810000 */
        /* <DEDUP_REMOVED lines=8> */
[----:B------:R-:W-:-:S04]  /*11b40*/  FMNMX.FTZ R8, R16, R15, !PT ;  /* 0x0000000f10087209 */ /* 0x000fc80007810000 */
[----:B------:R-:W-:Y:S02]  /*11b50*/  FMNMX.FTZ R8, R14, R8, !PT ;  /* 0x000000080e087209 */ /* 0x000fe40007810000 */
[----:B------:R-:W-:Y:S02]  /*11b60*/  ISETP.GT.AND P3, PT, R2, 0x11, PT ;  /* 0x000000110200780c */ /* 0x000fe40003f64270 */
[----:B------:R-:W-:Y:S02]  /*11b70*/  FSEL R13, R149, -INF , P2 ;  /* 0xff800000950d7808 */ /* 0x000fe40001000000 */
[----:B------:R-:W-:Y:S01]  /*11b80*/  FMNMX.FTZ R8, R18, R8, !PT ;  /* 0x0000000812087209 */ /* 0x000fe20007810000 */
[----:B------:R-:W4:Y:S01]  /*11b90*/  SHFL.BFLY PT, R9, R0, 0x2, 0x1f ;  /* 0x0c401f0000097f89 */ /* 0x000f2200000e0000 */
[----:B------:R-:W-:Y:S02]  /*11ba0*/  ISETP.GT.AND P1, PT, R2, 0x18, PT ;  /* 0x000000180200780c */ /* 0x000fe40003f24270 */
[----:B------:R-:W-:-:S02]  /*11bb0*/  FSEL R11, R148, -INF , P3 ;  /* 0xff800000940b7808 */ /* 0x000fc40001800000 */
[----:B------:R-:W-:Y:S02]  /*11bc0*/  FMNMX.FTZ R8, R13, R8, !PT ;  /* 0x000000080d087209 */ /* 0x000fe40007810000 */
[----:B------:R-:W-:Y:S02]  /*11bd0*/  ISETP.GT.AND P0, PT, R2, 0x19, PT ;  /* 0x000000190200780c */ /* 0x000fe40003f04270 */
[----:B-1----:R-:W-:Y:S02]  /*11be0*/  F2FP.PACK_AB R4, R208, R212 ;  /* 0x000000d4d004723e */ /* 0x002fe400000000ff */
[----:B---3--:R-:W-:Y:S02]  /*11bf0*/  F2FP.PACK_AB R5, R204, R189 ;  /* 0x000000bdcc05723e */ /* 0x008fe400000000ff */
[----:B------:R-:W-:Y:S02]  /*11c00*/  F2FP.PACK_AB R6, R211, R210 ;  /* 0x000000d2d306723e */ /* 0x000fe400000000ff */
[----:B--2---:R-:W-:-:S02]  /*11c10*/  F2FP.PACK_AB R7, R188, R190 ;  /* 0x000000bebc07723e */ /* 0x004fc400000000ff */
[----:B------:R-:W-:Y:S02]  /*11c20*/  FSEL R17, R110, -INF , P1 ;  /* 0xff8000006e117808 */ /* 0x000fe40000800000 */
[----:B------:R-:W-:Y:S02]  /*11c30*/  FMNMX.FTZ R8, R11, R8, !PT ;  /* 0x000000080b087209 */ /* 0x000fe40007810000 */
[----:B------:R-:W-:Y:S02]  /*11c40*/  FSEL R19, R109, -INF , P0 ;  /* 0xff8000006d137808 */ /* 0x000fe40000000000 */
[C---:B------:R-:W-:Y:S02]  /*11c50*/  ISETP.GT.AND P3, PT, R2.reuse, 0x20, PT ;  /* 0x000000200200780c */ /* 0x040fe40003f64270 */
[C---:B------:R-:W-:Y:S02]  /*11c60*/  ISETP.GT.AND P2, PT, R2.reuse, 0x21, PT ;  /* 0x000000210200780c */ /* 0x040fe40003f44270 */
[----:B------:R-:W-:-:S02]  /*11c70*/  ISETP.GT.AND P1, PT, R2, 0x28, PT ;  /* 0x000000280200780c */ /* 0x000fc40003f24270 */
[----:B------:R-:W-:Y:S02]  /*11c80*/  ISETP.GT.AND P0, PT, R2, 0x29, PT ;  /* 0x000000290200780c */ /* 0x000fe40003f04270 */
[----:B------:R-:W-:Y:S01]  /*11c90*/  FMNMX.FTZ R2, R17, R8, !PT ;  /* 0x0000000811027209 */ /* 0x000fe20007810000 */
[----:B------:R-:W-:Y:S03]  /*11ca0*/  HMMA.16816.F32 R168, R4, R56, R44 ;  /* 0x0000003804a8723c */ /* 0x000fe6000000182c */
[----:B------:R-:W-:-:S04]  /*11cb0*/  FMNMX.FTZ R2, R19, R2, !PT ;  /* 0x0000000213027209 */ /* 0x000fc80007810000 */
[----:B------:R-:W-:Y:S02]  /*11cc0*/  FSEL R47, R107, -INF , P3 ;  /* 0xff8000006b2f7808 */ /* 0x000fe40001800000 */
[----:B------:R-:W-:Y:S02]  /*11cd0*/  FSEL R46, R106, -INF , P2 ;  /* 0xff8000006a2e7808 */ /* 0x000fe40001000000 */
[----:B------:R-:W-:Y:S01]  /*11ce0*/  FMNMX.FTZ R2, R47, R2, !PT ;  /* 0x000000022f027209 */ /* 0x000fe20007810000 */
[----:B------:R-:W-:Y:S01]  /*11cf0*/  HMMA.16816.F32 R152, R4, R68, R40 ;  /* 0x000000440498723c */ /* 0x000fe20000001828 */
[----:B------:R-:W-:Y:S01]  /*11d00*/  FSEL R45, R101, -INF , P1 ;  /* 0xff800000652d7808 */ /* 0x000fe20000800000 */
[----:B------:R-:W-:Y:S01]  /*11d10*/  LDSM.16.MT88.4 R40, [R167+0x1c00] ;  /* 0x001c0000a728783b */ /* 0x000fe20000004200 */
[----:B------:R-:W-:Y:S02]  /*11d20*/  FMNMX.FTZ R2, R46, R2, !PT ;  /* 0x000000022e027209 */ /* 0x000fe40007810000 */
[----:B----4-:R-:W-:-:S02]  /*11d30*/  FMNMX.FTZ R0, R0, R9, !PT ;  /* 0x0000000900007209 */ /* 0x010fc40007810000 */
[----:B------:R-:W-:Y:S02]  /*11d40*/  FSEL R44, R100, -INF , P0 ;  /* 0xff800000642c7808 */ /* 0x000fe40000000000 */
[----:B------:R-:W-:Y:S01]  /*11d50*/  FMNMX.FTZ R2, R45, R2, !PT ;  /* 0x000000022d027209 */ /* 0x000fe20007810000 */
[----:B------:R-:W1:Y:S03]  /*11d60*/  SHFL.BFLY PT, R9, R0, 0x1, 0x1f ;  /* 0x0c201f0000097f89 */ /* 0x000e6600000e0000 */
[----:B------:R-:W-:-:S05]  /*11d70*/  FMNMX.FTZ R8, R44, R2, !PT ;  /* 0x000000022c087209 */ /* 0x000fca0007810000 */
[----:B------:R-:W2:Y:S01]  /*11d80*/  SHFL.BFLY PT, R10, R8, 0x2, 0x1f ;  /* 0x0c401f00080a7f89 */ /* 0x000ea200000e0000 */
[----:B------:R-:W-:Y:S01]  /*11d90*/  HMMA.16816.F32 R240, R4, R52, R80 ;  /* 0x0000003404f0723c */ /* 0x000fe20000001850 */
[----:B-1----:R-:W-:-:S07]  /*11da0*/  FMNMX.FTZ R110, R0, R9, !PT ;  /* 0x00000009006e7209 */ /* 0x002fce0007810000 */
[----:B------:R-:W-:Y:S01]  /*11db0*/  HMMA.16816.F32 R220, R4, R72, R48 ;  /* 0x0000004804dc723c */ /* 0x000fe20000001830 */
[C---:B------:R-:W-:Y:S01]  /*11dc0*/  FSETP.NEU.FTZ.AND P0, PT, R110.reuse, -INF , PT ;  /* 0xff8000006e00780b */ /* 0x040fe20003f1d000 */
[----:B------:R-:W-:Y:S01]  /*11dd0*/  FMUL.FTZ R2, R110, c[0x0][0x2d0] ;  /* 0x0000b4006e027a20 */ /* 0x000fe20000410000 */
[----:B--2---:R-:W-:-:S05]  /*11de0*/  FMNMX.FTZ R0, R8, R10, !PT ;  /* 0x0000000a08007209 */ /* 0x004fca0007810000 */
[----:B------:R-:W-:Y:S01]  /*11df0*/  HMMA.16816.F32 R232, R4, R60, R124 ;  /* 0x0000003c04e8723c */ /* 0x000fe2000000187c */
[----:B------:R-:W-:-:S07]  /*11e00*/  FSEL R2, R2, RZ, P0 ;  /* 0x000000ff02027208 */ /* 0x000fce0000000000 */
[C---:B------:R-:W-:Y:S08]  /*11e10*/  HMMA.16816.F32 R236, R4.reuse, R40, R128 ;  /* 0x0000002804ec723c */ /* 0x040ff00000001880 */
[C---:B------:R-:W-:Y:S08]  /*11e20*/  HMMA.16816.F32 R136, R4.reuse, R70, R136 ;  /* 0x000000460488723c */ /* 0x040ff00000001888 */
[C---:B------:R-:W-:Y:S08]  /*11e30*/  HMMA.16816.F32 R80, R4.reuse, R74, R132 ;  /* 0x0000004a0450723c */ /* 0x040ff00000001884 */
[C---:B------:R-:W-:Y:S08]  /*11e40*/  HMMA.16816.F32 R156, R4.reuse, R62, R120 ;  /* 0x0000003e049c723c */ /* 0x040ff00000001878 */
[C---:B------:R-:W-:Y:S08]  /*11e50*/  HMMA.16816.F32 R228, R4.reuse, R58, R36 ;  /* 0x0000003a04e4723c */ /* 0x040ff00000001824 */
[C---:B------:R-:W-:Y:S08]  /*11e60*/  HMMA.16816.F32 R224, R4.reuse, R54, R32 ;  /* 0x0000003604e0723c */ /* 0x040ff00000001820 */
[----:B------:R-:W-:Y:S01]  /*11e70*/  HMMA.16816.F32 R216, R4, R42, R28 ;  /* 0x0000002a04d8723c */ /* 0x000fe2000000181c */
[----:B------:R-:W1:Y:S01]  /*11e80*/  SHFL.BFLY PT, R5, R0, 0x1, 0x1f ;  /* 0x0c201f0000057f89 */ /* 0x000e6200000e0000 */
[----:B------:R-:W-:-:S02]  /*11e90*/  IMAD.MOV.U32 R127, RZ, RZ, R168 ;  /* 0x000000ffff7f7224 */ /* 0x000fc400078e00a8 */
[----:B------:R-:W-:Y:S01]  /*11ea0*/  IMAD.MOV.U32 R126, RZ, RZ, R169 ;  /* 0x000000ffff7e7224 */ /* 0x000fe200078e00a9 */
[----:B------:R-:W-:Y:S02]  /*11eb0*/  LDSM.16.MT88.4 R128, [R166+0x800] ;  /* 0x00080000a680783b */ /* 0x000fe40000004200 */
[----:B------:R-:W-:-:S04]  /*11ec0*/  FFMA.FTZ R4, R20, c[0x0][0x2d0], -R2 ;  /* 0x0000b40014047a23 */ /* 0x000fc80000010802 */
[----:B------:R2:W-:Y:S01]  /*11ed0*/  MUFU.EX2 R168, R4 ;  /* 0x0000000400a87308 */ /* 0x0005e20000000800 */
[----:B------:R-:W-:Y:S02]  /*11ee0*/  IMAD.MOV.U32 R125, RZ, RZ, R170 ;  /* 0x000000ffff7d7224 */ /* 0x000fe400078e00aa */
[----:B--2---:R-:W-:-:S05]  /*11ef0*/  FFMA.FTZ R4, R21, c[0x0][0x2d0], -R2 ;  /* 0x0000b40015047a23 */ /* 0x004fca0000010802 */
[----:B------:R2:W3:Y:S01]  /*11f00*/  MUFU.EX2 R102, R4 ;  /* 0x0000000400667308 */ /* 0x0004e20000000800 */
[----:B-1----:R-:W-:Y:S01]  /*11f10*/  FMNMX.FTZ R109, R0, R5, !PT ;  /* 0x00000005006d7209 */ /* 0x002fe20007810000 */
[--C-:B------:R-:W-:Y:S02]  /*11f20*/  FFMA.FTZ R0, R25, c[0x0][0x2d0], -R2.reuse ;  /* 0x0000b40019007a23 */ /* 0x100fe40000010802 */
[----:B--2---:R-:W-:-:S04]  /*11f30*/  FFMA.FTZ R4, R23, c[0x0][0x2d0], -R2 ;  /* 0x0000b40017047a23 */ /* 0x004fc80000010802 */
[----:B------:R1:W-:Y:S01]  /*11f40*/  MUFU.EX2 R169, R4 ;  /* 0x0000000400a97308 */ /* 0x0003e20000000800 */
[----:B------:R-:W-:Y:S01]  /*11f50*/  IMAD.MOV.U32 R124, RZ, RZ, R171 ;  /* 0x000000ffff7c7224 */ /* 0x000fe200078e00ab */
[----:B------:R-:W-:Y:S01]  /*11f60*/  FSETP.NEU.FTZ.AND P0, PT, R109, -INF , PT ;  /* 0xff8000006d00780b */ /* 0x000fe20003f1d000 */
[----:B-1----:R-:W-:-:S05]  /*11f70*/  FFMA.FTZ R4, R22, c[0x0][0x2d0], -R2 ;  /* 0x0000b40016047a23 */ /* 0x002fca0000010802 */
        /* <DEDUP_REMOVED lines=22> */
[----:B------:R1:W-:Y:S02]  /*120e0*/  MUFU.EX2 R100, R4 ;  /* 0x0000000400647308 */ /* 0x0003e40000000800 */
[----:B-1----:R-:W-:Y:S01]  /*120f0*/  FFMA.FTZ R4, R11, c[0x0][0x2d0], -R0 ;  /* 0x0000b4000b047a23 */ /* 0x002fe20000010800 */
[----:B-----5:R-:W-:-:S05]  /*12100*/  F2FP.PACK_AB R11, R51, R50 ;  /* 0x00000032330b723e */ /* 0x020fca00000000ff */
[----:B------:R1:W2:Y:S02]  /*12110*/  MUFU.EX2 R101, R4 ;  /* 0x0000000400657308 */ /* 0x0002a40000000800 */
[----:B------:R-:W-:Y:S01]  /*12120*/  HMMA.16816.F32 R20, R8, R64, RZ ;  /* 0x000000400814723c */ /* 0x000fe200000018ff */
[----:B-1----:R-:W-:-:S05]  /*12130*/  FFMA.FTZ R4, R17, c[0x0][0x2d0], -R0 ;  /* 0x0000b40011047a23 */ /* 0x002fca0000010800 */
[----:B------:R1:W-:Y:S02]  /*12140*/  MUFU.EX2 R107, R4 ;  /* 0x00000004006b7308 */ /* 0x0003e40000000800 */
[----:B-1----:R-:W-:Y:S02]  /*12150*/  FFMA.FTZ R4, R19, c[0x0][0x2d0], -R0 ;  /* 0x0000b40013047a23 */ /* 0x002fe40000010800 */
[C---:B------:R-:W-:Y:S04]  /*12160*/  HMMA.16816.F32 R16, R8.reuse, R76, RZ ;  /* 0x0000004c0810723c */ /* 0x040fe800000018ff */
[----:B------:R1:W3:Y:S01]  /*12170*/  MUFU.EX2 R106, R4 ;  /* 0x00000004006a7308 */ /* 0x0002e20000000800 */
[----:B--2---:R-:W-:Y:S02]  /*12180*/  F2FP.PACK_AB R5, R101, R100 ;  /* 0x000000646505723e */ /* 0x004fe400000000ff */
[----:B------:R-:W-:Y:S01]  /*12190*/  F2FP.PACK_AB R6, R174, R173 ;  /* 0x000000adae06723e */ /* 0x000fe200000000ff */
[----:B------:R-:W-:Y:S01]  /*121a0*/  HMMA.16816.F32 R28, R8, R84, RZ ;  /* 0x00000054081c723c */ /* 0x000fe200000018ff */
[----:B-1----:R-:W-:-:S02]  /*121b0*/  F2FP.PACK_AB R4, R171, R172 ;  /* 0x000000acab04723e */ /* 0x002fc400000000ff */
[----:B---3--:R-:W-:-:S05]  /*121c0*/  F2FP.PACK_AB R7, R106, R107 ;  /* 0x0000006b6a07723e */ /* 0x008fca00000000ff */
[----:B------:R-:W-:Y:S08]  /*121d0*/  HMMA.16816.F32 R24, R8, R88, RZ ;  /* 0x000000580818723c */ /* 0x000ff000000018ff */
[C---:B------:R-:W-:Y:S08]  /*121e0*/  HMMA.16816.F32 R120, R4.reuse, R68, R20 ;  /* 0x000000440478723c */ /* 0x040ff00000001814 */
[----:B------:R-:W-:Y:S08]  /*121f0*/  HMMA.16816.F32 R132, R4, R72, R16 ;  /* 0x000000480484723c */ /* 0x000ff00000001810 */
[C---:B------:R-:W-:Y:S08]  /*12200*/  HMMA.16816.F32 R20, R8.reuse, R92, RZ ;  /* 0x0000005c0814723c */ /* 0x040ff000000018ff */
[----:B------:R-:W-:Y:S08]  /*12210*/  HMMA.16816.F32 R16, R8, R116, RZ ;  /* 0x000000740810723c */ /* 0x000ff000000018ff */
[C---:B------:R-:W-:Y:S08]  /*12220*/  HMMA.16816.F32 R148, R4.reuse, R60, R28 ;  /* 0x0000003c0494723c */ /* 0x040ff0000000181c */
[C---:B------:R-:W-:Y:S08]  /*12230*/  HMMA.16816.F32 R176, R4.reuse, R56, R24 ;  /* 0x0000003804b0723c */ /* 0x040ff00000001818 */
[C---:B------:R-:W-:Y:S08]  /*12240*/  HMMA.16816.F32 R180, R4.reuse, R52, R20 ;  /* 0x0000003404b4723c */ /* 0x040ff00000001814 */
[----:B------:R-:W-:Y:S08]  /*12250*/  HMMA.16816.F32 R184, R4, R40, R16 ;  /* 0x0000002804b8723c */ /* 0x000ff00000001810 */
[C---:B------:R-:W-:Y:S01]  /*12260*/  HMMA.16816.F32 R32, R8.reuse, R66, RZ ;  /* 0x000000420820723c */ /* 0x040fe200000018ff */
[----:B------:R-:W-:Y:S07]  /*12270*/  LDSM.16.MT88.4 R64, [R167+0x1400] ;  /* 0x00140000a740783b */ /* 0x000fee0000004200 */
[C---:B------:R-:W-:Y:S08]  /*12280*/  HMMA.16816.F32 R28, R8.reuse, R78, RZ ;  /* 0x0000004e081c723c */ /* 0x040ff000000018ff */
[C---:B------:R-:W-:Y:S08]  /*12290*/  HMMA.16816.F32 R24, R8.reuse, R86, RZ ;  /* 0x000000560818723c */ /* 0x040ff000000018ff */
[C---:B------:R-:W-:Y:S08]  /*122a0*/  HMMA.16816.F32 R20, R8.reuse, R90, RZ ;  /* 0x0000005a0814723c */ /* 0x040ff000000018ff */
[C---:B------:R-:W-:Y:S08]  /*122b0*/  HMMA.16816.F32 R16, R8.reuse, R94, RZ ;  /* 0x0000005e0810723c */ /* 0x040ff000000018ff */
[----:B------:R-:W-:Y:S08]  /*122c0*/  HMMA.16816.F32 R8, R8, R118, RZ ;  /* 0x000000760808723c */ /* 0x000ff000000018ff */
[C---:B------:R-:W-:Y:S08]  /*122d0*/  HMMA.16816.F32 R32, R4.reuse, R70, R32 ;  /* 0x000000460420723c */ /* 0x040ff00000001820 */
[C---:B------:R-:W-:Y:S08]  /*122e0*/  HMMA.16816.F32 R28, R4.reuse, R74, R28 ;  /* 0x0000004a041c723c */ /* 0x040ff0000000181c */
[C---:B------:R-:W-:Y:S08]  /*122f0*/  HMMA.16816.F32 R60, R4.reuse, R62, R24 ;  /* 0x0000003e043c723c */ /* 0x040ff00000001818 */
[C---:B------:R-:W-:Y:S08]  /*12300*/  HMMA.16816.F32 R36, R4.reuse, R58, R20 ;  /* 0x0000003a0424723c */ /* 0x040ff00000001814 */
[C---:B------:R-:W-:Y:S08]  /*12310*/  HMMA.16816.F32 R84, R4.reuse, R54, R16 ;  /* 0x000000360454723c */ /* 0x040ff00000001810 */
[----:B------:R-:W-:Y:S07]  /*12320*/  HMMA.16816.F32 R40, R4, R42, R8 ;  /* 0x0000002a0428723c */ /* 0x000fee0000001808 */
[----:B------:R-:W-:-:S04]  /*12330*/  FFMA.FTZ R4, R99, c[0x0][0x2d0], -R2 ;  /* 0x0000b40063047a23 */ /* 0x000fc80000010802 */
[----:B------:R1:W-:Y:S02]  /*12340*/  MUFU.EX2 R19, R4 ;  /* 0x0000000400137308 */ /* 0x0003e40000000800 */
[----:B-1----:R-:W-:-:S06]  /*12350*/  FFMA.FTZ R4, R96, c[0x0][0x2d0], -R2 ;  /* 0x0000b40060047a23 */ /* 0x002fcc0000010802 */
[----:B------:R1:W-:Y:S02]  /*12360*/  MUFU.EX2 R22, R4 ;  /* 0x0000000400167308 */ /* 0x0003e40000000800 */
[--C-:B-1----:R-:W-:Y:S02]  /*12370*/  FFMA.FTZ R4, R97, c[0x0][0x2d0], -R2.reuse ;  /* 0x0000b40061047a23 */ /* 0x102fe40000010802 */
[----:B------:R-:W-:-:S04]  /*12380*/  FFMA.FTZ R2, R98, c[0x0][0x2d0], -R2 ;  /* 0x0000b40062027a23 */ /* 0x000fc80000010802 */
[----:B------:R1:W-:Y:S02]  /*12390*/  MUFU.EX2 R24, R2 ;  /* 0x0000000200187308 */ /* 0x0003e40000000800 */
[----:B-1----:R-:W-:-:S06]  /*123a0*/  FFMA.FTZ R2, R47, c[0x0][0x2d0], -R0 ;  /* 0x0000b4002f027a23 */ /* 0x002fcc0000010800 */
        /* <DEDUP_REMOVED lines=9> */
[----:B------:R1:W2:Y:S02]  /*12440*/  MUFU.EX2 R10, R0 ;  /* 0x00000000000a7308 */ /* 0x0002a40000000800 */
[----:B-1----:R-:W-:-:S06]  /*12450*/  FFMA.FTZ R0, R144, c[0x0][0x2d0], -R12 ;  /* 0x0000b40090007a23 */ /* 0x002fcc000001080c */
[----:B------:R1:W-:Y:S02]  /*12460*/  MUFU.EX2 R15, R0 ;  /* 0x00000000000f7308 */ /* 0x0003e40000000800 */
[----:B-1----:R-:W-:Y:S02]  /*12470*/  FFMA.FTZ R0, R146, c[0x0][0x2d0], -R12 ;  /* 0x0000b40092007a23 */ /* 0x002fe4000001080c */
[----:B------:R-:W1:Y:S04]  /*12480*/  LDSM.16.MT88.4 R144, [R167+0x800] ;  /* 0x00080000a790783b */ /* 0x000e680000004200 */
[----:B------:R3:W-:Y:S02]  /*12490*/  MUFU.EX2 R18, R0 ;  /* 0x0000000000127308 */ /* 0x0007e40000000800 */
[----:B---3--:R-:W-:-:S06]  /*124a0*/  FFMA.FTZ R0, R140, c[0x0][0x2d0], -R3 ;  /* 0x0000b4008c007a23 */ /* 0x008fcc0000010803 */
[----:B------:R3:W-:Y:S02]  /*124b0*/  MUFU.EX2 R9, R0 ;  /* 0x0000000000097308 */ /* 0x0007e40000000800 */
[----:B---3--:R-:W-:-:S06]  /*124c0*/  FFMA.FTZ R0, R143, c[0x0][0x2d0], -R3 ;  /* 0x0000b4008f007a23 */ /* 0x008fcc0000010803 */
[----:B------:R3:W4:Y:S08]  /*124d0*/  MUFU.EX2 R8, R0 ;  /* 0x0000000000087308 */ /* 0x0007300000000800 */
[----:B------:R-:W-:Y:S01]  /*124e0*/  MUFU.EX2 R20, R2 ;  /* 0x0000000200147308 */ /* 0x000fe20000000800 */
[--C-:B---3--:R-:W-:Y:S02]  /*124f0*/  FFMA.FTZ R0, R142, c[0x0][0x2d0], -R3.reuse ;  /* 0x0000b4008e007a23 */ /* 0x108fe40000010803 */
[----:B------:R-:W-:-:S05]  /*12500*/  FFMA.FTZ R3, R141, c[0x0][0x2d0], -R3 ;  /* 0x0000b4008d037a23 */ /* 0x000fca0000010803 */
[----:B------:R-:W-:Y:S08]  /*12510*/  MUFU.EX2 R2, R0 ;  /* 0x0000000000027308 */ /* 0x000ff00000000800 */
[----:B------:R-:W3:Y:S01]  /*12520*/  MUFU.EX2 R3, R3 ;  /* 0x0000000300037308 */ /* 0x000ee20000000800 */
[----:B--2---:R-:W-:Y:S02]  /*12530*/  F2FP.PACK_AB R92, R10, R11 ;  /* 0x0000000b0a5c723e */ /* 0x004fe400000000ff */
[----:B----4-:R-:W-:-:S02]  /*12540*/  F2FP.PACK_AB R93, R8, R9 ;  /* 0x00000009085d723e */ /* 0x010fc400000000ff */
[----:B------:R-:W-:Y:S02]  /*12550*/  F2FP.PACK_AB R94, R18, R15 ;  /* 0x0000000f125e723e */ /* 0x000fe400000000ff */
[----:B---3--:R-:W-:Y:S01]  /*12560*/  F2FP.PACK_AB R95, R3, R2 ;  /* 0x00000002035f723e */ /* 0x008fe200000000ff */
[----:B------:R2:W3:Y:S06]  /*12570*/  MUFU.EX2 R23, R4 ;  /* 0x0000000400177308 */ /* 0x0004ec0000000800 */
[----:B-1----:R-:W-:Y:S01]  /*12580*/  HMMA.16816.F32 R140, R92, R146, R80 ;  /* 0x000000925c8c723c */ /* 0x002fe20000001850 */
[----:B------:R-:W1:Y:S01]  /*12590*/  LDSM.16.MT88.4 R80, [R166+0x2000] ;  /* 0x00200000a650783b */ /* 0x000e620000004200 */
[----:B------:R-:W-:-:S03]  /*125a0*/  IMAD.MOV.U32 R27, RZ, RZ, R160 ;  /* 0x000000ffff1b7224 */ /* 0x000fc600078e00a0 */
[----:B------:R-:W-:Y:S04]  /*125b0*/  LDSM.16.MT88.4 R160, [R166+0x1400] ;  /* 0x00140000a6a0783b */ /* 0x000fe80000004200 */
[----:B--2---:R-:W2:Y:S01]  /*125c0*/  LDSM.16.MT88.4 R4, [R167+0x2000] ;  /* 0x00200000a704783b */ /* 0x004ea20000004200 */
[----:B------:R-:W-:Y:S01]  /*125d0*/  @P4 IMAD.HI.U32 R12, R27, c[0x0][0x2c8], RZ ;  /* 0x0000b2001b0c4a27 */ /* 0x000fe200078e00ff */
[----:B------:R-:W-:-:S03]  /*125e0*/  F2FP.PACK_AB R96, R22, R19 ;  /* 0x000000131660723e */ /* 0x000fc600000000ff */
[----:B------:R-:W-:Y:S01]  /*125f0*/  IMAD.MOV.U32 R0, RZ, RZ, R27 ;  /* 0x000000ffff007224 */ /* 0x000fe200078e001b */
[----:B------:R-:W-:Y:S01]  /*12600*/  @P4 SHF.R.U32.HI R0, RZ, c[0x0][0x2cc], R12 ;  /* 0x0000b300ff004a19 */ /* 0x000fe2000001160c */
[----:B------:R-:W-:Y:S01]  /*12610*/  IMAD.MOV.U32 R76, RZ, RZ, R127 ;  /* 0x000000ffff4c7224 */ /* 0x000fe200078e007f */
[----:B------:R-:W-:Y:S01]  /*12620*/  F2FP.PACK_AB R97, R17, R16 ;  /* 0x000000101161723e */ /* 0x000fe200000000ff */
[----:B------:R-:W-:Y:S01]  /*12630*/  IMAD.MOV.U32 R77, RZ, RZ, R126 ;  /* 0x000000ffff4d7224 */ /* 0x000fe200078e007e */
[----:B---3--:R-:W-:Y:S01]  /*12640*/  F2FP.PACK_AB R98, R24, R23 ;  /* 0x000000171862723e */ /* 0x008fe200000000ff */
[----:B------:R-:W-:Y:S01]  /*12650*/  IMAD.MOV.U32 R78, RZ, RZ, R125 ;  /* 0x000000ffff4e7224 */ /* 0x000fe200078e007d */
[----:B------:R-:W-:Y:S01]  /*12660*/  F2FP.PACK_AB R99, R21, R20 ;  /* 0x000000141563723e */ /* 0x000fe200000000ff */
[----:B------:R-:W-:Y:S01]  /*12670*/  IMAD.MOV.U32 R79, RZ, RZ, R124 ;  /* 0x000000ffff4f7224 */ /* 0x000fe200078e007c */
[----:B------:R-:W-:Y:S01]  /*12680*/  IADD3 R0, R0, R247, -R250 ;  /* 0x000000f700007210 */ /* 0x000fe20007ffe8fa */
[----:B------:R-:W-:-:S02]  /*12690*/  FADD.FTZ R12, R168, R102 ;  /* 0x00000066a80c7221 */ /* 0x000fc40000010000 */
[----:B------:R-:W-:Y:S02]  /*126a0*/  FADD.FTZ R13, R49, R48 ;  /* 0x00000030310d7221 */ /* 0x000fe40000010000 */
[----:B------:R-:W-:Y:S01]  /*126b0*/  FADD.FTZ R14, R209, R205 ;  /* 0x000000cdd10e7221 */ /* 0x000fe20000010000 */
[----:B------:R-:W-:Y:S01]  /*126c0*/  HMMA.16816.F32 R56, R92, R64, R76 ;  /* 0x000000405c38723c */ /* 0x000fe2000000184c */
[----:B------:R-:W-:-:S04]  /*126d0*/  IMAD.HI R25, R0, 0x2aaaaaab, RZ ;  /* 0x2aaaaaab00197827 */ /* 0x000fc800078e02ff */
[----:B------:R-:W-:Y:S02]  /*126e0*/  FADD.FTZ R0, R191, R175 ;  /* 0x000000afbf007221 */ /* 0x000fe40000010000 */
[----:B------:R-:W-:Y:S01]  /*126f0*/  FADD.FTZ R12, R169, R12 ;  /* 0x0000000ca90c7221 */ /* 0x000fe20000010000 */
[----:B-1----:R-:W-:Y:S01]  /*12700*/  HMMA.16816.F32 R72, R92, R80, R240 ;  /* 0x000000505c48723c */ /* 0x002fe200000018f0 */
[----:B------:R-:W-:-:S07]  /*12710*/  FADD.FTZ R0, R206, R0 ;  /* 0x00000000ce007221 */ /* 0x000fce0000010000 */
[----:B------:R-:W-:Y:S08]  /*12720*/  HMMA.16816.F32 R76, R92, R82, R224 ;  /* 0x000000525c4c723c */ /* 0x000ff000000018e0 */
[----:B------:R-:W-:Y:S01]  /*12730*/  HMMA.16816.F32 R68, R96, R80, R180 ;  /* 0x000000506044723c */ /* 0x000fe200000018b4 */
[----:B------:R-:W-:-:S07]  /*12740*/  SHF.R.U32.HI R26, RZ, 0x1f, R25 ;  /* 0x0000001fff1a7819 */ /* 0x000fce0000011619 */
[----:B------:R-:W-:Y:S08]  /*12750*/  HMMA.16816.F32 R80, R96, R82, R84 ;  /* 0x000000526050723c */ /* 0x000ff00000001854 */
[-C--:B--2---:R-:W-:Y:S08]  /*12760*/  HMMA.16816.F32 R88, R92, R4.reuse, R236 ;  /* 0x000000045c58723c */ /* 0x084ff000000018ec */
[----:B------:R-:W-:Y:S07]  /*12770*/  HMMA.16816.F32 R84, R96, R4, R184 ;  /* 0x000000046054723c */ /* 0x000fee00000018b8 */
[----:B------:R-:W-:-:S02]  /*12780*/  FADD.FTZ R5, R50, R13 ;  /* 0x0000000d32057221 */ /* 0x000fc40000010000 */
[----:B------:R-:W-:Y:S01]  /*12790*/  FADD.FTZ R4, R213, R14 ;  /* 0x0000000ed5047221 */ /* 0x000fe20000010000 */
[----:B------:R-:W-:Y:S01]  /*127a0*/  HMMA.16816.F32 R116, R92, R128, R152 ;  /* 0x000000805c74723c */ /* 0x000fe20000001898 */
[----:B------:R-:W-:Y:S02]  /*127b0*/  FADD.FTZ R13, R170, R12 ;  /* 0x0000000caa0d7221 */ /* 0x000fe40000010000 */
[----:B------:R-:W-:Y:S02]  /*127c0*/  FADD.FTZ R5, R51, R5 ;  /* 0x0000000533057221 */ /* 0x000fe40000010000 */
[----:B------:R-:W-:-:S03]  /*127d0*/  FADD.FTZ R12, R214, R4 ;  /* 0x00000004d60c7221 */ /* 0x000fc60000010000 */
[----:B------:R-:W-:Y:S01]  /*127e0*/  HMMA.16816.F32 R148, R96, R160, R148 ;  /* 0x000000a06094723c */ /* 0x000fe20000001894 */
[----:B------:R-:W-:Y:S02]  /*127f0*/  FADD.FTZ R4, R207, R0 ;  /* 0x00000000cf047221 */ /* 0x000fe40000010000 */
[----:B------:R-:W-:-:S05]  /*12800*/  FADD.FTZ R0, R172, R13 ;  /* 0x0000000dac007221 */ /* 0x000fca0000010000 */
[----:B------:R-:W-:Y:S01]  /*12810*/  HMMA.16816.F32 R152, R92, R160, R232 ;  /* 0x000000a05c98723c */ /* 0x000fe200000018e8 */
[----:B------:R-:W-:Y:S01]  /*12820*/  FADD.FTZ R5, R100, R5 ;  /* 0x0000000564057221 */ /* 0x000fe20000010000 */
[----:B------:R-:W-:-:S06]  /*12830*/  LEA.HI.SX32 R26, R25, R26, 0x1d ;  /* 0x0000001a191a7211 */ /* 0x000fcc00078feaff */
[----:B------:R-:W-:Y:S01]  /*12840*/  HMMA.16816.F32 R156, R92, R162, R156 ;  /* 0x000000a25c9c723c */ /* 0x000fe2000000189c */
[----:B------:R-:W-:-:S07]  /*12850*/  FADD.FTZ R0, R171, R0 ;  /* 0x00000000ab007221 */ /* 0x000fce0000010000 */
[----:B------:R-:W-:Y:S01]  /*12860*/  HMMA.16816.F32 R124, R92, R130, R136 ;  /* 0x000000825c7c723c */ /* 0x000fe20000001888 */
[----:B------:R-:W-:-:S07]  /*12870*/  FADD.FTZ R5, R101, R5 ;  /* 0x0000000565057221 */ /* 0x000fce0000010000 */
[C---:B------:R-:W-:Y:S08]  /*12880*/  HMMA.16816.F32 R160, R96.reuse, R162, R60 ;  /* 0x000000a260a0723c */ /* 0x040ff0000000183c */
[C---:B------:R-:W-:Y:S08]  /*12890*/  HMMA.16816.F32 R120, R96.reuse, R128, R120 ;  /* 0x000000806078723c */ /* 0x040ff00000001878 */
[-C--:B------:R-:W-:Y:S08]  /*128a0*/  HMMA.16816.F32 R132, R96, R144.reuse, R132 ;  /* 0x000000906084723c */ /* 0x080ff00000001884 */
[C---:B------:R-:W-:Y:S08]  /*128b0*/  HMMA.16816.F32 R136, R92.reuse, R144, R220 ;  /* 0x000000905c88723c */ /* 0x040ff000000018dc */
[----:B------:R-:W-:Y:S08]  /*128c0*/  HMMA.16816.F32 R60, R92, R66, R228 ;  /* 0x000000425c3c723c */ /* 0x000ff000000018e4 */
[C---:B------:R-:W-:Y:S08]  /*128d0*/  HMMA.16816.F32 R52, R96.reuse, R64, R176 ;  /* 0x000000406034723c */ /* 0x040ff000000018b0 */
[C---:B------:R-:W-:Y:S08]  /*128e0*/  HMMA.16816.F32 R128, R96.reuse, R130, R32 ;  /* 0x000000826080723c */ /* 0x040ff00000001820 */
[C---:B------:R-:W-:Y:S08]  /*128f0*/  HMMA.16816.F32 R144, R96.reuse, R146, R28 ;  /* 0x000000926090723c */ /* 0x040ff0000000181c */
[----:B------:R-:W-:Y:S01]  /*12900*/  HMMA.16816.F32 R64, R96, R66, R36 ;  /* 0x000000426040723c */ /* 0x000fe20000001824 */
[----:B------:R-:W-:-:S07]  /*12910*/  IMNMX R28, R246, R26, !PT ;  /* 0x0000001af61c7217 */ /* 0x000fce0007800200 */
[-C--:B------:R-:W-:Y:S08]  /*12920*/  HMMA.16816.F32 R92, R92, R6.reuse, R216 ;  /* 0x000000065c5c723c */ /* 0x080ff000000018d8 */
[----:B------:R-:W-:Y:S07]  /*12930*/  HMMA.16816.F32 R96, R96, R6, R40 ;  /* 0x000000066060723c */ /* 0x000fee0000001828 */
[----:B------:R-:W-:-:S02]  /*12940*/  FADD.FTZ R6, R212, R12 ;  /* 0x0000000cd4067221 */ /* 0x000fc40000010000 */
[----:B------:R-:W-:Y:S02]  /*12950*/  FADD.FTZ R7, R189, R4 ;  /* 0x00000004bd077221 */ /* 0x000fe40000010000 */
[----:B------:R-:W-:Y:S02]  /*12960*/  FADD.FTZ R6, R208, R6 ;  /* 0x00000006d0067221 */ /* 0x000fe40000010000 */
[----:B------:R-:W-:Y:S02]  /*12970*/  FADD.FTZ R7, R204, R7 ;  /* 0x00000007cc077221 */ /* 0x000fe40000010000 */
[----:B------:R-:W-:Y:S02]  /*12980*/  FADD.FTZ R4, R173, R0 ;  /* 0x00000000ad047221 */ /* 0x000fe40000010000 */
[----:B------:R-:W-:Y:S01]  /*12990*/  FADD.FTZ R0, R107, R5 ;  /* 0x000000056b007221 */ /* 0x000fe20000010000 */
[----:B------:R1:W-:Y:S01]  /*129a0*/  STL [R1+0x10], R28 ;  /* 0x0000101c01007387 */ /* 0x0003e20000100800 */
[----:B------:R-:W-:Y:S01]  /*129b0*/  FADD.FTZ R6, R210, R6 ;  /* 0x00000006d2067221 */ /* 0x000fe20000010000 */
[----:B------:R-:W-:Y:S01]  /*129c0*/  IADD3 R204, R215, -0x2, RZ ;  /* 0xfffffffed7cc7810 */ /* 0x000fe20007ffe0ff */
[----:B------:R-:W-:-:S02]  /*129d0*/  FADD.FTZ R7, R190, R7 ;  /* 0x00000007be077221 */ /* 0x000fc40000010000 */
[----:B------:R-:W-:Y:S02]  /*129e0*/  FADD.FTZ R5, R174, R4 ;  /* 0x00000004ae057221 */ /* 0x000fe40000010000 */
[----:B------:R-:W-:Y:S02]  /*129f0*/  FADD.FTZ R4, R106, R0 ;  /* 0x000000006a047221 */ /* 0x000fe40000010000 */
[----:B------:R-:W-:Y:S01]  /*12a00*/  FADD.FTZ R0, R211, R6 ;  /* 0x00000006d3007221 */ /* 0x000fe20000010000 */
[----:B------:R-:W-:Y:S01]  /*12a10*/  ISETP.GE.AND P0, PT, R204, R28, PT ;  /* 0x0000001ccc00720c */ /* 0x000fe20003f06270 */
        /* <DEDUP_REMOVED lines=17> */
[----:B------:R-:W-:Y:S05]  /*12b30*/  @!P0 BRA `(.L_x_1305) ;  /* 0x0000369000008947 */ /* 0x000fea0003800000 */
[----:B-1----:R-:W-:Y:S01]  /*12b40*/  IADD3 R248, R248, R27, RZ ;  /* 0x0000001bf8f87210 */ /* 0x002fe20007ffe0ff */
[----:B------:R-:W-:Y:S01]  /*12b50*/  IMAD.MOV.U32 R3, RZ, RZ, R110 ;  /* 0x000000ffff037224 */ /* 0x000fe200078e006e */
[----:B------:R-:W-:Y:S01]  /*12b60*/  MOV R100, R109 ;  /* 0x0000006d00647202 */ /* 0x000fe20000000f00 */
[----:B------:R-:W-:Y:S01]  /*12b70*/  IMAD.MOV.U32 R106, RZ, RZ, R108 ;  /* 0x000000ffff6a7224 */ /* 0x000fe200078e006c */
[----:B------:R-:W-:Y:S01]  /*12b80*/  MOV R107, R103 ;  /* 0x00000067006b7202 */ /* 0x000fe20000000f00 */
[----:B------:R-:W-:-:S05]  /*12b90*/  @P4 IMAD.HI.U32 R0, R248, c[0x0][0x2c8], RZ ;  /* 0x0000b200f8004a27 */ /* 0x000fca00078e00ff */
[----:B------:R-:W-:-:S05]  /*12ba0*/  @P4 SHF.R.U32.HI R0, RZ, c[0x0][0x2cc], R0 ;  /* 0x0000b300ff004a19 */ /* 0x000fca0000011600 */
[----:B------:R1:W-:Y:S02]  /*12bb0*/  @P4 STL [R1+0x14], R0 ;  /* 0x0000140001004387 */ /* 0x0003e40000100800 */
.L_x_1310:
[----:B------:R-:W2:Y:S01]  /*12bc0*/  LDL R206, [R1+0x1c] ;  /* 0x00001c0001ce7983 */ /* 0x000ea20000100800 */
[----:B------:R-:W-:Y:S04]  /*12bd0*/  DEPBAR.LE SB0, 0x0 ;  /* 0x000080000000791a */ /* 0x000fe80000000000 */
[----:B-1----:R-:W3:Y:S01]  /*12be0*/  LDL R0, [R1+0x20] ;  /* 0x0000200001007983 */ /* 0x002ee20000100800 */
[----:B------:R-:W-:Y:S01]  /*12bf0*/  WARPSYNC 0xffffffff ;  /* 0xffffffff00007948 */ /* 0x000fe20003800000 */
[----:B------:R-:W-:Y:S02]  /*12c00*/  BSSY B0, `(.L_x_1306) ;  /* 0x000002e000007945 */ /* 0x000fe40003800000 */
[----:B------:R-:W-:Y:S06]  /*12c10*/  BAR.SYNC.DEFER_BLOCKING 0x0 ;  /* 0x0000000000007b1d */ /* 0x000fec0000010000 */
[----:B------:R-:W1:Y:S04]  /*12c20*/  S2R R205, SR_TID.X ;  /* 0x0000000000cd7919 */ /* 0x000e680000002100 */
        /* <DEDUP_REMOVED lines=10> */
[----:B--2---:R-:W-:Y:S02]  /*12cd0*/  ISETP.GT.AND P0, PT, R206, R204, PT ;  /* 0x000000ccce00720c */ /* 0x004fe40003f04270 */
[----:B---3--:R-:W-:Y:S11]  /*12ce0*/  LOP3.LUT P3, RZ, R0, 0x1, RZ, 0xc0, !PT ;  /* 0x0000000100ff7812 */ /* 0x008ff6000786c0ff */
[----:B------:R-:W-:-:S05]  /*12cf0*/  @P0 BRA `(.L_x_1307) ;  /* 0x000001e000000947 */ /* 0x000fca0003800000 */
[----:B-1--4-:R-:W-:Y:S01]  /*12d00*/  SHF.R.S32.HI R0, RZ, 0x1f, R204 ;  /* 0x0000001fff007819 */ /* 0x012fe200000114cc */
[----:B------:R-:W-:Y:S01]  /*12d10*/  IMAD.WIDE.U32 R4, R204, c[0x0][0x208], RZ ;  /* 0x00008200cc047a25 */ /* 0x000fe200078e00ff */
[----:B------:R-:W-:Y:S03]  /*12d20*/  ISETP.GT.AND P2, PT, R205, 0x3f, PT ;  /* 0x0000003fcd00780c */ /* 0x000fe60003f44270 */
[----:B------:R-:W-:Y:S04]  /*12d30*/  IMAD R0, R0, c[0x0][0x208], RZ ;  /* 0x0000820000007a24 */ /* 0x000fe800078e02ff */
[----:B------:R-:W-:Y:S04]  /*12d40*/  IMAD R0, R204, c[0x0][0x20c], R0 ;  /* 0x00008300cc007a24 */ /* 0x000fe800078e0200 */
[----:B------:R-:W-:Y:S02]  /*12d50*/  IMAD.IADD R0, R5, 0x1, R0 ;  /* 0x0000000105007824 */ /* 0x000fe400078e0200 */
[----:B------:R-:W-:Y:S04]  /*12d60*/  IMAD.WIDE.U32 R4, R4, 0x30, RZ ;  /* 0x0000003004047825 */ /* 0x000fe800078e00ff */
[----:B------:R-:W-:Y:S01]  /*12d70*/  IMAD R0, R0, 0x30, RZ ;  /* 0x0000003000007824 */ /* 0x000fe200078e02ff */
[----:B------:R-:W-:Y:S01]  /*12d80*/  IADD3 R2, P1, R244, R4, RZ ;  /* 0x00000004f4027210 */ /* 0x000fe20007f3e0ff */
[----:B------:R-:W-:Y:S02]  /*12d90*/  @!P2 IMAD.MOV.U32 R7, RZ, RZ, c[0x0][0x208] ;  /* 0x00008200ff07a624 */ /* 0x000fe400078e00ff */
[----:B------:R-:W-:Y:S01]  /*12da0*/  @!P2 IMAD.MOV.U32 R8, RZ, RZ, c[0x0][0x20c] ;  /* 0x00008300ff08a624 */ /* 0x000fe200078e00ff */
[----:B------:R-:W-:Y:S02]  /*12db0*/  IADD3 R0, R5, R0, RZ ;  /* 0x0000000005007210 */ /* 0x000fe40007ffe0ff */
        /* <DEDUP_REMOVED lines=18> */
.L_x_1307:
[----:B-1--4-:R-:W-:Y:S05]  /*12ee0*/  BSYNC B0 ;  /* 0x0000000000007941 */ /* 0x012fea0003800000 */
.L_x_1306:
        /* <DEDUP_REMOVED lines=197> */
[----:B------:R-:W2:Y:S03]  /*13b40*/  LDL.64 R206, [R1+0x8] ;  /* 0x0000080001ce7983 */ /* 0x000ea60000100a00 */
[----:B------:R-:W-:Y:S02]  /*13b50*/  LEA.HI R208, R208, R205, RZ, 0x2 ;  /* 0x000000cdd0d07211 */ /* 0x000fe400078f10ff */
[----:B------:R-:W3:Y:S02]  /*13b60*/  LDL R205, [R1+0x4] ;  /* 0x0000040001cd7983 */ /* 0x000ee40000100800 */
[----:B------:R-:W-:Y:S04]  /*13b70*/  SHF.R.S32.HI R208, RZ, 0x2, R208 ;  /* 0x00000002ffd07819 */ /* 0x000fe800000114d0 */
[----:B-1----:R-:W-:Y:S04]  /*13b80*/  IADD3 R0, -R208, 0x30, RZ ;  /* 0x00000030d0007810 */ /* 0x002fe80007ffe1ff */
        /* <DEDUP_REMOVED lines=9> */
[----:B------:R-:W-:Y:S02]  /*13c20*/  @P0 IMAD R4, R4, c[0x0][0x1e0], RZ ;  /* 0x0000780004040a24 */ /* 0x000fe400078e02ff */
[----:B------:R-:W-:Y:S02]  /*13c30*/  @P1 IMAD R8, R5, c[0x0][0x1e0], RZ ;  /* 0x0000780005081a24 */ /* 0x000fe400078e02ff */
[C---:B------:R-:W-:Y:S02]  /*13c40*/  @P0 IMAD R10, R0.reuse, c[0x0][0x1e4], R4 ;  /* 0x00007900000a0a24 */ /* 0x040fe400078e0204 */
[----:B------:R-:W-:Y:S04]  /*13c50*/  @P0 IMAD.WIDE.U32 R4, R0, c[0x0][0x1e0], RZ ;  /* 0x0000780000040a25 */ /* 0x000fe800078e00ff */
[C---:B------:R-:W-:Y:S02]  /*13c60*/  @P1 IMAD R0, R2.reuse, c[0x0][0x1e4], R8 ;  /* 0x0000790002001a24 */ /* 0x040fe400078e0208 */
[----:B------:R-:W-:Y:S04]  /*13c70*/  @P1 IMAD.WIDE.U32 R8, R2, c[0x0][0x1e0], RZ ;  /* 0x0000780002081a25 */ /* 0x000fe800078e00ff */
[----:B------:R-:W-:Y:S01]  /*13c80*/  @P0 IMAD.SHL.U32 R6, R6, 0x20, RZ ;  /* 0x0000002006060824 */ /* 0x000fe200078e00ff */
[----:B------:R-:W-:Y:S01]  /*13c90*/  @P1 IADD3 R9, R9, R0, RZ ;  /* 0x0000000009091210 */ /* 0x000fe20007ffe0ff */
[----:B------:R-:W-:Y:S02]  /*13ca0*/  @P0 IMAD.IADD R2, R5, 0x1, R10 ;  /* 0x0000000105020824 */ /* 0x000fe400078e020a */
[----:B------:R-:W-:Y:S04]  /*13cb0*/  @P0 IMAD.WIDE.U32 R6, R4, 0x30, R6 ;  /* 0x0000003004060825 */ /* 0x000fe800078e0006 */
[----:B------:R-:W-:Y:S02]  /*13cc0*/  @P0 IMAD R2, R2, 0x30, RZ ;  /* 0x0000003002020824 */ /* 0x000fe400078e02ff */
[----:B---3--:R-:W-:Y:S01]  /*13cd0*/  @P1 IMAD.MOV.U32 R5, RZ, RZ, R205 ;  /* 0x000000ffff051224 */ /* 0x008fe200078e00cd */
[----:B--2---:R-:W-:Y:S01]  /*13ce0*/  @P0 IADD3 R0, P2, R206, R6, RZ ;  /* 0x00000006ce000210 */ /* 0x004fe20007f5e0ff */
[----:B------:R-:W-:Y:S04]  /*13cf0*/  @P1 IMAD.MOV.U32 R4, RZ, RZ, R206 ;  /* 0x000000ffff041224 */ /* 0x000fe800078e00ce */
        /* <DEDUP_REMOVED lines=17> */
.L_x_1309:
[----:B--234-:R-:W-:Y:S05]  /*13e10*/  BSYNC B0 ;  /* 0x0000000000007941 */ /* 0x01cfea0003800000 */
.L_x_1308:
[----:B-1----:R-:W2:Y:S01]  /*13e20*/  LDL R0, [R1+0x14] ;  /* 0x0000140001007983 */ /* 0x002ea20000100800 */
[----:B------:R-:W-:Y:S02]  /*13e30*/  MOV R2, c[0x0][0x2c4] ;  /* 0x0000b10000027a02 */ /* 0x000fe40000000f00 */
[----:B------:R-:W-:Y:S01]  /*13e40*/  MOV R4, R248 ;  /* 0x000000f800047202 */ /* 0x000fe20000000f00 */
[----:B------:R-:W3:Y:S01]  /*13e50*/  LDL R7, [R1+0x24] ;  /* 0x0000240001077983 */ /* 0x000ee20000100800 */
[----:B------:R-:W-:Y:S03]  /*13e60*/  ISETP.NE.AND P0, PT, R2, 0x1, PT ;  /* 0x000000010200780c */ /* 0x000fe60003f05270 */
[----:B------:R-:W4:Y:S04]  /*13e70*/  LDL R6, [R1+0x3c] ;  /* 0x00003c0001067983 */ /* 0x000f280000100800 */
[----:B------:R-:W4:Y:S04]  /*13e80*/  LDL R5, [R1+0x4c] ;  /* 0x00004c0001057983 */ /* 0x000f280000100800 */
[----:B------:R-:W-:Y:S08]  /*13e90*/  LDSM.16.MT88.4 R36, [R167] ;  /* 0x00000000a724783b */ /* 0x000ff00000004200 */
[----:B------:R-:W0:Y:S01]  /*13ea0*/  LDGDEPBAR ;  /* 0x00000000000079af */ /* 0x000e220000000000 */
[----:B--2---:R-:W-:Y:S01]  /*13eb0*/  @P0 MOV R4, R0 ;  /* 0x0000000000040202 */ /* 0x004fe20000000f00 */
[----:B------:R-:W-:Y:S06]  /*13ec0*/  IMAD R0, R204, -0x30, RZ ;  /* 0xffffffd0cc007824 */ /* 0x000fec00078e02ff */
[----:B------:R-:W1:Y:S01]  /*13ed0*/  SHFL.IDX PT, R2, R4, RZ, 0x1c1f ;  /* 0x001c1fff04027589 */ /* 0x000e6200000e0000 */
[----:B---3--:R-:W-:Y:S04]  /*13ee0*/  IADD3 R0, -R7, 0x1, R0 ;  /* 0x0000000107007810 */ /* 0x008fe80007ffe100 */
[----:B----4-:R-:W-:Y:S03]  /*13ef0*/  IADD3 R5, -R5, R0, R6 ;  /* 0x0000000005057210 */ /* 0x010fe60007ffe106 */
        /* <DEDUP_REMOVED lines=8> */
[----:B------:R-:W-:Y:S02]  /*13f80*/  ISETP.GT.AND P1, PT, R0, 0x9, PT ;  /* 0x000000090000780c */ /* 0x000fe40003f24270 */
[----:B------:R-:W-:Y:S02]  /*13f90*/  FSEL R10, R103, -INF , P0 ;  /* 0xff800000670a7808 */ /* 0x000fe40000000000 */
[----:B------:R-:W-:Y:S02]  /*13fa0*/  FMNMX.FTZ R2, R8, R2, !PT ;  /* 0x0000000208027209 */ /* 0x000fe40007810000 */
[----:B------:R-:W-:Y:S02]  /*13fb0*/  ISETP.GT.AND P0, PT, R0, 0x10, PT ;  /* 0x000000100000780c */ /* 0x000fe40003f04270 */
[----:B------:R-:W-:Y:S02]  /*13fc0*/  FSEL R15, R15, -INF , P1 ;  /* 0xff8000000f0f7808 */ /* 0x000fe40000800000 */
[----:B------:R-:W-:Y:S02]  /*13fd0*/  FMNMX.FTZ R2, R10, R2, !PT ;  /* 0x000000020a027209 */ /* 0x000fe40007810000 */
[----:B------:R-:W-:Y:S02]  /*13fe0*/  ISETP.GT.AND P1, PT, R0, 0x11, PT ;  /* 0x000000110000780c */ /* 0x000fe40003f24270 */
[----:B------:R-:W-:Y:S02]  /*13ff0*/  FSEL R207, R102, -INF , P0 ;  /* 0xff80000066cf7808 */ /* 0x000fe40000000000 */
[----:B------:R-:W-:Y:S02]  /*14000*/  FMNMX.FTZ R2, R15, R2, !PT ;  /* 0x000000020f027209 */ /* 0x000fe40007810000 */
[C---:B------:R-:W-:Y:S02]  /*14010*/  ISETP.GT.AND P0, PT, R0.reuse, 0x18, PT ;  /* 0x000000180000780c */ /* 0x040fe40003f04270 */
[----:B------:R-:W-:Y:S02]  /*14020*/  FSEL R206, R101, -INF , P1 ;  /* 0xff80000065ce7808 */ /* 0x000fe40000800000 */
[----:B------:R-:W-:Y:S02]  /*14030*/  FMNMX.FTZ R2, R207, R2, !PT ;  /* 0x00000002cf027209 */ /* 0x000fe40007810000 */
[----:B------:R-:W-:Y:S02]  /*14040*/  ISETP.GT.AND P1, PT, R0, 0x19, PT ;  /* 0x000000190000780c */ /* 0x000fe40003f24270 */
[----:B------:R-:W-:Y:S02]  /*14050*/  FSEL R210, R18, -INF , P0 ;  /* 0xff80000012d27808 */ /* 0x000fe40000000000 */
[----:B------:R-:W-:Y:S02]  /*14060*/  FMNMX.FTZ R2, R206, R2, !PT ;  /* 0x00000002ce027209 */ /* 0x000fe40007810000 */
[----:B------:R-:W-:Y:S02]  /*14070*/  ISETP.GT.AND P0, PT, R0, 0x20, PT ;  /* 0x000000200000780c */ /* 0x000fe40003f04270 */
[----:B------:R-:W-:Y:S02]  /*14080*/  FSEL R208, R16, -INF , P1 ;  /* 0xff80000010d07808 */ /* 0x000fe40000800000 */
[----:B------:R-:W-:Y:S01]  /*14090*/  FMNMX.FTZ R2, R210, R2, !PT ;  /* 0x00000002d2027209 */ /* 0x000fe20007810000 */
[----:B------:R-:W-:Y:S01]  /*140a0*/  SHFL.IDX PT, R16, R4, 0x3, 0x1c1f ;  /* 0x007c1f0004107f89 */ /* 0x000fe200000e0000 */
[----:B------:R-:W-:Y:S02]  /*140b0*/  FSEL R234, R12, -INF , P0 ;  /* 0xff8000000cea7808 */ /* 0x000fe40000000000 */
[C---:B------:R-:W-:Y:S02]  /*140c0*/  ISETP.GT.AND P3, PT, R0.reuse, 0x21, PT ;  /* 0x000000210000780c */ /* 0x040fe40003f64270 */
[C---:B------:R-:W-:Y:S02]  /*140d0*/  ISETP.GT.AND P2, PT, R0.reuse, 0x28, PT ;  /* 0x000000280000780c */ /* 0x040fe40003f44270 */
        /* <DEDUP_REMOVED lines=15> */
[C---:B------:R-:W-:Y:S02]  /*141d0*/  ISETP.GT.AND P0, PT, R2.reuse, 0x8, PT ;  /* 0x000000080200780c */ /* 0x040fe40003f04270 */
[----:B-1----:R-:W-:Y:S02]  /*141e0*/  FMNMX.FTZ R4, R9, R100, !PT ;  /* 0x0000006409047209 */ /* 0x002fe40007810000 */
[----:B------:R-:W-:Y:S02]  /*141f0*/  FSEL R11, R187, -INF , P2 ;  /* 0xff800000bb0b7808 */ /* 0x000fe40001000000 */
        /* <DEDUP_REMOVED lines=8> */
[----:B------:R-:W-:Y:S02]  /*14280*/  ISETP.GT.AND P0, PT, R2, 0x18, PT ;  /* 0x000000180200780c */ /* 0x000fe40003f04270 */
[----:B------:R-:W-:Y:S02]  /*14290*/  FMNMX.FTZ R4, R18, R0, !PT ;  /* 0x0000000012047209 */ /* 0x000fe40007810000 */
[----:B------:R-:W-:Y:S02]  /*142a0*/  FSEL R189, R109, -INF , P1 ;  /* 0xff8000006dbd7808 */ /* 0x000fe40000800000 */
[----:B---3--:R-:W-:Y:S02]  /*142b0*/  IADD3 R0, R5, R12, RZ ;  /* 0x0000000c05007210 */ /* 0x008fe40007ffe0ff */
        /* <DEDUP_REMOVED lines=17> */
[----:B------:R-:W-:Y:S02]  /*143d0*/  FMNMX.FTZ R19, R6, R106, !PT ;  /* 0x0000006a06137209 */ /* 0x000fe40007810000 */
[----:B------:R-:W-:Y:S02]  /*143e0*/  FSEL R13, R214, -INF , P1 ;  /* 0xff800000d60d7808 */ /* 0x000fe40000800000 */
[----:B------:R-:W-:Y:S02]  /*143f0*/  ISETP.GT.AND P3, PT, R0, 0x9, PT ;  /* 0x000000090000780c */ /* 0x000fe40003f64270 */
[----:B------:R-:W-:Y:S02]  /*14400*/  FMNMX.FTZ R19, R13, R19, !PT ;  /* 0x000000130d137209 */ /* 0x000fe40007810000 */
[----:B------:R-:W-:Y:S02]  /*14410*/  FMNMX.FTZ R12, R205, R4, !PT ;  /* 0x00000004cd0c7209 */ /* 0x000fe40007810000 */
[----:B------:R-:W-:Y:S02]  /*14420*/  IADD3 R4, R5, R16, RZ ;  /* 0x0000001005047210 */ /* 0x000fe40007ffe0ff */
[----:B------:R-:W-:Y:S02]  /*14430*/  FSEL R16, R211, -INF , P0 ;  /* 0xff800000d3107808 */ /* 0x000fe40000000000 */
[----:B------:R-:W-:Y:S02]  /*14440*/  FSEL R17, R209, -INF , P3 ;  /* 0xff800000d1117808 */ /* 0x000fe40001800000 */
[----:B------:R-:W-:Y:S02]  /*14450*/  FMNMX.FTZ R21, R16, R19, !PT ;  /* 0x0000001310157209 */ /* 0x000fe40007810000 */
[----:B------:R-:W-:Y:S02]  /*14460*/  ISETP.GT.AND P2, PT, R0, 0x10, PT ;  /* 0x000000100000780c */ /* 0x000fe40003f44270 */
[----:B------:R-:W-:Y:S02]  /*14470*/  FMNMX.FTZ R5, R189, R12, !PT ;  /* 0x0000000cbd057209 */ /* 0x000fe40007810000 */
[----:B------:R-:W-:Y:S02]  /*14480*/  FSEL R182, R176, -INF , P2 ;  /* 0xff800000b0b67808 */ /* 0x000fe40001000000 */
[----:B------:R-:W-:Y:S02]  /*14490*/  ISETP.GT.AND P2, PT, R4, 0x1, PT ;  /* 0x000000010400780c */ /* 0x000fe40003f44270 */
[----:B------:R-:W-:Y:S02]  /*144a0*/  FMNMX.FTZ R21, R17, R21, !PT ;  /* 0x0000001511157209 */ /* 0x000fe40007810000 */
[----:B------:R-:W-:Y:S02]  /*144b0*/  ISETP.GT.AND P1, PT, R0, 0x11, PT ;  /* 0x000000110000780c */ /* 0x000fe40003f24270 */
[----:B------:R-:W-:Y:S02]  /*144c0*/  ISETP.GT.AND P0, PT, R4, RZ, PT ;  /* 0x000000ff0400720c */ /* 0x000fe40003f04270 */
[----:B------:R-:W-:Y:S02]  /*144d0*/  FMNMX.FTZ R5, R191, R5, !PT ;  /* 0x00000005bf057209 */ /* 0x000fe40007810000 */
[----:B------:R-:W-:Y:S02]  /*144e0*/  FSEL R20, R217, -INF , P2 ;  /* 0xff800000d9147808 */ /* 0x000fe40001000000 */
[----:B------:R-:W-:Y:S02]  /*144f0*/  FSEL R184, R171, -INF , P1 ;  /* 0xff800000abb87808 */ /* 0x000fe40000800000 */
[----:B------:R-:W-:Y:S02]  /*14500*/  FMNMX.FTZ R21, R182, R21, !PT ;  /* 0x00000015b6157209 */ /* 0x000fe40007810000 */
[----:B------:R-:W-:Y:S02]  /*14510*/  ISETP.GT.AND P3, PT, R0, 0x18, PT ;  /* 0x000000180000780c */ /* 0x000fe40003f64270 */
[----:B------:R-:W-:Y:S02]  /*14520*/  FSEL R12, R216, -INF , P0 ;  /* 0xff800000d80c7808 */ /* 0x000fe40000000000 */
[----:B------:R-:W-:Y:S02]  /*14530*/  ISETP.GT.AND P1, PT, R4, 0x8, PT ;  /* 0x000000080400780c */ /* 0x000fe40003f24270 */
[----:B------:R-:W-:Y:S02]  /*14540*/  ISETP.GT.AND P2, PT, R0, 0x20, PT ;  /* 0x000000200000780c */ /* 0x000fe40003f44270 */
[----:B------:R-:W-:Y:S02]  /*14550*/  FMNMX.FTZ R5, R190, R5, !PT ;  /* 0x00000005be057209 */ /* 0x000fe40007810000 */
[----:B------:R-:W-:Y:S02]  /*14560*/  FSEL R19, R212, -INF , P1 ;  /* 0xff800000d4137808 */ /* 0x000fe40000800000 */
[----:B------:R-:W-:Y:S02]  /*14570*/  ISETP.GT.AND P0, PT, R0, 0x19, PT ;  /* 0x000000190000780c */ /* 0x000fe40003f04270 */
[----:B------:R-:W-:Y:S02]  /*14580*/  FSEL R187, R168, -INF , P3 ;  /* 0xff800000a8bb7808 */ /* 0x000fe40001800000 */
[C---:B------:R-:W-:Y:S02]  /*14590*/  ISETP.GT.AND P1, PT, R0.reuse, 0x21, PT ;  /* 0x000000210000780c */ /* 0x040fe40003f24270 */
[----:B------:R-:W-:Y:S02]  /*145a0*/  ISETP.GT.AND P3, PT, R0, 0x29, PT ;  /* 0x000000290000780c */ /* 0x000fe40003f64270 */
[----:B------:R-:W-:Y:S02]  /*145b0*/  FSEL R226, R24, -INF , P2 ;  /* 0xff80000018e27808 */ /* 0x000fe40001000000 */
[----:B------:R-:W-:Y:S02]  /*145c0*/  ISETP.GT.AND P2, PT, R0, 0x28, PT ;  /* 0x000000280000780c */ /* 0x000fe40003f44270 */
[----:B------:R-:W-:Y:S02]  /*145d0*/  FMNMX.FTZ R0, R184, R21, !PT ;  /* 0x00000015b8007209 */ /* 0x000fe40007810000 */
[----:B------:R-:W-:Y:S02]  /*145e0*/  FMNMX.FTZ R21, R12, R107, !PT ;  /* 0x0000006b0c157209 */ /* 0x000fe40007810000 */
[----:B------:R-:W-:Y:S02]  /*145f0*/  FMNMX.FTZ R5, R230, R5, !PT ;  /* 0x00000005e6057209 */ /* 0x000fe40007810000 */
[----:B------:R-:W-:Y:S02]  /*14600*/  FSEL R185, R108, -INF , P0 ;  /* 0xff8000006cb97808 */ /* 0x000fe40000000000 */
[----:B-1----:R-:W-:Y:S02]  /*14610*/  FMNMX.FTZ R110, R2, R23, !PT ;  /* 0x00000017026e7209 */ /* 0x002fe40007810000 */
[----:B------:R-:W-:Y:S02]  /*14620*/  FMNMX.FTZ R2, R187, R0, !PT ;  /* 0x00000000bb027209 */ /* 0x000fe40007810000 */
[----:B------:R-:W-:Y:S02]  /*14630*/  FMNMX.FTZ R0, R20, R21, !PT ;  /* 0x0000001514007209 */ /* 0x000fe40007810000 */
[C---:B------:R-:W-:Y:S02]  /*14640*/  ISETP.GT.AND P0, PT, R4.reuse, 0x9, PT ;  /* 0x000000090400780c */ /* 0x040fe40003f04270 */
[----:B------:R-:W-:Y:S02]  /*14650*/  FMNMX.FTZ R5, R229, R5, !PT ;  /* 0x00000005e5057209 */ /* 0x000fe40007810000 */
[----:B------:R-:W-:Y:S02]  /*14660*/  FMNMX.FTZ R0, R19, R0, !PT ;  /* 0x0000000013007209 */ /* 0x000fe40007810000 */
[----:B------:R-:W-:Y:S02]  /*14670*/  FSEL R24, R213, -INF , P0 ;  /* 0xff800000d5187808 */ /* 0x000fe40000000000 */
[----:B------:R-:W-:Y:S02]  /*14680*/  ISETP.GT.AND P0, PT, R4, 0x10, PT ;  /* 0x000000100400780c */ /* 0x000fe40003f04270 */
[----:B------:R-:W-:Y:S02]  /*14690*/  FMNMX.FTZ R5, R228, R5, !PT ;  /* 0x00000005e4057209 */ /* 0x000fe40007810000 */
[----:B------:R-:W-:Y:S02]  /*146a0*/  FMNMX.FTZ R0, R24, R0, !PT ;  /* 0x0000000018007209 */ /* 0x000fe40007810000 */
[----:B------:R-:W-:Y:S02]  /*146b0*/  FSEL R181, R178, -INF , P0 ;  /* 0xff800000b2b57808 */ /* 0x000fe40000000000 */
[----:B------:R-:W-:Y:S02]  /*146c0*/  ISETP.GT.AND P0, PT, R4, 0x18, PT ;  /* 0x000000180400780c */ /* 0x000fe40003f04270 */
[----:B------:R-:W-:Y:S02]  /*146d0*/  FMNMX.FTZ R5, R227, R5, !PT ;  /* 0x00000005e3057209 */ /* 0x000fe40007810000 */
[----:B------:R-:W-:Y:S01]  /*146e0*/  FMNMX.FTZ R21, R181, R0, !PT ;  /* 0x00000000b5157209 */ /* 0x000fe20007810000 */
[C---:B------:R-:W-:Y:S01]  /*146f0*/  FMUL.FTZ R0, R110.reuse, c[0x0][0x2d0] ;  /* 0x0000b4006e007a20 */ /* 0x040fe20000410000 */
[----:B------:R-:W-:Y:S01]  /*14700*/  FSEL R183, R177, -INF , P0 ;  /* 0xff800000b1b77808 */ /* 0x000fe20000000000 */
[----:B------:R-:W1:Y:S01]  /*14710*/  SHFL.BFLY PT, R22, R5, 0x2, 0x1f ;  /* 0x0c401f0005167f89 */ /* 0x000e6200000e0000 */
[----:B------:R-:W-:Y:S02]  /*14720*/  FSETP.NEU.FTZ.AND P0, PT, R110, -INF , PT ;  /* 0xff8000006e00780b */ /* 0x000fe40003f1d000 */
[----:B------:R-:W-:Y:S02]  /*14730*/  FSEL R225, R26, -INF , P1 ;  /* 0xff8000001ae17808 */ /* 0x000fe40000800000 */
[----:B------:R-:W-:Y:S02]  /*14740*/  FSEL R174, R0, RZ, P0 ;  /* 0x000000ff00ae7208 */ /* 0x000fe40000000000 */
[----:B------:R-:W-:Y:S02]  /*14750*/  ISETP.GT.AND P1, PT, R4, 0x11, PT ;  /* 0x000000110400780c */ /* 0x000fe40003f24270 */
[----:B------:R-:W-:Y:S01]  /*14760*/  FMNMX.FTZ R2, R185, R2, !PT ;  /* 0x00000002b9027209 */ /* 0x000fe20007810000 */
[--C-:B------:R-:W-:Y:S01]  /*14770*/  FFMA.FTZ R0, R7, c[0x0][0x2d0], -R174.reuse ;  /* 0x0000b40007007a23 */ /* 0x100fe200000108ae */
[----:B------:R-:W-:Y:S02]  /*14780*/  FSEL R180, R186, -INF , P1 ;  /* 0xff800000bab47808 */ /* 0x000fe40000800000 */
[----:B------:R-:W-:Y:S01]  /*14790*/  FSEL R224, R27, -INF , P2 ;  /* 0xff8000001be07808 */ /* 0x000fe20001000000 */
[----:B------:R2:W-:Y:S01]  /*147a0*/  MUFU.EX2 R215, R0 ;  /* 0x0000000000d77308 */ /* 0x0005e20000000800 */
[----:B------:R-:W-:Y:S02]  /*147b0*/  FMNMX.FTZ R21, R180, R21, !PT ;  /* 0x00000015b4157209 */ /* 0x000fe40007810000 */
[----:B------:R-:W-:Y:S02]  /*147c0*/  ISETP.GT.AND P2, PT, R4, 0x19, PT ;  /* 0x000000190400780c */ /* 0x000fe40003f44270 */
[----:B------:R-:W-:Y:S02]  /*147d0*/  FMNMX.FTZ R2, R226, R2, !PT ;  /* 0x00000002e2027209 */ /* 0x000fe40007810000 */
[----:B------:R-:W-:Y:S02]  /*147e0*/  FMNMX.FTZ R21, R183, R21, !PT ;  /* 0x00000015b7157209 */ /* 0x000fe40007810000 */
[----:B------:R-:W-:Y:S02]  /*147f0*/  FSEL R188, R179, -INF , P2 ;  /* 0xff800000b3bc7808 */ /* 0x000fe40001000000 */
[----:B-1----:R-:W-:Y:S02]  /*14800*/  FMNMX.FTZ R5, R5, R22, !PT ;  /* 0x0000001605057209 */ /* 0x002fe40007810000 */
[----:B------:R-:W-:Y:S02]  /*14810*/  ISETP.GT.AND P1, PT, R4, 0x20, PT ;  /* 0x000000200400780c */ /* 0x000fe40003f24270 */
[----:B------:R-:W-:Y:S01]  /*14820*/  FMNMX.FTZ R2, R225, R2, !PT ;  /* 0x00000002e1027209 */ /* 0x000fe20007810000 */
[----:B------:R-:W1:Y:S01]  /*14830*/  SHFL.BFLY PT, R23, R5, 0x1, 0x1f ;  /* 0x0c201f0005177f89 */ /* 0x000e6200000e0000 */
[----:B------:R-:W-:Y:S02]  /*14840*/  FMNMX.FTZ R7, R188, R21, !PT ;  /* 0x00000015bc077209 */ /* 0x000fe40007810000 */
[----:B------:R-:W-:Y:S02]  /*14850*/  FSEL R220, R25, -INF , P3 ;  /* 0xff80000019dc7808 */ /* 0x000fe40001800000 */
[----:B------:R-:W-:Y:S02]  /*14860*/  ISETP.GT.AND P3, PT, R4, 0x21, PT ;  /* 0x000000210400780c */ /* 0x000fe40003f64270 */
[----:B------:R-:W-:Y:S01]  /*14870*/  FSEL R223, R31, -INF , P1 ;  /* 0xff8000001fdf7808 */ /* 0x000fe20000800000 */
[--C-:B--2---:R-:W-:Y:S01]  /*14880*/  FFMA.FTZ R0, R8, c[0x0][0x2d0], -R174.reuse ;  /* 0x0000b40008007a23 */ /* 0x104fe200000108ae */
[----:B------:R-:W-:Y:S02]  /*14890*/  FMNMX.FTZ R2, R224, R2, !PT ;  /* 0x00000002e0027209 */ /* 0x000fe40007810000 */
[----:B------:R-:W-:Y:S01]  /*148a0*/  FSEL R221, R30, -INF , P3 ;  /* 0xff8000001edd7808 */ /* 0x000fe20001800000 */
[----:B------:R2:W3:Y:S01]  /*148b0*/  MUFU.EX2 R222, R0 ;  /* 0x0000000000de7308 */ /* 0x0004e20000000800 */
[----:B------:R-:W-:Y:S02]  /*148c0*/  FMNMX.FTZ R7, R223, R7, !PT ;  /* 0x00000007df077209 */ /* 0x000fe40007810000 */
[----:B------:R-:W-:Y:S02]  /*148d0*/  FMNMX.FTZ R2, R220, R2, !PT ;  /* 0x00000002dc027209 */ /* 0x000fe40007810000 */
[C---:B------:R-:W-:Y:S02]  /*148e0*/  ISETP.GT.AND P2, PT, R4.reuse, 0x28, PT ;  /* 0x000000280400780c */ /* 0x040fe40003f44270 */
[----:B------:R-:W-:Y:S01]  /*148f0*/  ISETP.GT.AND P1, PT, R4, 0x29, PT ;  /* 0x000000290400780c */ /* 0x000fe20003f24270 */
[----:B------:R-:W4:Y:S01]  /*14900*/  SHFL.BFLY PT, R22, R2, 0x2, 0x1f ;  /* 0x0c401f0002167f89 */ /* 0x000f2200000e0000 */
[----:B------:R-:W-:Y:S01]  /*14910*/  FMNMX.FTZ R4, R221, R7, !PT ;  /* 0x00000007dd047209 */ /* 0x000fe20007810000 */
[--C-:B------:R-:W-:Y:S01]  /*14920*/  FFMA.FTZ R7, R10, c[0x0][0x2d0], -R174.reuse ;  /* 0x0000b4000a077a23 */ /* 0x100fe200000108ae */
[----:B------:R-:W-:Y:S02]  /*14930*/  FSEL R219, R29, -INF , P2 ;  /* 0xff8000001ddb7808 */ /* 0x000fe40001000000 */
[----:B-1----:R-:W-:Y:S01]  /*14940*/  FMNMX.FTZ R109, R5, R23, !PT ;  /* 0x00000017056d7209 */ /* 0x002fe20007810000 */
[----:B------:R1:W-:Y:S01]  /*14950*/  MUFU.EX2 R242, R7 ;  /* 0x0000000700f27308 */ /* 0x0003e20000000800 */
[----:B------:R-:W-:Y:S01]  /*14960*/  FFMA.FTZ R5, R15, c[0x0][0x2d0], -R174 ;  /* 0x0000b4000f057a23 */ /* 0x000fe200000108ae */
[----:B------:R-:W-:Y:S02]  /*14970*/  FSEL R103, R28, -INF , P1 ;  /* 0xff8000001c677808 */ /* 0x000fe40000800000 */
[----:B------:R-:W-:Y:S06]  /*14980*/  FSETP.NEU.FTZ.AND P2, PT, R109, -INF , PT ;  /* 0xff8000006d00780b */ /* 0x000fec0003f5d000 */
[----:B------:R5:W5:Y:S01]  /*14990*/  MUFU.EX2 R243, R5 ;  /* 0x0000000500f37308 */ /* 0x000b620000000800 */
[----:B--2---:R-:W-:Y:S02]  /*149a0*/  FMNMX.FTZ R0, R219, R4, !PT ;  /* 0x00000004db007209 */ /* 0x004fe40007810000 */
[----:B---3--:R-:W-:Y:S02]  /*149b0*/  F2FP.PACK_AB R168, R222, R215 ;  /* 0x000000d7dea8723e */ /* 0x008fe400000000ff */
[----:B------:R-:W-:Y:S02]  /*149c0*/  FMNMX.FTZ R0, R103, R0, !PT ;  /* 0x0000000067007209 */ /* 0x000fe40007810000 */
[----:B----4-:R-:W-:Y:S03]  /*149d0*/  FMNMX.FTZ R4, R2, R22, !PT ;  /* 0x0000001602047209 */ /* 0x010fe60007810000 */
[----:B------:R-:W2:Y:S01]  /*149e0*/  SHFL.BFLY PT, R2, R0, 0x2, 0x1f ;  /* 0x0c401f0000027f89 */ /* 0x000ea200000e0000 */
[----:B-1----:R-:W-:Y:S07]  /*149f0*/  FMUL.FTZ R7, R109, c[0x0][0x2d0] ;  /* 0x0000b4006d077a20 */ /* 0x002fee0000410000 */
[----:B------:R-:W1:Y:S01]  /*14a00*/  SHFL.BFLY PT, R8, R4, 0x1, 0x1f ;  /* 0x0c201f0004087f89 */ /* 0x000e6200000e0000 */
[----:B------:R-:W-:Y:S05]  /*14a10*/  FSEL R173, R7, RZ, P2 ;  /* 0x000000ff07ad7208 */ /* 0x000fea0001000000 */
[--C-:B-----5:R-:W-:Y:S01]  /*14a20*/  FFMA.FTZ R5, R9, c[0x0][0x2d0], -R173.reuse ;  /* 0x0000b40009057a23 */ /* 0x120fe200000108ad */
[----:B------:R-:W-:Y:S03]  /*14a30*/  F2FP.PACK_AB R170, R243, R242 ;  /* 0x000000f2f3aa723e */ /* 0x000fe600000000ff */
[----:B------:R3:W-:Y:S01]  /*14a40*/  MUFU.EX2 R178, R5 ;  /* 0x0000000500b27308 */ /* 0x0007e20000000800 */
[----:B--2---:R-:W-:Y:S01]  /*14a50*/  FMNMX.FTZ R0, R0, R2, !PT ;  /* 0x0000000200007209 */ /* 0x004fe20007810000 */
[--C-:B------:R-:W-:Y:S08]  /*14a60*/  FFMA.FTZ R2, R14, c[0x0][0x2d0], -R173.reuse ;  /* 0x0000b4000e027a23 */ /* 0x100ff000000108ad */
[----:B------:R2:W-:Y:S01]  /*14a70*/  MUFU.EX2 R240, R2 ;  /* 0x0000000200f07308 */ /* 0x0005e20000000800 */
[----:B-1----:R-:W-:Y:S01]  /*14a80*/  FMNMX.FTZ R108, R4, R8, !PT ;  /* 0x00000008046c7209 */ /* 0x002fe20007810000 */
[--C-:B------:R-:W-:Y:S03]  /*14a90*/  FFMA.FTZ R4, R18, c[0x0][0x2d0], -R173.reuse ;  /* 0x0000b40012047a23 */ /* 0x100fe600000108ad */
[C---:B------:R-:W-:Y:S05]  /*14aa0*/  FSETP.NEU.FTZ.AND P1, PT, R108.reuse, -INF , PT ;  /* 0xff8000006c00780b */ /* 0x040fea0003f3d000 */
[----:B------:R-:W1:Y:S01]  /*14ab0*/  MUFU.EX2 R241, R4 ;  /* 0x0000000400f17308 */ /* 0x000e620000000800 */
[----:B---3--:R-:W-:Y:S09]  /*14ac0*/  FFMA.FTZ R5, R11, c[0x0][0x2d0], -R173 ;  /* 0x0000b4000b057a23 */ /* 0x008ff200000108ad */
        /* <DEDUP_REMOVED lines=24> */
[C---:B-1----:R-:W-:Y:S02]  /*14c50*/  FMUL.FTZ R4, R101.reuse, R120 ;  /* 0x0000007865047220 */ /* 0x042fe40000410000 */
[C---:B------:R-:W-:Y:S02]  /*14c60*/  FMUL.FTZ R5, R101.reuse, R121 ;  /* 0x0000007965057220 */ /* 0x040fe40000410000 */
[C---:B------:R-:W-:Y:S02]  /*14c70*/  FMUL.FTZ R16, R101.reuse, R128 ;  /* 0x0000008065107220 */ /* 0x040fe40000410000 */
[C---:B------:R-:W-:Y:S02]  /*14c80*/  FMUL.FTZ R17, R101.reuse, R129 ;  /* 0x0000008165117220 */ /* 0x040fe40000410000 */
[C---:B------:R-:W-:Y:S02]  /*14c90*/  FMUL.FTZ R32, R101.reuse, R144 ;  /* 0x0000009065207220 */ /* 0x040fe40000410000 */
[--C-:B--2---:R-:W-:Y:S02]  /*14ca0*/  FFMA.FTZ R2, R20, c[0x0][0x2d0], -R175.reuse ;  /* 0x0000b40014027a23 */ /* 0x104fe400000108af */
[----:B------:R-:W1:Y:S01]  /*14cb0*/  LDSM.16.MT88.4 R20, [R166] ;  /* 0x00000000a614783b */ /* 0x000e620000004200 */
[C---:B------:R-:W-:Y:S01]  /*14cc0*/  FMUL.FTZ R33, R101.reuse, R145 ;  /* 0x0000009165217220 */ /* 0x040fe20000410000 */
[----:B------:R2:W-:Y:S01]  /*14cd0*/  MUFU.EX2 R235, R2 ;  /* 0x0000000200eb7308 */ /* 0x0005e20000000800 */
[C---:B------:R-:W-:Y:S02]  /*14ce0*/  FMUL.FTZ R48, R101.reuse, R160 ;  /* 0x000000a065307220 */ /* 0x040fe40000410000 */
[C---:B------:R-:W-:Y:S02]  /*14cf0*/  FMUL.FTZ R49, R101.reuse, R161 ;  /* 0x000000a165317220 */ /* 0x040fe40000410000 */
[C---:B------:R-:W-:Y:S02]  /*14d00*/  FMUL.FTZ R52, R101.reuse, R52 ;  /* 0x0000003465347220 */ /* 0x040fe40000410000 */
[----:B------:R-:W-:Y:S02]  /*14d10*/  FMUL.FTZ R53, R101, R53 ;  /* 0x0000003565357220 */ /* 0x000fe40000410000 */
[--C-:B------:R-:W-:Y:S02]  /*14d20*/  FFMA.FTZ R144, R219, c[0x0][0x2d0], -R175.reuse ;  /* 0x0000b400db907a23 */ /* 0x100fe400000108af */
[C---:B------:R-:W-:Y:S02]  /*14d30*/  FMUL.FTZ R64, R101.reuse, R64 ;  /* 0x0000004065407220 */ /* 0x040fe40000410000 */
[C---:B------:R-:W-:Y:S02]  /*14d40*/  FMUL.FTZ R65, R101.reuse, R65 ;  /* 0x0000004165417220 */ /* 0x040fe40000410000 */
[C---:B------:R-:W-:Y:S02]  /*14d50*/  FMUL.FTZ R68, R101.reuse, R68 ;  /* 0x0000004465447220 */ /* 0x040fe40000410000 */
[C---:B------:R-:W-:Y:S02]  /*14d60*/  FMUL.FTZ R69, R101.reuse, R69 ;  /* 0x0000004565457220 */ /* 0x040fe40000410000 */
[C---:B------:R-:W-:Y:S02]  /*14d70*/  FMUL.FTZ R80, R101.reuse, R80 ;  /* 0x0000005065507220 */ /* 0x040fe40000410000 */
[C---:B------:R-:W-:Y:S02]  /*14d80*/  FMUL.FTZ R81, R101.reuse, R81 ;  /* 0x0000005165517220 */ /* 0x040fe40000410000 */
[----:B------:R-:W-:Y:S02]  /*14d90*/  FMUL.FTZ R84, R101, R84 ;  /* 0x0000005465547220 */ /* 0x000fe40000410000 */
[----:B--2---:R-:W-:Y:S02]  /*14da0*/  FFMA.FTZ R2, R19, c[0x0][0x2d0], -R175 ;  /* 0x0000b40013027a23 */ /* 0x004fe400000108af */
[C---:B------:R-:W-:Y:S02]  /*14db0*/  FMUL.FTZ R85, R101.reuse, R85 ;  /* 0x0000005565557220 */ /* 0x040fe40000410000 */
[----:B------:R2:W-:Y:S01]  /*14dc0*/  MUFU.EX2 R236, R2 ;  /* 0x0000000200ec7308 */ /* 0x0005e20000000800 */
[C---:B------:R-:W-:Y:S02]  /*14dd0*/  FMUL.FTZ R96, R101.reuse, R96 ;  /* 0x0000006065607220 */ /* 0x040fe40000410000 */
        /* <DEDUP_REMOVED lines=8> */
[----:B---3--:R-:W-:Y:S02]  /*14e60*/  FMUL.FTZ R6, R100, R122 ;  /* 0x0000007a64067220 */ /* 0x008fe40000410000 */
[----:B------:R-:W-:Y:S02]  /*14e70*/  FMUL.FTZ R0, R0, c[0x0][0x2d0] ;  /* 0x0000b40000007a20 */ /* 0x000fe40000410000 */
[C---:B------:R-:W-:Y:S02]  /*14e80*/  FMUL.FTZ R7, R100.reuse, R123 ;  /* 0x0000007b64077220 */ /* 0x040fe40000410000 */
[----:B------:R2:W3:Y:S01]  /*14e90*/  MUFU.EX2 R3, R0 ;  /* 0x0000000000037308 */ /* 0x0004e20000000800 */
[----:B------:R-:W4:Y:S01]  /*14ea0*/  LDSM.16.MT88.4 R120, [R166+0xc00] ;  /* 0x000c0000a678783b */ /* 0x000f220000004200 */
[C---:B------:R-:W-:Y:S02]  /*14eb0*/  FMUL.FTZ R18, R100.reuse, R130 ;  /* 0x0000008264127220 */ /* 0x040fe40000410000 */
[C---:B------:R-:W-:Y:S01]  /*14ec0*/  FMUL.FTZ R19, R100.reuse, R131 ;  /* 0x0000008364137220 */ /* 0x040fe20000410000 */
[-C--:B-1----:R-:W-:Y:S01]  /*14ed0*/  HMMA.16816.F32 R4, R168, R20.reuse, R4 ;  /* 0x00000014a804723c */ /* 0x082fe20000001804 */
[C---:B------:R-:W-:Y:S02]  /*14ee0*/  FMUL.FTZ R35, R100.reuse, R147 ;  /* 0x0000009364237220 */ /* 0x040fe40000410000 */
[C---:B------:R-:W-:Y:S01]  /*14ef0*/  FMUL.FTZ R34, R100.reuse, R146 ;  /* 0x0000009264227220 */ /* 0x040fe20000410000 */
[----:B------:R-:W-:Y:S01]  /*14f00*/  LDSM.16.MT88.4 R128, [R167+0x400] ;  /* 0x00040000a780783b */ /* 0x000fe20000004200 */
[C---:B------:R-:W-:Y:S02]  /*14f10*/  FMUL.FTZ R50, R100.reuse, R162 ;  /* 0x000000a264327220 */ /* 0x040fe40000410000 */
[C---:B------:R-:W-:Y:S02]  /*14f20*/  FMUL.FTZ R51, R100.reuse, R163 ;  /* 0x000000a364337220 */ /* 0x040fe40000410000 */
[C---:B------:R-:W-:Y:S03]  /*14f30*/  FMUL.FTZ R54, R100.reuse, R54 ;  /* 0x0000003664367220 */ /* 0x040fe60000410000 */
[----:B------:R-:W-:Y:S01]  /*14f40*/  FMUL.FTZ R55, R100, R55 ;  /* 0x0000003764377220 */ /* 0x000fe20000410000 */
[----:B------:R-:W-:Y:S01]  /*14f50*/  LDSM.16.MT88.4 R160, [R166+0x1400] ;  /* 0x00140000a6a0783b */ /* 0x000fe20000004200 */
[--C-:B------:R-:W-:Y:S02]  /*14f60*/  FFMA.FTZ R106, R208, c[0x0][0x2d0], -R174.reuse ;  /* 0x0000b400d06a7a23 */ /* 0x100fe400000108ae */
[C---:B------:R-:W-:Y:S02]  /*14f70*/  FMUL.FTZ R66, R100.reuse, R66 ;  /* 0x0000004264427220 */ /* 0x040fe40000410000 */
[----:B------:R-:W-:Y:S01]  /*14f80*/  FMUL.FTZ R67, R100, R67 ;  /* 0x0000004364437220 */ /* 0x000fe20000410000 */
[----:B------:R-:W-:Y:S01]  /*14f90*/  MUFU.EX2 R218, R106 ;  /* 0x0000006a00da7308 */ /* 0x000fe20000000800 */
[----:B--2---:R-:W-:Y:S02]  /*14fa0*/  FADD.FTZ R0, -R2, R107 ;  /* 0x0000006b02007221 */ /* 0x004fe40000010100 */
[----:B------:R-:W-:Y:S02]  /*14fb0*/  FFMA.FTZ R2, R24, c[0x0][0x2d0], -R175 ;  /* 0x0000b40018027a23 */ /* 0x000fe400000108af */
[----:B------:R-:W-:Y:S02]  /*14fc0*/  FMUL.FTZ R0, R0, c[0x0][0x2d0] ;  /* 0x0000b40000007a20 */ /* 0x000fe40000410000 */
[----:B---3--:R-:W-:Y:S01]  /*14fd0*/  FMUL.FTZ R8, R3, R116 ;  /* 0x0000007403087220 */ /* 0x008fe20000410000 */
[----:B------:R-:W-:Y:S01]  /*14fe0*/  F2FP.PACK_AB R116, R179, R177 ;  /* 0x000000b1b374723e */ /* 0x000fe200000000ff */
[----:B------:R-:W-:Y:S01]  /*14ff0*/  FMUL.FTZ R9, R3, R117 ;  /* 0x0000007503097220 */ /* 0x000fe20000410000 */
[----:B------:R1:W-:Y:S01]  /*15000*/  MUFU.EX2 R238, R2 ;  /* 0x0000000200ee7308 */ /* 0x0003e20000000800 */
[----:B------:R-:W-:Y:S01]  /*15010*/  F2FP.PACK_AB R117, R235, R176 ;  /* 0x000000b0eb75723e */ /* 0x000fe200000000ff */
[C---:B------:R-:W-:Y:S02]  /*15020*/  FMUL.FTZ R12, R3.reuse, R124 ;  /* 0x0000007c030c7220 */ /* 0x040fe40000410000 */
[C---:B------:R-:W-:Y:S02]  /*15030*/  FMUL.FTZ R13, R3.reuse, R125 ;  /* 0x0000007d030d7220 */ /* 0x040fe40000410000 */
[C---:B------:R-:W-:Y:S02]  /*15040*/  FMUL.FTZ R24, R3.reuse, R136 ;  /* 0x0000008803187220 */ /* 0x040fe40000410000 */
[C---:B------:R-:W-:Y:S02]  /*15050*/  FMUL.FTZ R25, R3.reuse, R137 ;  /* 0x0000008903197220 */ /* 0x040fe40000410000 */
[----:B------:R-:W2:Y:S01]  /*15060*/  MUFU.EX2 R0, R0 ;  /* 0x0000000000007308 */ /* 0x000ea20000000800 */
[C---:B------:R-:W-:Y:S02]  /*15070*/  FMUL.FTZ R29, R3.reuse, R141 ;  /* 0x0000008d031d7220 */ /* 0x040fe40000410000 */
[C---:B------:R-:W-:Y:S02]  /*15080*/  FMUL.FTZ R28, R3.reuse, R140 ;  /* 0x0000008c031c7220 */ /* 0x040fe40000410000 */
[C---:B------:R-:W-:Y:S02]  /*15090*/  FMUL.FTZ R40, R3.reuse, R152 ;  /* 0x0000009803287220 */ /* 0x040fe40000410000 */
[C---:B------:R-:W-:Y:S02]  /*150a0*/  FMUL.FTZ R41, R3.reuse, R153 ;  /* 0x0000009903297220 */ /* 0x040fe40000410000 */
[C---:B------:R-:W-:Y:S02]  /*150b0*/  FMUL.FTZ R44, R3.reuse, R156 ;  /* 0x0000009c032c7220 */ /* 0x040fe40000410000 */
[C---:B------:R-:W-:Y:S02]  /*150c0*/  FMUL.FTZ R45, R3.reuse, R157 ;  /* 0x0000009d032d7220 */ /* 0x040fe40000410000 */
[----:B------:R-:W-:Y:S02]  /*150d0*/  FMUL.FTZ R56, R3, R56 ;  /* 0x0000003803387220 */ /* 0x000fe40000410000 */
[--C-:B-1----:R-:W-:Y:S02]  /*150e0*/  FFMA.FTZ R2, R207, c[0x0][0x2d0], -R174.reuse ;  /* 0x0000b400cf027a23 */ /* 0x102fe400000108ae */
[C---:B------:R-:W-:Y:S02]  /*150f0*/  FMUL.FTZ R57, R3.reuse, R57 ;  /* 0x0000003903397220 */ /* 0x040fe40000410000 */
[----:B------:R1:W-:Y:S01]  /*15100*/  MUFU.EX2 R209, R2 ;  /* 0x0000000200d17308 */ /* 0x0003e20000000800 */
[C---:B------:R-:W-:Y:S02]  /*15110*/  FMUL.FTZ R60, R3.reuse, R60 ;  /* 0x0000003c033c7220 */ /* 0x040fe40000410000 */
[----:B------:R-:W-:Y:S02]  /*15120*/  FMUL.FTZ R61, R3, R61 ;  /* 0x0000003d033d7220 */ /* 0x000fe40000410000 */
[C---:B--2---:R-:W-:Y:S01]  /*15130*/  FMUL.FTZ R10, R0.reuse, R118 ;  /* 0x00000076000a7220 */ /* 0x044fe20000410000 */
[----:B------:R-:W-:Y:S01]  /*15140*/  F2FP.PACK_AB R118, R239, R237 ;  /* 0x000000edef76723e */ /* 0x000fe200000000ff */
[----:B------:R-:W-:Y:S01]  /*15150*/  FMUL.FTZ R11, R0, R119 ;  /* 0x00000077000b7220 */ /* 0x000fe20000410000 */
[----:B------:R-:W-:Y:S01]  /*15160*/  F2FP.PACK_AB R119, R238, R236 ;  /* 0x000000ecee77723e */ /* 0x000fe200000000ff */
[--C-:B------:R-:W-:Y:S02]  /*15170*/  FFMA.FTZ R141, R234, c[0x0][0x2d0], -R174.reuse ;  /* 0x0000b400ea8d7a23 */ /* 0x100fe400000108ae */
[----:B------:R-:W2:Y:S01]  /*15180*/  LDL R234, [R1+0x10] ;  /* 0x0000100001ea7983 */ /* 0x000ea20000100800 */
[--C-:B------:R-:W-:Y:S02]  /*15190*/  FFMA.FTZ R137, R229, c[0x0][0x2d0], -R173.reuse ;  /* 0x0000b400e5897a23 */ /* 0x100fe400000108ad */
[--C-:B------:R-:W-:Y:S01]  /*151a0*/  FFMA.FTZ R136, R228, c[0x0][0x2d0], -R173.reuse ;  /* 0x0000b400e4887a23 */ /* 0x100fe200000108ad */
[C---:B------:R-:W-:Y:S01]  /*151b0*/  HMMA.16816.F32 R8, R116.reuse, R20, R8 ;  /* 0x000000147408723c */ /* 0x040fe20000001808 */
[C---:B------:R-:W-:Y:S02]  /*151c0*/  FMUL.FTZ R14, R0.reuse, R126 ;  /* 0x0000007e000e7220 */ /* 0x040fe40000410000 */
[C---:B------:R-:W-:Y:S02]  /*151d0*/  FMUL.FTZ R15, R0.reuse, R127 ;  /* 0x0000007f000f7220 */ /* 0x040fe40000410000 */
[----:B------:R-:W-:Y:S02]  /*151e0*/  FMUL.FTZ R26, R0, R138 ;  /* 0x0000008a001a7220 */ /* 0x000fe40000410000 */
[C---:B------:R-:W-:Y:S02]  /*151f0*/  FMUL.FTZ R20, R101.reuse, R132 ;  /* 0x0000008465147220 */ /* 0x040fe40000410000 */
[--C-:B-1----:R-:W-:Y:S01]  /*15200*/  FFMA.FTZ R2, R206, c[0x0][0x2d0], -R174.reuse ;  /* 0x0000b400ce027a23 */ /* 0x102fe200000108ae */
[-C--:B------:R-:W-:Y:S02]  /*15210*/  HMMA.16816.F32 R12, R116, R22.reuse, R12 ;  /* 0x00000016740c723c */ /* 0x080fe4000000180c */
[----:B------:R-:W-:Y:S01]  /*15220*/  FMUL.FTZ R21, R101, R133 ;  /* 0x0000008565157220 */ /* 0x000fe20000410000 */
[----:B------:R1:W-:Y:S01]  /*15230*/  MUFU.EX2 R213, R2 ;  /* 0x0000000200d57308 */ /* 0x0003e20000000800 */
[--C-:B------:R-:W-:Y:S02]  /*15240*/  FFMA.FTZ R138, R230, c[0x0][0x2d0], -R173.reuse ;  /* 0x0000b400e68a7a23 */ /* 0x100fe400000108ad */
        /* <DEDUP_REMOVED lines=8> */
[--C-:B------:R-:W-:Y:S02]  /*152d0*/  FFMA.FTZ R139, R232, c[0x0][0x2d0], -R174.reuse ;  /* 0x0000b400e88b7a23 */ /* 0x100fe400000108ae */
[C---:B------:R-:W-:Y:S02]  /*152e0*/  FMUL.FTZ R43, R0.reuse, R155 ;  /* 0x0000009b002b7220 */ /* 0x040fe40000410000 */
[-C--:B------:R-:W-:Y:S01]  /*152f0*/  HMMA.16816.F32 R20, R168, R36.reuse, R20 ;  /* 0x00000024a814723c */ /* 0x080fe20000001814 */
[--C-:B-1----:R-:W-:Y:S02]  /*15300*/  FFMA.FTZ R2, R205, c[0x0][0x2d0], -R173.reuse ;  /* 0x0000b400cd027a23 */ /* 0x102fe400000108ad */
[C---:B------:R-:W-:Y:S02]  /*15310*/  FMUL.FTZ R46, R0.reuse, R158 ;  /* 0x0000009e002e7220 */ /* 0x040fe40000410000 */
[----:B------:R1:W-:Y:S01]  /*15320*/  MUFU.EX2 R207, R2 ;  /* 0x0000000200cf7308 */ /* 0x0003e20000000800 */
[C---:B------:R-:W-:Y:S02]  /*15330*/  FMUL.FTZ R47, R0.reuse, R159 ;  /* 0x0000009f002f7220 */ /* 0x040fe40000410000 */
[C---:B------:R-:W-:Y:S01]  /*15340*/  HMMA.16816.F32 R24, R116.reuse, R36, R24 ;  /* 0x000000247418723c */ /* 0x040fe20000001818 */
[C---:B------:R-:W-:Y:S03]  /*15350*/  FMUL.FTZ R58, R0.reuse, R58 ;  /* 0x0000003a003a7220 */ /* 0x040fe60000410000 */
[C---:B------:R-:W-:Y:S02]  /*15360*/  FMUL.FTZ R59, R0.reuse, R59 ;  /* 0x0000003b003b7220 */ /* 0x040fe40000410000 */
[C---:B------:R-:W-:Y:S02]  /*15370*/  FMUL.FTZ R62, R0.reuse, R62 ;  /* 0x0000003e003e7220 */ /* 0x040fe40000410000 */
[-C--:B------:R-:W-:Y:S01]  /*15380*/  HMMA.16816.F32 R28, R116, R38.reuse, R28 ;  /* 0x00000026741c723c */ /* 0x080fe2000000181c */
[C---:B------:R-:W-:Y:S03]  /*15390*/  FMUL.FTZ R36, R101.reuse, R148 ;  /* 0x0000009465247220 */ /* 0x040fe60000410000 */
[----:B------:R-:W-:Y:S02]  /*153a0*/  FMUL.FTZ R37, R101, R149 ;  /* 0x0000009565257220 */ /* 0x000fe40000410000 */
[----:B------:R-:W-:Y:S02]  /*153b0*/  FMUL.FTZ R63, R0, R63 ;  /* 0x0000003f003f7220 */ /* 0x000fe40000410000 */
[C---:B------:R-:W-:Y:S01]  /*153c0*/  HMMA.16816.F32 R32, R168.reuse, R38, R32 ;  /* 0x00000026a820723c */ /* 0x040fe20000001820 */
[--C-:B------:R-:W-:Y:S03]  /*153d0*/  FFMA.FTZ R107, R210, c[0x0][0x2d0], -R174.reuse ;  /* 0x0000b400d26b7a23 */ /* 0x100fe600000108ae */
[C---:B------:R-:W-:Y:S01]  /*153e0*/  FMUL.FTZ R70, R100.reuse, R70 ;  /* 0x0000004664467220 */ /* 0x040fe20000410000 */
[----:B------:R-:W-:Y:S01]  /*153f0*/  MUFU.EX2 R214, R107 ;  /* 0x0000006b00d67308 */ /* 0x000fe20000000800 */
[--C-:B-1----:R-:W-:Y:S02]  /*15400*/  FFMA.FTZ R2, R189, c[0x0][0x2d0], -R173.reuse ;  /* 0x0000b400bd027a23 */ /* 0x102fe400000108ad */
[C---:B------:R-:W-:Y:S04]  /*15410*/  FMUL.FTZ R38, R100.reuse, R150 ;  /* 0x0000009664267220 */ /* 0x040fe80000410000 */
[C---:B------:R-:W-:Y:S02]  /*15420*/  FMUL.FTZ R39, R100.reuse, R151 ;  /* 0x0000009764277220 */ /* 0x040fe40000410000 */
[----:B------:R-:W-:Y:S01]  /*15430*/  FMUL.FTZ R71, R100, R71 ;  /* 0x0000004764477220 */ /* 0x000fe20000410000 */
[----:B------:R1:W-:Y:S01]  /*15440*/  MUFU.EX2 R211, R2 ;  /* 0x0000000200d37308 */ /* 0x0003e20000000800 */
[C---:B------:R-:W-:Y:S02]  /*15450*/  FMUL.FTZ R72, R3.reuse, R72 ;  /* 0x0000004803487220 */ /* 0x040fe40000410000 */
[C---:B------:R-:W-:Y:S01]  /*15460*/  FMUL.FTZ R73, R3.reuse, R73 ;  /* 0x0000004903497220 */ /* 0x040fe20000410000 */
[-C--:B----4-:R-:W-:Y:S01]  /*15470*/  HMMA.16816.F32 R36, R168, R120.reuse, R36 ;  /* 0x00000078a824723c */ /* 0x090fe20000001824 */
[C---:B------:R-:W-:Y:S02]  /*15480*/  FMUL.FTZ R74, R0.reuse, R74 ;  /* 0x0000004a004a7220 */ /* 0x040fe40000410000 */
[C---:B------:R-:W-:Y:S02]  /*15490*/  FMUL.FTZ R75, R0.reuse, R75 ;  /* 0x0000004b004b7220 */ /* 0x040fe40000410000 */
[C---:B------:R-:W-:Y:S02]  /*154a0*/  FMUL.FTZ R76, R3.reuse, R76 ;  /* 0x0000004c034c7220 */ /* 0x040fe40000410000 */
[----:B------:R-:W-:Y:S01]  /*154b0*/  FMUL.FTZ R77, R3, R77 ;  /* 0x0000004d034d7220 */ /* 0x000fe20000410000 */
[C---:B------:R-:W-:Y:S01]  /*154c0*/  HMMA.16816.F32 R40, R116.reuse, R120, R40 ;  /* 0x000000787428723c */ /* 0x040fe20000001828 */
[C---:B------:R-:W-:Y:S03]  /*154d0*/  FMUL.FTZ R78, R0.reuse, R78 ;  /* 0x0000004e004e7220 */ /* 0x040fe60000410000 */
[----:B------:R-:W-:Y:S02]  /*154e0*/  FMUL.FTZ R79, R0, R79 ;  /* 0x0000004f004f7220 */ /* 0x000fe40000410000 */
[C---:B------:R-:W-:Y:S02]  /*154f0*/  FMUL.FTZ R82, R100.reuse, R82 ;  /* 0x0000005264527220 */ /* 0x040fe40000410000 */
[-C--:B------:R-:W-:Y:S01]  /*15500*/  HMMA.16816.F32 R44, R116, R122.reuse, R44 ;  /* 0x0000007a742c723c */ /* 0x080fe2000000182c */
[C---:B------:R-:W-:Y:S03]  /*15510*/  FMUL.FTZ R83, R100.reuse, R83 ;  /* 0x0000005364537220 */ /* 0x040fe60000410000 */
[--C-:B-1----:R-:W-:Y:S02]  /*15520*/  FFMA.FTZ R2, R191, c[0x0][0x2d0], -R173.reuse ;  /* 0x0000b400bf027a23 */ /* 0x102fe400000108ad */
[C---:B------:R-:W-:Y:S02]  /*15530*/  FMUL.FTZ R86, R100.reuse, R86 ;  /* 0x0000005664567220 */ /* 0x040fe40000410000 */
[C---:B------:R-:W-:Y:S01]  /*15540*/  HMMA.16816.F32 R48, R168.reuse, R122, R48 ;  /* 0x0000007aa830723c */ /* 0x040fe20000001830 */
[----:B------:R1:W-:Y:S01]  /*15550*/  MUFU.EX2 R216, R2 ;  /* 0x0000000200d87308 */ /* 0x0003e20000000800 */
[----:B------:R-:W3:Y:S02]  /*15560*/  LDSM.16.MT88.4 R120, [R167+0xc00] ;  /* 0x000c0000a778783b */ /* 0x000ee40000004200 */
[----:B------:R-:W-:Y:S02]  /*15570*/  FMUL.FTZ R87, R100, R87 ;  /* 0x0000005764577220 */ /* 0x000fe40000410000 */
[C---:B------:R-:W-:Y:S02]  /*15580*/  FMUL.FTZ R88, R3.reuse, R88 ;  /* 0x0000005803587220 */ /* 0x040fe40000410000 */
[C---:B------:R-:W-:Y:S04]  /*15590*/  FMUL.FTZ R89, R3.reuse, R89 ;  /* 0x0000005903597220 */ /* 0x040fe80000410000 */
[C---:B------:R-:W-:Y:S02]  /*155a0*/  FMUL.FTZ R90, R0.reuse, R90 ;  /* 0x0000005a005a7220 */ /* 0x040fe40000410000 */
[C---:B------:R-:W-:Y:S02]  /*155b0*/  FMUL.FTZ R91, R0.reuse, R91 ;  /* 0x0000005b005b7220 */ /* 0x040fe40000410000 */
[C---:B------:R-:W-:Y:S02]  /*155c0*/  FMUL.FTZ R92, R3.reuse, R92 ;  /* 0x0000005c035c7220 */ /* 0x040fe40000410000 */
[C---:B------:R-:W-:Y:S02]  /*155d0*/  FMUL.FTZ R93, R3.reuse, R93 ;  /* 0x0000005d035d7220 */ /* 0x040fe40000410000 */
[C---:B------:R-:W-:Y:S02]  /*155e0*/  FMUL.FTZ R94, R0.reuse, R94 ;  /* 0x0000005e005e7220 */ /* 0x040fe40000410000 */
[----:B------:R-:W-:Y:S02]  /*155f0*/  FMUL.FTZ R95, R0, R95 ;  /* 0x0000005f005f7220 */ /* 0x000fe40000410000 */
[----:B------:R-:W-:Y:S02]  /*15600*/  FMUL.FTZ R98, R100, R98 ;  /* 0x0000006264627220 */ /* 0x000fe40000410000 */
[----:B-1----:R-:W-:Y:S02]  /*15610*/  FFMA.FTZ R2, R190, c[0x0][0x2d0], -R173 ;  /* 0x0000b400be027a23 */ /* 0x002fe400000108ad */
[----:B------:R-:W-:Y:S02]  /*15620*/  FMUL.FTZ R99, R100, R99 ;  /* 0x0000006364637220 */ /* 0x000fe40000410000 */
[----:B------:R1:W-:Y:S01]  /*15630*/  MUFU.EX2 R217, R2 ;  /* 0x0000000200d97308 */ /* 0x0003e20000000800 */
[----:B------:R-:W-:Y:S02]  /*15640*/  FFMA.FTZ R3, R3, R251, R177 ;  /* 0x000000fb03037223 */ /* 0x000fe400000100b1 */
[----:B------:R-:W-:Y:S02]  /*15650*/  FFMA.FTZ R101, R101, R247, R215 ;  /* 0x000000f765657223 */ /* 0x000fe400000100d7 */
[----:B------:R-:W-:Y:S02]  /*15660*/  FFMA.FTZ R173, R227, c[0x0][0x2d0], -R173 ;  /* 0x0000b400e3ad7a23 */ /* 0x000fe400000108ad */
[----:B------:R-:W-:Y:S02]  /*15670*/  FADD.FTZ R146, R222, R101 ;  /* 0x00000065de927221 */ /* 0x000fe40000010000 */
[--C-:B------:R-:W-:Y:S02]  /*15680*/  FFMA.FTZ R142, R221, c[0x0][0x2d0], -R175.reuse ;  /* 0x0000b400dd8e7a23 */ /* 0x100fe400000108af */
[--C-:B------:R-:W-:Y:S01]  /*15690*/  FFMA.FTZ R140, R233, c[0x0][0x2d0], -R174.reuse ;  /* 0x0000b400e98c7a23 */ /* 0x100fe200000108ae */
[-C--:B---3--:R-:W-:Y:S01]  /*156a0*/  HMMA.16816.F32 R52, R168, R120.reuse, R52 ;  /* 0x00000078a834723c */ /* 0x088fe20000001834 */
[----:B------:R-:W-:Y:S02]  /*156b0*/  FFMA.FTZ R174, R231, c[0x0][0x2d0], -R174 ;  /* 0x0000b400e7ae7a23 */ /* 0x000fe400000108ae */
[--C-:B------:R-:W-:Y:S02]  /*156c0*/  FFMA.FTZ R107, R226, c[0x0][0x2d0], -R172.reuse ;  /* 0x0000b400e26b7a23 */ /* 0x100fe400000108ac */
[--C-:B------:R-:W-:Y:S02]  /*156d0*/  FFMA.FTZ R106, R225, c[0x0][0x2d0], -R172.reuse ;  /* 0x0000b400e16a7a23 */ /* 0x100fe400000108ac */
[----:B------:R-:W-:Y:S01]  /*156e0*/  FFMA.FTZ R143, R224, c[0x0][0x2d0], -R172 ;  /* 0x0000b400e08f7a23 */ /* 0x000fe200000108ac */
[C---:B------:R-:W-:Y:S01]  /*156f0*/  HMMA.16816.F32 R56, R116.reuse, R120, R56 ;  /* 0x000000787438723c */ /* 0x040fe20000001838 */
[----:B------:R-:W-:Y:S02]  /*15700*/  FFMA.FTZ R0, R0, R250, R176 ;  /* 0x000000fa00007223 */ /* 0x000fe400000100b0 */
[----:B------:R-:W-:Y:S01]  /*15710*/  MUFU.EX2 R176, R142 ;  /* 0x0000008e00b07308 */ /* 0x000fe20000000800 */
[----:B-1----:R-:W-:Y:S02]  /*15720*/  FFMA.FTZ R2, R182, c[0x0][0x2d0], -R172 ;  /* 0x0000b400b6027a23 */ /* 0x002fe400000108ac */
[----:B------:R-:W-:Y:S02]  /*15730*/  FADD.FTZ R0, R235, R0 ;  /* 0x00000000eb007221 */ /* 0x000fe40000010000 */
[-C--:B------:R-:W-:Y:S05]  /*15740*/  HMMA.16816.F32 R60, R116, R122.reuse, R60 ;  /* 0x0000007a743c723c */ /* 0x080fea000000183c */
[----:B------:R1:W-:Y:S03]  /*15750*/  MUFU.EX2 R206, R2 ;  /* 0x0000000200ce7308 */ /* 0x0003e60000000800 */
[C---:B------:R-:W-:Y:S01]  /*15760*/  HMMA.16816.F32 R64, R168.reuse, R122, R64 ;  /* 0x0000007aa840723c */ /* 0x040fe20000001840 */
[----:B------:R-:W3:Y:S06]  /*15770*/  LDSM.16.MT88.4 R120, [R166+0x1800] ;  /* 0x00180000a678783b */ /* 0x000eec0000004200 */
[----:B------:R-:W-:Y:S01]  /*15780*/  MUFU.EX2 R182, R137 ;  /* 0x0000008900b67308 */ /* 0x000fe20000000800 */
[--C-:B-1----:R-:W-:Y:S09]  /*15790*/  FFMA.FTZ R2, R184, c[0x0][0x2d0], -R172.reuse ;  /* 0x0000b400b8027a23 */ /* 0x102ff200000108ac */
[----:B------:R-:W-:Y:S10]  /*157a0*/  MUFU.EX2 R184, R136 ;  /* 0x0000008800b87308 */ /* 0x000ff40000000800 */
[----:B------:R1:W4:Y:S01]  /*157b0*/  MUFU.EX2 R208, R2 ;  /* 0x0000000200d07308 */ /* 0x0003220000000800 */
[-C--:B---3--:R-:W-:Y:S08]  /*157c0*/  HMMA.16816.F32 R68, R168, R120.reuse, R68 ;  /* 0x00000078a844723c */ /* 0x088ff00000001844 */
[C---:B------:R-:W-:Y:S08]  /*157d0*/  HMMA.16816.F32 R72, R116.reuse, R120, R72 ;  /* 0x000000787448723c */ /* 0x040ff00000001848 */
[-C--:B------:R-:W-:Y:S01]  /*157e0*/  HMMA.16816.F32 R76, R116, R122.reuse, R76 ;  /* 0x0000007a744c723c */ /* 0x080fe2000000184c */
[--C-:B-1----:R-:W-:Y:S02]  /*157f0*/  FFMA.FTZ R2, R187, c[0x0][0x2d0], -R172.reuse ;  /* 0x0000b400bb027a23 */ /* 0x102fe400000108ac */
[----:B------:R-:W-:Y:S01]  /*15800*/  MUFU.EX2 R187, R174 ;  /* 0x000000ae00bb7308 */ /* 0x000fe20000000800 */
[----:B----4-:R-:W-:Y:S04]  /*15810*/  F2FP.PACK_AB R124, R208, R206 ;  /* 0x000000ced07c723e */ /* 0x010fe800000000ff */
[C---:B------:R-:W-:Y:S01]  /*15820*/  HMMA.16816.F32 R80, R168.reuse, R122, R80 ;  /* 0x0000007aa850723c */ /* 0x040fe20000001850 */
[----:B------:R-:W1:Y:S04]  /*15830*/  LDSM.16.MT88.4 R120, [R167+0x1800] ;  /* 0x00180000a778783b */ /* 0x000e680000004200 */
[----:B------:R3:W-:Y:S02]  /*15840*/  MUFU.EX2 R210, R2 ;  /* 0x0000000200d27308 */ /* 0x0007e40000000800 */
[--C-:B---3--:R-:W-:Y:S08]  /*15850*/  FFMA.FTZ R2, R185, c[0x0][0x2d0], -R172.reuse ;  /* 0x0000b400b9027a23 */ /* 0x108ff000000108ac */
[----:B------:R-:W-:Y:S01]  /*15860*/  MUFU.EX2 R185, R139 ;  /* 0x0000008b00b97308 */ /* 0x000fe20000000800 */
[----:B------:R-:W-:Y:S01]  /*15870*/  FFMA.FTZ R172, R220, c[0x0][0x2d0], -R172 ;  /* 0x0000b400dcac7a23 */ /* 0x000fe200000108ac */
[-C--:B-1----:R-:W-:Y:S08]  /*15880*/  HMMA.16816.F32 R84, R168, R120.reuse, R84 ;  /* 0x00000078a854723c */ /* 0x082ff00000001854 */
[----:B------:R1:W3:Y:S01]  /*15890*/  MUFU.EX2 R212, R2 ;  /* 0x0000000200d47308 */ /* 0x0002e20000000800 */
[C---:B------:R-:W-:Y:S08]  /*158a0*/  HMMA.16816.F32 R88, R116.reuse, R120, R88 ;  /* 0x000000787458723c */ /* 0x040ff00000001858 */
[-C--:B------:R-:W-:Y:S01]  /*158b0*/  HMMA.16816.F32 R92, R116, R122.reuse, R92 ;  /* 0x0000007a745c723c */ /* 0x080fe2000000185c */
[C---:B--2---:R-:W-:Y:S03]  /*158c0*/  ISETP.GT.AND P0, PT, R204.reuse, R234, PT ;  /* 0x000000eacc00720c */ /* 0x044fe60003f04270 */
[----:B------:R-:W-:Y:S04]  /*158d0*/  IADD3 R204, R204, -0x1, RZ ;  /* 0xffffffffcccc7810 */ /* 0x000fe80007ffe0ff */
[----:B------:R-:W-:Y:S01]  /*158e0*/  HMMA.16816.F32 R96, R168, R122, R96 ;  /* 0x0000007aa860723c */ /* 0x000fe20000001860 */
[--C-:B-1----:R-:W-:Y:S01]  /*158f0*/  FFMA.FTZ R2, R181, c[0x0][0x2d0], -R175.reuse ;  /* 0x0000b400b5027a23 */ /* 0x102fe200000108af */
[----:B------:R-:W1:Y:S01]  /*15900*/  LDSM.16.MT88.4 R120, [R166+0x400] ;  /* 0x00040000a678783b */ /* 0x000e620000004200 */
[----:B------:R-:W-:Y:S01]  /*15910*/  MUFU.EX2 R181, R141 ;  /* 0x0000008d00b57308 */ /* 0x000fe20000000800 */
[----:B------:R-:W-:Y:S02]  /*15920*/  F2FP.PACK_AB R116, R213, R209 ;  /* 0x000000d1d574723e */ /* 0x000fe400000000ff */
[----:B------:R-:W-:Y:S02]  /*15930*/  F2FP.PACK_AB R117, R211, R207 ;  /* 0x000000cfd375723e */ /* 0x000fe400000000ff */
[----:B------:R-:W-:Y:S04]  /*15940*/  F2FP.PACK_AB R118, R218, R214 ;  /* 0x000000d6da76723e */ /* 0x000fe800000000ff */
[----:B------:R-:W-:Y:S01]  /*15950*/  F2FP.PACK_AB R119, R217, R216 ;  /* 0x000000d8d977723e */ /* 0x000fe200000000ff */
[----:B------:R2:W-:Y:S01]  /*15960*/  MUFU.EX2 R205, R2 ;  /* 0x0000000200cd7308 */ /* 0x0005e20000000800 */
[----:B---3--:R-:W-:Y:S02]  /*15970*/  F2FP.PACK_AB R126, R212, R210 ;  /* 0x000000d2d47e723e */ /* 0x008fe400000000ff */
[----:B------:R-:W-:Y:S01]  /*15980*/  F2FP.PACK_AB R170, R187, R185 ;  /* 0x000000b9bbaa723e */ /* 0x000fe200000000ff */
[--C-:B--2---:R-:W-:Y:S06]  /*15990*/  FFMA.FTZ R2, R180, c[0x0][0x2d0], -R175.reuse ;  /* 0x0000b400b4027a23 */ /* 0x104fec00000108af */
[----:B------:R2:W3:Y:S01]  /*159a0*/  MUFU.EX2 R180, R138 ;  /* 0x0000008a00b47308 */ /* 0x0004e20000000800 */
[-C--:B-1----:R-:W-:Y:S09]  /*159b0*/  HMMA.16816.F32 R4, R116, R120.reuse, R4 ;  /* 0x000000787404723c */ /* 0x082ff20000001804 */
[----:B------:R1:W4:Y:S01]  /*159c0*/  MUFU.EX2 R191, R2 ;  /* 0x0000000200bf7308 */ /* 0x0003220000000800 */
[----:B--2---:R-:W-:Y:S02]  /*159d0*/  LDSM.16.MT88.4 R136, [R166+0x800] ;  /* 0x00080000a688783b */ /* 0x004fe40000004200 */
[----:B---3--:R-:W-:Y:S01]  /*159e0*/  F2FP.PACK_AB R169, R182, R180 ;  /* 0x000000b4b6a9723e */ /* 0x008fe200000000ff */
[--C-:B-1----:R-:W-:Y:S01]  /*159f0*/  FFMA.FTZ R2, R183, c[0x0][0x2d0], -R175.reuse ;  /* 0x0000b400b7027a23 */ /* 0x102fe200000108af */
[----:B----4-:R-:W-:Y:S05]  /*15a00*/  F2FP.PACK_AB R125, R191, R205 ;  /* 0x000000cdbf7d723e */ /* 0x010fea00000000ff */
[----:B------:R-:W1:Y:S10]  /*15a10*/  MUFU.EX2 R183, R140 ;  /* 0x0000008c00b77308 */ /* 0x000e740000000800 */
[----:B------:R2:W-:Y:S01]  /*15a20*/  MUFU.EX2 R189, R2 ;  /* 0x0000000200bd7308 */ /* 0x0005e20000000800 */
[----:B-1----:R-:W-:Y:S01]  /*15a30*/  F2FP.PACK_AB R168, R183, R181 ;  /* 0x000000b5b7a8723e */ /* 0x002fe200000000ff */
[--C-:B--2---:R-:W-:Y:S02]  /*15a40*/  FFMA.FTZ R2, R188, c[0x0][0x2d0], -R175.reuse ;  /* 0x0000b400bc027a23 */ /* 0x104fe400000108af */
[----:B------:R-:W-:Y:S06]  /*15a50*/  FADD.FTZ R188, R236, R0 ;  /* 0x00000000ecbc7221 */ /* 0x000fec0000010000 */
[----:B------:R-:W1:Y:S02]  /*15a60*/  MUFU.EX2 R190, R2 ;  /* 0x0000000200be7308 */ /* 0x000e640000000800 */
[----:B-1----:R-:W-:Y:S01]  /*15a70*/  F2FP.PACK_AB R127, R190, R189 ;  /* 0x000000bdbe7f723e */ /* 0x002fe200000000ff */
[----:B------:R-:W-:Y:S02]  /*15a80*/  FFMA.FTZ R2, R100, R246, R178 ;  /* 0x000000f664027223 */ /* 0x000fe400000100b2 */
[--C-:B------:R-:W-:Y:S05]  /*15a90*/  FFMA.FTZ R100, R223, c[0x0][0x2d0], -R175.reuse ;  /* 0x0000b400df647a23 */ /* 0x100fea00000108af */
[----:B------:R-:W-:Y:S01]  /*15aa0*/  MUFU.EX2 R178, R107 ;  /* 0x0000006b00b27308 */ /* 0x000fe20000000800 */
[----:B------:R-:W-:Y:S01]  /*15ab0*/  FADD.FTZ R145, R186, R2 ;  /* 0x00000002ba917221 */ /* 0x000fe20000010000 */
[C---:B------:R-:W-:Y:S01]  /*15ac0*/  HMMA.16816.F32 R8, R124.reuse, R120, R8 ;  /* 0x000000787c08723c */ /* 0x040fe20000001808 */
[----:B------:R-:W-:Y:S02]  /*15ad0*/  FFMA.FTZ R175, R103, c[0x0][0x2d0], -R175 ;  /* 0x0000b40067af7a23 */ /* 0x000fe400000108af */
[----:B------:R-:W-:Y:S02]  /*15ae0*/  FADD.FTZ R2, R179, R3 ;  /* 0x00000003b3027221 */ /* 0x000fe40000010000 */
[----:B------:R-:W-:Y:S03]  /*15af0*/  FADD.FTZ R3, R240, R145 ;  /* 0x00000091f0037221 */ /* 0x000fe60000010000 */
[----:B------:R-:W-:Y:S01]  /*15b00*/  MUFU.EX2 R103, R144 ;  /* 0x0000009000677308 */ /* 0x000fe20000000800 */
[-C--:B------:R-:W-:Y:S03]  /*15b10*/  HMMA.16816.F32 R12, R124, R122.reuse, R12 ;  /* 0x0000007a7c0c723c */ /* 0x080fe6000000180c */
[----:B------:R-:W-:Y:S02]  /*15b20*/  FADD.FTZ R2, R237, R2 ;  /* 0x00000002ed027221 */ /* 0x000fe40000010000 */
[----:B------:R-:W-:Y:S03]  /*15b30*/  FADD.FTZ R3, R241, R3 ;  /* 0x00000003f1037221 */ /* 0x000fe60000010000 */
[C---:B------:R-:W-:Y:S01]  /*15b40*/  HMMA.16816.F32 R16, R116.reuse, R122, R16 ;  /* 0x0000007a7410723c */ /* 0x040fe20000001810 */
[----:B------:R-:W1:Y:S01]  /*15b50*/  LDSM.16.MT88.4 R120, [R167+0x1000] ;  /* 0x00100000a778783b */ /* 0x000e620000004200 */
[----:B------:R2:W-:Y:S06]  /*15b60*/  MUFU.EX2 R177, R100 ;  /* 0x0000006400b17308 */ /* 0x0005ec0000000800 */
[-C--:B------:R-:W-:Y:S04]  /*15b70*/  HMMA.16816.F32 R20, R116, R128.reuse, R20 ;  /* 0x000000807414723c */ /* 0x080fe80000001814 */
[----:B------:R-:W3:Y:S04]  /*15b80*/  MUFU.EX2 R186, R173 ;  /* 0x000000ad00ba7308 */ /* 0x000ee80000000800 */
[C---:B------:R-:W-:Y:S06]  /*15b90*/  HMMA.16816.F32 R24, R124.reuse, R128, R24 ;  /* 0x000000807c18723c */ /* 0x040fec0000001818 */
[----:B------:R-:W4:Y:S02]  /*15ba0*/  MUFU.EX2 R179, R106 ;  /* 0x0000006a00b37308 */ /* 0x000f240000000800 */
[-C--:B------:R-:W-:Y:S01]  /*15bb0*/  HMMA.16816.F32 R28, R124, R130.reuse, R28 ;  /* 0x000000827c1c723c */ /* 0x080fe2000000181c */
[----:B--2---:R-:W-:Y:S02]  /*15bc0*/  FADD.FTZ R100, R242, R146 ;  /* 0x00000092f2647221 */ /* 0x004fe40000010000 */
[----:B------:R-:W-:Y:S05]  /*15bd0*/  LDSM.16.MT88.4 R144, [R167+0x800] ;  /* 0x00080000a790783b */ /* 0x000fea0000004200 */
[C---:B------:R-:W-:Y:S01]  /*15be0*/  HMMA.16816.F32 R32, R116.reuse, R130, R32 ;  /* 0x000000827420723c */ /* 0x040fe20000001820 */
[----:B------:R-:W-:Y:S03]  /*15bf0*/  MUFU.EX2 R107, R143 ;  /* 0x0000008f006b7308 */ /* 0x000fe60000000800 */
[----:B---3--:R-:W-:Y:S01]  /*15c00*/  F2FP.PACK_AB R171, R186, R184 ;  /* 0x000000b8baab723e */ /* 0x008fe200000000ff */
[----:B------:R-:W-:Y:S01]  /*15c10*/  FADD.FTZ R0, R243, R100 ;  /* 0x00000064f3007221 */ /* 0x000fe20000010000 */
[----:B------:R-:W2:Y:S01]  /*15c20*/  LDSM.16.MT88.4 R128, [R166+0x1c00] ;  /* 0x001c0000a680783b */ /* 0x000ea20000004200 */
[----:B------:R-:W-:Y:S01]  /*15c30*/  F2FP.PACK_AB R173, R176, R177 ;  /* 0x000000b1b0ad723e */ /* 0x000fe200000000ff */
[-C--:B------:R-:W-:Y:S01]  /*15c40*/  HMMA.16816.F32 R36, R116, R132.reuse, R36 ;  /* 0x000000847424723c */ /* 0x080fe20000001824 */
[----:B------:R-:W-:Y:S02]  /*15c50*/  FADD.FTZ R100, R239, R2 ;  /* 0x00000002ef647221 */ /* 0x000fe40000010000 */
[----:B------:R4:W3:Y:S01]  /*15c60*/  MUFU.EX2 R106, R172 ;  /* 0x000000ac006a7308 */ /* 0x0008e20000000800 */
[----:B------:R-:W-:Y:S02]  /*15c70*/  FADD.FTZ R2, R238, R188 ;  /* 0x000000bcee027221 */ /* 0x000fe40000010000 */
[----:B------:R-:W-:Y:S02]  /*15c80*/  FADD.FTZ R0, R209, R0 ;  /* 0x00000000d1007221 */ /* 0x000fe40000010000 */
[C---:B------:R-:W-:Y:S01]  /*15c90*/  HMMA.16816.F32 R40, R124.reuse, R132, R40 ;  /* 0x000000847c28723c */ /* 0x040fe20000001828 */
[----:B------:R-:W-:Y:S03]  /*15ca0*/  FADD.FTZ R2, R205, R2 ;  /* 0x00000002cd027221 */ /* 0x000fe60000010000 */
[----:B------:R-:W-:Y:S01]  /*15cb0*/  FADD.FTZ R0, R213, R0 ;  /* 0x00000000d5007221 */ /* 0x000fe20000010000 */
[----:B------:R-:W5:Y:S03]  /*15cc0*/  MUFU.EX2 R101, R175 ;  /* 0x000000af00657308 */ /* 0x000f660000000800 */
[-C--:B------:R-:W-:Y:S08]  /*15cd0*/  HMMA.16816.F32 R44, R124, R134.reuse, R44 ;  /* 0x000000867c2c723c */ /* 0x080ff0000000182c */
[C---:B------:R-:W-:Y:S01]  /*15ce0*/  HMMA.16816.F32 R48, R116.reuse, R134, R48 ;  /* 0x000000867430723c */ /* 0x040fe20000001830 */
[----:B------:R-:W2:Y:S03]  /*15cf0*/  LDSM.16.MT88.4 R132, [R167+0x1c00] ;  /* 0x001c0000a784783b */ /* 0x000ea60000004200 */
[----:B----4-:R-:W-:Y:S02]  /*15d00*/  F2FP.PACK_AB R172, R179, R178 ;  /* 0x000000b2b3ac723e */ /* 0x010fe400000000ff */
[----:B---3--:R-:W-:Y:S02]  /*15d10*/  F2FP.PACK_AB R174, R106, R107 ;  /* 0x0000006b6aae723e */ /* 0x008fe400000000ff */
[-C--:B-1----:R-:W-:Y:S01]  /*15d20*/  HMMA.16816.F32 R52, R116, R120.reuse, R52 ;  /* 0x000000787434723c */ /* 0x082fe20000001834 */
[----:B-----5:R-:W-:Y:S07]  /*15d30*/  F2FP.PACK_AB R175, R101, R103 ;  /* 0x0000006765af723e */ /* 0x020fee00000000ff */
        /* <DEDUP_REMOVED lines=31> */
[----:B------:R-:W-:Y:S01]  /*15f30*/  MOV R100, R109 ;  /* 0x0000006d00647202 */ /* 0x000fe20000000f00 */
[----:B------:R-:W-:Y:S03]  /*15f40*/  FADD.FTZ R5, R191, R2 ;  /* 0x00000002bf057221 */ /* 0x000fe60000010000 */
[C---:B------:R-:W-:Y:S07]  /*15f50*/  HMMA.16816.F32 R64, R168.reuse, R6, R64 ;  /* 0x00000006a840723c */ /* 0x040fee0000001840 */
        /* <DEDUP_REMOVED lines=28> */
[-C--:B------:R-:W-:Y:S01]  /*16120*/  MOV R107, R102.reuse ;  /* 0x00000066006b7202 */ /* 0x080fe20000000f00 */
[----:B------:R-:W-:Y:S01]  /*16130*/  FADD.FTZ R0, R103, R0 ;  /* 0x0000000067007221 */ /* 0x000fe20000010000 */
[----:B------:R-:W-:Y:S01]  /*16140*/  MOV R103, R102 ;  /* 0x0000006600677202 */ /* 0x000fe20000000f00 */
        /* <DEDUP_REMOVED lines=8> */
.L_x_1305:
[----:B-1----:R-:W2:Y:S02]  /*161d0*/  LDL R0, [R1+0x1c] ;  /* 0x00001c0001007983 */ /* 0x002ea40000100800 */
[----:B--2---:R-:W-:-:S13]  /*161e0*/  ISETP.GE.AND P0, PT, R204, R0, PT ;  /* 0x00000000cc00720c */ /* 0x004fda0003f06270 */
[----:B------:R-:W-:Y:S05]  /*161f0*/  @!P0 BRA `(.L_x_1311) ;  /* 0x0000301000008947 */ /* 0x000fea0003800000 */
.L_x_1314:
[----:B------:R-:W2:Y:S01]  /*16200*/  LDL R101, [R1+0x20] ;  /* 0x0000200001657983 */ /* 0x000ea20000100800 */
[----:B------:R-:W-:Y:S04]  /*16210*/  DEPBAR.LE SB0, 0x0 ;  /* 0x000080000000791a */ /* 0x000fe80000000000 */
[----:B------:R-:W-:Y:S01]  /*16220*/  WARPSYNC 0xffffffff ;  /* 0xffffffff00007948 */ /* 0x000fe20003800000 */
[----:B------:R-:W-:Y:S01]  /*16230*/  BAR.SYNC.DEFER_BLOCKING 0x0 ;  /* 0x0000000000007b1d */ /* 0x000fe20000010000 */
[----:B------:R-:W-:Y:S01]  /*16240*/  SHF.R.S32.HI R0, RZ, 0x1f, R204 ;  /* 0x0000001fff007819 */ /* 0x000fe200000114cc */
[----:B------:R-:W-:Y:S04]  /*16250*/  IMAD.WIDE.U32 R2, R204, c[0x0][0x208], RZ ;  /* 0x00008200cc027a25 */ /* 0x000fe800078e00ff */
[----:B------:R-:W-:Y:S04]  /*16260*/  IMAD R0, R0, c[0x0][0x208], RZ ;  /* 0x0000820000007a24 */ /* 0x000fe800078e02ff */
[----:B------:R-:W-:Y:S05]  /*16270*/  IMAD R0, R204, c[0x0][0x20c], R0 ;  /* 0x00008300cc007a24 */ /* 0x000fea00078e0200 */
[----:B------:R-:W-:Y:S01]  /*16280*/  IADD3 R0, R3, R0, RZ ;  /* 0x0000000003007210 */ /* 0x000fe20007ffe0ff */
[----:B------:R-:W-:Y:S04]  /*16290*/  IMAD.WIDE.U32 R2, R2, 0x30, RZ ;  /* 0x0000003002027825 */ /* 0x000fe800078e00ff */
[----:B------:R-:W-:Y:S01]  /*162a0*/  IMAD R0, R0, 0x30, RZ ;  /* 0x0000003000007824 */ /* 0x000fe200078e02ff */
[----:B------:R-:W-:Y:S01]  /*162b0*/  IADD3 R12, P2, R244, R2, RZ ;  /* 0x00000002f40c7210 */ /* 0x000fe20007f5e0ff */
[----:B------:R-:W-:Y:S03]  /*162c0*/  LDSM.16.M88.4 R48, [R192] ;  /* 0x00000000c030783b */ /* 0x000fe60000000200 */
[----:B------:R-:W-:Y:S01]  /*162d0*/  IADD3 R0, R3, R0, RZ ;  /* 0x0000000003007210 */ /* 0x000fe20007ffe0ff */
[----:B------:R-:W-:Y:S03]  /*162e0*/  BSSY B0, `(.L_x_1312) ;  /* 0x000013c000007945 */ /* 0x000fe60003800000 */
[-C--:B------:R-:W-:Y:S02]  /*162f0*/  IADD3.X R13, R0, R249.reuse, RZ, P2, !PT ;  /* 0x000000f9000d7210 */ /* 0x080fe400017fe4ff */
[C---:B------:R-:W-:Y:S01]  /*16300*/  LEA R26, P2, R12.reuse, c[0x0][0x1f8], 0x1 ;  /* 0x00007e000c1a7a11 */ /* 0x040fe200078408ff */
[----:B------:R-:W1:Y:S03]  /*16310*/  S2R R100, SR_TID.X ;  /* 0x0000000000647919 */ /* 0x000e660000002100 */
[----:B------:R-:W-:Y:S05]  /*16320*/  LEA.HI.X R27, R12, c[0x0][0x1fc], R13, 0x1, P2 ;  /* 0x00007f000c1b7a11 */ /* 0x000fea00010f0c0d */
[----:B------:R-:W3:Y:S08]  /*16330*/  LDSM.16.M88.4 R16, [R165] ;  /* 0x00000000a510783b */ /* 0x000ef00000000200 */
[----:B------:R-:W4:Y:S08]  /*16340*/  LDSM.16.M88.4 R44, [R192+0x1000] ;  /* 0x00100000c02c783b */ /* 0x000f300000000200 */
[----:B------:R-:W5:Y:S08]  /*16350*/  LDSM.16.M88.4 R32, [R165+0x400] ;  /* 0x00040000a520783b */ /* 0x000f700000000200 */
[----:B------:R-:W2:Y:S08]  /*16360*/  LDSM.16.M88.4 R168, [R165+0x800] ;  /* 0x00080000a5a8783b */ /* 0x000eb00000000200 */
[----:B------:R-:W-:Y:S01]  /*16370*/  LDSM.16.M88.4 R172, [R193] ;  /* 0x00000000c1ac783b */ /* 0x000fe20000000200 */
[-C--:B---3--:R-:W-:Y:S07]  /*16380*/  HMMA.16816.F32 R4, R48, R16.reuse, RZ ;  /* 0x000000103004723c */ /* 0x088fee00000018ff */
[----:B------:R-:W3:Y:S01]  /*16390*/  LDSM.16.M88.4 R176, [R194] ;  /* 0x00000000c2b0783b */ /* 0x000ee20000000200 */
[----:B-1----:R-:W-:Y:S07]  /*163a0*/  ISETP.GT.AND P4, PT, R100, 0x3f, PT ;  /* 0x0000003f6400780c */ /* 0x002fee0003f84270 */
[----:B------:R-:W1:Y:S06]  /*163b0*/  LDSM.16.M88.4 R180, [R193+0x1000] ;  /* 0x00100000c1b4783b */ /* 0x000e6c0000000200 */
[----:B------:R-:W-:Y:S02]  /*163c0*/  @!P4 MOV R8, c[0x0][0x208] ;  /* 0x000082000008ca02 */ /* 0x000fe40000000f00 */
[----:B------:R-:W1:Y:S01]  /*163d0*/  LDSM.16.M88.4 R184, [R202] ;  /* 0x00000000cab8783b */ /* 0x000e620000000200 */
[----:B------:R-:W-:Y:S02]  /*163e0*/  @!P4 MOV R9, c[0x0][0x20c] ;  /* 0x000083000009ca02 */ /* 0x000fe40000000f00 */
[C---:B------:R-:W-:Y:S04]  /*163f0*/  @!P4 LEA R28, P0, R8.reuse, R2, 0x5 ;  /* 0x00000002081cc211 */ /* 0x040fe800078028ff */
[----:B------:R-:W-:Y:S01]  /*16400*/  @!P4 LEA.HI.X R3, R8, R0, R9, 0x5, P0 ;  /* 0x000000000803c211 */ /* 0x000fe200000f2c09 */
[----:B------:R-:W1:Y:S01]  /*16410*/  LDSM.16.M88.4 R188, [R201] ;  /* 0x00000000c9bc783b */ /* 0x000e620000000200 */
[C---:B----4-:R-:W-:Y:S02]  /*16420*/  HMMA.16816.F32 R8, R44.reuse, R16, RZ ;  /* 0x000000102c08723c */ /* 0x050fe400000018ff */
[--C-:B------:R-:W-:Y:S04]  /*16430*/  IADD3 R21, P1, P0, R2, 0x20, R244.reuse ;  /* 0x0000002002157810 */ /* 0x100fe8000783e0f4 */
[C---:B------:R-:W-:Y:S01]  /*16440*/  LEA R24, P2, R21.reuse, c[0x0][0x1f8], 0x1 ;  /* 0x00007e0015187a11 */ /* 0x040fe200078408ff */
[----:B------:R-:W4:Y:S01]  /*16450*/  LDL R102, [R1+0x1c] ;  /* 0x00001c0001667983 */ /* 0x000f220000100800 */
[-C--:B------:R-:W-:Y:S01]  /*16460*/  HMMA.16816.F32 R12, R44, R18.reuse, RZ ;  /* 0x000000122c0c723c */ /* 0x080fe200000018ff */
[----:B------:R-:W-:Y:S03]  /*16470*/  IADD3.X R23, R0, RZ, R249, P1, P0 ;  /* 0x000000ff00177210 */ /* 0x000fe60000fe04f9 */
[----:B------:R-:W-:Y:S02]  /*16480*/  IADD3 R20, P1, P0, R2, 0x40, R244 ;  /* 0x0000004002147810 */ /* 0x000fe4000783e0f4 */
[----:B------:R-:W-:Y:S02]  /*16490*/  LEA.HI.X R25, R21, c[0x0][0x1fc], R23, 0x1, P2 ;  /* 0x00007f0015197a11 */ /* 0x000fe400010f0c17 */
[C---:B------:R-:W-:Y:S04]  /*164a0*/  HMMA.16816.F32 R16, R48.reuse, R18, RZ ;  /* 0x000000123010723c */ /* 0x040fe800000018ff */
[----:B------:R-:W-:Y:S02]  /*164b0*/  @!P4 IADD3 R2, P3, R28, R244, RZ ;  /* 0x000000f41c02c210 */ /* 0x000fe40007f7e0ff */
[--C-:B------:R-:W-:Y:S02]  /*164c0*/  IADD3.X R0, R0, RZ, R249.reuse, P1, P0 ;  /* 0x000000ff00007210 */ /* 0x100fe40000fe04f9 */
[----:B------:R-:W-:Y:S04]  /*164d0*/  LEA R30, P1, R20, c[0x0][0x1f8], 0x1 ;  /* 0x00007e00141e7a11 */ /* 0x000fe800078208ff */
[----:B------:R-:W-:Y:S02]  /*164e0*/  @!P4 LEA R36, P0, R2, c[0x0][0x1f8], 0x1 ;  /* 0x00007e000224ca11 */ /* 0x000fe400078008ff */
[----:B------:R-:W-:Y:S02]  /*164f0*/  @!P4 IADD3.X R22, R3, R249, RZ, P3, !PT ;  /* 0x000000f90316c210 */ /* 0x000fe40001ffe4ff */
[----:B------:R-:W-:Y:S02]  /*16500*/  LEA.HI.X R31, R20, c[0x0][0x1fc], R0, 0x1, P1 ;  /* 0x00007f00141f7a11 */ /* 0x000fe400008f0c00 */
[----:B------:R-:W-:Y:S02]  /*16510*/  @!P4 LEA.HI.X R37, R2, c[0x0][0x1fc], R22, 0x1, P0 ;  /* 0x00007f000225ca11 */ /* 0x000fe400000f0c16 */
[-C--:B-----5:R-:W-:Y:S01]  /*16520*/  HMMA.16816.F32 R20, R48, R32.reuse, RZ ;  /* 0x000000203014723c */ /* 0x0a0fe200000018ff */
[--C-:B------:R-:W-:Y:S02]  /*16530*/  @!P4 IADD3 R2, P1, P0, R28, 0x20, R244.reuse ;  /* 0x000000201c02c810 */ /* 0x100fe4000783e0f4 */
[----:B--2---:R-:W-:Y:S11]  /*16540*/  LOP3.LUT P2, RZ, R101, 0x1, RZ, 0xc0, !PT ;  /* 0x0000000165ff7812 */ /* 0x004ff6000784c0ff */
[----:B------:R-:W-:Y:S02]  /*16550*/  @!UPT UIADD3 URZ, URZ, URZ, URZ ;  /* 0x0000003f3f3ff290 */ /* 0x000fe4000fffe03f */
[----:B------:R-:W-:Y:S01]  /*16560*/  @!PT LDS RZ, [RZ] ;  /* 0x00000000fffff984 */ /* 0x000fe20000000800 */
[----:B------:R-:W-:Y:S01]  /*16570*/  @!PT LDS RZ, [RZ] ;  /* 0x00000000fffff984 */ /* 0x000fe20000000800 */
[----:B------:R-:W-:Y:S01]  /*16580*/  @!PT LDS RZ, [RZ] ;  /* 0x00000000fffff984 */ /* 0x000fe20000000800 */
[----:B------:R2:W-:Y:S08]  /*16590*/  LDGSTS.E.BYPASS.LTC128B.128 [R203+0x1880], [R26.64], !P2 ;  /* 0x018800001acb7fae */ /* 0x0005f0000d101d46 */
[----:B------:R2:W-:Y:S08]  /*165a0*/  LDGSTS.E.BYPASS.LTC128B.128 [R203+0x2480], [R24.64], !P6 ;  /* 0x0248000018cb7fae */ /* 0x0005f0000f101d46 */
[----:B------:R5:W-:Y:S08]  /*165b0*/  LDGSTS.E.BYPASS.LTC128B.128 [R203+0x3080], [R30.64], !P5 ;  /* 0x030800001ecb7fae */ /* 0x000bf0000e901d46 */
[----:B------:R1:W-:Y:S01]  /*165c0*/  @!P4 LDGSTS.E.BYPASS.LTC128B.128 [R203+0x2080], [R36.64], !P2 ;  /* 0x0208000024cbcfae */ /* 0x0003e2000d101d46 */
[C---:B--2---:R-:W-:Y:S07]  /*165d0*/  HMMA.16816.F32 R24, R44.reuse, R32, RZ ;  /* 0x000000202c18723c */ /* 0x044fee00000018ff */
[----:B------:R-:W-:Y:S02]  /*165e0*/  @!P4 LEA R32, P3, R2, c[0x0][0x1f8], 0x1 ;  /* 0x00007e000220ca11 */ /* 0x000fe400078608ff */
[C---:B------:R-:W-:Y:S03]  /*165f0*/  @!P4 IADD3.X R33, R3.reuse, RZ, R249, P1, P0 ;  /* 0x000000ff0321c210 */ /* 0x040fe60000fe04f9 */
[----:B------:R-:W-:Y:S02]  /*16600*/  @!P4 IADD3 R0, P2, P1, R28, 0x40, R244 ;  /* 0x000000401c00c810 */ /* 0x000fe4000795e0f4 */
[-C--:B-----5:R-:W-:Y:S01]  /*16610*/  HMMA.16816.F32 R28, R44, R34.reuse, RZ ;  /* 0x000000222c1c723c */ /* 0x0a0fe200000018ff */
[----:B------:R-:W-:Y:S02]  /*16620*/  @!P4 LEA.HI.X R33, R2, c[0x0][0x1fc], R33, 0x1, P3 ;  /* 0x00007f000221ca11 */ /* 0x000fe400018f0c21 */
[C---:B------:R-:W-:Y:S02]  /*16630*/  @!P4 LEA R2, P0, R0.reuse, c[0x0][0x1f8], 0x1 ;  /* 0x00007e000002ca11 */ /* 0x040fe400078008ff */
[----:B------:R-:W-:Y:S01]  /*16640*/  @!P4 IADD3.X R3, R3, RZ, R249, P2, P1 ;  /* 0x000000ff0303c210 */ /* 0x000fe200017e24f9 */
[----:B------:R2:W-:Y:S03]  /*16650*/  @!P4 LDGSTS.E.BYPASS.LTC128B.128 [R203+0x2c80], [R32.64], !P6 ;  /* 0x02c8000020cbcfae */ /* 0x0005e6000f101d46 */
[----:B------:R-:W-:Y:S05]  /*16660*/  @!P4 LEA.HI.X R3, R0, c[0x0][0x1fc], R3, 0x1, P0 ;  /* 0x00007f000003ca11 */ /* 0x000fea00000f0c03 */
[----:B------:R5:W-:Y:S08]  /*16670*/  @!P4 LDGSTS.E.BYPASS.LTC128B.128 [R203+0x3880], [R2.64], !P5 ;  /* 0x0388000002cbcfae */ /* 0x000bf0000e901d46 */
[----:B------:R-:W0:Y:S01]  /*16680*/  LDGDEPBAR ;  /* 0x00000000000079af */ /* 0x000e220000000000 */
[C---:B--2---:R-:W-:Y:S08]  /*16690*/  HMMA.16816.F32 R32, R48.reuse, R34, RZ ;  /* 0x000000223020723c */ /* 0x044ff000000018ff */
[-C--:B-1----:R-:W-:Y:S08]  /*166a0*/  HMMA.16816.F32 R36, R48, R168.reuse, RZ ;  /* 0x000000a83024723c */ /* 0x082ff000000018ff */
[C---:B------:R-:W-:Y:S08]  /*166b0*/  HMMA.16816.F32 R40, R44.reuse, R168, RZ ;  /* 0x000000a82c28723c */ /* 0x040ff000000018ff */
[-C--:B------:R-:W-:Y:S01]  /*166c0*/  HMMA.16816.F32 R44, R44, R170.reuse, RZ ;  /* 0x000000aa2c2c723c */ /* 0x080fe200000018ff */
[----:B----4-:R-:W-:Y:S07]  /*166d0*/  ISETP.GT.AND P4, PT, R204, R102, PT ;  /* 0x00000066cc00720c */ /* 0x010fee0003f84270 */
[----:B------:R-:W-:Y:S01]  /*166e0*/  HMMA.16816.F32 R48, R48, R170, RZ ;  /* 0x000000aa3030723c */ /* 0x000fe200000018ff */
[----:B------:R-:W-:Y:S07]  /*166f0*/  LDSM.16.M88.4 R168, [R192+0x2000] ;  /* 0x00200000c0a8783b */ /* 0x000fee0000000200 */
[-C--:B---3--:R-:W-:Y:S08]  /*16700*/  HMMA.16816.F32 R4, R172, R176.reuse, R4 ;  /* 0x000000b0ac04723c */ /* 0x088ff00000001804 */
        /* <DEDUP_REMOVED lines=72> */
[----:B-----5:R-:W-:Y:S04]  /*16b90*/  FMUL.FTZ R3, R10, c[0x0][0x320] ;  /* 0x0000c8000a037a20 */ /* 0x020fe80000410000 */
        /* <DEDUP_REMOVED lines=110> */
[----:B--234-:R-:W-:Y:S01]  /*17280*/  SHF.R.S32.HI R102, RZ, 0x1f, R100 ;  /* 0x0000001fff667819 */ /* 0x01cfe20000011464 */
[----:B------:R-:W2:Y:S03]  /*17290*/  LDL.64 R230, [R1+0x8] ;  /* 0x0000080001e67983 */ /* 0x000ea60000100a00 */
[----:B------:R-:W-:Y:S03]  /*172a0*/  LEA.HI R102, R102, R100, RZ, 0x2 ;  /* 0x0000006466667211 */ /* 0x000fe600078f10ff */
[----:B------:R-:W3:Y:S01]  /*172b0*/  LDL R100, [R1+0x4] ;  /* 0x0000040001647983 */ /* 0x000ee20000100800 */
[----:B------:R-:W-:Y:S04]  /*172c0*/  SHF.R.S32.HI R102, RZ, 0x2, R102 ;  /* 0x00000002ff667819 */ /* 0x000fe80000011466 */
[----:B------:R-:W-:Y:S04]  /*172d0*/  IADD3 R3, -R102, 0x30, RZ ;  /* 0x0000003066037810 */ /* 0x000fe80007ffe1ff */
        /* <DEDUP_REMOVED lines=13> */
[----:B------:R-:W-:Y:S04]  /*173b0*/  @P0 IMAD R5, R5, 0x30, RZ ;  /* 0x0000003005050824 */ /* 0x000fe800078e02ff */
[----:B------:R-:W-:Y:S01]  /*173c0*/  @P0 IMAD.IADD R7, R5, 0x1, R7 ;  /* 0x0000000105070824 */ /* 0x000fe200078e0207 */
[C---:B--2---:R-:W-:Y:S04]  /*173d0*/  @P0 IADD3 R18, P2, P1, R6.reuse, 0x20, R230 ;  /* 0x0000002006120810 */ /* 0x044fe8000795e0e6 */
[C---:B---3--:R-:W-:Y:S02]  /*173e0*/  @P0 IADD3.X R20, R7.reuse, RZ, R100, P2, P1 ;  /* 0x000000ff07140210 */ /* 0x048fe400017e2464 */
        /* <DEDUP_REMOVED lines=24> */
[----:B------:R-:W-:Y:S03]  /*17570*/  LOP3.LUT P3, RZ, R101, 0x1, RZ, 0xc0, !PT ;  /* 0x0000000165ff7812 */ /* 0x000fe6000786c0ff */
        /* <DEDUP_REMOVED lines=12> */
[----:B------:R-:W-:Y:S05]  /*17640*/  @P0 LEA.HI.X R7, R19, c[0x0][0x1cc], R21, 0x1, P2 ;  /* 0x0000730013070a11 */ /* 0x000fea00010f0c15 */
[----:B------:R1:W-:Y:S06]  /*17650*/  @P1 LDGSTS.E.BYPASS.LTC128B.128 [R203+0x4880], [R16.64], !P6 ;  /* 0x0488000010cb1fae */ /* 0x0003ec000f101d46 */
[----:B------:R1:W-:Y:S06]  /*17660*/  @P1 LDGSTS.E.BYPASS.LTC128B.128 [R203+0x5480], [R14.64], !P5 ;  /* 0x054800000ecb1fae */ /* 0x0003ec000e901d46 */
[----:B------:R1:W-:Y:S06]  /*17670*/  @P0 LDGSTS.E.BYPASS.LTC128B.128 [R203+0x4480], [R12.64], !P3 ;  /* 0x044800000ccb0fae */ /* 0x0003ec000d901d46 */
[----:B------:R1:W-:Y:S06]  /*17680*/  @P0 LDGSTS.E.BYPASS.LTC128B.128 [R203+0x5080], [R10.64], !P6 ;  /* 0x050800000acb0fae */ /* 0x0003ec000f101d46 */
[----:B------:R1:W-:Y:S02]  /*17690*/  @P0 LDGSTS.E.BYPASS.LTC128B.128 [R203+0x5c80], [R6.64], !P5 ;  /* 0x05c8000006cb0fae */ /* 0x0003e4000e901d46 */
.L_x_1313:
[----:B--234-:R-:W-:Y:S05]  /*176a0*/  BSYNC B0 ;  /* 0x0000000000007941 */ /* 0x01cfea0003800000 */
.L_x_1312:
        /* <DEDUP_REMOVED lines=55> */
[C---:B------:R-:W-:Y:S01]  /*17a20*/  FADD.FTZ R0, -R110.reuse, R0 ;  /* 0x000000006e007221 */ /* 0x040fe20000010100 */
[----:B------:R-:W-:Y:S01]  /*17a30*/  FMNMX.FTZ R3, R227, R3, !PT ;  /* 0x00000003e3037209 */ /* 0x000fe20007810000 */
[----:B------:R-:W-:Y:S01]  /*17a40*/  FMUL.FTZ R173, R110, c[0x0][0x2d0] ;  /* 0x0000b4006ead7a20 */ /* 0x000fe20000410000 */
[----:B--2---:R-:W-:Y:S02]  /*17a50*/  FMNMX.FTZ R109, R5, R8, !PT ;  /* 0x00000008056d7209 */ /* 0x004fe40007810000 */
[----:B------:R-:W-:Y:S01]  /*17a60*/  FMNMX.FTZ R5, R220, R3, !PT ;  /* 0x00000003dc057209 */ /* 0x000fe20007810000 */
[----:B------:R-:W-:Y:S02]  /*17a70*/  FMUL.FTZ R3, R0, c[0x0][0x2d0] ;  /* 0x0000b40000037a20 */ /* 0x000fe40000410000 */
[----:B------:R-:W-:Y:S01]  /*17a80*/  FADD.FTZ R2, -R109, R2 ;  /* 0x000000026d027221 */ /* 0x000fe20000010100 */
[----:B------:R-:W-:Y:S01]  /*17a90*/  FMNMX.FTZ R0, R216, R5, !PT ;  /* 0x00000005d8007209 */ /* 0x000fe20007810000 */
[----:B------:R1:W2:Y:S01]  /*17aa0*/  MUFU.EX2 R101, R3 ;  /* 0x0000000300657308 */ /* 0x0002a20000000800 */
[----:B---3--:R-:W-:Y:S01]  /*17ab0*/  FMNMX.FTZ R6, R6, R9, !PT ;  /* 0x0000000906067209 */ /* 0x008fe20007810000 */
[----:B------:R-:W-:Y:S01]  /*17ac0*/  FMUL.FTZ R2, R2, c[0x0][0x2d0] ;  /* 0x0000b40002027a20 */ /* 0x000fe20000410000 */
[----:B------:R-:W-:Y:S01]  /*17ad0*/  FMNMX.FTZ R0, R107, R0, !PT ;  /* 0x000000006b007209 */ /* 0x000fe20007810000 */
[----:B------:R-:W-:Y:S02]  /*17ae0*/  FMUL.FTZ R172, R109, c[0x0][0x2d0] ;  /* 0x0000b4006dac7a20 */ /* 0x000fe40000410000 */
[----:B------:R-:W3:Y:S01]  /*17af0*/  SHFL.BFLY PT, R9, R6, 0x1, 0x1f ;  /* 0x0c201f0006097f89 */ /* 0x000ee200000e0000 */
[----:B------:R-:W-:Y:S03]  /*17b00*/  FMNMX.FTZ R0, R106, R0, !PT ;  /* 0x000000006a007209 */ /* 0x000fe60007810000 */
[----:B------:R4:W5:Y:S04]  /*17b10*/  MUFU.EX2 R100, R2 ;  /* 0x0000000200647308 */ /* 0x0009680000000800 */
[----:B-1----:R-:W1:Y:S01]  /*17b20*/  SHFL.BFLY PT, R3, R0, 0x2, 0x1f ;  /* 0x0c401f0000037f89 */ /* 0x002e6200000e0000 */
[C---:B--2---:R-:W-:Y:S02]  /*17b30*/  FMUL.FTZ R5, R101.reuse, R121 ;  /* 0x0000007965057220 */ /* 0x044fe40000410000 */
[C---:B------:R-:W-:Y:S02]  /*17b40*/  FMUL.FTZ R17, R101.reuse, R129 ;  /* 0x0000008165117220 */ /* 0x040fe40000410000 */
[C---:B------:R-:W-:Y:S01]  /*17b50*/  FMUL.FTZ R16, R101.reuse, R128 ;  /* 0x0000008065107220 */ /* 0x040fe20000410000 */
[----:B---3--:R-:W-:Y:S01]  /*17b60*/  FMNMX.FTZ R108, R6, R9, !PT ;  /* 0x00000009066c7209 */ /* 0x008fe20007810000 */
[C---:B------:R-:W-:Y:S02]  /*17b70*/  FMUL.FTZ R32, R101.reuse, R144 ;  /* 0x0000009065207220 */ /* 0x040fe40000410000 */
[----:B------:R-:W-:Y:S02]  /*17b80*/  FMUL.FTZ R33, R101, R145 ;  /* 0x0000009165217220 */ /* 0x000fe40000410000 */
[----:B----4-:R-:W-:Y:S02]  /*17b90*/  FADD.FTZ R2, -R108, R4 ;  /* 0x000000046c027221 */ /* 0x010fe40000010100 */
[--C-:B------:R-:W-:Y:S02]  /*17ba0*/  FFMA.FTZ R4, R185, c[0x0][0x2d0], -R173.reuse ;  /* 0x0000b400b9047a23 */ /* 0x100fe400000108ad */
[----:B------:R-:W-:Y:S02]  /*17bb0*/  FMUL.FTZ R2, R2, c[0x0][0x2d0] ;  /* 0x0000b40002027a20 */ /* 0x000fe40000410000 */
[----:B------:R-:W-:Y:S01]  /*17bc0*/  MUFU.EX2 R185, R4 ;  /* 0x0000000400b97308 */ /* 0x000fe20000000800 */
[C---:B-----5:R-:W-:Y:S02]  /*17bd0*/  FMUL.FTZ R6, R100.reuse, R122 ;  /* 0x0000007a64067220 */ /* 0x060fe40000410000 */
[C---:B------:R-:W-:Y:S02]  /*17be0*/  FMUL.FTZ R7, R100.reuse, R123 ;  /* 0x0000007b64077220 */ /* 0x040fe40000410000 */
[----:B------:R-:W-:Y:S01]  /*17bf0*/  FMUL.FTZ R18, R100, R130 ;  /* 0x0000008264127220 */ /* 0x000fe20000410000 */
[----:B-1----:R-:W-:Y:S01]  /*17c00*/  FMNMX.FTZ R0, R0, R3, !PT ;  /* 0x0000000300007209 */ /* 0x002fe20007810000 */
[--C-:B------:R-:W-:Y:S03]  /*17c10*/  FFMA.FTZ R3, R188, c[0x0][0x2d0], -R172.reuse ;  /* 0x0000b400bc037a23 */ /* 0x100fe600000108ac */
[----:B------:R1:W2:Y:S01]  /*17c20*/  MUFU.EX2 R102, R2 ;  /* 0x0000000200667308 */ /* 0x0002a20000000800 */
[C---:B------:R-:W-:Y:S02]  /*17c30*/  FMUL.FTZ R19, R100.reuse, R131 ;  /* 0x0000008364137220 */ /* 0x040fe40000410000 */
[C---:B------:R-:W-:Y:S02]  /*17c40*/  FMUL.FTZ R34, R100.reuse, R146 ;  /* 0x0000009264227220 */ /* 0x040fe40000410000 */
[C---:B------:R-:W-:Y:S02]  /*17c50*/  FMUL.FTZ R35, R100.reuse, R147 ;  /* 0x0000009364237220 */ /* 0x040fe40000410000 */
[C---:B------:R-:W-:Y:S02]  /*17c60*/  FMUL.FTZ R48, R101.reuse, R160 ;  /* 0x000000a065307220 */ /* 0x040fe40000410000 */
[C---:B------:R-:W-:Y:S01]  /*17c70*/  FMUL.FTZ R49, R101.reuse, R161 ;  /* 0x000000a165317220 */ /* 0x040fe20000410000 */
[----:B------:R3:W-:Y:S01]  /*17c80*/  MUFU.EX2 R235, R3 ;  /* 0x0000000300eb7308 */ /* 0x0007e20000000800 */
[C---:B------:R-:W-:Y:S02]  /*17c90*/  FMUL.FTZ R50, R100.reuse, R162 ;  /* 0x000000a264327220 */ /* 0x040fe40000410000 */
[C---:B------:R-:W-:Y:S02]  /*17ca0*/  FMUL.FTZ R51, R100.reuse, R163 ;  /* 0x000000a364337220 */ /* 0x040fe40000410000 */
[C---:B------:R-:W-:Y:S01]  /*17cb0*/  FMUL.FTZ R52, R101.reuse, R52 ;  /* 0x0000003465347220 */ /* 0x040fe20000410000 */
[----:B------:R-:W-:Y:S01]  /*17cc0*/  LDSM.16.MT88.4 R160, [R166+0x1400] ;  /* 0x00140000a6a0783b */ /* 0x000fe20000004200 */
[----:B------:R-:W-:Y:S02]  /*17cd0*/  FMUL.FTZ R53, R101, R53 ;  /* 0x0000003565357220 */ /* 0x000fe40000410000 */
[C---:B------:R-:W-:Y:S02]  /*17ce0*/  FMUL.FTZ R54, R100.reuse, R54 ;  /* 0x0000003664367220 */ /* 0x040fe40000410000 */
[----:B------:R-:W-:Y:S02]  /*17cf0*/  FMUL.FTZ R55, R100, R55 ;  /* 0x0000003764377220 */ /* 0x000fe40000410000 */
[--C-:B------:R-:W-:Y:S02]  /*17d00*/  FFMA.FTZ R128, R210, c[0x0][0x2d0], -R172.reuse ;  /* 0x0000b400d2807a23 */ /* 0x100fe400000108ac */
[--C-:B-1----:R-:W-:Y:S02]  /*17d10*/  FFMA.FTZ R2, R184, c[0x0][0x2d0], -R173.reuse ;  /* 0x0000b400b8027a23 */ /* 0x102fe400000108ad */
[C---:B--2---:R-:W-:Y:S01]  /*17d20*/  FMUL.FTZ R8, R102.reuse, R116 ;  /* 0x0000007466087220 */ /* 0x044fe20000410000 */
[----:B------:R1:W-:Y:S01]  /*17d30*/  MUFU.EX2 R210, R128 ;  /* 0x0000008000d27308 */ /* 0x0003e20000000800 */
[C---:B------:R-:W-:Y:S02]  /*17d40*/  FMUL.FTZ R9, R102.reuse, R117 ;  /* 0x0000007566097220 */ /* 0x040fe40000410000 */
[C---:B------:R-:W-:Y:S02]  /*17d50*/  FMUL.FTZ R12, R102.reuse, R124 ;  /* 0x0000007c660c7220 */ /* 0x040fe40000410000 */
[C---:B------:R-:W-:Y:S02]  /*17d60*/  FMUL.FTZ R13, R102.reuse, R125 ;  /* 0x0000007d660d7220 */ /* 0x040fe40000410000 */
[--C-:B---3--:R-:W-:Y:S02]  /*17d70*/  FFMA.FTZ R3, R171, c[0x0][0x2d0], -R173.reuse ;  /* 0x0000b400ab037a23 */ /* 0x108fe400000108ad */
[C---:B------:R-:W-:Y:S01]  /*17d80*/  FMUL.FTZ R24, R102.reuse, R136 ;  /* 0x0000008866187220 */ /* 0x040fe20000410000 */
[----:B------:R2:W-:Y:S01]  /*17d90*/  MUFU.EX2 R236, R2 ;  /* 0x0000000200ec7308 */ /* 0x0005e20000000800 */
[C---:B------:R-:W-:Y:S02]  /*17da0*/  FMUL.FTZ R25, R102.reuse, R137 ;  /* 0x0000008966197220 */ /* 0x040fe40000410000 */
[C---:B------:R-:W-:Y:S02]  /*17db0*/  FMUL.FTZ R28, R102.reuse, R140 ;  /* 0x0000008c661c7220 */ /* 0x040fe40000410000 */
[C---:B------:R-:W-:Y:S02]  /*17dc0*/  FMUL.FTZ R29, R102.reuse, R141 ;  /* 0x0000008d661d7220 */ /* 0x040fe40000410000 */
[C---:B------:R-:W-:Y:S02]  /*17dd0*/  FMUL.FTZ R40, R102.reuse, R152 ;  /* 0x0000009866287220 */ /* 0x040fe40000410000 */
[C---:B------:R-:W-:Y:S01]  /*17de0*/  FMUL.FTZ R41, R102.reuse, R153 ;  /* 0x0000009966297220 */ /* 0x040fe20000410000 */
[----:B------:R3:W-:Y:S01]  /*17df0*/  MUFU.EX2 R238, R3 ;  /* 0x0000000300ee7308 */ /* 0x0007e20000000800 */
[C---:B------:R-:W-:Y:S02]  /*17e00*/  FMUL.FTZ R44, R102.reuse, R156 ;  /* 0x0000009c662c7220 */ /* 0x040fe40000410000 */
[C---:B------:R-:W-:Y:S01]  /*17e10*/  FMUL.FTZ R45, R102.reuse, R157 ;  /* 0x0000009d662d7220 */ /* 0x040fe20000410000 */
[----:B-1----:R-:W-:Y:S01]  /*17e20*/  LDSM.16.MT88.4 R128, [R166+0x400] ;  /* 0x00040000a680783b */ /* 0x002fe20000004200 */
[C---:B------:R-:W-:Y:S02]  /*17e30*/  FMUL.FTZ R56, R102.reuse, R56 ;  /* 0x0000003866387220 */ /* 0x040fe40000410000 */
[C---:B------:R-:W-:Y:S02]  /*17e40*/  FMUL.FTZ R57, R102.reuse, R57 ;  /* 0x0000003966397220 */ /* 0x040fe40000410000 */
[--C-:B------:R-:W-:Y:S02]  /*17e50*/  FFMA.FTZ R144, R223, c[0x0][0x2d0], -R173.reuse ;  /* 0x0000b400df907a23 */ /* 0x100fe400000108ad */
[C---:B------:R-:W-:Y:S02]  /*17e60*/  FMUL.FTZ R60, R102.reuse, R60 ;  /* 0x0000003c663c7220 */ /* 0x040fe40000410000 */
[----:B------:R-:W-:Y:S02]  /*17e70*/  FMUL.FTZ R61, R102, R61 ;  /* 0x0000003d663d7220 */ /* 0x000fe40000410000 */
[--C-:B--2---:R-:W-:Y:S02]  /*17e80*/  FFMA.FTZ R2, R187, c[0x0][0x2d0], -R172.reuse ;  /* 0x0000b400bb027a23 */ /* 0x104fe400000108ac */
[C---:B------:R-:W-:Y:S02]  /*17e90*/  FMUL.FTZ R64, R101.reuse, R64 ;  /* 0x0000004065407220 */ /* 0x040fe40000410000 */
[----:B------:R1:W2:Y:S01]  /*17ea0*/  MUFU.EX2 R184, R2 ;  /* 0x0000000200b87308 */ /* 0x0002a20000000800 */
[----:B------:R-:W-:Y:S02]  /*17eb0*/  FMUL.FTZ R65, R101, R65 ;  /* 0x0000004165417220 */ /* 0x000fe40000410000 */
[C---:B------:R-:W-:Y:S02]  /*17ec0*/  FMUL.FTZ R66, R100.reuse, R66 ;  /* 0x0000004264427220 */ /* 0x040fe40000410000 */
[--C-:B---3--:R-:W-:Y:S02]  /*17ed0*/  FFMA.FTZ R3, R169, c[0x0][0x2d0], -R173.reuse ;  /* 0x0000b400a9037a23 */ /* 0x108fe400000108ad */
[C---:B------:R-:W-:Y:S02]  /*17ee0*/  FMUL.FTZ R67, R100.reuse, R67 ;  /* 0x0000004364437220 */ /* 0x040fe40000410000 */
[C---:B------:R-:W-:Y:S01]  /*17ef0*/  FMUL.FTZ R68, R101.reuse, R68 ;  /* 0x0000004465447220 */ /* 0x040fe20000410000 */
[----:B------:R3:W4:Y:S01]  /*17f00*/  MUFU.EX2 R248, R3 ;  /* 0x0000000300f87308 */ /* 0x0007220000000800 */
[----:B------:R-:W-:Y:S02]  /*17f10*/  FMUL.FTZ R69, R101, R69 ;  /* 0x0000004565457220 */ /* 0x000fe40000410000 */
[C---:B------:R-:W-:Y:S02]  /*17f20*/  FMUL.FTZ R70, R100.reuse, R70 ;  /* 0x0000004664467220 */ /* 0x040fe40000410000 */
[----:B------:R-:W-:Y:S02]  /*17f30*/  FMUL.FTZ R71, R100, R71 ;  /* 0x0000004764477220 */ /* 0x000fe40000410000 */
[C---:B------:R-:W-:Y:S02]  /*17f40*/  FMUL.FTZ R72, R102.reuse, R72 ;  /* 0x0000004866487220 */ /* 0x040fe40000410000 */
[C---:B------:R-:W-:Y:S02]  /*17f50*/  FMUL.FTZ R73, R102.reuse, R73 ;  /* 0x0000004966497220 */ /* 0x040fe40000410000 */
[C---:B------:R-:W-:Y:S02]  /*17f60*/  FMUL.FTZ R76, R102.reuse, R76 ;  /* 0x0000004c664c7220 */ /* 0x040fe40000410000 */
[----:B------:R-:W-:Y:S01]  /*17f70*/  FMUL.FTZ R77, R102, R77 ;  /* 0x0000004d664d7220 */ /* 0x000fe20000410000 */
[----:B-1----:R-:W1:Y:S01]  /*17f80*/  SHFL.BFLY PT, R2, R0, 0x1, 0x1f ;  /* 0x0c201f0000027f89 */ /* 0x002e6200000e0000 */
[----:B--2---:R-:W-:Y:S01]  /*17f90*/  F2FP.PACK_AB R121, R235, R184 ;  /* 0x000000b8eb79723e */ /* 0x004fe200000000ff */
[C---:B------:R-:W-:Y:S02]  /*17fa0*/  FMUL.FTZ R80, R101.reuse, R80 ;  /* 0x0000005065507220 */ /* 0x040fe40000410000 */
[C---:B------:R-:W-:Y:S02]  /*17fb0*/  FMUL.FTZ R81, R101.reuse, R81 ;  /* 0x0000005165517220 */ /* 0x040fe40000410000 */
[C---:B------:R-:W-:Y:S02]  /*17fc0*/  FMUL.FTZ R82, R100.reuse, R82 ;  /* 0x0000005264527220 */ /* 0x040fe40000410000 */
[----:B------:R-:W-:Y:S02]  /*17fd0*/  FMUL.FTZ R83, R100, R83 ;  /* 0x0000005364537220 */ /* 0x000fe40000410000 */
[----:B---3--:R-:W-:Y:S01]  /*17fe0*/  FFMA.FTZ R3, R168, c[0x0][0x2d0], -R172 ;  /* 0x0000b400a8037a23 */ /* 0x008fe200000108ac */
[----:B----4-:R-:W-:Y:S01]  /*17ff0*/  F2FP.PACK_AB R122, R248, R238 ;  /* 0x000000eef87a723e */ /* 0x010fe200000000ff */
[----:B------:R-:W-:Y:S02]  /*18000*/  FMUL.FTZ R168, R108, c[0x0][0x2d0] ;  /* 0x0000b4006ca87a20 */ /* 0x000fe40000410000 */
[----:B------:R2:W-:Y:S01]  /*18010*/  MUFU.EX2 R237, R3 ;  /* 0x0000000300ed7308 */ /* 0x0005e20000000800 */
[C---:B------:R-:W-:Y:S02]  /*18020*/  FMUL.FTZ R84, R101.reuse, R84 ;  /* 0x0000005465547220 */ /* 0x040fe40000410000 */
[----:B------:R-:W-:Y:S02]  /*18030*/  FFMA.FTZ R147, R182, c[0x0][0x2d0], -R168 ;  /* 0x0000b400b6937a23 */ /* 0x000fe400000108a8 */
[C---:B------:R-:W-:Y:S02]  /*18040*/  FMUL.FTZ R85, R101.reuse, R85 ;  /* 0x0000005565557220 */ /* 0x040fe40000410000 */
[C---:B------:R-:W-:Y:S02]  /*18050*/  FMUL.FTZ R86, R100.reuse, R86 ;  /* 0x0000005664567220 */ /* 0x040fe40000410000 */
[----:B------:R-:W-:Y:S01]  /*18060*/  FMUL.FTZ R87, R100, R87 ;  /* 0x0000005764577220 */ /* 0x000fe20000410000 */
[----:B-1----:R-:W-:Y:S01]  /*18070*/  FMNMX.FTZ R2, R0, R2, !PT ;  /* 0x0000000200027209 */ /* 0x002fe20007810000 */
[----:B------:R-:W-:Y:S02]  /*18080*/  FFMA.FTZ R0, R170, c[0x0][0x2d0], -R172 ;  /* 0x0000b400aa007a23 */ /* 0x000fe400000108ac */
[C---:B------:R-:W-:Y:S02]  /*18090*/  FMUL.FTZ R88, R102.reuse, R88 ;  /* 0x0000005866587220 */ /* 0x040fe40000410000 */
[----:B------:R1:W3:Y:S01]  /*180a0*/  MUFU.EX2 R243, R0 ;  /* 0x0000000000f37308 */ /* 0x0002e20000000800 */
[C---:B------:R-:W-:Y:S02]  /*180b0*/  FMUL.FTZ R89, R102.reuse, R89 ;  /* 0x0000005966597220 */ /* 0x040fe40000410000 */
[C---:B------:R-:W-:Y:S02]  /*180c0*/  FMUL.FTZ R92, R102.reuse, R92 ;  /* 0x0000005c665c7220 */ /* 0x040fe40000410000 */
[----:B------:R-:W-:Y:S02]  /*180d0*/  FMUL.FTZ R93, R102, R93 ;  /* 0x0000005d665d7220 */ /* 0x000fe40000410000 */
[C---:B------:R-:W-:Y:S02]  /*180e0*/  FMUL.FTZ R96, R101.reuse, R96 ;  /* 0x0000006065607220 */ /* 0x040fe40000410000 */
[----:B--2---:R-:W-:Y:S02]  /*180f0*/  FFMA.FTZ R3, R190, c[0x0][0x2d0], -R168 ;  /* 0x0000b400be037a23 */ /* 0x004fe400000108a8 */
[----:B------:R-:W-:Y:S02]  /*18100*/  FMUL.FTZ R97, R101, R97 ;  /* 0x0000006165617220 */ /* 0x000fe40000410000 */
[----:B------:R2:W-:Y:S01]  /*18110*/  MUFU.EX2 R170, R3 ;  /* 0x0000000300aa7308 */ /* 0x0005e20000000800 */
[C---:B------:R-:W-:Y:S02]  /*18120*/  FMUL.FTZ R98, R100.reuse, R98 ;  /* 0x0000006264627220 */ /* 0x040fe40000410000 */
[----:B------:R-:W-:Y:S02]  /*18130*/  FMUL.FTZ R99, R100, R99 ;  /* 0x0000006364637220 */ /* 0x000fe40000410000 */
[----:B------:R-:W-:Y:S02]  /*18140*/  FFMA.FTZ R137, R175, c[0x0][0x2d0], -R172 ;  /* 0x0000b400af897a23 */ /* 0x000fe400000108ac */
[----:B------:R-:W-:Y:S02]  /*18150*/  FFMA.FTZ R136, R217, c[0x0][0x2d0], -R168 ;  /* 0x0000b400d9887a23 */ /* 0x000fe400000108a8 */
[----:B------:R-:W-:Y:S01]  /*18160*/  FFMA.FTZ R141, R180, c[0x0][0x2d0], -R173 ;  /* 0x0000b400b48d7a23 */ /* 0x000fe200000108ad */
[----:B------:R-:W-:Y:S01]  /*18170*/  MUFU.EX2 R187, R137 ;  /* 0x0000008900bb7308 */ /* 0x000fe20000000800 */
[----:B-1----:R-:W-:Y:S01]  /*18180*/  FADD.FTZ R0, -R2, R103 ;  /* 0x0000006702007221 */ /* 0x002fe20000010100 */
[----:B---3--:R-:W-:Y:S01]  /*18190*/  F2FP.PACK_AB R123, R243, R237 ;  /* 0x000000edf37b723e */ /* 0x008fe200000000ff */
[--C-:B------:R-:W-:Y:S02]  /*181a0*/  FFMA.FTZ R103, R211, c[0x0][0x2d0], -R173.reuse ;  /* 0x0000b400d3677a23 */ /* 0x100fe400000108ad */
[----:B------:R-:W-:Y:S02]  /*181b0*/  FMUL.FTZ R0, R0, c[0x0][0x2d0] ;  /* 0x0000b40000007a20 */ /* 0x000fe40000410000 */
[----:B------:R-:W-:Y:S03]  /*181c0*/  FFMA.FTZ R140, R222, c[0x0][0x2d0], -R172 ;  /* 0x0000b400de8c7a23 */ /* 0x000fe600000108ac */
[----:B------:R1:W-:Y:S01]  /*181d0*/  MUFU.EX2 R232, R103 ;  /* 0x0000006700e87308 */ /* 0x0003e20000000800 */
[--C-:B--2---:R-:W-:Y:S09]  /*181e0*/  FFMA.FTZ R3, R189, c[0x0][0x2d0], -R168.reuse ;  /* 0x0000b400bd037a23 */ /* 0x104ff200000108a8 */
[----:B------:R2:W3:Y:S10]  /*181f0*/  MUFU.EX2 R171, R3 ;  /* 0x0000000300ab7308 */ /* 0x0004f40000000800 */
[----:B------:R-:W4:Y:S01]  /*18200*/  MUFU.EX2 R0, R0 ;  /* 0x0000000000007308 */ /* 0x000f220000000800 */
[----:B-1----:R-:W-:Y:S09]  /*18210*/  FFMA.FTZ R103, R209, c[0x0][0x2d0], -R173 ;  /* 0x0000b400d1677a23 */ /* 0x002ff200000108ad */
[----:B------:R1:W-:Y:S01]  /*18220*/  MUFU.EX2 R233, R103 ;  /* 0x0000006700e97308 */ /* 0x0003e20000000800 */
[----:B--2---:R-:W-:Y:S01]  /*18230*/  FFMA.FTZ R3, R177, c[0x0][0x2d0], -R168 ;  /* 0x0000b400b1037a23 */ /* 0x004fe200000108a8 */
[----:B---3--:R-:W-:Y:S08]  /*18240*/  F2FP.PACK_AB R116, R171, R170 ;  /* 0x000000aaab74723e */ /* 0x008ff000000000ff */
[----:B------:R2:W-:Y:S01]  /*18250*/  MUFU.EX2 R241, R3 ;  /* 0x0000000300f17308 */ /* 0x0005e20000000800 */
[C---:B----4-:R-:W-:Y:S02]  /*18260*/  FMUL.FTZ R10, R0.reuse, R118 ;  /* 0x00000076000a7220 */ /* 0x050fe40000410000 */
[C---:B------:R-:W-:Y:S02]  /*18270*/  FMUL.FTZ R11, R0.reuse, R119 ;  /* 0x00000077000b7220 */ /* 0x040fe40000410000 */
[C---:B------:R-:W-:Y:S02]  /*18280*/  FMUL.FTZ R14, R0.reuse, R126 ;  /* 0x0000007e000e7220 */ /* 0x040fe40000410000 */
[C---:B------:R-:W-:Y:S03]  /*18290*/  FMUL.FTZ R15, R0.reuse, R127 ;  /* 0x0000007f000f7220 */ /* 0x040fe60000410000 */
[----:B------:R-:W-:Y:S01]  /*182a0*/  MUFU.EX2 R182, R140 ;  /* 0x0000008c00b67308 */ /* 0x000fe20000000800 */
[----:B------:R-:W3:Y:S01]  /*182b0*/  LDSM.16.MT88.4 R124, [R166+0xc00] ;  /* 0x000c0000a67c783b */ /* 0x000ee20000004200 */
[C---:B------:R-:W-:Y:S02]  /*182c0*/  FMUL.FTZ R26, R0.reuse, R138 ;  /* 0x0000008a001a7220 */ /* 0x040fe40000410000 */
[----:B-1----:R-:W-:Y:S02]  /*182d0*/  FFMA.FTZ R103, R207, c[0x0][0x2d0], -R172 ;  /* 0x0000b400cf677a23 */ /* 0x002fe400000108ac */
[C---:B------:R-:W-:Y:S02]  /*182e0*/  FMUL.FTZ R27, R0.reuse, R139 ;  /* 0x0000008b001b7220 */ /* 0x040fe40000410000 */
[C---:B------:R-:W-:Y:S02]  /*182f0*/  FMUL.FTZ R30, R0.reuse, R142 ;  /* 0x0000008e001e7220 */ /* 0x040fe40000410000 */
[----:B------:R1:W-:Y:S01]  /*18300*/  MUFU.EX2 R231, R103 ;  /* 0x0000006700e77308 */ /* 0x0003e20000000800 */
[----:B------:R-:W-:Y:S02]  /*18310*/  FMUL.FTZ R31, R0, R143 ;  /* 0x0000008f001f7220 */ /* 0x000fe40000410000 */
[----:B--2---:R-:W-:Y:S02]  /*18320*/  FFMA.FTZ R3, R176, c[0x0][0x2d0], -R168 ;  /* 0x0000b400b0037a23 */ /* 0x004fe400000108a8 */
        /* <DEDUP_REMOVED lines=12> */
[--C-:B-1----:R-:W-:Y:S02]  /*183f0*/  FFMA.FTZ R103, R212, c[0x0][0x2d0], -R172.reuse ;  /* 0x0000b400d4677a23 */ /* 0x102fe400000108ac */
[C---:B------:R-:W-:Y:S02]  /*18400*/  FMUL.FTZ R78, R0.reuse, R78 ;  /* 0x0000004e004e7220 */ /* 0x040fe40000410000 */
[C---:B------:R-:W-:Y:S01]  /*18410*/  FMUL.FTZ R79, R0.reuse, R79 ;  /* 0x0000004f004f7220 */ /* 0x040fe20000410000 */
[----:B------:R1:W-:Y:S01]  /*18420*/  MUFU.EX2 R230, R103 ;  /* 0x0000006700e67308 */ /* 0x0003e20000000800 */
[C---:B------:R-:W-:Y:S02]  /*18430*/  FMUL.FTZ R90, R0.reuse, R90 ;  /* 0x0000005a005a7220 */ /* 0x040fe40000410000 */
[----:B------:R-:W-:Y:S01]  /*18440*/  FMUL.FTZ R91, R0, R91 ;  /* 0x0000005b005b7220 */ /* 0x000fe20000410000 */
[----:B--2---:R-:W-:Y:S01]  /*18450*/  F2FP.PACK_AB R118, R242, R241 ;  /* 0x000000f1f276723e */ /* 0x004fe200000000ff */
[----:B------:R-:W-:Y:S02]  /*18460*/  FMUL.FTZ R3, R2, c[0x0][0x2d0] ;  /* 0x0000b40002037a20 */ /* 0x000fe40000410000 */
[----:B------:R-:W-:Y:S02]  /*18470*/  FMUL.FTZ R94, R0, R94 ;  /* 0x0000005e005e7220 */ /* 0x000fe40000410000 */
[--C-:B------:R-:W-:Y:S02]  /*18480*/  FFMA.FTZ R4, R186, c[0x0][0x2d0], -R3.reuse ;  /* 0x0000b400ba047a23 */ /* 0x100fe40000010803 */
[--C-:B------:R-:W-:Y:S02]  /*18490*/  FFMA.FTZ R145, R220, c[0x0][0x2d0], -R3.reuse ;  /* 0x0000b400dc917a23 */ /* 0x100fe40000010803 */
[----:B------:R2:W4:Y:S01]  /*184a0*/  MUFU.EX2 R169, R4 ;  /* 0x0000000400a97308 */ /* 0x0005220000000800 */
[----:B------:R-:W-:Y:S02]  /*184b0*/  FFMA.FTZ R146, R216, c[0x0][0x2d0], -R3 ;  /* 0x0000b400d8927a23 */ /* 0x000fe40000010803 */
[----:B------:R-:W-:Y:S02]  /*184c0*/  FMUL.FTZ R95, R0, R95 ;  /* 0x0000005f005f7220 */ /* 0x000fe40000410000 */
[--C-:B------:R-:W-:Y:S02]  /*184d0*/  FFMA.FTZ R138, R181, c[0x0][0x2d0], -R172.reuse ;  /* 0x0000b400b58a7a23 */ /* 0x100fe400000108ac */
[--C-:B------:R-:W-:Y:S02]  /*184e0*/  FFMA.FTZ R143, R213, c[0x0][0x2d0], -R173.reuse ;  /* 0x0000b400d58f7a23 */ /* 0x100fe400000108ad */
[--C-:B------:R-:W-:Y:S01]  /*184f0*/  FFMA.FTZ R142, R174, c[0x0][0x2d0], -R173.reuse ;  /* 0x0000b400ae8e7a23 */ /* 0x100fe200000108ad */
[----:B------:R-:W-:Y:S01]  /*18500*/  MUFU.EX2 R181, R144 ;  /* 0x0000009000b57308 */ /* 0x000fe20000000800 */
[----:B-1----:R-:W-:Y:S02]  /*18510*/  FFMA.FTZ R103, R205, c[0x0][0x2d0], -R173 ;  /* 0x0000b400cd677a23 */ /* 0x002fe400000108ad */
[----:B------:R-:W-:Y:S02]  /*18520*/  FFMA.FTZ R139, R218, c[0x0][0x2d0], -R172 ;  /* 0x0000b400da8b7a23 */ /* 0x000fe400000108ac */
[--C-:B------:R-:W-:Y:S05]  /*18530*/  FFMA.FTZ R107, R107, c[0x0][0x2d0], -R3.reuse ;  /* 0x0000b4006b6b7a23 */ /* 0x100fea0000010803 */
[----:B------:R1:W-:Y:S01]  /*18540*/  MUFU.EX2 R229, R103 ;  /* 0x0000006700e57308 */ /* 0x0003e20000000800 */
[----:B--2---:R-:W-:Y:S02]  /*18550*/  FFMA.FTZ R4, R191, c[0x0][0x2d0], -R3 ;  /* 0x0000b400bf047a23 */ /* 0x004fe40000010803 */
[----:B----4-:R-:W-:Y:S07]  /*18560*/  FFMA.FTZ R0, R0, R250, R169 ;  /* 0x000000fa00007223 */ /* 0x010fee00000100a9 */
[----:B------:R2:W4:Y:S10]  /*18570*/  MUFU.EX2 R234, R4 ;  /* 0x0000000400ea7308 */ /* 0x0005340000000800 */
[----:B------:R-:W-:Y:S01]  /*18580*/  MUFU.EX2 R175, R145 ;  /* 0x0000009100af7308 */ /* 0x000fe20000000800 */
[----:B-1----:R-:W-:Y:S09]  /*18590*/  FFMA.FTZ R103, R206, c[0x0][0x2d0], -R173 ;  /* 0x0000b400ce677a23 */ /* 0x002ff200000108ad */
[----:B------:R1:W-:Y:S01]  /*185a0*/  MUFU.EX2 R212, R103 ;  /* 0x0000006700d47308 */ /* 0x0003e20000000800 */
[--C-:B--2---:R-:W-:Y:S01]  /*185b0*/  FFMA.FTZ R4, R179, c[0x0][0x2d0], -R3.reuse ;  /* 0x0000b400b3047a23 */ /* 0x104fe20000010803 */
[C---:B----4-:R-:W-:Y:S01]  /*185c0*/  F2FP.PACK_AB R117, R234.reuse, R169 ;  /* 0x000000a9ea75723e */ /* 0x050fe200000000ff */
[----:B------:R-:W-:Y:S07]  /*185d0*/  FADD.FTZ R0, R234, R0 ;  /* 0x00000000ea007221 */ /* 0x000fee0000010000 */
[----:B------:R2:W4:Y:S10]  /*185e0*/  MUFU.EX2 R239, R4 ;  /* 0x0000000400ef7308 */ /* 0x0005340000000800 */
[----:B------:R-:W5:Y:S01]  /*185f0*/  MUFU.EX2 R176, R146 ;  /* 0x0000009200b07308 */ /* 0x000f620000000800 */
[----:B-1----:R-:W-:Y:S09]  /*18600*/  FFMA.FTZ R103, R208, c[0x0][0x2d0], -R172 ;  /* 0x0000b400d0677a23 */ /* 0x002ff200000108ac */
[----:B------:R1:W-:Y:S01]  /*18610*/  MUFU.EX2 R211, R103 ;  /* 0x0000006700d37308 */ /* 0x0003e20000000800 */
[--C-:B--2---:R-:W-:Y:S02]  /*18620*/  FFMA.FTZ R4, R178, c[0x0][0x2d0], -R3.reuse ;  /* 0x0000b400b2047a23 */ /* 0x104fe40000010803 */
[----:B----4-:R-:W-:Y:S07]  /*18630*/  FADD.FTZ R0, R239, R0 ;  /* 0x00000000ef007221 */ /* 0x010fee0000010000 */
[----:B------:R2:W4:Y:S01]  /*18640*/  MUFU.EX2 R240, R4 ;  /* 0x0000000400f07308 */ /* 0x0005220000000800 */
[----:B-----5:R-:W-:Y:S09]  /*18650*/  F2FP.PACK_AB R169, R176, R175 ;  /* 0x000000afb0a9723e */ /* 0x020ff200000000ff */
[----:B------:R5:W-:Y:S01]  /*18660*/  MUFU.EX2 R178, R147 ;  /* 0x0000009300b27308 */ /* 0x000be20000000800 */
[----:B-1----:R-:W-:Y:S09]  /*18670*/  FFMA.FTZ R103, R224, c[0x0][0x2d0], -R168 ;  /* 0x0000b400e0677a23 */ /* 0x002ff200000108a8 */
[----:B------:R1:W-:Y:S01]  /*18680*/  MUFU.EX2 R208, R103 ;  /* 0x0000006700d07308 */ /* 0x0003e20000000800 */
[----:B--2---:R-:W-:Y:S01]  /*18690*/  FMUL.FTZ R4, R101, R120 ;  /* 0x0000007865047220 */ /* 0x004fe20000410000 */
[----:B------:R-:W-:Y:S01]  /*186a0*/  F2FP.PACK_AB R120, R236, R185 ;  /* 0x000000b9ec78723e */ /* 0x000fe200000000ff */
[C---:B----4-:R-:W-:Y:S01]  /*186b0*/  FADD.FTZ R0, R240.reuse, R0 ;  /* 0x00000000f0007221 */ /* 0x050fe20000010000 */
[----:B------:R-:W-:Y:S06]  /*186c0*/  F2FP.PACK_AB R119, R240, R239 ;  /* 0x000000eff077723e */ /* 0x000fec00000000ff */
[----:B------:R-:W-:Y:S01]  /*186d0*/  MUFU.EX2 R186, R142 ;  /* 0x0000008e00ba7308 */ /* 0x000fe20000000800 */
[-C--:B------:R-:W-:Y:S01]  /*186e0*/  HMMA.16816.F32 R4, R120, R20.reuse, R4 ;  /* 0x000000147804723c */ /* 0x080fe20000001804 */
[----:B-----5:R-:W-:Y:S07]  /*186f0*/  LDSM.16.MT88.4 R144, [R167+0x800] ;  /* 0x00080000a790783b */ /* 0x020fee0000004200 */
[C---:B------:R-:W-:Y:S01]  /*18700*/  HMMA.16816.F32 R8, R116.reuse, R20, R8 ;  /* 0x000000147408723c */ /* 0x040fe20000001808 */
[----:B------:R-:W-:Y:S03]  /*18710*/  MUFU.EX2 R174, R107 ;  /* 0x0000006b00ae7308 */ /* 0x000fe60000000800 */
[--C-:B-1----:R-:W-:Y:S03]  /*18720*/  FFMA.FTZ R103, R219, c[0x0][0x2d0], -R168.reuse ;  /* 0x0000b400db677a23 */ /* 0x102fe600000108a8 */
[C---:B------:R-:W-:Y:S01]  /*18730*/  FMUL.FTZ R20, R101.reuse, R132 ;  /* 0x0000008465147220 */ /* 0x040fe20000410000 */
[-C--:B------:R-:W-:Y:S03]  /*18740*/  HMMA.16816.F32 R12, R116, R22.reuse, R12 ;  /* 0x00000016740c723c */ /* 0x080fe6000000180c */
[----:B------:R1:W-:Y:S01]  /*18750*/  MUFU.EX2 R209, R103 ;  /* 0x0000006700d17308 */ /* 0x0003e20000000800 */
[----:B------:R-:W-:Y:S04]  /*18760*/  FMUL.FTZ R21, R101, R133 ;  /* 0x0000008565157220 */ /* 0x000fe80000410000 */
[C---:B------:R-:W-:Y:S05]  /*18770*/  HMMA.16816.F32 R16, R120.reuse, R22, R16 ;  /* 0x000000167810723c */ /* 0x040fea0000001810 */
[----:B------:R-:W-:Y:S02]  /*18780*/  MUFU.EX2 R179, R136 ;  /* 0x0000008800b37308 */ /* 0x000fe40000000800 */
[C---:B------:R-:W-:Y:S02]  /*18790*/  FMUL.FTZ R22, R100.reuse, R134 ;  /* 0x0000008664167220 */ /* 0x040fe40000410000 */
[C---:B------:R-:W-:Y:S02]  /*187a0*/  FMUL.FTZ R23, R100.reuse, R135 ;  /* 0x0000008764177220 */ /* 0x040fe40000410000 */
[----:B------:R-:W-:Y:S05]  /*187b0*/  LDSM.16.MT88.4 R132, [R166+0x1000] ;  /* 0x00100000a684783b */ /* 0x000fea0000004200 */
[-C--:B------:R-:W-:Y:S03]  /*187c0*/  HMMA.16816.F32 R20, R120, R36.reuse, R20 ;  /* 0x000000247814723c */ /* 0x080fe60000001814 */
[----:B-1----:R-:W-:Y:S04]  /*187d0*/  FFMA.FTZ R103, R215, c[0x0][0x2d0], -R3 ;  /* 0x0000b400d7677a23 */ /* 0x002fe80000010803 */
[----:B------:R1:W-:Y:S01]  /*187e0*/  MUFU.EX2 R206, R103 ;  /* 0x0000006700ce7308 */ /* 0x0003e20000000800 */
[C---:B------:R-:W-:Y:S07]  /*187f0*/  HMMA.16816.F32 R24, R116.reuse, R36, R24 ;  /* 0x000000247418723c */ /* 0x040fee0000001818 */
[C---:B------:R-:W-:Y:S01]  /*18800*/  FMUL.FTZ R36, R101.reuse, R148 ;  /* 0x0000009465247220 */ /* 0x040fe20000410000 */
[-C--:B------:R-:W-:Y:S04]  /*18810*/  HMMA.16816.F32 R28, R116, R38.reuse, R28 ;  /* 0x00000026741c723c */ /* 0x080fe8000000181c */
[----:B------:R-:W-:Y:S02]  /*18820*/  FMUL.FTZ R37, R101, R149 ;  /* 0x0000009565257220 */ /* 0x000fe40000410000 */
[----:B------:R-:W-:Y:S02]  /*18830*/  FFMA.FTZ R148, R183, c[0x0][0x2d0], -R168 ;  /* 0x0000b400b7947a23 */ /* 0x000fe400000108a8 */
[C---:B------:R-:W-:Y:S01]  /*18840*/  HMMA.16816.F32 R32, R120.reuse, R38, R32 ;  /* 0x000000267820723c */ /* 0x040fe20000001820 */
[----:B------:R-:W2:Y:S03]  /*18850*/  MUFU.EX2 R183, R139 ;  /* 0x0000008b00b77308 */ /* 0x000ea60000000800 */
[----:B------:R-:W-:Y:S03]  /*18860*/  FFMA.FTZ R101, R101, R247, R185 ;  /* 0x000000f765657223 */ /* 0x000fe600000100b9 */
[C---:B------:R-:W-:Y:S02]  /*18870*/  FMUL.FTZ R38, R100.reuse, R150 ;  /* 0x0000009664267220 */ /* 0x040fe40000410000 */
[C---:B------:R-:W-:Y:S02]  /*18880*/  FMUL.FTZ R39, R100.reuse, R151 ;  /* 0x0000009764277220 */ /* 0x040fe40000410000 */
[----:B------:R-:W-:Y:S01]  /*18890*/  MUFU.EX2 R185, R143 ;  /* 0x0000008f00b97308 */ /* 0x000fe20000000800 */
[----:B------:R-:W-:Y:S02]  /*188a0*/  FFMA.FTZ R100, R100, R246, R184 ;  /* 0x000000f664647223 */ /* 0x000fe400000100b8 */
[----:B------:R-:W-:Y:S02]  /*188b0*/  FADD.FTZ R107, R236, R101 ;  /* 0x00000065ec6b7221 */ /* 0x000fe40000010000 */
[-C--:B---3--:R-:W-:Y:S03]  /*188c0*/  HMMA.16816.F32 R36, R120, R124.reuse, R36 ;  /* 0x0000007c7824723c */ /* 0x088fe60000001824 */
[--C-:B-1----:R-:W-:Y:S02]  /*188d0*/  FFMA.FTZ R103, R214, c[0x0][0x2d0], -R3.reuse ;  /* 0x0000b400d6677a23 */ /* 0x102fe40000010803 */
[----:B------:R-:W1:Y:S03]  /*188e0*/  MUFU.EX2 R184, R138 ;  /* 0x0000008a00b87308 */ /* 0x000e660000000800 */
[C---:B------:R-:W-:Y:S04]  /*188f0*/  HMMA.16816.F32 R40, R116.reuse, R124, R40 ;  /* 0x0000007c7428723c */ /* 0x040fe80000001828 */
[----:B--2---:R-:W-:Y:S03]  /*18900*/  F2FP.PACK_AB R101, R183, R182 ;  /* 0x000000b6b765723e */ /* 0x004fe600000000ff */
[----:B------:R2:W-:Y:S01]  /*18910*/  MUFU.EX2 R207, R103 ;  /* 0x0000006700cf7308 */ /* 0x0005e20000000800 */
[-C--:B------:R-:W-:Y:S08]  /*18920*/  HMMA.16816.F32 R44, R116, R126.reuse, R44 ;  /* 0x0000007e742c723c */ /* 0x080ff0000000182c */
[C---:B------:R-:W-:Y:S01]  /*18930*/  HMMA.16816.F32 R48, R120.reuse, R126, R48 ;  /* 0x0000007e7830723c */ /* 0x040fe20000001830 */
[----:B------:R-:W3:Y:S01]  /*18940*/  LDSM.16.MT88.4 R124, [R167+0xc00] ;  /* 0x000c0000a77c783b */ /* 0x000ee20000004200 */
[----:B------:R-:W-:Y:S02]  /*18950*/  MUFU.EX2 R177, R148 ;  /* 0x0000009400b17308 */ /* 0x000fe40000000800 */
[--C-:B--2---:R-:W-:Y:S08]  /*18960*/  FFMA.FTZ R103, R225, c[0x0][0x2d0], -R168.reuse ;  /* 0x0000b400e1677a23 */ /* 0x104ff000000108a8 */
[----:B------:R2:W-:Y:S01]  /*18970*/  MUFU.EX2 R191, R103 ;  /* 0x0000006700bf7308 */ /* 0x0005e20000000800 */
[-C--:B---3--:R-:W-:Y:S03]  /*18980*/  HMMA.16816.F32 R52, R120, R124.reuse, R52 ;  /* 0x0000007c7834723c */ /* 0x088fe60000001834 */
[--C-:B--2---:R-:W-:Y:S06]  /*18990*/  FFMA.FTZ R103, R226, c[0x0][0x2d0], -R168.reuse ;  /* 0x0000b400e2677a23 */ /* 0x104fec00000108a8 */
[----:B------:R2:W-:Y:S01]  /*189a0*/  MUFU.EX2 R205, R103 ;  /* 0x0000006700cd7308 */ /* 0x0005e20000000800 */
[C---:B------:R-:W-:Y:S08]  /*189b0*/  HMMA.16816.F32 R56, R116.reuse, R124, R56 ;  /* 0x0000007c7438723c */ /* 0x040ff00000001838 */
[-C--:B------:R-:W-:Y:S08]  /*189c0*/  HMMA.16816.F32 R60, R116, R126.reuse, R60 ;  /* 0x0000007e743c723c */ /* 0x080ff0000000183c */
[C---:B------:R-:W-:Y:S01]  /*189d0*/  HMMA.16816.F32 R64, R120.reuse, R126, R64 ;  /* 0x0000007e7840723c */ /* 0x040fe20000001840 */
[----:B------:R-:W3:Y:S03]  /*189e0*/  LDSM.16.MT88.4 R124, [R166+0x1800] ;  /* 0x00180000a67c783b */ /* 0x000ee60000004200 */
[--C-:B--2---:R-:W-:Y:S04]  /*189f0*/  FFMA.FTZ R103, R228, c[0x0][0x2d0], -R3.reuse ;  /* 0x0000b400e4677a23 */ /* 0x104fe80000010803 */
[----:B------:R2:W-:Y:S04]  /*18a00*/  MUFU.EX2 R190, R103 ;  /* 0x0000006700be7308 */ /* 0x0005e80000000800 */
[----:B--2---:R-:W-:Y:S06]  /*18a10*/  FFMA.FTZ R103, R221, c[0x0][0x2d0], -R168 ;  /* 0x0000b400dd677a23 */ /* 0x004fec00000108a8 */
[----:B------:R1:W2:Y:S01]  /*18a20*/  MUFU.EX2 R180, R103 ;  /* 0x0000006700b47308 */ /* 0x0002a20000000800 */
[-C--:B---3--:R-:W-:Y:S08]  /*18a30*/  HMMA.16816.F32 R68, R120, R124.reuse, R68 ;  /* 0x0000007c7844723c */ /* 0x088ff00000001844 */
[C---:B------:R-:W-:Y:S08]  /*18a40*/  HMMA.16816.F32 R72, R116.reuse, R124, R72 ;  /* 0x0000007c7448723c */ /* 0x040ff00000001848 */
[-C--:B------:R-:W-:Y:S04]  /*18a50*/  HMMA.16816.F32 R76, R116, R126.reuse, R76 ;  /* 0x0000007e744c723c */ /* 0x080fe8000000184c */
[----:B-1----:R-:W-:Y:S04]  /*18a60*/  F2FP.PACK_AB R103, R187, R184 ;  /* 0x000000b8bb67723e */ /* 0x002fe800000000ff */
[C---:B------:R-:W-:Y:S01]  /*18a70*/  HMMA.16816.F32 R80, R120.reuse, R126, R80 ;  /* 0x0000007e7850723c */ /* 0x040fe20000001850 */
[----:B------:R-:W1:Y:S03]  /*18a80*/  LDSM.16.MT88.4 R124, [R167+0x1800] ;  /* 0x00180000a77c783b */ /* 0x000e660000004200 */
[----:B--2---:R-:W-:Y:S04]  /*18a90*/  F2FP.PACK_AB R168, R179, R180 ;  /* 0x000000b4b3a8723e */ /* 0x004fe800000000ff */
[-C--:B-1----:R-:W-:Y:S08]  /*18aa0*/  HMMA.16816.F32 R84, R120, R124.reuse, R84 ;  /* 0x0000007c7854723c */ /* 0x082ff00000001854 */
[C---:B------:R-:W-:Y:S08]  /*18ab0*/  HMMA.16816.F32 R88, R116.reuse, R124, R88 ;  /* 0x0000007c7458723c */ /* 0x040ff00000001858 */
[-C--:B------:R-:W-:Y:S07]  /*18ac0*/  HMMA.16816.F32 R92, R116, R126.reuse, R92 ;  /* 0x0000007e745c723c */ /* 0x080fee000000185c */
[--C-:B------:R-:W-:Y:S01]  /*18ad0*/  FFMA.FTZ R116, R227, c[0x0][0x2d0], -R3.reuse ;  /* 0x0000b400e3747a23 */ /* 0x100fe20000010803 */
[----:B------:R-:W-:Y:S01]  /*18ae0*/  HMMA.16816.F32 R96, R120, R126, R96 ;  /* 0x0000007e7860723c */ /* 0x000fe20000001860 */
[----:B------:R-:W1:Y:S02]  /*18af0*/  LDSM.16.MT88.4 R124, [R167+0x400] ;  /* 0x00040000a77c783b */ /* 0x000e640000004200 */
[----:B------:R2:W3:Y:S01]  /*18b00*/  MUFU.EX2 R189, R116 ;  /* 0x0000007400bd7308 */ /* 0x0004e20000000800 */
[----:B------:R-:W-:Y:S01]  /*18b10*/  F2FP.PACK_AB R117, R230, R231 ;  /* 0x000000e7e675723e */ /* 0x000fe200000000ff */
[----:B------:R-:W-:Y:S01]  /*18b20*/  FFMA.FTZ R3, R106, c[0x0][0x2d0], -R3 ;  /* 0x0000b4006a037a23 */ /* 0x000fe20000010803 */
[----:B------:R-:W-:Y:S01]  /*18b30*/  F2FP.PACK_AB R118, R212, R229 ;  /* 0x000000e5d476723e */ /* 0x000fe200000000ff */
[----:B------:R-:W-:Y:S01]  /*18b40*/  FADD.FTZ R106, R235, R100 ;  /* 0x00000064eb6a7221 */ /* 0x000fe20000010000 */
[----:B------:R-:W-:Y:S04]  /*18b50*/  F2FP.PACK_AB R119, R211, R210 ;  /* 0x000000d2d377723e */ /* 0x000fe800000000ff */
[----:B------:R-:W-:Y:S01]  /*18b60*/  F2FP.PACK_AB R120, R209, R208 ;  /* 0x000000d0d178723e */ /* 0x000fe200000000ff */
[----:B------:R4:W5:Y:S01]  /*18b70*/  MUFU.EX2 R173, R3 ;  /* 0x0000000300ad7308 */ /* 0x0009620000000800 */
[----:B------:R-:W-:Y:S01]  /*18b80*/  F2FP.PACK_AB R121, R207, R206 ;  /* 0x000000cecf79723e */ /* 0x000fe200000000ff */
[----:B------:R-:W-:Y:S01]  /*18b90*/  FADD.FTZ R106, R237, R106 ;  /* 0x0000006aed6a7221 */ /* 0x000fe20000010000 */
[----:B------:R-:W-:Y:S02]  /*18ba0*/  F2FP.PACK_AB R122, R205, R191 ;  /* 0x000000bfcd7a723e */ /* 0x000fe400000000ff */
[----:B------:R-:W-:Y:S02]  /*18bb0*/  F2FP.PACK_AB R100, R185, R181 ;  /* 0x000000b5b964723e */ /* 0x000fe400000000ff */
[----:B--2---:R-:W-:Y:S02]  /*18bc0*/  F2FP.PACK_AB R116, R233, R232 ;  /* 0x000000e8e974723e */ /* 0x004fe400000000ff */
[----:B---3--:R-:W-:Y:S05]  /*18bd0*/  F2FP.PACK_AB R123, R189, R190 ;  /* 0x000000bebd7b723e */ /* 0x008fea00000000ff */
[-C--:B------:R-:W-:Y:S05]  /*18be0*/  HMMA.16816.F32 R4, R116, R128.reuse, R4 ;  /* 0x000000807404723c */ /* 0x080fea0000001804 */
[----:B----4-:R-:W-:Y:S01]  /*18bf0*/  FFMA.FTZ R3, R102, R251, R170 ;  /* 0x000000fb66037223 */ /* 0x010fe200000100aa */
[----:B------:R-:W-:Y:S02]  /*18c00*/  F2FP.PACK_AB R102, R188, R186 ;  /* 0x000000babc66723e */ /* 0x000fe400000000ff */
[C---:B------:R-:W-:Y:S04]  /*18c10*/  HMMA.16816.F32 R8, R120.reuse, R128, R8 ;  /* 0x000000807808723c */ /* 0x040fe80000001808 */
[----:B------:R-:W-:Y:S01]  /*18c20*/  F2FP.PACK_AB R170, R178, R177 ;  /* 0x000000b1b2aa723e */ /* 0x000fe200000000ff */
[----:B------:R-:W-:Y:S01]  /*18c30*/  FADD.FTZ R172, R171, R3 ;  /* 0x00000003abac7221 */ /* 0x000fe20000010000 */
[----:B-----5:R-:W-:Y:S01]  /*18c40*/  F2FP.PACK_AB R171, R173, R174 ;  /* 0x000000aeadab723e */ /* 0x020fe200000000ff */
[----:B------:R-:W-:Y:S01]  /*18c50*/  FADD.FTZ R3, R238, R107 ;  /* 0x0000006bee037221 */ /* 0x000fe20000010000 */
[-C--:B------:R-:W-:Y:S04]  /*18c60*/  HMMA.16816.F32 R12, R120, R130.reuse, R12 ;  /* 0x00000082780c723c */ /* 0x080fe8000000180c */
[----:B------:R-:W-:Y:S04]  /*18c70*/  FADD.FTZ R3, R248, R3 ;  /* 0x00000003f8037221 */ /* 0x000fe80000010000 */
[C---:B------:R-:W-:Y:S01]  /*18c80*/  HMMA.16816.F32 R16, R116.reuse, R130, R16 ;  /* 0x000000827410723c */ /* 0x040fe20000001810 */
[----:B------:R-:W2:Y:S03]  /*18c90*/  LDSM.16.MT88.4 R128, [R167+0x1000] ;  /* 0x00100000a780783b */ /* 0x000ea60000004200 */
[----:B------:R-:W-:Y:S04]  /*18ca0*/  FADD.FTZ R3, R232, R3 ;  /* 0x00000003e8037221 */ /* 0x000fe80000010000 */
[-C--:B-1----:R-:W-:Y:S04]  /*18cb0*/  HMMA.16816.F32 R20, R116, R124.reuse, R20 ;  /* 0x0000007c7414723c */ /* 0x082fe80000001814 */
[----:B------:R-:W-:Y:S04]  /*18cc0*/  FADD.FTZ R3, R233, R3 ;  /* 0x00000003e9037221 */ /* 0x000fe80000010000 */
        /* <DEDUP_REMOVED lines=44> */
[----:B------:R-:W-:Y:S02]  /*18f90*/  FADD.FTZ R0, R230, R5 ;  /* 0x00000005e6007221 */ /* 0x000fe40000010000 */
[----:B------:R-:W-:Y:S02]  /*18fa0*/  FADD.FTZ R5, R229, R3 ;  /* 0x00000003e5057221 */ /* 0x000fe40000010000 */
[-C--:B--2---:R-:W-:Y:S04]  /*18fb0*/  HMMA.16816.F32 R68, R100, R8.reuse, R68 ;  /* 0x000000086444723c */ /* 0x084fe80000001844 */
[----:B------:R-:W-:Y:S02]  /*18fc0*/  FADD.FTZ R6, R241, R172 ;  /* 0x000000acf1067221 */ /* 0x000fe40000010000 */
[----:B------:R-:W-:Y:S02]  /*18fd0*/  FADD.FTZ R7, R207, R4 ;  /* 0x00000004cf077221 */ /* 0x000fe40000010000 */
[C---:B------:R-:W-:Y:S04]  /*18fe0*/  HMMA.16816.F32 R72, R168.reuse, R8, R72 ;  /* 0x00000008a848723c */ /* 0x040fe80000001848 */
[----:B------:R-:W-:Y:S02]  /*18ff0*/  FADD.FTZ R6, R242, R6 ;  /* 0x00000006f2067221 */ /* 0x000fe40000010000 */
[----:B------:R-:W-:Y:S02]  /*19000*/  FADD.FTZ R3, R190, R7 ;  /* 0x00000007be037221 */ /* 0x000fe40000010000 */
[-C--:B------:R-:W-:Y:S04]  /*19010*/  HMMA.16816.F32 R76, R168, R10.reuse, R76 ;  /* 0x0000000aa84c723c */ /* 0x080fe8000000184c */
[----:B------:R-:W-:Y:S04]  /*19020*/  FADD.FTZ R6, R208, R6 ;  /* 0x00000006d0067221 */ /* 0x000fe80000010000 */
        /* <DEDUP_REMOVED lines=29> */
[----:B------:R-:W-:-:S05]  /*19200*/  @P4 BRA `(.L_x_1314) ;  /* 0xffffcff000004947 */ /* 0x000fca000383ffff */
.L_x_1311:
[----:B------:R-:W-:Y:S02]  /*19210*/  MOV R9, 0x1f ;  /* 0x0000001f00097802 */ /* 0x000fe40000000f00 */
[----:B------:R-:W-:Y:S01]  /*19220*/  MOV R8, 0xffffffff ;  /* 0xffffffff00087802 */ /* 0x000fe20000000f00 */
[----:B------:R-:W-:Y:S05]  /*19230*/  BRA.DIV ~URZ, `(.L_x_1315) ;  /* 0x000059a27f007947 */ /* 0x000fea000b800000 */
[----:B------:R1:W2:Y:S02]  /*19240*/  SHFL.BFLY PT, R0, R247, 0x2, 0x1f ;  /* 0x0c401f00f7007f89 */ /* 0x0002a400000e0000 */
.L_x_1395:
        /* <DEDUP_REMOVED lines=15> */
.L_x_1396:
        /* <DEDUP_REMOVED lines=11> */
[----:B------:R-:W-:Y:S02]  /*193f0*/  MOV R20, 0xff800000 ;  /* 0xff80000000147802 */ /* 0x000fe40000000f00 */
[----:B------:R-:W-:Y:S02]  /*19400*/  @P1 MOV R11, 0x3f317218 ;  /* 0x3f317218000b1802 */ /* 0x000fe40000000f00 */
[----:B------:R-:W-:Y:S01]  /*19410*/  @P2 MOV R10, 0x3f317218 ;  /* 0x3f317218000a2802 */ /* 0x000fe20000000f00 */
[----:B------:R-:W2:Y:S01]  /*19420*/  @P3 MUFU.LG2 R7, R7 ;  /* 0x0000000700073308 */ /* 0x000ea20000000c00 */
[----:B-1----:R-:W-:-:S07]  /*19430*/  FMUL.FTZ R168, R0, R120 ;  /* 0x0000007800a87220 */ /* 0x002fce0000410000 */
[----:B------:R-:W1:Y:S01]  /*19440*/  @P2 MUFU.RCP R3, R4 ;  /* 0x0000000400032308 */ /* 0x000e620000001000 */
        /* <DEDUP_REMOVED lines=25> */
[----:B------:R-:W3:Y:S01]  /*195e0*/  @P1 MUFU.LG2 R0, R6 ;  /* 0x0000000600001308 */ /* 0x000ee20000000c00 */
[----:B--2---:R-:W-:-:S02]  /*195f0*/  @P3 FMUL.FTZ R9, R7, 0.69314718246459960938 ;  /* 0x3f31721807093820 */ /* 0x004fc40000410000 */
[C---:B-1----:R-:W-:Y:S02]  /*19600*/  FMUL.FTZ R144, R3.reuse, R122 ;  /* 0x0000007a03907220 */ /* 0x042fe40000410000 */
[C---:B------:R-:W-:Y:S02]  /*19610*/  FMUL.FTZ R145, R3.reuse, R123 ;  /* 0x0000007b03917220 */ /* 0x040fe40000410000 */
[C---:B------:R-:W-:Y:S02]  /*19620*/  FMUL.FTZ R148, R3.reuse, R130 ;  /* 0x0000008203947220 */ /* 0x040fe40000410000 */
[C---:B------:R-:W-:Y:S02]  /*19630*/  FMUL.FTZ R149, R3.reuse, R131 ;  /* 0x0000008303957220 */ /* 0x040fe40000410000 */
[C---:B------:R-:W-:Y:S02]  /*19640*/  FMUL.FTZ R122, R3.reuse, R150 ;  /* 0x00000096037a7220 */ /* 0x040fe40000410000 */
[----:B------:R-:W-:-:S02]  /*19650*/  FMUL.FTZ R123, R3, R151 ;  /* 0x00000097037b7220 */ /* 0x000fc40000410000 */
[C---:B------:R-:W-:Y:S02]  /*19660*/  FMUL.FTZ R120, R3.reuse, R146 ;  /* 0x0000009203787220 */ /* 0x040fe40000410000 */
        /* <DEDUP_REMOVED lines=46> */
[----:B------:R-:W-:Y:S02]  /*19950*/  @P3 FMUL.FTZ R6, R3, c[0x0][0x2d0] ;  /* 0x0000b40003063a20 */ /* 0x000fe40000410000 */
[----:B------:R-:W-:Y:S02]  /*19960*/  @P1 FMUL.FTZ R3, R11, c[0x0][0x2d0] ;  /* 0x0000b4000b031a20 */ /* 0x000fe40000410000 */
[----:B------:R-:W-:Y:S02]  /*19970*/  @P2 FMUL.FTZ R8, R4, 0.69314718246459960938 ;  /* 0x3f31721804082820 */ /* 0x000fe40000410000 */
[----:B------:R-:W-:Y:S01]  /*19980*/  @P1 FFMA.FTZ R23, R3, R108, R7 ;  /* 0x0000006c03171223 */ /* 0x000fe20000010007 */
[----:B------:R-:W-:Y:S01]  /*19990*/  @P0 MOV R3, 0x3f317218 ;  /* 0x3f31721800030802 */ /* 0x000fe20000000f00 */
[----:B------:R-:W-:-:S02]  /*199a0*/  @P2 FMUL.FTZ R4, R10, c[0x0][0x2d0] ;  /* 0x0000b4000a042a20 */ /* 0x000fc40000410000 */
[----:B-1----:R-:W-:Y:S02]  /*199b0*/  FMUL.FTZ R84, R0, R58 ;  /* 0x0000003a00547220 */ /* 0x002fe40000410000 */
[----:B------:R-:W-:Y:S01]  /*199c0*/  @P2 FFMA.FTZ R22, R4, R109, R8 ;  /* 0x0000006d04162223 */ /* 0x000fe20000010008 */
[----:B------:R-:W-:Y:S01]  /*199d0*/  MOV R4, 0x1 ;  /* 0x0000000100047802 */ /* 0x000fe20000000f00 */
[----:B------:R-:W-:Y:S02]  /*199e0*/  @P0 FMUL.FTZ R3, R3, c[0x0][0x2d0] ;  /* 0x0000b40003030a20 */ /* 0x000fe40000410000 */
[----:B--2---:R-:W-:Y:S02]  /*199f0*/  @P0 FMUL.FTZ R2, R2, 0.69314718246459960938 ;  /* 0x3f31721802020820 */ /* 0x004fe40000410000 */
        /* <DEDUP_REMOVED lines=22> */
[----:B------:R-:W-:Y:S01]  /*19b60*/  FMUL.FTZ R39, R0, R95 ;  /* 0x0000005f00277220 */ /* 0x000fe20000410000 */
[----:B------:R-:W-:Y:S01]  /*19b70*/  PRMT R0, R4, 0x7610, R0 ;  /* 0x0000761004007816 */ /* 0x000fe20000000000 */
[----:B------:R-:W-:Y:S02]  /*19b80*/  @P3 FFMA.FTZ R21, R6, R110, R9 ;  /* 0x0000006e06153223 */ /* 0x000fe40000010009 */
[----:B------:R-:W-:Y:S02]  /*19b90*/  @P0 FFMA.FTZ R20, R3, R103, R2 ;  /* 0x0000006703140223 */ /* 0x000fe40000010002 */
.L_x_1246:
        /* <DEDUP_REMOVED lines=19> */
.L_x_1318:
[----:B--2---:R-:W-:Y:S05]  /*19cd0*/  BSYNC B0 ;  /* 0x0000000000007941 */ /* 0x004fea0003800000 */
.L_x_1317:
        /* <DEDUP_REMOVED lines=130> */
.L_x_1321:
        /* <DEDUP_REMOVED lines=24> */
[----:B---3--:R-:W-:-:S04]  /*1a680*/  IMAD.IADD R3, R3, 0x1, R78 ;  /* 0x0000000103037824 */ /* 0x008fc800078e024e */
        /* <DEDUP_REMOVED lines=42> */
[----:B---3--:R-:W-:-:S05]  /*1a930*/  IMAD.IADD R5, R26, 0x1, R78 ;  /* 0x000000011a057824 */ /* 0x008fca00078e024e */
        /* <DEDUP_REMOVED lines=22> */
[----:B------:R-:W3:Y:S04]  /*1aaa0*/  LDL R18, [R1+0x18] ;  /* 0x0000180001127983 */ /* 0x000ee80000100800 */
[----:B------:R-:W1:Y:S01]  /*1aab0*/  S2R R26, SR_TID.X ;  /* 0x00000000001a7919 */ /* 0x000e620000002100 */
[----:B------:R-:W-:Y:S02]  /*1aac0*/  IMAD R14, R14, c[0x0][0x3a0], RZ ;  /* 0x0000e8000e0e7a24 */ /* 0x000fe400078e02ff */
[----:B--2---:R-:W-:-:S04]  /*1aad0*/  IMAD.WIDE.U32 R6, R2, c[0x0][0x3a0], RZ ;  /* 0x0000e80002067a25 */ /* 0x004fc800078e00ff */
[----:B------:R-:W-:Y:S01]  /*1aae0*/  IMAD R2, R2, c[0x0][0x3a4], R14 ;  /* 0x0000e90002027a24 */ /* 0x000fe200078e020e */
[--C-:B-1----:R-:W-:Y:S02]  /*1aaf0*/  SHF.R.S32.HI R25, RZ, 0x1f, R26.reuse ;  /* 0x0000001fff197819 */ /* 0x102fe4000001141a */
        /* <DEDUP_REMOVED lines=26> */
[----:B---3--:R-:W-:-:S05]  /*1aca0*/  IMAD.SHL.U32 R3, R18, 0x2, RZ ;  /* 0x0000000212037824 */ /* 0x008fca00078e00ff */
        /* <DEDUP_REMOVED lines=23> */
.L_x_1397:
[----:B------:R-:W-:Y:S05]  /*1ae20*/  BRA.DIV ~URZ, `(.L_x_1324) ;  /* 0x000040b27f007947 */ /* 0x000fea000b800000 */
[----:B------:R3:W4:Y:S02]  /*1ae30*/  SHFL.IDX PT, R0, R13, RZ, 0x1c1f ;  /* 0x001c1fff0d007589 */ /* 0x00072400000e0000 */
.L_x_1398:
        /* <DEDUP_REMOVED lines=20> */
.L_x_1326:
[----:B------:R-:W-:Y:S05]  /*1af80*/  BSYNC B0 ;  /* 0x0000000000007941 */ /* 0x000fea0003800000 */
.L_x_1325:
[----:B------:R-:W-:Y:S05]  /*1af90*/  BRA.DIV ~URZ, `(.L_x_1327) ;  /* 0x00003fa27f007947 */ /* 0x000fea000b800000 */
[----:B--2---:R2:W1:Y:S04]  /*1afa0*/  SHFL.IDX PT, R10, R12, 0x1, 0x1c1f ;  /* 0x003c1f000c0a7f89 */ /* 0x00446800000e0000 */
[----:B----4-:R2:W4:Y:S02]  /*1afb0*/  SHFL.IDX PT, R0, R13, 0x1, 0x1c1f ;  /* 0x003c1f000d007f89 */ /* 0x01052400000e0000 */
.L_x_1399:
        /* <DEDUP_REMOVED lines=21> */
.L_x_1329:
[----:B------:R-:W-:Y:S05]  /*1b110*/  BSYNC B0 ;  /* 0x0000000000007941 */ /* 0x000fea0003800000 */
.L_x_1328:
[----:B------:R-:W-:Y:S05]  /*1b120*/  BRA.DIV ~URZ, `(.L_x_1330) ;  /* 0x00003ed27f007947 */ /* 0x000fea000b800000 */
[----:B-1----:R1:W2:Y:S02]  /*1b130*/  SHFL.IDX PT, R10, R12, 0x2, 0x1c1f ;  /* 0x005c1f000c0a7f89 */ /* 0x0022a400000e0000 */
.L_x_1400:
[----:B------:R-:W-:Y:S05]  /*1b140*/  BRA.DIV ~URZ, `(.L_x_1331) ;  /* 0x00003f227f007947 */ /* 0x000fea000b800000 */
[----:B----4-:R4:W1:Y:S02]  /*1b150*/  SHFL.IDX PT, R0, R13, 0x2, 0x1c1f ;  /* 0x005c1f000d007f89 */ /* 0x01086400000e0000 */
.L_x_1401:
        /* <DEDUP_REMOVED lines=21> */
.L_x_1333:
[----:B------:R-:W-:Y:S05]  /*1b2b0*/  BSYNC B0 ;  /* 0x0000000000007941 */ /* 0x000fea0003800000 */
.L_x_1332:
[----:B------:R-:W-:Y:S05]  /*1b2c0*/  BRA.DIV ~URZ, `(.L_x_1334) ;  /* 0x00003e027f007947 */ /* 0x000fea000b800000 */
[----:B-1----:R1:W3:Y:S04]  /*1b2d0*/  SHFL.IDX PT, R6, R12, 0x3, 0x1c1f ;  /* 0x007c1f000c067f89 */ /* 0x0022e800000e0000 */
[----:B------:R1:W4:Y:S02]  /*1b2e0*/  SHFL.IDX PT, R0, R13, 0x3, 0x1c1f ;  /* 0x007c1f000d007f89 */ /* 0x00032400000e0000 */
.L_x_1402:
        /* <DEDUP_REMOVED lines=22> */
.L_x_1322:
        /* <DEDUP_REMOVED lines=34> */
.L_x_1403:
[----:B------:R-:W-:Y:S05]  /*1b670*/  BRA.DIV ~URZ, `(.L_x_1337) ;  /* 0x00003b827f007947 */ /* 0x000fea000b800000 */
[----:B------:R3:W4:Y:S02]  /*1b680*/  SHFL.IDX PT, R0, R25, RZ, 0x1c1f ;  /* 0x001c1fff19007589 */ /* 0x00072400000e0000 */
.L_x_1404:
        /* <DEDUP_REMOVED lines=30> */
[----:B----4-:R-:W-:-:S04]  /*1b870*/  @!P1 LEA R2, P0, R5, R0, 0x2 ;  /* 0x0000000005029211 */ /* 0x010fc800078010ff */
        /* <DEDUP_REMOVED lines=12> */
[----:B------:R-:W-:-:S05]  /*1b940*/  @!P3 LEA.HI.X R19, R14, R4, R29, 0x2, P0 ;  /* 0x000000040e13b211 */ /* 0x000fca00000f141d */
        /* <DEDUP_REMOVED lines=20> */
[----:B------:R-:W-:-:S03]  /*1ba90*/  @!P3 LEA R20, P0, R8, R0, 0x2 ;  /* 0x000000000814b211 */ /* 0x000fc600078010ff */
[----:B------:R2:W-:Y:S01]  /*1baa0*/  @!P4 ST.E.64 [R2.64], R100 ;  /* 0x000000640200c985 */ /* 0x0005e2000c101b06 */
[----:B------:R-:W-:Y:S02]  /*1bab0*/  @!P3 LEA.HI.X R21, R8, R4, R34, 0x2, P0 ;  /* 0x000000040815b211 */ /* 0x000fe400000f1422 */
[----:B----4-:R-:W-:-:S03]  /*1bac0*/  @!P2 LEA R18, P0, R7, R0, 0x2 ;  /* 0x000000000712a211 */ /* 0x010fc600078010ff */
[----:B------:R4:W-:Y:S01]  /*1bad0*/  @!P3 ST.E.64 [R20.64], R184 ;  /* 0x000000b81400b985 */ /* 0x0009e2000c101b06 */
[----:B------:R-:W-:-:S05]  /*1bae0*/  @!P2 LEA.HI.X R19, R7, R4, R35, 0x2, P0 ;  /* 0x000000040713a211 */ /* 0x000fca00000f1423 */
[----:B------:R4:W-:Y:S01]  /*1baf0*/  @!P2 ST.E.64 [R18.64], R182 ;  /* 0x000000b61200a985 */ /* 0x0009e2000c101b06 */
[----:B--2---:R-:W-:-:S04]  /*1bb00*/  @!P1 LEA R2, P0, R6, R0, 0x2 ;  /* 0x0000000006029211 */ /* 0x004fc800078010ff */
[----:B------:R-:W-:-:S05]  /*1bb10*/  @!P1 LEA.HI.X R3, R6, R4, R36, 0x2, P0 ;  /* 0x0000000406039211 */ /* 0x000fca00000f1424 */
[----:B------:R4:W-:Y:S04]  /*1bb20*/  @!P1 ST.E.64 [R2.64], R96 ;  /* 0x0000006002009985 */ /* 0x0009e8000c101b06 */
.L_x_1339:
[----:B------:R-:W-:Y:S05]  /*1bb30*/  BSYNC B0 ;  /* 0x0000000000007941 */ /* 0x000fea0003800000 */
.L_x_1338:
[----:B------:R-:W-:Y:S05]  /*1bb40*/  BRA.DIV ~URZ, `(.L_x_1340) ;  /* 0x000037127f007947 */ /* 0x000fea000b800000 */
[----:B--2---:R2:W1:Y:S04]  /*1bb50*/  SHFL.IDX PT, R4, R17, 0x1, 0x1c1f ;  /* 0x003c1f0011047f89 */ /* 0x00446800000e0000 */
[----:B----4-:R2:W4:Y:S02]  /*1bb60*/  SHFL.IDX PT, R0, R25, 0x1, 0x1c1f ;  /* 0x003c1f0019007f89 */ /* 0x01052400000e0000 */
.L_x_1405:
[----:B------:R-:W-:Y:S01]  /*1bb70*/  BSSY B0, `(.L_x_1341) ;  /* 0x0000033000007945 */ /* 0x000fe20003800000 */
[----:B------:R-:W-:Y:S05]  /*1bb80*/  @P6 BRA `(.L_x_1342) ;  /* 0x0000031000006947 */ /* 0x000fea0003800000 */
[----:B------:R-:W5:Y:S01]  /*1bb90*/  LDL R5, [R1+0x24] ;  /* 0x0000240001057983 */ /* 0x000f620000100800 */
[----:B------:R-:W-:Y:S02]  /*1bba0*/  ISETP.GE.AND P0, PT, R16, c[0x0][0x3c8], PT ;  /* 0x0000f20010007a0c */ /* 0x000fe40003f06270 */
[----:B------:R-:W-:Y:S02]  /*1bbb0*/  ISETP.GE.AND P3, PT, R15, c[0x0][0x3c8], PT ;  /* 0x0000f2000f007a0c */ /* 0x000fe40003f66270 */
[----:B------:R-:W-:-:S02]  /*1bbc0*/  ISETP.GE.AND P5, PT, R14, c[0x0][0x3c8], PT ;  /* 0x0000f2000e007a0c */ /* 0x000fc40003fa6270 */
[----:B-----5:R-:W-:-:S13]  /*1bbd0*/  ISETP.GE.AND P1, PT, R5, c[0x0][0x3c8], PT ;  /* 0x0000f20005007a0c */ /* 0x020fda0003f26270 */
[----:B----4-:R-:W-:-:S04]  /*1bbe0*/  @!P1 LEA R2, P2, R5, R0, 0x2 ;  /* 0x0000000005029211 */ /* 0x010fc800078410ff */
[----:B-1----:R-:W-:Y:S02]  /*1bbf0*/  @!P1 LEA.HI.X R3, R5, R4, R27, 0x2, P2 ;  /* 0x0000000405039211 */ /* 0x002fe400010f141b */
[----:B------:R-:W-:-:S03]  /*1bc00*/  @!P0 LEA R18, P2, R16, R0, 0x2 ;  /* 0x0000000010128211 */ /* 0x000fc600078410ff */
[----:B------:R1:W-:Y:S01]  /*1bc10*/  @!P1 ST.E.64 [R2.64], R144 ;  /* 0x0000009002009985 */ /* 0x0003e2000c101b06 */
[----:B------:R-:W-:Y:S02]  /*1bc20*/  @!P0 LEA.HI.X R19, R16, R4, R24, 0x2, P2 ;  /* 0x0000000410138211 */ /* 0x000fe400010f1418 */
[----:B------:R-:W-:Y:S02]  /*1bc30*/  ISETP.GE.AND P2, PT, R13, c[0x0][0x3c8], PT ;  /* 0x0000f2000d007a0c */ /* 0x000fe40003f46270 */
[----:B------:R-:W-:Y:S01]  /*1bc40*/  ISETP.GE.AND P1, PT, R12, c[0x0][0x3c8], PT ;  /* 0x0000f2000c007a0c */ /* 0x000fe20003f26270 */
[----:B------:R4:W-:Y:S01]  /*1bc50*/  @!P0 ST.E.64 [R18.64], R148 ;  /* 0x0000009412008985 */ /* 0x0009e2000c101b06 */
[----:B-1----:R-:W-:-:S04]  /*1bc60*/  @!P3 LEA R2, P4, R15, R0, 0x2 ;  /* 0x000000000f02b211 */ /* 0x002fc800078810ff */
[----:B------:R-:W-:Y:S02]  /*1bc70*/  @!P3 LEA.HI.X R3, R15, R4, R26, 0x2, P4 ;  /* 0x000000040f03b211 */ /* 0x000fe400020f141a */
[----:B----4-:R-:W-:Y:S02]  /*1bc80*/  @!P5 LEA R18, P0, R14, R0, 0x2 ;  /* 0x000000000e12d211 */ /* 0x010fe400078010ff */
[----:B------:R-:W-:Y:S01]  /*1bc90*/  ISETP.GE.AND P4, PT, R10, c[0x0][0x3c8], PT ;  /* 0x0000f2000a007a0c */ /* 0x000fe20003f86270 */
        /* <DEDUP_REMOVED lines=9> */
[C---:B----4-:R-:W-:Y:S02]  /*1bd30*/  @!P0 LEA R18, P2, R11.reuse, R0, 0x2 ;  /* 0x000000000b128211 */ /* 0x050fe400078410ff */
        /* <DEDUP_REMOVED lines=10> */
[----:B------:R-:W-:Y:S02]  /*1bde0*/  ISETP.GE.AND P1, PT, R6, c[0x0][0x3c8], PT ;  /* 0x0000f20006007a0c */ /* 0x000fe40003f26270 */
[C---:B----4-:R-:W-:Y:S01]  /*1bdf0*/  @!P3 LEA R20, P0, R8.reuse, R0, 0x2 ;  /* 0x000000000814b211 */ /* 0x050fe200078010ff */
[----:B------:R1:W-:Y:S03]  /*1be00*/  @!P4 ST.E.64 [R2.64], R132 ;  /* 0x000000840200c985 */ /* 0x0003e6000c101b06 */
[----:B------:R-:W-:Y:S01]  /*1be10*/  @!P3 LEA.HI.X R21, R8, R4, R34, 0x2, P0 ;  /* 0x000000040815b211 */ /* 0x000fe200000f1422 */
[----:B------:R4:W-:Y:S01]  /*1be20*/  @!P5 ST.E.64 [R22.64], R150 ;  /* 0x000000961600d985 */ /* 0x0009e2000c101b06 */
[----:B-----5:R-:W-:-:S03]  /*1be30*/  @!P2 LEA R18, P0, R7, R0, 0x2 ;  /* 0x000000000712a211 */ /* 0x020fc600078010ff */
[----:B------:R4:W-:Y:S01]  /*1be40*/  @!P3 ST.E.64 [R20.64], R146 ;  /* 0x000000921400b985 */ /* 0x0009e2000c101b06 */
[----:B------:R-:W-:-:S05]  /*1be50*/  @!P2 LEA.HI.X R19, R7, R4, R35, 0x2, P0 ;  /* 0x000000040713a211 */ /* 0x000fca00000f1423 */
[----:B------:R4:W-:Y:S01]  /*1be60*/  @!P2 ST.E.64 [R18.64], R106 ;  /* 0x0000006a1200a985 */ /* 0x0009e2000c101b06 */
[----:B-1----:R-:W-:-:S04]  /*1be70*/  @!P1 LEA R2, P0, R6, R0, 0x2 ;  /* 0x0000000006029211 */ /* 0x002fc800078010ff */
[----:B------:R-:W-:-:S05]  /*1be80*/  @!P1 LEA.HI.X R3, R6, R4, R36, 0x2, P0 ;  /* 0x0000000406039211 */ /* 0x000fca00000f1424 */
[----:B------:R4:W-:Y:S04]  /*1be90*/  @!P1 ST.E.64 [R2.64], R98 ;  /* 0x0000006202009985 */ /* 0x0009e8000c101b06 */
.L_x_1342:
[----:B------:R-:W-:Y:S05]  /*1bea0*/  BSYNC B0 ;  /* 0x0000000000007941 */ /* 0x000fea0003800000 */
.L_x_1341:
[----:B------:R-:W-:Y:S05]  /*1beb0*/  BRA.DIV ~URZ, `(.L_x_1343) ;  /* 0x000034627f007947 */ /* 0x000fea000b800000 */
[----:B-1----:R1:W2:Y:S02]  /*1bec0*/  SHFL.IDX PT, R4, R17, 0x2, 0x1c1f ;  /* 0x005c1f0011047f89 */ /* 0x0022a400000e0000 */
.L_x_1406:
[----:B------:R-:W-:Y:S05]  /*1bed0*/  BRA.DIV ~URZ, `(.L_x_1344) ;  /* 0x000034b27f007947 */ /* 0x000fea000b800000 */
[----:B----4-:R4:W1:Y:S02]  /*1bee0*/  SHFL.IDX PT, R0, R25, 0x2, 0x1c1f ;  /* 0x005c1f0019007f89 */ /* 0x01086400000e0000 */
.L_x_1407:
[----:B------:R-:W5:Y:S01]  /*1bef0*/  LDL R2, [R1+0x20] ;  /* 0x0000200001027983 */ /* 0x000f620000100800 */
[----:B------:R-:W-:Y:S01]  /*1bf00*/  BSSY B0, `(.L_x_1345) ;  /* 0x0000034000007945 */ /* 0x000fe20003800000 */
[----:B-----5:R-:W-:-:S13]  /*1bf10*/  LOP3.LUT P0, RZ, R2, 0x1, RZ, 0xc0, !PT ;  /* 0x0000000102ff7812 */ /* 0x020fda000780c0ff */
[----:B------:R-:W-:Y:S05]  /*1bf20*/  @P0 BRA `(.L_x_1346) ;  /* 0x0000031000000947 */ /* 0x000fea0003800000 */
[----:B------:R-:W5:Y:S01]  /*1bf30*/  LDL R5, [R1+0x24] ;  /* 0x0000240001057983 */ /* 0x000f620000100800 */
[----:B------:R-:W-:Y:S02]  /*1bf40*/  ISETP.GE.AND P2, PT, R16, c[0x0][0x3c8], PT ;  /* 0x0000f20010007a0c */ /* 0x000fe40003f46270 */
[----:B------:R-:W-:Y:S02]  /*1bf50*/  ISETP.GE.AND P4, PT, R15, c[0x0][0x3c8], PT ;  /* 0x0000f2000f007a0c */ /* 0x000fe40003f86270 */
[----:B------:R-:W-:Y:S02]  /*1bf60*/  ISETP.GE.AND P3, PT, R14, c[0x0][0x3c8], PT ;  /* 0x0000f2000e007a0c */ /* 0x000fe40003f66270 */
[----:B------:R-:W-:-:S07]  /*1bf70*/  ISETP.GE.AND P6, PT, R11, c[0x0][0x3c8], PT ;  /* 0x0000f2000b007a0c */ /* 0x000fce0003fc6270 */
[----:B-1----:R-:W-:-:S04]  /*1bf80*/  @!P2 LEA R20, P1, R16, R0, 0x2 ;  /* 0x000000001014a211 */ /* 0x002fc800078210ff */
[----:B--2---:R-:W-:Y:S02]  /*1bf90*/  @!P2 LEA.HI.X R21, R16, R4, R24, 0x2, P1 ;  /* 0x000000041015a211 */ /* 0x004fe400008f1418 */
[----:B------:R-:W-:Y:S02]  /*1bfa0*/  ISETP.GE.AND P1, PT, R13, c[0x0][0x3c8], PT ;  /* 0x0000f2000d007a0c */ /* 0x000fe40003f26270 */
[----:B-----5:R-:W-:-:S13]  /*1bfb0*/  ISETP.GE.AND P0, PT, R5, c[0x0][0x3c8], PT ;  /* 0x0000f20005007a0c */ /* 0x020fda0003f06270 */
[----:B------:R-:W-:-:S04]  /*1bfc0*/  @!P0 LEA R2, P5, R5, R0, 0x2 ;  /* 0x0000000005028211 */ /* 0x000fc800078a10ff */
[----:B------:R-:W-:Y:S02]  /*1bfd0*/  @!P0 LEA.HI.X R3, R5, R4, R27, 0x2, P5 ;  /* 0x0000000405038211 */ /* 0x000fe400028f141b */
[----:B------:R-:W-:-:S03]  /*1bfe0*/  @!P4 LEA R18, P5, R15, R0, 0x2 ;  /* 0x000000000f12c211 */ /* 0x000fc600078a10ff */
[----:B------:R1:W-:Y:S01]  /*1bff0*/  @!P0 ST.E.64 [R2.64], R46 ;  /* 0x0000002e02008985 */ /* 0x0003e2000c101b06 */
[----:B------:R-:W-:Y:S02]  /*1c000*/  ISETP.GE.AND P0, PT, R12, c[0x0][0x3c8], PT ;  /* 0x0000f2000c007a0c */ /* 0x000fe40003f06270 */
[----:B------:R-:W-:Y:S01]  /*1c010*/  @!P4 LEA.HI.X R19, R15, R4, R26, 0x2, P5 ;  /* 0x000000040f13c211 */ /* 0x000fe200028f141a */
[----:B------:R2:W-:Y:S04]  /*1c020*/  @!P2 ST.E.64 [R20.64], R48 ;  /* 0x000000301400a985 */ /* 0x0005e8000c101b06 */
[----:B------:R5:W-:Y:S01]  /*1c030*/  @!P4 ST.E.64 [R18.64], R50 ;  /* 0x000000321200c985 */ /* 0x000be2000c101b06 */
[----:B------:R-:W-:Y:S02]  /*1c040*/  ISETP.GE.AND P4, PT, R10, c[0x0][0x3c8], PT ;  /* 0x0000f2000a007a0c */ /* 0x000fe40003f86270 */
[----:B-1----:R-:W-:-:S04]  /*1c050*/  @!P3 LEA R2, P2, R14, R0, 0x2 ;  /* 0x000000000e02b211 */ /* 0x002fc800078410ff */
[----:B------:R-:W-:Y:S02]  /*1c060*/  @!P3 LEA.HI.X R3, R14, R4, R29, 0x2, P2 ;  /* 0x000000040e03b211 */ /* 0x000fe400010f141d */
[----:B--2---:R-:W-:-:S03]  /*1c070*/  @!P1 LEA R20, P5, R13, R0, 0x2 ;  /* 0x000000000d149211 */ /* 0x004fc600078a10ff */
[----:B------:R1:W-:Y:S01]  /*1c080*/  @!P3 ST.E.64 [R2.64], R52 ;  /* 0x000000340200b985 */ /* 0x0003e2000c101b06 */
[----:B------:R-:W-:Y:S02]  /*1c090*/  @!P1 LEA.HI.X R21, R13, R4, R28, 0x2, P5 ;  /* 0x000000040d159211 */ /* 0x000fe400028f141c */
[----:B-----5:R-:W-:Y:S02]  /*1c0a0*/  @!P6 LEA R18, P5, R11, R0, 0x2 ;  /* 0x000000000b12e211 */ /* 0x020fe400078a10ff */
        /* <DEDUP_REMOVED lines=25> */
.L_x_1346:
[----:B------:R-:W-:Y:S05]  /*1c240*/  BSYNC B0 ;  /* 0x0000000000007941 */ /* 0x000fea0003800000 */
.L_x_1345:
[----:B------:R-:W-:Y:S05]  /*1c250*/  BRA.DIV ~URZ, `(.L_x_1347) ;  /* 0x000031927f007947 */ /* 0x000fea000b800000 */
[----:B--2---:R2:W3:Y:S04]  /*1c260*/  SHFL.IDX PT, R4, R17, 0x3, 0x1c1f ;  /* 0x007c1f0011047f89 */ /* 0x0044e800000e0000 */
[----:B-1----:R2:W1:Y:S02]  /*1c270*/  SHFL.IDX PT, R0, R25, 0x3, 0x1c1f ;  /* 0x007c1f0019007f89 */ /* 0x00246400000e0000 */
.L_x_1408:
[----:B------:R-:W5:Y:S02]  /*1c280*/  LDL R2, [R1+0x20] ;  /* 0x0000200001027983 */ /* 0x000f640000100800 */
        /* <DEDUP_REMOVED lines=8> */
[----:B---3--:R-:W-:Y:S02]  /*1c310*/  @!P3 LEA.HI.X R23, R16, R4, R24, 0x2, P5 ;  /* 0x000000041017b211 */ /* 0x008fe400028f1418 */
[----:B------:R-:W-:-:S04]  /*1c320*/  @!P2 LEA R18, P5, R15, R0, 0x2 ;  /* 0x000000000f12a211 */ /* 0x000fc800078a10ff */
[----:B------:R-:W-:Y:S02]  /*1c330*/  @!P2 LEA.HI.X R19, R15, R4, R26, 0x2, P5 ;  /* 0x000000040f13a211 */ /* 0x000fe400028f141a */
[----:B-----5:R-:W-:-:S13]  /*1c340*/  ISETP.GE.AND P4, PT, R2, c[0x0][0x3c8], PT ;  /* 0x0000f20002007a0c */ /* 0x020fda0003f86270 */
[----:B------:R-:W-:-:S04]  /*1c350*/  @!P4 LEA R20, P6, R2, R0, 0x2 ;  /* 0x000000000214c211 */ /* 0x000fc800078c10ff */
[----:B------:R-:W-:Y:S02]  /*1c360*/  @!P4 LEA.HI.X R21, R2, R4, R27, 0x2, P6 ;  /* 0x000000040215c211 */ /* 0x000fe400030f141b */
[CC--:B------:R-:W-:Y:S02]  /*1c370*/  @!P1 LEA R16, P6, R14.reuse, R0.reuse, 0x2 ;  /* 0x000000000e109211 */ /* 0x0c0fe400078c10ff */
[C---:B------:R-:W-:Y:S01]  /*1c380*/  @!P0 LEA R2, P5, R13.reuse, R0, 0x2 ;  /* 0x000000000d028211 */ /* 0x040fe200078a10ff */
[----:B------:R-:W-:Y:S01]  /*1c390*/  @!P4 ST.E.64 [R20.64], R86 ;  /* 0x000000561400c985 */ /* 0x000fe2000c101b06 */
[-C--:B--2---:R-:W-:Y:S02]  /*1c3a0*/  @!P1 LEA.HI.X R17, R14, R4.reuse, R29, 0x2, P6 ;  /* 0x000000040e119211 */ /* 0x084fe400030f141d */
[----:B------:R-:W-:Y:S01]  /*1c3b0*/  ISETP.GE.AND P6, PT, R12, c[0x0][0x3c8], PT ;  /* 0x0000f2000c007a0c */ /* 0x000fe20003fc6270 */
[----:B------:R-:W-:Y:S01]  /*1c3c0*/  @!P3 ST.E.64 [R22.64], R82 ;  /* 0x000000521600b985 */ /* 0x000fe2000c101b06 */
[----:B------:R-:W-:-:S02]  /*1c3d0*/  @!P0 LEA.HI.X R3, R13, R4, R28, 0x2, P5 ;  /* 0x000000040d038211 */ /* 0x000fc400028f141c */
[----:B------:R-:W-:Y:S01]  /*1c3e0*/  ISETP.GE.AND P5, PT, R11, c[0x0][0x3c8], PT ;  /* 0x0000f2000b007a0c */ /* 0x000fe20003fa6270 */
[----:B------:R1:W-:Y:S01]  /*1c3f0*/  @!P2 ST.E.64 [R18.64], R72 ;  /* 0x000000481200a985 */ /* 0x0003e2000c101b06 */
[----:B------:R-:W-:Y:S02]  /*1c400*/  ISETP.GE.AND P4, PT, R10, c[0x0][0x3c8], PT ;  /* 0x0000f2000a007a0c */ /* 0x000fe40003f86270 */
[----:B------:R-:W-:Y:S01]  /*1c410*/  ISETP.GE.AND P3, PT, R9, c[0x0][0x3c8], PT ;  /* 0x0000f20009007a0c */ /* 0x000fe20003f66270 */
[----:B------:R2:W-:Y:S01]  /*1c420*/  @!P1 ST.E.64 [R16.64], R66 ;  /* 0x0000004210009985 */ /* 0x0005e2000c101b06 */
[----:B------:R-:W-:-:S03]  /*1c430*/  ISETP.GE.AND P2, PT, R8, c[0x0][0x3c8], PT ;  /* 0x0000f20008007a0c */ /* 0x000fc60003f46270 */
[----:B------:R3:W-:Y:S01]  /*1c440*/  @!P0 ST.E.64 [R2.64], R42 ;  /* 0x0000002a02008985 */ /* 0x0007e2000c101b06 */
[----:B-1----:R-:W-:-:S03]  /*1c450*/  @!P6 LEA R18, P0, R12, R0, 0x2 ;  /* 0x000000000c12e211 */ /* 0x002fc600078010ff */
[C---:B--2---:R-:W-:Y:S02]  /*1c460*/  @!P5 LEA R16, P1, R11.reuse, R0, 0x2 ;  /* 0x000000000b10d211 */ /* 0x044fe400078210ff */
[----:B------:R-:W-:Y:S02]  /*1c470*/  @!P6 LEA.HI.X R19, R12, R4, R30, 0x2, P0 ;  /* 0x000000040c13e211 */ /* 0x000fe400000f141e */
[C---:B------:R-:W-:Y:S02]  /*1c480*/  @!P4 LEA R14, P0, R10.reuse, R0, 0x2 ;  /* 0x000000000a0ec211 */ /* 0x040fe400078010ff */
[-C--:B------:R-:W-:Y:S01]  /*1c490*/  @!P5 LEA.HI.X R17, R11, R4.reuse, R32, 0x2, P1 ;  /* 0x000000040b11d211 */ /* 0x080fe200008f1420 */
[----:B------:R1:W-:Y:S01]  /*1c4a0*/  @!P6 ST.E.64 [R18.64], R88 ;  /* 0x000000581200e985 */ /* 0x0003e2000c101b06 */
[----:B------:R-:W-:Y:S02]  /*1c4b0*/  ISETP.GE.AND P1, PT, R7, c[0x0][0x3c8], PT ;  /* 0x0000f20007007a0c */ /* 0x000fe40003f26270 */
[----:B------:R-:W-:Y:S01]  /*1c4c0*/  @!P4 LEA.HI.X R15, R10, R4, R31, 0x2, P0 ;  /* 0x000000040a0fc211 */ /* 0x000fe200000f141f */
[----:B------:R1:W-:Y:S01]  /*1c4d0*/  @!P5 ST.E.64 [R16.64], R84 ;  /* 0x000000541000d985 */ /* 0x0003e2000c101b06 */
[----:B------:R-:W-:-:S03]  /*1c4e0*/  @!P3 LEA R12, P0, R9, R0, 0x2 ;  /* 0x00000000090cb211 */ /* 0x000fc600078010ff */
[----:B------:R1:W-:Y:S01]  /*1c4f0*/  @!P4 ST.E.64 [R14.64], R76 ;  /* 0x0000004c0e00c985 */ /* 0x0003e2000c101b06 */
[----:B------:R-:W-:Y:S02]  /*1c500*/  @!P3 LEA.HI.X R13, R9, R4, R33, 0x2, P0 ;  /* 0x00000004090db211 */ /* 0x000fe400000f1421 */
[----:B------:R-:W-:-:S03]  /*1c510*/  @!P2 LEA R10, P0, R8, R0, 0x2 ;  /* 0x00000000080aa211 */ /* 0x000fc600078010ff */
        /* <DEDUP_REMOVED lines=12> */
.L_x_1320:
        /* <DEDUP_REMOVED lines=22> */
.L_x_1348:
        /* <DEDUP_REMOVED lines=57> */
.L_x_1350:
[----:B------:R-:W-:Y:S05]  /*1cad0*/  BSYNC B0 ;  /* 0x0000000000007941 */ /* 0x000fea0003800000 */
.L_x_1349:
        /* <DEDUP_REMOVED lines=47> */
.L_x_1409:
[----:B------:R-:W-:Y:S05]  /*1cdd0*/  BRA.DIV ~URZ, `(.L_x_1352) ;  /* 0x000027427f007947 */ /* 0x000fea000b800000 */
[----:B------:R3:W4:Y:S02]  /*1cde0*/  SHFL.IDX PT, R0, R12, RZ, 0x1c1f ;  /* 0x001c1fff0c007589 */ /* 0x00072400000e0000 */
.L_x_1410:
        /* <DEDUP_REMOVED lines=21> */
.L_x_1354:
[----:B------:R-:W-:Y:S05]  /*1cf40*/  BSYNC B0 ;  /* 0x0000000000007941 */ /* 0x000fea0003800000 */
.L_x_1353:
[----:B------:R-:W-:Y:S05]  /*1cf50*/  BRA.DIV ~URZ, `(.L_x_1355) ;  /* 0x000026227f007947 */ /* 0x000fea000b800000 */
[----:B--2---:R2:W1:Y:S04]  /*1cf60*/  SHFL.IDX PT, R8, R9, 0x1, 0x1c1f ;  /* 0x003c1f0009087f89 */ /* 0x00446800000e0000 */
[----:B----4-:R2:W4:Y:S02]  /*1cf70*/  SHFL.IDX PT, R0, R12, 0x1, 0x1c1f ;  /* 0x003c1f000c007f89 */ /* 0x01052400000e0000 */
.L_x_1411:
        /* <DEDUP_REMOVED lines=21> */
.L_x_1357:
[----:B------:R-:W-:Y:S05]  /*1d0d0*/  BSYNC B0 ;  /* 0x0000000000007941 */ /* 0x000fea0003800000 */
.L_x_1356:
[----:B------:R-:W-:Y:S05]  /*1d0e0*/  BRA.DIV ~URZ, `(.L_x_1358) ;  /* 0x000025527f007947 */ /* 0x000fea000b800000 */
[----:B-1----:R1:W2:Y:S02]  /*1d0f0*/  SHFL.IDX PT, R8, R9, 0x2, 0x1c1f ;  /* 0x005c1f0009087f89 */ /* 0x0022a400000e0000 */
.L_x_1412:
[----:B------:R-:W-:Y:S05]  /*1d100*/  BRA.DIV ~URZ, `(.L_x_1359) ;  /* 0x000025a27f007947 */ /* 0x000fea000b800000 */
[----:B----4-:R4:W1:Y:S02]  /*1d110*/  SHFL.IDX PT, R0, R12, 0x2, 0x1c1f ;  /* 0x005c1f000c007f89 */ /* 0x01086400000e0000 */
.L_x_1413:
        /* <DEDUP_REMOVED lines=21> */
.L_x_1361:
[----:B------:R-:W-:Y:S05]  /*1d270*/  BSYNC B0 ;  /* 0x0000000000007941 */ /* 0x000fea0003800000 */
.L_x_1360:
[----:B------:R-:W-:Y:S05]  /*1d280*/  BRA.DIV ~URZ, `(.L_x_1362) ;  /* 0x000024827f007947 */ /* 0x000fea000b800000 */
[----:B--2---:R2:W3:Y:S04]  /*1d290*/  SHFL.IDX PT, R8, R9, 0x3, 0x1c1f ;  /* 0x007c1f0009087f89 */ /* 0x0044e800000e0000 */
[----:B-1----:R2:W1:Y:S02]  /*1d2a0*/  SHFL.IDX PT, R0, R12, 0x3, 0x1c1f ;  /* 0x007c1f000c007f89 */ /* 0x00246400000e0000 */
.L_x_1414:
        /* <DEDUP_REMOVED lines=20> */
.L_x_1335:
[----:B------:R-:W-:Y:S05]  /*1d3f0*/  BSYNC B1 ;  /* 0x0000000000017941 */ /* 0x000fea0003800000 */
.L_x_1319:
        /* <DEDUP_REMOVED lines=15> */
.L_x_1415:
[----:B------:R-:W-:Y:S05]  /*1d4f0*/  BRA.DIV ~URZ, `(.L_x_1365) ;  /* 0x000023427f007947 */ /* 0x000fea000b800000 */
[----:B------:R3:W4:Y:S02]  /*1d500*/  SHFL.IDX PT, R8, R74, 0x1, 0x1f ;  /* 0x00201f004a087f89 */ /* 0x00072400000e0000 */
.L_x_1416:
        /* <DEDUP_REMOVED lines=19> */
.L_x_1417:
        /* <DEDUP_REMOVED lines=16> */
.L_x_1418:
[----:B---3--:R-:W-:Y:S01]  /*1d740*/  IMAD R0, R0, c[0x0][0x538], RZ ;  /* 0x00014e0000007a24 */ /* 0x008fe200078e02ff */
[----:B------:R-:W-:Y:S04]  /*1d750*/  BSSY B1, `(.L_x_1368) ;  /* 0x00000ce000017945 */ /* 0x000fe80003800000 */
[----:B----4-:R-:W-:-:S04]  /*1d760*/  IADD3 R8, R0, R8, RZ ;  /* 0x0000000800087210 */ /* 0x010fc80007ffe0ff */
[----:B--2---:R-:W-:-:S13]  /*1d770*/  ISETP.GT.AND P0, PT, R8, R9, PT ;  /* 0x000000090800720c */ /* 0x004fda0003f04270 */
[----:B------:R-:W-:Y:S05]  /*1d780*/  @P0 BRA `(.L_x_1369) ;  /* 0x0000025000000947 */ /* 0x000fea0003800000 */
.L_x_1373:
        /* <DEDUP_REMOVED lines=17> */
.L_x_1419:
        /* <DEDUP_REMOVED lines=16> */
.L_x_1420:
[----:B--2---:R-:W-:-:S05]  /*1d9a0*/  IMAD R0, R0, c[0x0][0x538], RZ ;  /* 0x00014e0000007a24 */ /* 0x004fca00078e02ff */
[----:B------:R-:W-:-:S04]  /*1d9b0*/  IADD3 R8, R0, R8, RZ ;  /* 0x0000000800087210 */ /* 0x000fc80007ffe0ff */
[----:B------:R-:W-:-:S13]  /*1d9c0*/  ISETP.GT.AND P0, PT, R8, R9, PT ;  /* 0x000000090800720c */ /* 0x000fda0003f04270 */
[----:B-1----:R-:W-:Y:S05]  /*1d9d0*/  @!P0 BRA `(.L_x_1373) ;  /* 0xfffffdb000008947 */ /* 0x002fea000383ffff */
.L_x_1369:
[----:B------:R-:W-:-:S05]  /*1d9e0*/  IADD3 R11, -R0, R8, RZ ;  /* 0x00000008000b7210 */ /* 0x000fca0007ffe1ff */
[----:B------:R-:W-:-:S05]  /*1d9f0*/  IMAD R0, R4, c[0x0][0x538], R11 ;  /* 0x00014e0004007a24 */ /* 0x000fca00078e020b */
[----:B------:R-:W-:Y:S01]  /*1da00*/  ISETP.GT.AND P0, PT, R0, R9, PT ;  /* 0x000000090000720c */ /* 0x000fe20003f04270 */
[----:B------:R-:W-:-:S12]  /*1da10*/  BRA.DIV ~URZ, `(.L_x_1374) ;  /* 0x000022627f007947 */ /* 0x000fd8000b800000 */
[----:B------:R-:W-:-:S03]  /*1da20*/  VOTE.ANY R12, PT, !P0 ;  /* 0x00000000000c7806 */ /* 0x000fc600040e0100 */
.L_x_1421:
[----:B------:R-:W2:Y:S01]  /*1da30*/  LDL.LU R0, [R1+0x44] ;  /* 0x0000440001007983 */ /* 0x000ea20000300800 */
[----:B------:R-:W2:Y:S02]  /*1da40*/  POPC R8, R12 ;  /* 0x0000000c00087309 */ /* 0x000ea40000000000 */
[----:B--2---:R-:W-:-:S05]  /*1da50*/  IADD3 R0, R8, R0, RZ ;  /* 0x0000000008007210 */ /* 0x004fca0007ffe0ff */
[----:B------:R2:W-:Y:S01]  /*1da60*/  STL [R1+0x44], R0 ;  /* 0x0000440001007387 */ /* 0x0005e20000100800 */
[----:B------:R-:W-:Y:S05]  /*1da70*/  BRA.DIV ~URZ, `(.L_x_1375) ;  /* 0x000022527f007947 */ /* 0x000fea000b800000 */
[----:B------:R3:W4:Y:S04]  /*1da80*/  SHFL.IDX PT, R10, R6, R8, 0x1f ;  /* 0x00001f08060a7589 */ /* 0x00072800000e0000 */
[----:B------:R3:W1:Y:S02]  /*1da90*/  SHFL.IDX PT, R7, R7, R8, 0x1f ;  /* 0x00001f0807077589 */ /* 0x00066400000e0000 */
.L_x_1422:
[----:B------:R-:W-:Y:S01]  /*1daa0*/  ISETP.NE.AND P0, PT, R12, RZ, PT ;  /* 0x000000ff0c00720c */ /* 0x000fe20003f05270 */
[----:B------:R-:W-:-:S12]  /*1dab0*/  BSSY B0, `(.L_x_1376) ;  /* 0x0000005000007945 */ /* 0x000fd80003800000 */
[----:B------:R-:W-:Y:S05]  /*1dac0*/  @!P0 BRA `(.L_x_1377) ;  /* 0x0000003000008947 */ /* 0x000fea0003800000 */
[----:B------:R-:W-:Y:S01]  /*1dad0*/  IADD3 R3, R8, -0x1, RZ ;  /* 0xffffffff08037810 */ /* 0x000fe20007ffe0ff */
[----:B------:R-:W-:Y:S05]  /*1dae0*/  BRA.DIV ~URZ, `(.L_x_1378) ;  /* 0x000022b27f007947 */ /* 0x000fea000b800000 */
[----:B------:R2:W3:Y:S02]  /*1daf0*/  SHFL.IDX PT, R13, R4, R3, 0x1f ;  /* 0x00001f03040d7589 */ /* 0x0004e400000e0000 */
.L_x_1377:
[----:B------:R-:W-:Y:S05]  /*1db00*/  BSYNC B0 ;  /* 0x0000000000007941 */ /* 0x000fea0003800000 */
.L_x_1376:
        /* <DEDUP_REMOVED lines=68> */
.L_x_1380:
        /* <DEDUP_REMOVED lines=68> */
.L_x_1381:
[----:B------:R-:W-:Y:S05]  /*1e390*/  BSYNC B0 ;  /* 0x0000000000007941 */ /* 0x000fea0003800000 */
.L_x_1379:
[----:B------:R-:W-:-:S04]  /*1e3a0*/  LOP3.LUT R2, RZ, R2, RZ, 0x33, !PT ;  /* 0x00000002ff027212 */ /* 0x000fc800078e33ff */
[----:B-1----:R-:W-:-:S05]  /*1e3b0*/  IADD3 R0, R2, R10, RZ ;  /* 0x0000000a02007210 */ /* 0x002fca0007ffe0ff */
[----:B------:R1:W-:Y:S01]  /*1e3c0*/  STL [R1+0x3c], R0 ;  /* 0x00003c0001007387 */ /* 0x0003e20000100800 */
[----:B------:R-:W-:Y:S05]  /*1e3d0*/  BRA `(.L_x_1382) ;  /* 0x0000005000007947 */ /* 0x000fea0003800000 */
.L_x_1370:
[----:B------:R-:W-:Y:S01]  /*1e3e0*/  MOV R0, c[0x0][0x53c] ;  /* 0x00014f0000007a02 */ /* 0x000fe20000000f00 */
[----:B------:R2:W-:Y:S04]  /*1e3f0*/  STL [R1+0x38], R9 ;  /* 0x0000380901007387 */ /* 0x0005e80000100800 */
[----:B------:R2:W-:Y:S04]  /*1e400*/  STL [R1+0x3c], RZ ;  /* 0x00003cff01007387 */ /* 0x0005e80000100800 */
[----:B------:R2:W-:Y:S04]  /*1e410*/  STL [R1+0x40], RZ ;  /* 0x000040ff01007387 */ /* 0x0005e80000100800 */
[----:B------:R2:W-:Y:S02]  /*1e420*/  STL [R1+0x44], R0 ;  /* 0x0000440001007387 */ /* 0x0005e40000100800 */
.L_x_1382:
[----:B------:R-:W-:Y:S05]  /*1e430*/  BSYNC B1 ;  /* 0x0000000000017941 */ /* 0x000fea0003800000 */
.L_x_1368:
        /* <DEDUP_REMOVED lines=9> */
.L_x_1363:
[----:B--2---:R-:W2:Y:S02]  /*1e4d0*/  LDL R0, [R1+0x44] ;  /* 0x0000440001007983 */ /* 0x004ea40000100800 */
[----:B--2---:R-:W-:-:S13]  /*1e4e0*/  ISETP.GE.AND P0, PT, R0, c[0x0][0x53c], PT ;  /* 0x00014f0000007a0c */ /* 0x004fda0003f06270 */
[----:B-1----:R-:W-:Y:S01]  /*1e4f0*/  @P0 CALL.REL.NOINC `(.L_x_1383) ;  /* 0x0000001000000944 */ /* 0x002fe20003c00000 */
[----:B------:R-:W-:Y:S05]  /*1e500*/  BRA `(.L_x_1384) ;  /* 0xfffe3ab000007947 */ /* 0x000fea000383ffff */
.L_x_1383:
[----:B------:R-:W-:Y:S05]  /*1e510*/  EXIT ;  /* 0x000000000000794d */ /* 0x000fea0003800000 */
.L_x_1199:
[----:B------:R-:W-:Y:S01]  /*1e520*/  IMAD.MOV.U32 R0, RZ, RZ, R5 ;  /* 0x000000ffff007224 */ /* 0x000fe200078e0005 */
[----:B------:R-:W-:Y:S02]  /*1e530*/  MOV R2, 0x1 ;  /* 0x0000000100027802 */ /* 0x000fe40000000f00 */
[----:B------:R-:W-:Y:S02]  /*1e540*/  MOV R3, 0x1e560 ;  /* 0x0001e56000037802 */ /* 0x000fe40000000f00 */
[----:B------:R-:W-:Y:S05]  /*1e550*/  CALL.REL.NOINC `($__internal_24_$__cuda_sm70_shflsync_up_p) ;  /* 0x0000193000007944 */ /* 0x000fea0003c00000 */
[----:B------:R-:W-:Y:S01]  /*1e560*/  MOV R0, R4 ;  /* 0x0000000400007202 */ /* 0x000fe20000000f00 */
[----:B------:R-:W-:Y:S05]  /*1e570*/  BRA `(.L_x_1385) ;  /* 0xfffe1ee000007947 */ /* 0x000fea000383ffff */
.L_x_1200:
[----:B------:R-:W-:Y:S01]  /*1e580*/  IMAD.MOV.U32 R0, RZ, RZ, R5 ;  /* 0x000000ffff007224 */ /* 0x000fe200078e0005 */
[----:B------:R-:W-:Y:S02]  /*1e590*/  MOV R2, 0x2 ;  /* 0x0000000200027802 */ /* 0x000fe40000000f00 */
[----:B------:R-:W-:Y:S02]  /*1e5a0*/  MOV R3, 0x1e5c0 ;  /* 0x0001e5c000037802 */ /* 0x000fe40000000f00 */
[----:B------:R-:W-:Y:S05]  /*1e5b0*/  CALL.REL.NOINC `($__internal_24_$__cuda_sm70_shflsync_up_p) ;  /* 0x000018d000007944 */ /* 0x000fea0003c00000 */
[----:B------:R-:W-:Y:S01]  /*1e5c0*/  SEL R0, R4, RZ, P4 ;  /* 0x000000ff04007207 */ /* 0x000fe20002000000 */
[----:B------:R-:W-:Y:S01]  /*1e5d0*/  IMAD.MOV.U32 R2, RZ, RZ, 0x4 ;  /* 0x00000004ff027424 */ /* 0x000fe200078e00ff */
[----:B------:R-:W-:-:S03]  /*1e5e0*/  MOV R3, 0x1e610 ;  /* 0x0001e61000037802 */ /* 0x000fc60000000f00 */
[----:B------:R-:W-:Y:S02]  /*1e5f0*/  IMAD.IADD R0, R5, 0x1, R0 ;  /* 0x0000000105007824 */ /* 0x000fe400078e0200 */
        /* <DEDUP_REMOVED lines=14> */
[----:B------:R-:W-:Y:S01]  /*1e6e0*/  IMAD.IADD R4, R0, 0x1, R4 ;  /* 0x0000000100047824 */ /* 0x000fe200078e0204 */
[----:B------:R-:W-:-:S03]  /*1e6f0*/  MOV R0, 0x1f ;  /* 0x0000001f00007802 */ /* 0x000fc60000000f00 */
[----:B------:R-:W-:Y:S02]  /*1e700*/  IMAD.MOV.U32 R5, RZ, RZ, R4 ;  /* 0x000000ffff057224 */ /* 0x000fe400078e0004 */
[----:B------:R-:W-:Y:S05]  /*1e710*/  CALL.REL.NOINC `($__internal_23_$__cuda_sm70_shflsync_idx_p) ;  /* 0x0000172000007944 */ /* 0x000fea0003c00000 */
[----:B------:R-:W-:Y:S05]  /*1e720*/  BRA `(.L_x_1386) ;  /* 0xfffe1e3000007947 */ /* 0x000fea000383ffff */
.L_x_1202:
[----:B------:R-:W-:Y:S02]  /*1e730*/  SEL R0, RZ, 0x1, P0 ;  /* 0x00000001ff007807 */ /* 0x000fe40000000000 */
[----:B------:R-:W-:Y:S02]  /*1e740*/  MOV R2, 0x1e760 ;  /* 0x0001e76000027802 */ /* 0x000fe40000000f00 */
[----:B------:R-:W-:Y:S05]  /*1e750*/  CALL.REL.NOINC `($__internal_25_$__cuda_sm70_votesync_ballot) ;  /* 0x000017a000007944 */ /* 0x000fea0003c00000 */
[----:B------:R-:W-:Y:S01]  /*1e760*/  MOV R10, R0 ;  /* 0x00000000000a7202 */ /* 0x000fe20000000f00 */
[----:B------:R-:W-:Y:S05]  /*1e770*/  BRA `(.L_x_1387) ;  /* 0xfffe1e7000007947 */ /* 0x000fea000383ffff */
.L_x_1203:
[----:B------:R-:W-:Y:S01]  /*1e780*/  IMAD.MOV.U32 R5, RZ, RZ, R9 ;  /* 0x000000ffff057224 */ /* 0x000fe200078e0009 */
[----:B------:R-:W-:Y:S01]  /*1e790*/  MOV R3, R7 ;  /* 0x0000000700037202 */ /* 0x000fe20000000f00 */
[----:B-1----:R-:W-:Y:S01]  /*1e7a0*/  IMAD.MOV.U32 R0, RZ, RZ, 0x1f ;  /* 0x0000001fff007424 */ /* 0x002fe200078e00ff */
[----:B------:R-:W-:Y:S02]  /*1e7b0*/  MOV R2, 0x1e7d0 ;  /* 0x0001e7d000027802 */ /* 0x000fe40000000f00 */
[----:B------:R-:W-:Y:S05]  /*1e7c0*/  CALL.REL.NOINC `($__internal_23_$__cuda_sm70_shflsync_idx_p) ;  /* 0x0000167000007944 */ /* 0x000fea0003c00000 */
[----:B------:R-:W-:Y:S01]  /*1e7d0*/  IMAD.MOV.U32 R12, RZ, RZ, R0 ;  /* 0x000000ffff0c7224 */ /* 0x000fe200078e0000 */
[----:B------:R-:W-:Y:S01]  /*1e7e0*/  MOV R5, R8 ;  /* 0x0000000800057202 */ /* 0x000fe20000000f00 */
[----:B------:R-:W-:Y:S01]  /*1e7f0*/  IMAD.MOV.U32 R6, RZ, RZ, RZ ;  /* 0x000000ffff067224 */ /* 0x000fe200078e00ff */
[----:B------:R-:W-:Y:S01]  /*1e800*/  MOV R3, R7 ;  /* 0x0000000700037202 */ /* 0x000fe20000000f00 */
[----:B------:R-:W-:Y:S01]  /*1e810*/  IMAD.MOV.U32 R0, RZ, RZ, 0x1f ;  /* 0x0000001fff007424 */ /* 0x000fe200078e00ff */
[----:B------:R-:W-:-:S02]  /*1e820*/  MOV R2, 0x1e840 ;  /* 0x0001e84000027802 */ /* 0x000fc40000000f00 */
[----:B------:R-:W-:Y:S05]  /*1e830*/  CALL.REL.NOINC `($__internal_23_$__cuda_sm70_shflsync_idx_p) ;  /* 0x0000160000007944 */ /* 0x000fea0003c00000 */
[----:B------:R-:W-:Y:S01]  /*1e840*/  MOV R9, R0 ;  /* 0x0000000000097202 */ /* 0x000fe20000000f00 */
[----:B------:R-:W-:Y:S05]  /*1e850*/  BRA `(.L_x_1388) ;  /* 0xfffe1e0000007947 */ /* 0x000fea000383ffff */
.L_x_1206:
[----:B------:R-:W-:Y:S01]  /*1e860*/  IMAD.MOV.U32 R5, RZ, RZ, R4 ;  /* 0x000000ffff057224 */ /* 0x000fe200078e0004 */
[----:B-1----:R-:W-:-:S02]  /*1e870*/  MOV R0, 0x1f ;  /* 0x0000001f00007802 */ /* 0x002fc40000000f00 */
[----:B------:R-:W-:Y:S02]  /*1e880*/  MOV R2, 0x1e8a0 ;  /* 0x0001e8a000027802 */ /* 0x000fe40000000f00 */
[----:B--234-:R-:W-:Y:S05]  /*1e890*/  CALL.REL.NOINC `($__internal_23_$__cuda_sm70_shflsync_idx_p) ;  /* 0x000015a000007944 */ /* 0x01cfea0003c00000 */
[----:B------:R-:W-:Y:S01]  /*1e8a0*/  MOV R6, R0 ;  /* 0x0000000000067202 */ /* 0x000fe20000000f00 */
[----:B------:R-:W-:Y:S05]  /*1e8b0*/  BRA `(.L_x_1205) ;  /* 0xfffe1e0000007947 */ /* 0x000fea000383ffff */
.L_x_1247:
[----:B------:R-:W-:Y:S01]  /*1e8c0*/  IMAD.MOV.U32 R5, RZ, RZ, R10 ;  /* 0x000000ffff057224 */ /* 0x000fe200078e000a */
[----:B------:R-:W-:Y:S01]  /*1e8d0*/  MOV R3, RZ ;  /* 0x000000ff00037202 */ /* 0x000fe20000000f00 */
[----:B------:R-:W-:Y:S01]  /*1e8e0*/  IMAD.MOV.U32 R0, RZ, RZ, 0x1c1f ;  /* 0x00001c1fff007424 */ /* 0x000fe200078e00ff */
[----:B-1----:R-:W-:Y:S02]  /*1e8f0*/  MOV R2, 0x1e910 ;  /* 0x0001e91000027802 */ /* 0x002fe40000000f00 */
[----:B-----5:R-:W-:Y:S05]  /*1e900*/  CALL.REL.NOINC `($__internal_23_$__cuda_sm70_shflsync_idx_p) ;  /* 0x0000153000007944 */ /* 0x020fea0003c00000 */
[----:B------:R-:W-:Y:S01]  /*1e910*/  MOV R8, R0 ;  /* 0x0000000000087202 */ /* 0x000fe20000000f00 */
[----:B------:R-:W-:Y:S05]  /*1e920*/  BRA `(.L_x_1389) ;  /* 0xfffe9fc000007947 */ /* 0x000fea000383ffff */
.L_x_1248:
[----:B------:R-:W-:Y:S01]  /*1e930*/  IMAD.MOV.U32 R5, RZ, RZ, R11 ;  /* 0x000000ffff057224 */ /* 0x000fe200078e000b */
[----:B------:R-:W-:Y:S01]  /*1e940*/  MOV R3, RZ ;  /* 0x000000ff00037202 */ /* 0x000fe20000000f00 */
[----:B------:R-:W-:Y:S01]  /*1e950*/  IMAD.MOV.U32 R0, RZ, RZ, 0x1c1f ;  /* 0x00001c1fff007424 */ /* 0x000fe200078e00ff */
[----:B-1----:R-:W-:Y:S02]  /*1e960*/  MOV R2, 0x1e980 ;  /* 0x0001e98000027802 */ /* 0x002fe40000000f00 */
[----:B--23-5:R-:W-:Y:S05]  /*1e970*/  CALL.REL.NOINC `($__internal_23_$__cuda_sm70_shflsync_idx_p) ;  /* 0x000014c000007944 */ /* 0x02cfea0003c00000 */
[----:B------:R-:W-:Y:S05]  /*1e980*/  BRA `(.L_x_1390) ;  /* 0xfffe9f8000007947 */ /* 0x000fea000383ffff */
.L_x_1251:
[----:B-1----:R-:W-:Y:S01]  /*1e990*/  IMAD.MOV.U32 R5, RZ, RZ, R10 ;  /* 0x000000ffff057224 */ /* 0x002fe200078e000a */
[----:B------:R-:W-:Y:S01]  /*1e9a0*/  MOV R3, 0x1 ;  /* 0x0000000100037802 */ /* 0x000fe20000000f00 */
[----:B------:R-:W-:Y:S01]  /*1e9b0*/  IMAD.MOV.U32 R0, RZ, RZ, 0x1c1f ;  /* 0x00001c1fff007424 */ /* 0x000fe200078e00ff */
[----:B------:R-:W-:-:S02]  /*1e9c0*/  MOV R2, 0x1e9e0 ;  /* 0x0001e9e000027802 */ /* 0x000fc40000000f00 */
[----:B---345:R-:W-:Y:S05]  /*1e9d0*/  CALL.REL.NOINC `($__internal_23_$__cuda_sm70_shflsync_idx_p) ;  /* 0x0000146000007944 */ /* 0x038fea0003c00000 */
[----:B------:R-:W-:Y:S01]  /*1e9e0*/  IMAD.MOV.U32 R8, RZ, RZ, R0 ;  /* 0x000000ffff087224 */ /* 0x000fe200078e0000 */
[----:B------:R-:W-:Y:S01]  /*1e9f0*/  MOV R3, 0x1 ;  /* 0x0000000100037802 */ /* 0x000fe20000000f00 */
[----:B------:R-:W-:Y:S01]  /*1ea00*/  IMAD.MOV.U32 R5, RZ, RZ, R11 ;  /* 0x000000ffff057224 */ /* 0x000fe200078e000b */
[----:B------:R-:W-:-:S02]  /*1ea10*/  MOV R0, 0x1c1f ;  /* 0x00001c1f00007802 */ /* 0x000fc40000000f00 */
[----:B------:R-:W-:Y:S02]  /*1ea20*/  MOV R2, 0x1ea40 ;  /* 0x0001ea4000027802 */ /* 0x000fe40000000f00 */
[----:B------:R-:W-:Y:S05]  /*1ea30*/  CALL.REL.NOINC `($__internal_23_$__cuda_sm70_shflsync_idx_p) ;  /* 0x0000140000007944 */ /* 0x000fea0003c00000 */
[----:B------:R-:W-:Y:S05]  /*1ea40*/  BRA `(.L_x_1391) ;  /* 0xfffea08000007947 */ /* 0x000fea000383ffff */
.L_x_1254:
[----:B-1----:R-:W-:Y:S01]  /*1ea50*/  IMAD.MOV.U32 R5, RZ, RZ, R10 ;  /* 0x000000ffff057224 */ /* 0x002fe200078e000a */
[----:B------:R-:W-:Y:S01]  /*1ea60*/  MOV R3, 0x2 ;  /* 0x0000000200037802 */ /* 0x000fe20000000f00 */
[----:B------:R-:W-:Y:S01]  /*1ea70*/  IMAD.MOV.U32 R0, RZ, RZ, 0x1c1f ;  /* 0x00001c1fff007424 */ /* 0x000fe200078e00ff */
[----:B------:R-:W-:Y:S02]  /*1ea80*/  MOV R2, 0x1eaa0 ;  /* 0x0001eaa000027802 */ /* 0x000fe40000000f00 */
[----:B--2345:R-:W-:Y:S05]  /*1ea90*/  CALL.REL.NOINC `($__internal_23_$__cuda_sm70_shflsync_idx_p) ;  /* 0x000013a000007944 */ /* 0x03cfea0003c00000 */
[----:B------:R-:W-:Y:S01]  /*1eaa0*/  MOV R8, R0 ;  /* 0x0000000000087202 */ /* 0x000fe20000000f00 */
[----:B------:R-:W-:Y:S05]  /*1eab0*/  BRA `(.L_x_1392) ;  /* 0xfffea1b000007947 */ /* 0x000fea000383ffff */
.L_x_1255:
[----:B-1----:R-:W-:Y:S01]  /*1eac0*/  IMAD.MOV.U32 R5, RZ, RZ, R11 ;  /* 0x000000ffff057224 */ /* 0x002fe200078e000b */
[----:B------:R-:W-:Y:S01]  /*1ead0*/  MOV R3, 0x2 ;  /* 0x0000000200037802 */ /* 0x000fe20000000f00 */
[----:B------:R-:W-:Y:S01]  /*1eae0*/  IMAD.MOV.U32 R0, RZ, RZ, 0x1c1f ;  /* 0x00001c1fff007424 */ /* 0x000fe200078e00ff */
[----:B------:R-:W-:Y:S02]  /*1eaf0*/  MOV R2, 0x1eb10 ;  /* 0x0001eb1000027802 */ /* 0x000fe40000000f00 */
[----:B--2345:R-:W-:Y:S05]  /*1eb00*/  CALL.REL.NOINC `($__internal_23_$__cuda_sm70_shflsync_idx_p) ;  /* 0x0000133000007944 */ /* 0x03cfea0003c00000 */
[----:B------:R-:W-:Y:S05]  /*1eb10*/  BRA `(.L_x_1393) ;  /* 0xfffea17000007947 */ /* 0x000fea000383ffff */
.L_x_1258:
[----:B--2---:R-:W-:Y:S01]  /*1eb20*/  IMAD.MOV.U32 R5, RZ, RZ, R10 ;  /* 0x000000ffff057224 */ /* 0x004fe200078e000a */
[----:B------:R-:W-:Y:S01]  /*1eb30*/  MOV R3, 0x3 ;  /* 0x0000000300037802 */ /* 0x000fe20000000f00 */
[----:B---3--:R-:W-:Y:S01]  /*1eb40*/  IMAD.MOV.U32 R0, RZ, RZ, 0x1c1f ;  /* 0x00001c1fff007424 */ /* 0x008fe200078e00ff */
[----:B------:R-:W-:-:S02]  /*1eb50*/  MOV R2, 0x1eb70 ;  /* 0x0001eb7000027802 */ /* 0x000fc40000000f00 */
[----:B-1--45:R-:W-:Y:S05]  /*1eb60*/  CALL.REL.NOINC `($__internal_23_$__cuda_sm70_shflsync_idx_p) ;  /* 0x000012d000007944 */ /* 0x032fea0003c00000 */
[----:B------:R-:W-:Y:S01]  /*1eb70*/  IMAD.MOV.U32 R6, RZ, RZ, R0 ;  /* 0x000000ffff067224 */ /* 0x000fe200078e0000 */
[----:B------:R-:W-:Y:S01]  /*1eb80*/  MOV R3, 0x3 ;  /* 0x0000000300037802 */ /* 0x000fe20000000f00 */
[----:B------:R-:W-:Y:S01]  /*1eb90*/  IMAD.MOV.U32 R5, RZ, RZ, R11 ;  /* 0x000000ffff057224 */ /* 0x000fe200078e000b */
[----:B------:R-:W-:-:S02]  /*1eba0*/  MOV R0, 0x1c1f ;  /* 0x00001c1f00007802 */ /* 0x000fc40000000f00 */
[----:B------:R-:W-:Y:S02]  /*1ebb0*/  MOV R2, 0x1ebd0 ;  /* 0x0001ebd000027802 */ /* 0x000fe40000000f00 */
[----:B------:R-:W-:Y:S05]  /*1ebc0*/  CALL.REL.NOINC `($__internal_23_$__cuda_sm70_shflsync_idx_p) ;  /* 0x0000127000007944 */ /* 0x000fea0003c00000 */
[----:B------:R-:W-:Y:S05]  /*1ebd0*/  BRA `(.L_x_1394) ;  /* 0xfffea26000007947 */ /* 0x000fea000383ffff */
.L_x_1315:
[----:B------:R-:W-:Y:S01]  /*1ebe0*/  IMAD.MOV.U32 R0, RZ, RZ, R247 ;  /* 0x000000ffff007224 */ /* 0x000fe200078e00f7 */
[----:B------:R-:W-:Y:S02]  /*1ebf0*/  MOV R3, 0x2 ;  /* 0x0000000200037802 */ /* 0x000fe40000000f00 */
[----:B------:R-:W-:Y:S02]  /*1ec00*/  MOV R2, 0x1ec20 ;  /* 0x0001ec2000027802 */ /* 0x000fe40000000f00 */
[----:B------:R-:W-:Y:S05]  /*1ec10*/  CALL.REL.NOINC `($__internal_22_$__cuda_sm70_shflsync_bfly_p) ;  /* 0x000011e000007944 */ /* 0x000fea0003c00000 */
[----:B------:R-:W-:Y:S05]  /*1ec20*/  BRA `(.L_x_1395) ;  /* 0xffffa62000007947 */ /* 0x000fea000383ffff */
.L_x_1316:
[----:B------:R-:W-:Y:S01]  /*1ec30*/  IMAD.MOV.U32 R0, RZ, RZ, R7 ;  /* 0x000000ffff007224 */ /* 0x000fe200078e0007 */
[----:B------:R-:W-:Y:S02]  /*1ec40*/  MOV R3, 0x1 ;  /* 0x0000000100037802 */ /* 0x000fe40000000f00 */
[----:B------:R-:W-:Y:S02]  /*1ec50*/  MOV R2, 0x1ec70 ;  /* 0x0001ec7000027802 */ /* 0x000fe40000000f00 */
[----:B-1----:R-:W-:Y:S05]  /*1ec60*/  CALL.REL.NOINC `($__internal_22_$__cuda_sm70_shflsync_bfly_p) ;  /* 0x0000119000007944 */ /* 0x002fea0003c00000 */
[----:B------:R-:W-:Y:S01]  /*1ec70*/  FADD.FTZ R7, R7, R0 ;  /* 0x0000000007077221 */ /* 0x000fe20000010000 */
[----:B------:R-:W-:Y:S02]  /*1ec80*/  MOV R0, R246 ;  /* 0x000000f600007202 */ /* 0x000fe40000000f00 */
[----:B------:R-:W-:Y:S02]  /*1ec90*/  MOV R3, 0x2 ;  /* 0x0000000200037802 */ /* 0x000fe40000000f00 */
[----:B------:R-:W-:-:S02]  /*1eca0*/  MOV R2, 0x1ecc0 ;  /* 0x0001ecc000027802 */ /* 0x000fc40000000f00 */
[----:B------:R-:W-:Y:S05]  /*1ecb0*/  CALL.REL.NOINC `($__internal_22_$__cuda_sm70_shflsync_bfly_p) ;  /* 0x0000114000007944 */ /* 0x000fea0003c00000 */
[----:B------:R-:W-:Y:S01]  /*1ecc0*/  FADD.FTZ R5, R246, R0 ;  /* 0x00000000f6057221 */ /* 0x000fe20000010000 */
[----:B------:R-:W-:-:S02]  /*1ecd0*/  MOV R3, 0x1 ;  /* 0x0000000100037802 */ /* 0x000fc40000000f00 */
[----:B------:R-:W-:Y:S02]  /*1ece0*/  MOV R2, 0x1ed10 ;  /* 0x0001ed1000027802 */ /* 0x000fe40000000f00 */
[----:B------:R-:W-:Y:S02]  /*1ecf0*/  MOV R0, R5 ;  /* 0x0000000500007202 */ /* 0x000fe40000000f00 */
[----:B------:R-:W-:Y:S05]  /*1ed00*/  CALL.REL.NOINC `($__internal_22_$__cuda_sm70_shflsync_bfly_p) ;  /* 0x000010f000007944 */ /* 0x000fea0003c00000 */
[----:B------:R-:W-:Y:S01]  /*1ed10*/  FADD.FTZ R4, R5, R0 ;  /* 0x0000000005047221 */ /* 0x000fe20000010000 */
[----:B------:R-:W-:Y:S02]  /*1ed20*/  MOV R0, R251 ;  /* 0x000000fb00007202 */ /* 0x000fe40000000f00 */
[----:B------:R-:W-:Y:S02]  /*1ed30*/  MOV R3, 0x2 ;  /* 0x0000000200037802 */ /* 0x000fe40000000f00 */
[----:B------:R-:W-:Y:S02]  /*1ed40*/  MOV R2, 0x1ed60 ;  /* 0x0001ed6000027802 */ /* 0x000fe40000000f00 */
[----:B------:R-:W-:Y:S05]  /*1ed50*/  CALL.REL.NOINC `($__internal_22_$__cuda_sm70_shflsync_bfly_p) ;  /* 0x000010a000007944 */ /* 0x000fea0003c00000 */
[----:B------:R-:W-:Y:S01]  /*1ed60*/  FADD.FTZ R6, R251, R0 ;  /* 0x00000000fb067221 */ /* 0x000fe20000010000 */
[----:B------:R-:W-:Y:S02]  /*1ed70*/  MOV R3, 0x1 ;  /* 0x0000000100037802 */ /* 0x000fe40000000f00 */
[----:B------:R-:W-:-:S02]  /*1ed80*/  MOV R2, 0x1edb0 ;  /* 0x0001edb000027802 */ /* 0x000fc40000000f00 */
        /* <DEDUP_REMOVED lines=9> */
[----:B------:R-:W-:Y:S02]  /*1ee20*/  MOV R2, 0x1ee50 ;  /* 0x0001ee5000027802 */ /* 0x000fe40000000f00 */
[----:B------:R-:W-:-:S02]  /*1ee30*/  MOV R0, R5 ;  /* 0x0000000500007202 */ /* 0x000fc40000000f00 */
[----:B------:R-:W-:Y:S05]  /*1ee40*/  CALL.REL.NOINC `($__internal_22_$__cuda_sm70_shflsync_bfly_p) ;  /* 0x00000fb000007944 */ /* 0x000fea0003c00000 */
[----:B------:R-:W-:Y:S01]  /*1ee50*/  MOV R8, R0 ;  /* 0x0000000000087202 */ /* 0x000fe20000000f00 */
[----:B------:R-:W-:Y:S05]  /*1ee60*/  BRA `(.L_x_1396) ;  /* 0xffffa4d000007947 */ /* 0x000fea000383ffff */
.L_x_1323:
[----:B-1234-:R-:W-:Y:S01]  /*1ee70*/  IMAD.MOV.U32 R5, RZ, RZ, R12 ;  /* 0x000000ffff057224 */ /* 0x01efe200078e000c */
[----:B------:R-:W-:Y:S01]  /*1ee80*/  MOV R3, RZ ;  /* 0x000000ff00037202 */ /* 0x000fe20000000f00 */
[----:B------:R-:W-:Y:S01]  /*1ee90*/  IMAD.MOV.U32 R0, RZ, RZ, 0x1c1f ;  /* 0x00001c1fff007424 */ /* 0x000fe200078e00ff */
[----:B------:R-:W-:-:S02]  /*1eea0*/  MOV R2, 0x1eec0 ;  /* 0x0001eec000027802 */ /* 0x000fc40000000f00 */
[----:B------:R-:W-:Y:S05]  /*1eeb0*/  CALL.REL.NOINC `($__internal_23_$__cuda_sm70_shflsync_idx_p) ;  /* 0x00000f8000007944 */ /* 0x000fea0003c00000 */
[----:B------:R-:W-:Y:S01]  /*1eec0*/  MOV R10, R0 ;  /* 0x00000000000a7202 */ /* 0x000fe20000000f00 */
[----:B------:R-:W-:Y:S05]  /*1eed0*/  BRA `(.L_x_1397) ;  /* 0xffffbf4000007947 */ /* 0x000fea000383ffff */
.L_x_1324:
[----:B------:R-:W-:Y:S01]  /*1eee0*/  IMAD.MOV.U32 R5, RZ, RZ, R13 ;  /* 0x000000ffff057224 */ /* 0x000fe200078e000d */
[----:B------:R-:W-:Y:S01]  /*1eef0*/  MOV R3, RZ ;  /* 0x000000ff00037202 */ /* 0x000fe20000000f00 */
[----:B------:R-:W-:Y:S01]  /*1ef00*/  IMAD.MOV.U32 R0, RZ, RZ, 0x1c1f ;  /* 0x00001c1fff007424 */ /* 0x000fe200078e00ff */
[----:B------:R-:W-:-:S02]  /*1ef10*/  MOV R2, 0x1ef30 ;  /* 0x0001ef3000027802 */ /* 0x000fc40000000f00 */
[----:B-12---:R-:W-:Y:S05]  /*1ef20*/  CALL.REL.NOINC `($__internal_23_$__cuda_sm70_shflsync_idx_p) ;  /* 0x00000f1000007944 */ /* 0x006fea0003c00000 */
[----:B------:R-:W-:Y:S05]  /*1ef30*/  BRA `(.L_x_1398) ;  /* 0xffffbf0000007947 */ /* 0x000fea000383ffff */
.L_x_1327:
[----:B------:R-:W-:Y:S01]  /*1ef40*/  IMAD.MOV.U32 R5, RZ, RZ, R12 ;  /* 0x000000ffff057224 */ /* 0x000fe200078e000c */
[----:B--2---:R-:W-:Y:S01]  /*1ef50*/  MOV R3, 0x1 ;  /* 0x0000000100037802 */ /* 0x004fe20000000f00 */
[----:B----4-:R-:W-:Y:S01]  /*1ef60*/  IMAD.MOV.U32 R0, RZ, RZ, 0x1c1f ;  /* 0x00001c1fff007424 */ /* 0x010fe200078e00ff */
[----:B------:R-:W-:-:S02]  /*1ef70*/  MOV R2, 0x1ef90 ;  /* 0x0001ef9000027802 */ /* 0x000fc40000000f00 */
[----:B-1-3--:R-:W-:Y:S05]  /*1ef80*/  CALL.REL.NOINC `($__internal_23_$__cuda_sm70_shflsync_idx_p) ;  /* 0x00000eb000007944 */ /* 0x00afea0003c00000 */
[----:B------:R-:W-:Y:S01]  /*1ef90*/  IMAD.MOV.U32 R10, RZ, RZ, R0 ;  /* 0x000000ffff0a7224 */ /* 0x000fe200078e0000 */
[----:B------:R-:W-:Y:S01]  /*1efa0*/  MOV R3, 0x1 ;  /* 0x0000000100037802 */ /* 0x000fe20000000f00 */
[----:B------:R-:W-:Y:S01]  /*1efb0*/  IMAD.MOV.U32 R5, RZ, RZ, R13 ;  /* 0x000000ffff057224 */ /* 0x000fe200078e000d */
[----:B------:R-:W-:-:S02]  /*1efc0*/  MOV R0, 0x1c1f ;  /* 0x00001c1f00007802 */ /* 0x000fc40000000f00 */
[----:B------:R-:W-:Y:S02]  /*1efd0*/  MOV R2, 0x1eff0 ;  /* 0x0001eff000027802 */ /* 0x000fe40000000f00 */
[----:B------:R-:W-:Y:S05]  /*1efe0*/  CALL.REL.NOINC `($__internal_23_$__cuda_sm70_shflsync_idx_p) ;  /* 0x00000e5000007944 */ /* 0x000fea0003c00000 */
[----:B------:R-:W-:Y:S05]  /*1eff0*/  BRA `(.L_x_1399) ;  /* 0xffffbfc000007947 */ /* 0x000fea000383ffff */
.L_x_1330:
[----:B------:R-:W-:Y:S01]  /*1f000*/  IMAD.MOV.U32 R5, RZ, RZ, R12 ;  /* 0x000000ffff057224 */ /* 0x000fe200078e000c */
[----:B-1----:R-:W-:Y:S01]  /*1f010*/  MOV R3, 0x2 ;  /* 0x0000000200037802 */ /* 0x002fe20000000f00 */
[----:B----4-:R-:W-:Y:S01]  /*1f020*/  IMAD.MOV.U32 R0, RZ, RZ, 0x1c1f ;  /* 0x00001c1fff007424 */ /* 0x010fe200078e00ff */
[----:B------:R-:W-:Y:S02]  /*1f030*/  MOV R2, 0x1f050 ;  /* 0x0001f05000027802 */ /* 0x000fe40000000f00 */
[----:B--23--:R-:W-:Y:S05]  /*1f040*/  CALL.REL.NOINC `($__internal_23_$__cuda_sm70_shflsync_idx_p) ;  /* 0x00000df000007944 */ /* 0x00cfea0003c00000 */
[----:B------:R-:W-:Y:S01]  /*1f050*/  MOV R10, R0 ;  /* 0x00000000000a7202 */ /* 0x000fe20000000f00 */
[----:B------:R-:W-:Y:S05]  /*1f060*/  BRA `(.L_x_1400) ;  /* 0xffffc0d000007947 */ /* 0x000fea000383ffff */
.L_x_1331:
[----:B------:R-:W-:Y:S01]  /*1f070*/  IMAD.MOV.U32 R5, RZ, RZ, R13 ;  /* 0x000000ffff057224 */ /* 0x000fe200078e000d */
[----:B------:R-:W-:Y:S01]  /*1f080*/  MOV R3, 0x2 ;  /* 0x0000000200037802 */ /* 0x000fe20000000f00 */
[----:B----4-:R-:W-:Y:S01]  /*1f090*/  IMAD.MOV.U32 R0, RZ, RZ, 0x1c1f ;  /* 0x00001c1fff007424 */ /* 0x010fe200078e00ff */
[----:B------:R-:W-:Y:S02]  /*1f0a0*/  MOV R2, 0x1f0c0 ;  /* 0x0001f0c000027802 */ /* 0x000fe40000000f00 */
[----:B-123--:R-:W-:Y:S05]  /*1f0b0*/  CALL.REL.NOINC `($__internal_23_$__cuda_sm70_shflsync_idx_p) ;  /* 0x00000d8000007944 */ /* 0x00efea0003c00000 */
[----:B------:R-:W-:Y:S05]  /*1f0c0*/  BRA `(.L_x_1401) ;  /* 0xffffc09000007947 */ /* 0x000fea000383ffff */
.L_x_1334:
[----:B------:R-:W-:Y:S01]  /*1f0d0*/  IMAD.MOV.U32 R5, RZ, RZ, R12 ;  /* 0x000000ffff057224 */ /* 0x000fe200078e000c */
[----:B-1----:R-:W-:Y:S01]  /*1f0e0*/  MOV R3, 0x3 ;  /* 0x0000000300037802 */ /* 0x002fe20000000f00 */
[----:B------:R-:W-:Y:S01]  /*1f0f0*/  IMAD.MOV.U32 R0, RZ, RZ, 0x1c1f ;  /* 0x00001c1fff007424 */ /* 0x000fe200078e00ff */
[----:B------:R-:W-:-:S02]  /*1f100*/  MOV R2, 0x1f120 ;  /* 0x0001f12000027802 */ /* 0x000fc40000000f00 */
[----:B--234-:R-:W-:Y:S05]  /*1f110*/  CALL.REL.NOINC `($__internal_23_$__cuda_sm70_shflsync_idx_p) ;  /* 0x00000d2000007944 */ /* 0x01cfea0003c00000 */
[----:B------:R-:W-:Y:S01]  /*1f120*/  IMAD.MOV.U32 R6, RZ, RZ, R0 ;  /* 0x000000ffff067224 */ /* 0x000fe200078e0000 */
[----:B------:R-:W-:Y:S01]  /*1f130*/  MOV R3, 0x3 ;  /* 0x0000000300037802 */ /* 0x000fe20000000f00 */
[----:B------:R-:W-:Y:S01]  /*1f140*/  IMAD.MOV.U32 R5, RZ, RZ, R13 ;  /* 0x000000ffff057224 */ /* 0x000fe200078e000d */
[----:B------:R-:W-:-:S02]  /*1f150*/  MOV R0, 0x1c1f ;  /* 0x00001c1f00007802 */ /* 0x000fc40000000f00 */
[----:B------:R-:W-:Y:S02]  /*1f160*/  MOV R2, 0x1f180 ;  /* 0x0001f18000027802 */ /* 0x000fe40000000f00 */
[----:B------:R-:W-:Y:S05]  /*1f170*/  CALL.REL.NOINC `($__internal_23_$__cuda_sm70_shflsync_idx_p) ;  /* 0x00000cc000007944 */ /* 0x000fea0003c00000 */
[----:B------:R-:W-:Y:S05]  /*1f180*/  BRA `(.L_x_1402) ;  /* 0xffffc16000007947 */ /* 0x000fea000383ffff */
.L_x_1336:
[----:B------:R-:W-:Y:S01]  /*1f190*/  IMAD.MOV.U32 R5, RZ, RZ, R17 ;  /* 0x000000ffff057224 */ /* 0x000fe200078e0011 */
[----:B------:R-:W-:Y:S01]  /*1f1a0*/  MOV R3, RZ ;  /* 0x000000ff00037202 */ /* 0x000fe20000000f00 */
[----:B------:R-:W-:Y:S01]  /*1f1b0*/  IMAD.MOV.U32 R0, RZ, RZ, 0x1c1f ;  /* 0x00001c1fff007424 */ /* 0x000fe200078e00ff */
[----:B------:R-:W-:Y:S02]  /*1f1c0*/  MOV R2, 0x1f1e0 ;  /* 0x0001f1e000027802 */ /* 0x000fe40000000f00 */
[----:B------:R-:W-:Y:S05]  /*1f1d0*/  CALL.REL.NOINC `($__internal_23_$__cuda_sm70_shflsync_idx_p) ;  /* 0x00000c6000007944 */ /* 0x000fea0003c00000 */
[----:B------:R-:W-:Y:S01]  /*1f1e0*/  MOV R4, R0 ;  /* 0x0000000000047202 */ /* 0x000fe20000000f00 */
[----:B------:R-:W-:Y:S05]  /*1f1f0*/  BRA `(.L_x_1403) ;  /* 0xffffc47000007947 */ /* 0x000fea000383ffff */
.L_x_1337:
[----:B------:R-:W-:Y:S01]  /*1f200*/  IMAD.MOV.U32 R5, RZ, RZ, R25 ;  /* 0x000000ffff057224 */ /* 0x000fe200078e0019 */
[----:B------:R-:W-:Y:S01]  /*1f210*/  MOV R3, RZ ;  /* 0x000000ff00037202 */ /* 0x000fe20000000f00 */
[----:B------:R-:W-:Y:S01]  /*1f220*/  IMAD.MOV.U32 R0, RZ, RZ, 0x1c1f ;  /* 0x00001c1fff007424 */ /* 0x000fe200078e00ff */
[----:B------:R-:W-:Y:S02]  /*1f230*/  MOV R2, 0x1f250 ;  /* 0x0001f25000027802 */ /* 0x000fe40000000f00 */
[----:B-12---:R-:W-:Y:S05]  /*1f240*/  CALL.REL.NOINC `($__internal_23_$__cuda_sm70_shflsync_idx_p) ;  /* 0x00000bf000007944 */ /* 0x006fea0003c00000 */
[----:B------:R-:W-:Y:S05]  /*1f250*/  BRA `(.L_x_1404) ;  /* 0xffffc43000007947 */ /* 0x000fea000383ffff */
.L_x_1340:
[----:B------:R-:W-:Y:S01]  /*1f260*/  IMAD.MOV.U32 R5, RZ, RZ, R17 ;  /* 0x000000ffff057224 */ /* 0x000fe200078e0011 */
[----:B----4-:R-:W-:Y:S01]  /*1f270*/  MOV R3, 0x1 ;  /* 0x0000000100037802 */ /* 0x010fe20000000f00 */
[----:B------:R-:W-:Y:S01]  /*1f280*/  IMAD.MOV.U32 R0, RZ, RZ, 0x1c1f ;  /* 0x00001c1fff007424 */ /* 0x000fe200078e00ff */
[----:B------:R-:W-:-:S02]  /*1f290*/  MOV R2, 0x1f2b0 ;  /* 0x0001f2b000027802 */ /* 0x000fc40000000f00 */
[----:B-123--:R-:W-:Y:S05]  /*1f2a0*/  CALL.REL.NOINC `($__internal_23_$__cuda_sm70_shflsync_idx_p) ;  /* 0x00000b9000007944 */ /* 0x00efea0003c00000 */
[----:B------:R-:W-:Y:S01]  /*1f2b0*/  IMAD.MOV.U32 R4, RZ, RZ, R0 ;  /* 0x000000ffff047224 */ /* 0x000fe200078e0000 */
[----:B------:R-:W-:Y:S01]  /*1f2c0*/  MOV R3, 0x1 ;  /* 0x0000000100037802 */ /* 0x000fe20000000f00 */
[----:B------:R-:W-:Y:S01]  /*1f2d0*/  IMAD.MOV.U32 R5, RZ, RZ, R25 ;  /* 0x000000ffff057224 */ /* 0x000fe200078e0019 */
[----:B------:R-:W-:-:S02]  /*1f2e0*/  MOV R0, 0x1c1f ;  /* 0x00001c1f00007802 */ /* 0x000fc40000000f00 */
[----:B------:R-:W-:Y:S02]  /*1f2f0*/  MOV R2, 0x1f310 ;  /* 0x0001f31000027802 */ /* 0x000fe40000000f00 */
[----:B------:R-:W-:Y:S05]  /*1f300*/  CALL.REL.NOINC `($__internal_23_$__cuda_sm70_shflsync_idx_p) ;  /* 0x00000b3000007944 */ /* 0x000fea0003c00000 */
[----:B------:R-:W-:Y:S05]  /*1f310*/  BRA `(.L_x_1405) ;  /* 0xffffc85000007947 */ /* 0x000fea000383ffff */
.L_x_1343:
[----:B------:R-:W-:Y:S01]  /*1f320*/  IMAD.MOV.U32 R5, RZ, RZ, R17 ;  /* 0x000000ffff057224 */ /* 0x000fe200078e0011 */
[----:B----4-:R-:W-:Y:S01]  /*1f330*/  MOV R3, 0x2 ;  /* 0x0000000200037802 */ /* 0x010fe20000000f00 */
[----:B------:R-:W-:Y:S01]  /*1f340*/  IMAD.MOV.U32 R0, RZ, RZ, 0x1c1f ;  /* 0x00001c1fff007424 */ /* 0x000fe200078e00ff */
[----:B------:R-:W-:Y:S02]  /*1f350*/  MOV R2, 0x1f370 ;  /* 0x0001f37000027802 */ /* 0x000fe40000000f00 */
[----:B-123--:R-:W-:Y:S05]  /*1f360*/  CALL.REL.NOINC `($__internal_23_$__cuda_sm70_shflsync_idx_p) ;  /* 0x00000ad000007944 */ /* 0x00efea0003c00000 */
[----:B------:R-:W-:Y:S01]  /*1f370*/  MOV R4, R0 ;  /* 0x0000000000047202 */ /* 0x000fe20000000f00 */
[----:B------:R-:W-:Y:S05]  /*1f380*/  BRA `(.L_x_1406) ;  /* 0xffffcb4000007947 */ /* 0x000fea000383ffff */
.L_x_1344:
[----:B------:R-:W-:Y:S01]  /*1f390*/  IMAD.MOV.U32 R5, RZ, RZ, R25 ;  /* 0x000000ffff057224 */ /* 0x000fe200078e0019 */
[----:B----4-:R-:W-:Y:S01]  /*1f3a0*/  MOV R3, 0x2 ;  /* 0x0000000200037802 */ /* 0x010fe20000000f00 */
[----:B------:R-:W-:Y:S01]  /*1f3b0*/  IMAD.MOV.U32 R0, RZ, RZ, 0x1c1f ;  /* 0x00001c1fff007424 */ /* 0x000fe200078e00ff */
[----:B------:R-:W-:Y:S02]  /*1f3c0*/  MOV R2, 0x1f3e0 ;  /* 0x0001f3e000027802 */ /* 0x000fe40000000f00 */
[----:B-123--:R-:W-:Y:S05]  /*1f3d0*/  CALL.REL.NOINC `($__internal_23_$__cuda_sm70_shflsync_idx_p) ;  /* 0x00000a6000007944 */ /* 0x00efea0003c00000 */
[----:B------:R-:W-:Y:S05]  /*1f3e0*/  BRA `(.L_x_1407) ;  /* 0xffffcb0000007947 */ /* 0x000fea000383ffff */
.L_x_1347:
[----:B------:R-:W-:Y:S01]  /*1f3f0*/  IMAD.MOV.U32 R5, RZ, RZ, R17 ;  /* 0x000000ffff057224 */ /* 0x000fe200078e0011 */
[----:B--2---:R-:W-:Y:S01]  /*1f400*/  MOV R3, 0x3 ;  /* 0x0000000300037802 */ /* 0x004fe20000000f00 */
[----:B-1----:R-:W-:Y:S01]  /*1f410*/  IMAD.MOV.U32 R0, RZ, RZ, 0x1c1f ;  /* 0x00001c1fff007424 */ /* 0x002fe200078e00ff */
[----:B------:R-:W-:-:S02]  /*1f420*/  MOV R2, 0x1f440 ;  /* 0x0001f44000027802 */ /* 0x000fc40000000f00 */
[----:B---34-:R-:W-:Y:S05]  /*1f430*/  CALL.REL.NOINC `($__internal_23_$__cuda_sm70_shflsync_idx_p) ;  /* 0x00000a0000007944 */ /* 0x018fea0003c00000 */
[----:B------:R-:W-:Y:S01]  /*1f440*/  IMAD.MOV.U32 R4, RZ, RZ, R0 ;  /* 0x000000ffff047224 */ /* 0x000fe200078e0000 */
[----:B------:R-:W-:Y:S01]  /*1f450*/  MOV R3, 0x3 ;  /* 0x0000000300037802 */ /* 0x000fe20000000f00 */
[----:B------:R-:W-:Y:S01]  /*1f460*/  IMAD.MOV.U32 R5, RZ, RZ, R25 ;  /* 0x000000ffff057224 */ /* 0x000fe200078e0019 */
[----:B------:R-:W-:-:S02]  /*1f470*/  MOV R0, 0x1c1f ;  /* 0x00001c1f00007802 */ /* 0x000fc40000000f00 */
[----:B------:R-:W-:Y:S02]  /*1f480*/  MOV R2, 0x1f4a0 ;  /* 0x0001f4a000027802 */ /* 0x000fe40000000f00 */
[----:B------:R-:W-:Y:S05]  /*1f490*/  CALL.REL.NOINC `($__internal_23_$__cuda_sm70_shflsync_idx_p) ;  /* 0x000009a000007944 */ /* 0x000fea0003c00000 */
[----:B------:R-:W-:Y:S05]  /*1f4a0*/  BRA `(.L_x_1408) ;  /* 0xffffcdd000007947 */ /* 0x000fea000383ffff */
.L_x_1351:
[----:B------:R-:W-:Y:S01]  /*1f4b0*/  IMAD.MOV.U32 R5, RZ, RZ, R9 ;  /* 0x000000ffff057224 */ /* 0x000fe200078e0009 */
[----:B------:R-:W-:Y:S01]  /*1f4c0*/  MOV R3, RZ ;  /* 0x000000ff00037202 */ /* 0x000fe20000000f00 */
[----:B------:R-:W-:Y:S01]  /*1f4d0*/  IMAD.MOV.U32 R0, RZ, RZ, 0x1c1f ;  /* 0x00001c1fff007424 */ /* 0x000fe200078e00ff */
[----:B------:R-:W-:Y:S02]  /*1f4e0*/  MOV R2, 0x1f500 ;  /* 0x0001f50000027802 */ /* 0x000fe40000000f00 */
[----:B------:R-:W-:Y:S05]  /*1f4f0*/  CALL.REL.NOINC `($__internal_23_$__cuda_sm70_shflsync_idx_p) ;  /* 0x0000094000007944 */ /* 0x000fea0003c00000 */
[----:B------:R-:W-:Y:S01]  /*1f500*/  MOV R8, R0 ;  /* 0x0000000000087202 */ /* 0x000fe20000000f00 */
[----:B------:R-:W-:Y:S05]  /*1f510*/  BRA `(.L_x_1409) ;  /* 0xffffd8b000007947 */ /* 0x000fea000383ffff */
.L_x_1352:
[----:B------:R-:W-:Y:S01]  /*1f520*/  IMAD.MOV.U32 R5, RZ, RZ, R12 ;  /* 0x000000ffff057224 */ /* 0x000fe200078e000c */
[----:B------:R-:W-:Y:S01]  /*1f530*/  MOV R3, RZ ;  /* 0x000000ff00037202 */ /* 0x000fe20000000f00 */
[----:B------:R-:W-:Y:S01]  /*1f540*/  IMAD.MOV.U32 R0, RZ, RZ, 0x1c1f ;  /* 0x00001c1fff007424 */ /* 0x000fe200078e00ff */
[----:B------:R-:W-:Y:S02]  /*1f550*/  MOV R2, 0x1f570 ;  /* 0x0001f57000027802 */ /* 0x000fe40000000f00 */
[----:B-12---:R-:W-:Y:S05]  /*1f560*/  CALL.REL.NOINC `($__internal_23_$__cuda_sm70_shflsync_idx_p) ;  /* 0x000008d000007944 */ /* 0x006fea0003c00000 */
[----:B------:R-:W-:Y:S05]  /*1f570*/  BRA `(.L_x_1410) ;  /* 0xffffd87000007947 */ /* 0x000fea000383ffff */
.L_x_1355:
[----:B--2---:R-:W-:Y:S01]  /*1f580*/  IMAD.MOV.U32 R5, RZ, RZ, R9 ;  /* 0x000000ffff057224 */ /* 0x004fe200078e0009 */
[----:B------:R-:W-:Y:S01]  /*1f590*/  MOV R3, 0x1 ;  /* 0x0000000100037802 */ /* 0x000fe20000000f00 */
        /* <DEDUP_REMOVED lines=10> */
.L_x_1358:
[----:B-1----:R-:W-:Y:S01]  /*1f640*/  IMAD.MOV.U32 R5, RZ, RZ, R9 ;  /* 0x000000ffff057224 */ /* 0x002fe200078e0009 */
[----:B------:R-:W-:Y:S01]  /*1f650*/  MOV R3, 0x2 ;  /* 0x0000000200037802 */ /* 0x000fe20000000f00 */
[----:B----4-:R-:W-:Y:S01]  /*1f660*/  IMAD.MOV.U32 R0, RZ, RZ, 0x1c1f ;  /* 0x00001c1fff007424 */ /* 0x010fe200078e00ff */
[----:B------:R-:W-:Y:S02]  /*1f670*/  MOV R2, 0x1f690 ;  /* 0x0001f69000027802 */ /* 0x000fe40000000f00 */
[----:B--23--:R-:W-:Y:S05]  /*1f680*/  CALL.REL.NOINC `($__internal_23_$__cuda_sm70_shflsync_idx_p) ;  /* 0x000007b000007944 */ /* 0x00cfea0003c00000 */
[----:B------:R-:W-:Y:S01]  /*1f690*/  MOV R8, R0 ;  /* 0x0000000000087202 */ /* 0x000fe20000000f00 */
[----:B------:R-:W-:Y:S05]  /*1f6a0*/  BRA `(.L_x_1412) ;  /* 0xffffda5000007947 */ /* 0x000fea000383ffff */
.L_x_1359:
[----:B------:R-:W-:Y:S01]  /*1f6b0*/  IMAD.MOV.U32 R5, RZ, RZ, R12 ;  /* 0x000000ffff057224 */ /* 0x000fe200078e000c */
[----:B------:R-:W-:Y:S01]  /*1f6c0*/  MOV R3, 0x2 ;  /* 0x0000000200037802 */ /* 0x000fe20000000f00 */
[----:B----4-:R-:W-:Y:S01]  /*1f6d0*/  IMAD.MOV.U32 R0, RZ, RZ, 0x1c1f ;  /* 0x00001c1fff007424 */ /* 0x010fe200078e00ff */
[----:B------:R-:W-:Y:S02]  /*1f6e0*/  MOV R2, 0x1f700 ;  /* 0x0001f70000027802 */ /* 0x000fe40000000f00 */
[----:B-123--:R-:W-:Y:S05]  /*1f6f0*/  CALL.REL.NOINC `($__internal_23_$__cuda_sm70_shflsync_idx_p) ;  /* 0x0000074000007944 */ /* 0x00efea0003c00000 */
[----:B------:R-:W-:Y:S05]  /*1f700*/  BRA `(.L_x_1413) ;  /* 0xffffda1000007947 */ /* 0x000fea000383ffff */
.L_x_1362:
[----:B-1----:R-:W-:Y:S01]  /*1f710*/  IMAD.MOV.U32 R5, RZ, RZ, R9 ;  /* 0x000000ffff057224 */ /* 0x002fe200078e0009 */
[----:B------:R-:W-:Y:S01]  /*1f720*/  MOV R3, 0x3 ;  /* 0x0000000300037802 */ /* 0x000fe20000000f00 */
        /* <DEDUP_REMOVED lines=10> */
.L_x_1364:
[----:B------:R-:W-:Y:S01]  /*1f7d0*/  IMAD.MOV.U32 R5, RZ, RZ, R74 ;  /* 0x000000ffff057224 */ /* 0x000fe200078e004a */
[----:B------:R-:W-:Y:S01]  /*1f7e0*/  MOV R3, RZ ;  /* 0x000000ff00037202 */ /* 0x000fe20000000f00 */
[----:B------:R-:W-:Y:S01]  /*1f7f0*/  IMAD.MOV.U32 R0, RZ, RZ, 0x1f ;  /* 0x0000001fff007424 */ /* 0x000fe200078e00ff */
[----:B------:R-:W-:Y:S02]  /*1f800*/  MOV R2, 0x1f820 ;  /* 0x0001f82000027802 */ /* 0x000fe40000000f00 */
[----:B--2---:R-:W-:Y:S05]  /*1f810*/  CALL.REL.NOINC `($__internal_23_$__cuda_sm70_shflsync_idx_p) ;  /* 0x0000062000007944 */ /* 0x004fea0003c00000 */
[----:B------:R-:W-:Y:S01]  /*1f820*/  MOV R9, R0 ;  /* 0x0000000000097202 */ /* 0x000fe20000000f00 */
[----:B------:R-:W-:Y:S05]  /*1f830*/  BRA `(.L_x_1415) ;  /* 0xffffdcb000007947 */ /* 0x000fea000383ffff */
.L_x_1365:
[----:B------:R-:W-:Y:S01]  /*1f840*/  IMAD.MOV.U32 R5, RZ, RZ, R74 ;  /* 0x000000ffff057224 */ /* 0x000fe200078e004a */
[----:B------:R-:W-:Y:S01]  /*1f850*/  MOV R3, 0x1 ;  /* 0x0000000100037802 */ /* 0x000fe20000000f00 */
[----:B------:R-:W-:Y:S01]  /*1f860*/  IMAD.MOV.U32 R0, RZ, RZ, 0x1f ;  /* 0x0000001fff007424 */ /* 0x000fe200078e00ff */
[----:B------:R-:W-:Y:S02]  /*1f870*/  MOV R2, 0x1f890 ;  /* 0x0001f89000027802 */ /* 0x000fe40000000f00 */
[----:B-12---:R-:W-:Y:S05]  /*1f880*/  CALL.REL.NOINC `($__internal_23_$__cuda_sm70_shflsync_idx_p) ;  /* 0x000005b000007944 */ /* 0x006fea0003c00000 */
[----:B------:R-:W-:Y:S01]  /*1f890*/  MOV R8, R0 ;  /* 0x0000000000087202 */ /* 0x000fe20000000f00 */
[----:B------:R-:W-:Y:S05]  /*1f8a0*/  BRA `(.L_x_1416) ;  /* 0xffffdc6000007947 */ /* 0x000fea000383ffff */
.L_x_1366:
[----:B------:R-:W-:Y:S02]  /*1f8b0*/  MOV R2, 0x1 ;  /* 0x0000000100027802 */ /* 0x000fe40000000f00 */
[----:B------:R-:W-:-:S02]  /*1f8c0*/  MOV R3, 0x1f8e0 ;  /* 0x0001f8e000037802 */ /* 0x000fc40000000f00 */
[----:B-1234-:R-:W-:Y:S05]  /*1f8d0*/  CALL.REL.NOINC `($__internal_24_$__cuda_sm70_shflsync_up_p) ;  /* 0x000005b000007944 */ /* 0x01efea0003c00000 */
[----:B------:R-:W-:Y:S05]  /*1f8e0*/  BRA `(.L_x_1417) ;  /* 0xffffdd5000007947 */ /* 0x000fea000383ffff */
.L_x_1367:
[----:B------:R-:W-:Y:S02]  /*1f8f0*/  MOV R2, 0x2 ;  /* 0x0000000200027802 */ /* 0x000fe40000000f00 */
[----:B------:R-:W-:-:S02]  /*1f900*/  MOV R3, 0x1f920 ;  /* 0x0001f92000037802 */ /* 0x000fc40000000f00 */
[----:B--2-4-:R-:W-:Y:S05]  /*1f910*/  CALL.REL.NOINC `($__internal_24_$__cuda_sm70_shflsync_up_p) ;  /* 0x0000057000007944 */ /* 0x014fea0003c00000 */
        /* <DEDUP_REMOVED lines=23> */
.L_x_1371:
[----:B------:R-:W-:Y:S02]  /*1fa90*/  MOV R2, 0x1 ;  /* 0x0000000100027802 */ /* 0x000fe40000000f00 */
[----:B------:R-:W-:Y:S02]  /*1faa0*/  MOV R3, 0x1fac0 ;  /* 0x0001fac000037802 */ /* 0x000fe40000000f00 */
[----:B------:R-:W-:Y:S05]  /*1fab0*/  CALL.REL.NOINC `($__internal_24_$__cuda_sm70_shflsync_up_p) ;  /* 0x000003d000007944 */ /* 0x000fea0003c00000 */
[----:B------:R-:W-:Y:S01]  /*1fac0*/  MOV R2, R4 ;  /* 0x0000000400027202 */ /* 0x000fe20000000f00 */
[----:B------:R-:W-:Y:S05]  /*1fad0*/  BRA `(.L_x_1419) ;  /* 0xffffddc000007947 */ /* 0x000fea000383ffff */
.L_x_1372:
        /* <DEDUP_REMOVED lines=26> */
.L_x_1374:
[----:B------:R-:W-:Y:S02]  /*1fc80*/  SEL R0, RZ, 0x1, P0 ;  /* 0x00000001ff007807 */ /* 0x000fe40000000000 */
[----:B------:R-:W-:Y:S02]  /*1fc90*/  MOV R2, 0x1fcb0 ;  /* 0x0001fcb000027802 */ /* 0x000fe40000000f00 */
[----:B-1----:R-:W-:Y:S05]  /*1fca0*/  CALL.REL.NOINC `($__internal_25_$__cuda_sm70_votesync_ballot) ;  /* 0x0000025000007944 */ /* 0x002fea0003c00000 */
[----:B------:R-:W-:Y:S01]  /*1fcb0*/  MOV R12, R0 ;  /* 0x00000000000c7202 */ /* 0x000fe20000000f00 */
[----:B------:R-:W-:Y:S05]  /*1fcc0*/  BRA `(.L_x_1421) ;  /* 0xffffdd6000007947 */ /* 0x000fea000383ffff */
.L_x_1375:
[----:B------:R-:W-:Y:S01]  /*1fcd0*/  IMAD.MOV.U32 R5, RZ, RZ, R6 ;  /* 0x000000ffff057224 */ /* 0x000fe200078e0006 */
[----:B------:R-:W-:Y:S01]  /*1fce0*/  MOV R3, R8 ;  /* 0x0000000800037202 */ /* 0x000fe20000000f00 */
[----:B--2---:R-:W-:Y:S01]  /*1fcf0*/  IMAD.MOV.U32 R0, RZ, RZ, 0x1f ;  /* 0x0000001fff007424 */ /* 0x004fe200078e00ff */
[----:B------:R-:W-:Y:S02]  /*1fd00*/  MOV R2, 0x1fd20 ;  /* 0x0001fd2000027802 */ /* 0x000fe40000000f00 */
[----:B-1----:R-:W-:Y:S05]  /*1fd10*/  CALL.REL.NOINC `($__internal_23_$__cuda_sm70_shflsync_idx_p) ;  /* 0x0000012000007944 */ /* 0x002fea0003c00000 */
[----:B------:R-:W-:Y:S01]  /*1fd20*/  IMAD.MOV.U32 R10, RZ, RZ, R0 ;  /* 0x000000ffff0a7224 */ /* 0x000fe200078e0000 */
[----:B------:R-:W-:Y:S01]  /*1fd30*/  MOV R3, R8 ;  /* 0x0000000800037202 */ /* 0x000fe20000000f00 */
[----:B------:R-:W-:Y:S01]  /*1fd40*/  IMAD.MOV.U32 R5, RZ, RZ, R7 ;  /* 0x000000ffff057224 */ /* 0x000fe200078e0007 */
[----:B------:R-:W-:Y:S02]  /*1fd50*/  MOV R0, 0x1f ;  /* 0x0000001f00007802 */ /* 0x000fe40000000f00 */
[----:B------:R-:W-:-:S02]  /*1fd60*/  MOV R2, 0x1fd80 ;  /* 0x0001fd8000027802 */ /* 0x000fc40000000f00 */
[----:B------:R-:W-:Y:S05]  /*1fd70*/  CALL.REL.NOINC `($__internal_23_$__cuda_sm70_shflsync_idx_p) ;  /* 0x000000c000007944 */ /* 0x000fea0003c00000 */
[----:B------:R-:W-:Y:S01]  /*1fd80*/  MOV R7, R0 ;  /* 0x0000000000077202 */ /* 0x000fe20000000f00 */
[----:B------:R-:W-:Y:S05]  /*1fd90*/  BRA `(.L_x_1422) ;  /* 0xffffdd0000007947 */ /* 0x000fea000383ffff */
.L_x_1378:
[----:B------:R-:W-:Y:S01]  /*1fda0*/  IMAD.MOV.U32 R5, RZ, RZ, R4 ;  /* 0x000000ffff057224 */ /* 0x000fe200078e0004 */
[----:B--2---:R-:W-:-:S02]  /*1fdb0*/  MOV R0, 0x1f ;  /* 0x0000001f00007802 */ /* 0x004fc40000000f00 */
[----:B------:R-:W-:Y:S02]  /*1fdc0*/  MOV R2, 0x1fde0 ;  /* 0x0001fde000027802 */ /* 0x000fe40000000f00 */
[----:B-1-34-:R-:W-:Y:S05]  /*1fdd0*/  CALL.REL.NOINC `($__internal_23_$__cuda_sm70_shflsync_idx_p) ;  /* 0x0000006000007944 */ /* 0x01afea0003c00000 */
[----:B------:R-:W-:Y:S01]  /*1fde0*/  MOV R13, R0 ;  /* 0x00000000000d7202 */ /* 0x000fe20000000f00 */
[----:B------:R-:W-:Y:S05]  /*1fdf0*/  BRA `(.L_x_1377) ;  /* 0xffffdd0000007947 */ /* 0x000fea000383ffff */
        .weak           $__internal_22_$__cuda_sm70_shflsync_bfly_p
        .type           $__internal_22_$__cuda_sm70_shflsync_bfly_p,@function
        .size           $__internal_22_$__cuda_sm70_shflsync_bfly_p,($__internal_23_$__cuda_sm70_shflsync_idx_p - $__internal_22_$__cuda_sm70_shflsync_bfly_p)
$__internal_22_$__cuda_sm70_shflsync_bfly_p:
[----:B------:R-:W-:Y:S04]  /*1fe00*/  WARPSYNC R8 ;  /* 0x0000000800007348 */ /* 0x000fe80003800000 */
[----:B------:R1:W2:Y:S02]  /*1fe10*/  SHFL.BFLY PT, R0, R0, R3, R9 ;  /* 0x0c00000300007389 */ /* 0x0002a400000e0009 */
[----:B-1----:R-:W-:-:S04]  /*1fe20*/  MOV R3, 0x0 ;  /* 0x0000000000037802 */ /* 0x002fc80000000f00 */
[----:B--2---:R-:W-:Y:S05]  /*1fe30*/  RET.REL.NODEC R2 `(_ZN7cutlass13device_kernelIN5flash19enable_sm80_to_sm89INS1_16FlashAttnFwdSm80INS1_25CollectiveMainloopFwdSm80ILi4ELi1ELb0EN4cute5tupleIJNS5_1CILi128EEENS7_ILi48EEENS7_ILi96EEEEEELi96ENS_6half_tEfNS_4arch4Sm80ELb1ELb0ELb1ELb1ELb0ELb1ELb1ELb1EEENS1_21CollectiveEpilogueFwdINS6_IJS8_SA_S9_EEENS6_IJNS7_ILi1EEESI_SI_EEESC_SE_Li128ELb1ELb1ELb1ELb0EEENS1_36VarlenDynamicPersistentTileSchedulerILi128ELi48ELi128ELi128ELb1ELb1ELb0ELb1ELb1ELb1EEEEEEEEEvNT_6ParamsE) ;  /* 0xfffe01c002007950 */ /* 0x004fea0003c3ffff */
        .weak           $__internal_23_$__cuda_sm70_shflsync_idx_p
        .type           $__internal_23_$__cuda_sm70_shflsync_idx_p,@function
        .size           $__internal_23_$__cuda_sm70_shflsync_idx_p,($__internal_24_$__cuda_sm70_shflsync_up_p - $__internal_23_$__cuda_sm70_shflsync_idx_p)
$__internal_23_$__cuda_sm70_shflsync_idx_p:
[----:B------:R-:W-:-:S04]  /*1fe40*/  MOV R75, 0xffffffff ;  /* 0xffffffff004b7802 */ /* 0x000fc80000000f00 */
[----:B------:R-:W-:Y:S04]  /*1fe50*/  WARPSYNC R75 ;  /* 0x0000004b00007348 */ /* 0x000fe80003800000 */
[----:B------:R1:W2:Y:S02]  /*1fe60*/  SHFL.IDX PT, R0, R5, R3, R0 ;  /* 0x0000000305007389 */ /* 0x0002a400000e0000 */
[----:B-1----:R-:W-:-:S04]  /*1fe70*/  MOV R3, 0x0 ;  /* 0x0000000000037802 */ /* 0x002fc80000000f00 */
[----:B--2---:R-:W-:Y:S05]  /*1fe80*/  RET.REL.NODEC R2 `(_ZN7cutlass13device_kernelIN5flash19enable_sm80_to_sm89INS1_16FlashAttnFwdSm80INS1_25CollectiveMainloopFwdSm80ILi4ELi1ELb0EN4cute5tupleIJNS5_1CILi128EEENS7_ILi48EEENS7_ILi96EEEEEELi96ENS_6half_tEfNS_4arch4Sm80ELb1ELb0ELb1ELb1ELb0ELb1ELb1ELb1EEENS1_21CollectiveEpilogueFwdINS6_IJS8_SA_S9_EEENS6_IJNS7_ILi1EEESI_SI_EEESC_SE_Li128ELb1ELb1ELb1ELb0EEENS1_36VarlenDynamicPersistentTileSchedulerILi128ELi48ELi128ELi128ELb1ELb1ELb0ELb1ELb1ELb1EEEEEEEEEvNT_6ParamsE) ;  /* 0xfffe017002007950 */ /* 0x004fea0003c3ffff */
        .weak           $__internal_24_$__cuda_sm70_shflsync_up_p
        .type           $__internal_24_$__cuda_sm70_shflsync_up_p,@function
        .size           $__internal_24_$__cuda_sm70_shflsync_up_p,($__internal_25_$__cuda_sm70_votesync_ballot - $__internal_24_$__cuda_sm70_shflsync_up_p)
$__internal_24_$__cuda_sm70_shflsync_up_p:
[----:B------:R-:W-:Y:S02]  /*1fe90*/  IMAD.MOV.U32 R4, RZ, RZ, RZ ;  /* 0x000000ffff047224 */ /* 0x000fe400078e00ff */
[----:B------:R-:W-:-:S04]  /*1fea0*/  IMAD.MOV.U32 R10, RZ, RZ, -0x1 ;  /* 0xffffffffff0a7424 */ /* 0x000fc800078e00ff */
[----:B------:R-:W-:Y:S04]  /*1feb0*/  WARPSYNC R10 ;  /* 0x0000000a00007348 */ /* 0x000fe80003800000 */
[----:B------:R1:W2:Y:S02]  /*1fec0*/  SHFL.UP PT, R4, R0, R2, R4 ;  /* 0x0400000200047389 */ /* 0x0002a400000e0004 */
[----:B-1----:R-:W-:Y:S02]  /*1fed0*/  MOV R2, R3 ;  /* 0x0000000300027202 */ /* 0x002fe40000000f00 */
[----:B------:R-:W-:-:S04]  /*1fee0*/  MOV R3, 0x0 ;  /* 0x0000000000037802 */ /* 0x000fc80000000f00 */
[----:B--2---:R-:W-:Y:S05]  /*1fef0*/  RET.REL.NODEC R2 `(_ZN7cutlass13device_kernelIN5flash19enable_sm80_to_sm89INS1_16FlashAttnFwdSm80INS1_25CollectiveMainloopFwdSm80ILi4ELi1ELb0EN4cute5tupleIJNS5_1CILi128EEENS7_ILi48EEENS7_ILi96EEEEEELi96ENS_6half_tEfNS_4arch4Sm80ELb1ELb0ELb1ELb1ELb0ELb1ELb1ELb1EEENS1_21CollectiveEpilogueFwdINS6_IJS8_SA_S9_EEENS6_IJNS7_ILi1EEESI_SI_EEESC_SE_Li128ELb1ELb1ELb1ELb0EEENS1_36VarlenDynamicPersistentTileSchedulerILi128ELi48ELi128ELi128ELb1ELb1ELb0ELb1ELb1ELb1EEEEEEEEEvNT_6ParamsE) ;  /* 0xfffe010002007950 */ /* 0x004fea0003c3ffff */
        .weak           $__internal_25_$__cuda_sm70_votesync_ballot
        .type           $__internal_25_$__cuda_sm70_votesync_ballot,@function
        .size           $__internal_25_$__cuda_sm70_votesync_ballot,(.L_x_2878 - $__internal_25_$__cuda_sm70_votesync_ballot)
$__internal_25_$__cuda_sm70_votesync_ballot:
[----:B------:R-:W-:Y:S01]  /*1ff00*/  ISETP.NE.U32.AND P0, PT, R0, 0x1, PT ;  /* 0x000000010000780c */ /* 0x000fe20003f05070 */
[----:B------:R-:W-:-:S04]  /*1ff10*/  IMAD.MOV.U32 R3, RZ, RZ, -0x1 ;  /* 0xffffffffff037424 */ /* 0x000fc800078e00ff */
[----:B------:R-:W-:Y:S08]  /*1ff20*/  WARPSYNC R3 ;  /* 0x0000000300007348 */ /* 0x000ff00003800000 */
[----:B------:R-:W-:-:S04]  /*1ff30*/  VOTE.ANY R0, PT, !P0 ;  /* 0x0000000000007806 */ /* 0x000fc800040e0100 */
[----:B------:R-:W-:Y:S01]  /*1ff40*/  LOP3.LUT R0, R0, R3, RZ, 0xc0, !PT ;  /* 0x0000000300007212 */ /* 0x000fe200078ec0ff */
[----:B------:R-:W-:-:S04]  /*1ff50*/  IMAD.MOV.U32 R3, RZ, RZ, 0x0 ;  /* 0x00000000ff037424 */ /* 0x000fc800078e00ff */
[----:B------:R-:W-:Y:S05]  /*1ff60*/  RET.REL.NODEC R2 `(_ZN7cutlass13device_kernelIN5flash19enable_sm80_to_sm89INS1_16FlashAttnFwdSm80INS1_25CollectiveMainloopFwdSm80ILi4ELi1ELb0EN4cute5tupleIJNS5_1CILi128EEENS7_ILi48EEENS7_ILi96EEEEEELi96ENS_6half_tEfNS_4arch4Sm80ELb1ELb0ELb1ELb1ELb0ELb1ELb1ELb1EEENS1_21CollectiveEpilogueFwdINS6_IJS8_SA_S9_EEENS6_IJNS7_ILi1EEESI_SI_EEESC_SE_Li128ELb1ELb1ELb1ELb0EEENS1_36VarlenDynamicPersistentTileSchedulerILi128ELi48ELi128ELi128ELb1ELb1ELb0ELb1ELb1ELb1EEEEEEEEEvNT_6ParamsE) ;  /* 0xfffe009002007950 */ /* 0x000fea0003c3ffff */
.L_x_1423:
        /* <DEDUP_REMOVED lines=9> */
.L_x_2878:


//--------------------- .text._ZN7cutlass13device_kernelIN5flash19enable_sm80_to_sm89INS1_16FlashAttnFwdSm80INS1_25CollectiveMainloopFwdSm80ILi4ELi1ELb0EN4cute5tupleIJNS5_1CILi128EEENS7_ILi64EEENS7_ILi96EEEEEELi96ENS_6half_tEfNS_4arch4Sm80ELb0ELb0ELb0ELb0ELb0ELb0ELb1ELb1EEENS1_21CollectiveEpilogueFwdINS6_IJS8_SA_S9_EEENS6_IJNS7_ILi1EEESI_SI_EEESC_SE_Li128ELb0ELb1ELb1ELb0EEENS1_19SingleTileSchedulerILb0ELb1ELb1ELi128EEEEEEEEEvNT_6ParamsE --------------------------
	.section	.text._ZN7cutlass13device_kernelIN5flash19enable_sm80_to_sm89INS1_16FlashAttnFwdSm80INS1_25CollectiveMainloopFwdSm80ILi4ELi1ELb0EN4cute5tupleIJNS5_1CILi128EEENS7_ILi64EEENS7_ILi96EEEEEELi96ENS_6half_tEfNS_4arch4Sm80ELb0ELb0ELb0ELb0ELb0ELb0ELb1ELb1EEENS1_21CollectiveEpilogueFwdINS6_IJS8_SA_S9_EEENS6_IJNS7_ILi1EEESI_SI_EEESC_SE_Li128ELb0ELb1ELb1ELb0EEENS1_19SingleTileSchedulerILb0ELb1ELb1ELi128EEEEEEEEEvNT_6ParamsE,"ax",@progbits
	.sectioninfo	@"SHI_REGISTERS=255"
	.align	128
.text._ZN7cutlass13device_kernelIN5flash19enable_sm80_to_sm89INS1_16FlashAttnFwdSm80INS1_25CollectiveMainloopFwdSm80ILi4ELi1ELb0EN4cute5tupleIJNS5_1CILi128EEENS7_ILi64EEENS7_ILi96EEEEEELi96ENS_6half_tEfNS_4arch4Sm80ELb0ELb0ELb0ELb0ELb0ELb0ELb1ELb1EEENS1_21CollectiveEpilogueFwdINS6_IJS8_SA_S9_EEENS6_IJNS7_ILi1EEESI_SI_EEESC_SE_Li128ELb0ELb1ELb1ELb0EEENS1_19SingleTileSchedulerILb0ELb1ELb1ELi128EEEEEEEEEvNT_6ParamsE:
        .type           _ZN7cutlass13device_kernelIN5flash19enable_sm80_to_sm89INS1_16FlashAttnFwdSm80INS1_25CollectiveMainloopFwdSm80ILi4ELi1ELb0EN4cute5tupleIJNS5_1CILi128EEENS7_ILi64EEENS7_ILi96EEEEEELi96ENS_6half_tEfNS_4arch4Sm80ELb0ELb0ELb0ELb0ELb0ELb0ELb1ELb1EEENS1_21CollectiveEpilogueFwdINS6_IJS8_SA_S9_EEENS6_IJNS7_ILi1EEESI_SI_EEESC_SE_Li128ELb0ELb1ELb1ELb0EEENS1_19SingleTileSchedulerILb0ELb1ELb1ELi128EEEEEEEEEvNT_6ParamsE,@function
        .size           _ZN7cutlass13device_kernelIN5flash19enable_sm80_to_sm89INS1_16FlashAttnFwdSm80INS1_25CollectiveMainloopFwdSm80ILi4ELi1ELb0EN4cute5tupleIJNS5_1CILi128EEENS7_ILi64EEENS7_ILi96EEEEEELi96ENS_6half_tEfNS_4arch4Sm80ELb0ELb0ELb0ELb0ELb0ELb0ELb1ELb1EEENS1_21CollectiveEpilogueFwdINS6_IJS8_SA_S9_EEENS6_IJNS7_ILi1EEESI_SI_EEESC_SE_Li128ELb0ELb1ELb1ELb0EEENS1_19SingleTileSchedulerILb0ELb1ELb1ELi128EEEEEEEEEvNT_6ParamsE,(.L_x_2883 - _ZN7cutlass13device_kernelIN5flash19enable_sm80_to_sm89INS1_16FlashAttnFwdSm80INS1_25CollectiveMainloopFwdSm80ILi4ELi1ELb0EN4cute5tupleIJNS5_1CILi128EEENS7_ILi64EEENS7_ILi96EEEEEELi96ENS_6half_tEfNS_4arch4Sm80ELb0ELb0ELb0ELb0ELb0ELb0ELb1ELb1EEENS1_21CollectiveEpilogueFwdINS6_IJS8_SA_S9_EEENS6_IJNS7_ILi1EEESI_SI_EEESC_SE_Li128ELb0ELb1ELb1ELb0EEENS1_19SingleTileSchedulerILb0ELb1ELb1ELi128EEEEEEEEEvNT_6ParamsE)
        .other          _ZN7cutlass13device_kernelIN5flash19enable_sm80_to_sm89INS1_16FlashAttnFwdSm80INS1_25CollectiveMainloopFwdSm80ILi4ELi1ELb0EN4cute5tupleIJNS5_1CILi128EEENS7_ILi64EEENS7_ILi96EEEEEELi96ENS_6half_tEfNS_4arch4Sm80ELb0ELb0ELb0ELb0ELb0ELb0ELb1ELb1EEENS1_21CollectiveEpilogueFwdINS6_IJS8_SA_S9_EEENS6_IJNS7_ILi1EEESI_SI_EEESC_SE_Li128ELb0ELb1ELb1ELb0EEENS1_19SingleTileSchedulerILb0ELb1ELb1ELi128EEEEEEEEEvNT_6ParamsE,@"STO_CUDA_ENTRY STV_DEFAULT"
_ZN7cutlass13device_kernelIN5flash19enable_sm80_to_sm89INS1_16FlashAttnFwdSm80INS1_25CollectiveMainloopFwdSm80ILi4ELi1ELb0EN4cute5tupleIJNS5_1CILi128EEENS7_ILi64EEENS7_ILi96EEEEEELi96ENS_6half_tEfNS_4arch4Sm80ELb0ELb0ELb0ELb0ELb0ELb0ELb1ELb1EEENS1_21CollectiveEpilogueFwdINS6_IJS8_SA_S9_EEENS6_IJNS7_ILi1EEESI_SI_EEESC_SE_Li128ELb0ELb1ELb1ELb0EEENS1_19SingleTileSchedulerILb0ELb1ELb1ELi128EEEEEEEEEvNT_6ParamsE:
        /* <DEDUP_REMOVED lines=17> */
.L_x_1424:
[----:B--23--:R-:W-:Y:S01]  /*0110*/  IMAD.MOV.U32 R0, RZ, RZ, c[0x0][0x550] ;  /* 0x00015400ff007624 */ /* 0x00cfe200078e00ff */
[----:B------:R-:W-:-:S04]  /*0120*/  MOV R3, R2 ;  /* 0x0000000200037202 */ /* 0x000fc80000000f00 */
[----:B------:R-:W-:-:S13]  /*0130*/  ISETP.NE.AND P0, PT, R0, 0x1, PT ;  /* 0x000000010000780c */ /* 0x000fda0003f05270 */
[----:B------:R-:W-:-:S05]  /*0140*/  @P0 IMAD.HI.U32 R0, R2, c[0x0][0x554], RZ ;  /* 0x0001550002000a27 */ /* 0x000fca00078e00ff */
[----:B------:R-:W-:-:S05]  /*0150*/  @P0 SHF.R.U32.HI R3, RZ, c[0x0][0x558], R0 ;  /* 0x00015600ff030a19 */ /* 0x000fca0000011600 */
[----:B------:R1:W-:Y:S02]  /*0160*/  STL [R1+0x30], R3 ;  /* 0x0000300301007387 */ /* 0x0003e40000100800 */
.L_x_1425:
        /* <DEDUP_REMOVED lines=45> */
.L_x_1426:
        /* <DEDUP_REMOVED lines=68> */
[-C--:B------:R-:W-:Y:S01]  /*0880*/  LEA.HI R19, R25, R172.reuse, RZ, 0x2 ;  /* 0x000000ac19137211 */ /* 0x080fe200078f10ff */
        /* <DEDUP_REMOVED lines=26> */
[----:B------:R-:W-:Y:S02]  /*0a30*/  SEL R37, RZ, 0x1, P5 ;  /* 0x00000001ff257807 */ /* 0x000fe40002800000 */
[----:B------:R-:W-:Y:S01]  /*0a40*/  LOP3.LUT R0, R0, 0xc0, RZ, 0xc0, !PT ;  /* 0x000000c000007812 */ /* 0x000fe200078ec0ff */
[C---:B------:R-:W-:Y:S02]  /*0a50*/  IMAD R8, R28.reuse, c[0x0][0x1c4], R8 ;  /* 0x000071001c087a24 */ /* 0x040fe400078e0208 */
[----:B------:R-:W-:Y:S01]  /*0a60*/  IMAD.WIDE.U32 R2, R28, c[0x0][0x1c0], R2 ;  /* 0x000070001c027a25 */ /* 0x000fe200078e0002 */
[----:B------:R-:W-:Y:S02]  /*0a70*/  LOP3.LUT R7, R0, 0x18, R4, 0xf8, !PT ;  /* 0x0000001800077812 */ /* 0x000fe400078ef804 */
        /* <DEDUP_REMOVED lines=18> */
[----:B------:R-:W-:Y:S01]  /*0ba0*/  IMAD R15, R36, c[0x0][0x20c], R6 ;  /* 0x00008300240f7a24 */ /* 0x000fe200078e0206 */
        /* <DEDUP_REMOVED lines=20> */
[----:B------:R-:W-:Y:S01]  /*0cf0*/  IMAD.WIDE.U32 R2, R22, c[0x0][0x210], R6 ;  /* 0x0000840016027a25 */ /* 0x000fe200078e0006 */
[----:B------:R-:W-:-:S03]  /*0d00*/  P2R R22, PR, RZ, 0x10 ;  /* 0x00000010ff167803 */ /* 0x000fc60000000000 */
        /* <DEDUP_REMOVED lines=35> */
[----:B------:R-:W-:-:S04]  /*0f40*/  IMAD.WIDE.U32 R30, R2, c[0x0][0x1f0], R12 ;  /* 0x00007c00021e7a25 */ /* 0x000fc800078e000c */
        /* <DEDUP_REMOVED lines=24> */
.L_x_1429:
[----:B---34-:R-:W-:Y:S05]  /*10d0*/  BSYNC B0 ;  /* 0x0000000000007941 */ /* 0x018fea0003800000 */
.L_x_1428:
        /* <DEDUP_REMOVED lines=22> */
.L_x_1431:
[----:B------:R-:W-:Y:S05]  /*1240*/  BSYNC B0 ;  /* 0x0000000000007941 */ /* 0x000fea0003800000 */
.L_x_1430:
        /* <DEDUP_REMOVED lines=22> */
.L_x_1433:
[----:B------:R-:W-:Y:S05]  /*13b0*/  BSYNC B0 ;  /* 0x0000000000007941 */ /* 0x000fea0003800000 */
.L_x_1432:
[----:B-1--4-:R-:W1:Y:S01]  /*13c0*/  SHFL.IDX PT, R6, R16, 0x3, 0x1c1f ;  /* 0x007c1f0010067f89 */ /* 0x012e6200000e0000 */
[----:B------:R-:W-:Y:S01]  /*13d0*/  IADD3 R0, R17, 0x60, RZ ;  /* 0x0000006011007810 */ /* 0x000fe20007ffe0ff */
[----:B------:R-:W-:Y:S01]  /*13e0*/  IMAD.MOV.U32 R160, RZ, RZ, 0x6 ;  /* 0x00000006ffa07424 */ /* 0x000fe200078e00ff */
[----:B------:R-:W-:Y:S01]  /*13f0*/  IADD3 R137, R136, -0x1, RZ ;  /* 0xffffffff88897810 */ /* 0x000fe20007ffe0ff */
[----:B------:R-:W4:Y:S01]  /*1400*/  SHFL.IDX PT, R7, R15, 0x3, 0x1c1f ;  /* 0x007c1f000f077f89 */ /* 0x000f2200000e0000 */
[----:B------:R-:W-:Y:S01]  /*1410*/  ISETP.GE.AND P0, PT, R0, UR4, PT ;  /* 0x0000000400007c0c */ /* 0x000fe2000bf06270 */
[----:B------:R-:W-:Y:S01]  /*1420*/  IMAD.SHL.U32 R224, R224, 0x2, RZ ;  /* 0x00000002e0e07824 */ /* 0x000fe200078e00ff */
[----:B------:R-:W-:Y:S01]  /*1430*/  IADD3 R2, -R36, c[0x0][0x1d0], RZ ;  /* 0x0000740024027a10 */ /* 0x000fe20007ffe1ff */
[----:B------:R-:W-:Y:S01]  /*1440*/  IMAD.MOV.U32 R166, RZ, RZ, R32 ;  /* 0x000000ffffa67224 */ /* 0x000fe200078e0020 */
[----:B------:R-:W-:Y:S01]  /*1450*/  SHF.R.S32.HI R29, RZ, 0x1f, R137 ;  /* 0x0000001fff1d7819 */ /* 0x000fe20000011489 */
[----:B------:R-:W-:Y:S01]  /*1460*/  IMAD.MOV.U32 R167, RZ, RZ, R33 ;  /* 0x000000ffffa77224 */ /* 0x000fe200078e0021 */
[----:B------:R-:W-:Y:S01]  /*1470*/  SHF.R.S32.HI R13, RZ, 0x4, R23 ;  /* 0x00000004ff0d7819 */ /* 0x000fe20000011417 */
[----:B------:R-:W-:Y:S01]  /*1480*/  IMAD R2, R137, -0x40, R2 ;  /* 0xffffffc089027824 */ /* 0x000fe200078e0202 */
[----:B------:R-:W-:Y:S01]  /*1490*/  IADD3 R185, R136, -0x2, RZ ;  /* 0xfffffffe88b97810 */ /* 0x000fe20007ffe0ff */
[----:B------:R-:W-:Y:S01]  /*14a0*/  IMAD.MOV.U32 R166, RZ, RZ, R30 ;  /* 0x000000ffffa67224 */ /* 0x000fe200078e001e */
[----:B------:R-:W-:Y:S01]  /*14b0*/  LEA.HI R12, R23, R13, RZ, 0x1 ;  /* 0x0000000d170c7211 */ /* 0x000fe200078f08ff */
[----:B------:R-:W-:-:S03]  /*14c0*/  IMAD.MOV.U32 R138, RZ, RZ, -0x40 ;  /* 0xffffffc0ff8a7424 */ /* 0x000fc600078e00ff */
[----:B------:R-:W-:Y:S01]  /*14d0*/  LOP3.LUT R12, R12, 0xfffffffe, RZ, 0xc0, !PT ;  /* 0xfffffffe0c0c7812 */ /* 0x000fe200078ec0ff */
[----:B------:R-:W-:Y:S01]  /*14e0*/  IMAD R138, R137, R138, c[0x0][0x1d0] ;  /* 0x00007400898a7624 */ /* 0x000fe200078e028a */
[----:B------:R-:W-:Y:S01]  /*14f0*/  STL.64 [R1+0x10], R166 ;  /* 0x000010a601007387 */ /* 0x000fe20000100a00 */
[C---:B-1----:R-:W-:Y:S02]  /*1500*/  @!P0 LEA R8, P2, R4.reuse, R6, 0x1 ;  /* 0x0000000604088211 */ /* 0x042fe400078408ff */
[----:B------:R-:W-:Y:S02]  /*1510*/  IMAD.IADD R12, R13, 0x1, -R12 ;  /* 0x000000010d0c7824 */ /* 0x000fe400078e0a0c */
[----:B----4-:R-:W-:Y:S01]  /*1520*/  @!P0 LEA.HI.X R9, R4, R7, R5, 0x1, P2 ;  /* 0x0000000704098211 */ /* 0x010fe200010f0c05 */
[----:B------:R-:W-:Y:S01]  /*1530*/  IMAD.MOV.U32 R5, RZ, RZ, c[0x0][0x1e0] ;  /* 0x00007800ff057624 */ /* 0x000fe200078e00ff */
[----:B------:R-:W-:Y:S02]  /*1540*/  ISETP.GE.AND P2, PT, R2, 0x1, PT ;  /* 0x000000010200780c */ /* 0x000fe40003f46270 */
[----:B------:R-:W-:Y:S01]  /*1550*/  @!P0 IADD3 R4, R4, 0x40, RZ ;  /* 0x0000004004048810 */ /* 0x000fe20007ffe0ff */
[C---:B------:R-:W-:Y:S01]  /*1560*/  IMAD.SHL.U32 R161, R5.reuse, 0x40, RZ ;  /* 0x0000004005a17824 */ /* 0x040fe200078e00ff */
[C---:B------:R-:W-:Y:S01]  /*1570*/  SHF.L.U64.HI R160, R5.reuse, R160, c[0x0][0x1e4] ;  /* 0x0000790005a07619 */ /* 0x040fe200000102a0 */
[----:B------:R-:W-:Y:S01]  /*1580*/  @!PT LDS RZ, [RZ] ;  /* 0x00000000fffff984 */ /* 0x000fe20000000800 */
[----:B------:R1:W-:Y:S01]  /*1590*/  @!P0 LDGSTS.E.BYPASS.LTC128B.128 [R224+0x7900], [R8.64], !P1 ;  /* 0x0790000008e08fae */ /* 0x0003e2000c901d46 */
[----:B------:R-:W-:-:S03]  /*15a0*/  IMAD.SHL.U32 R164, R5, 0x20, RZ ;  /* 0x0000002005a47824 */ /* 0x000fc600078e00ff */
[----:B------:R-:W-:-:S04]  /*15b0*/  IMAD R0, R160, R137, RZ ;  /* 0x00000089a0007224 */ /* 0x000fc800078e02ff */
[-C--:B------:R-:W-:Y:S02]  /*15c0*/  IMAD R0, R29, R161.reuse, R0 ;  /* 0x000000a11d007224 */ /* 0x080fe400078e0200 */
[----:B-1----:R-:W-:-:S04]  /*15d0*/  IMAD.WIDE.U32 R8, R137, R161, R166 ;  /* 0x000000a189087225 */ /* 0x002fc800078e00a6 */
[----:B------:R-:W-:Y:S01]  /*15e0*/  IMAD.IADD R0, R9, 0x1, R0 ;  /* 0x0000000109007824 */ /* 0x000fe200078e0200 */
[----:B------:R-:W-:Y:S01]  /*15f0*/  @P2 LEA R10, P1, R8, c[0x0][0x1c8], 0x1 ;  /* 0x00007200080a2a11 */ /* 0x000fe200078208ff */
[----:B------:R-:W-:-:S03]  /*1600*/  IMAD.MOV.U32 R9, RZ, RZ, 0x5 ;  /* 0x00000005ff097424 */ /* 0x000fc600078e00ff */
[----:B------:R-:W-:Y:S02]  /*1610*/  @P2 LEA.HI.X R11, R8, c[0x0][0x1cc], R0, 0x1, P1 ;  /* 0x00007300080b2a11 */ /* 0x000fe400008f0c00 */
[----:B------:R-:W-:Y:S02]  /*1620*/  ISETP.GE.AND P1, PT, R2, 0x21, PT ;  /* 0x000000210200780c */ /* 0x000fe40003f26270 */
[----:B------:R-:W-:Y:S02]  /*1630*/  SHF.L.U64.HI R165, R5, R9, c[0x0][0x1e4] ;  /* 0x0000790005a57619 */ /* 0x000fe40000010209 */
[----:B------:R-:W-:-:S05]  /*1640*/  LOP3.LUT R5, R20, 0x7fffffe, RZ, 0xc0, !PT ;  /* 0x07fffffe14057812 */ /* 0x000fca00078ec0ff */
[----:B------:R-:W-:-:S04]  /*1650*/  IMAD.IADD R158, R18, 0x1, -R5 ;  /* 0x00000001129e7824 */ /* 0x000fc800078e0a05 */
[----:B------:R-:W-:Y:S02]  /*1660*/  @P1 IADD3 R2, P4, R164, R8, RZ ;  /* 0x00000008a4021210 */ /* 0x000fe40007f9e0ff */
[----:B------:R-:W-:-:S03]  /*1670*/  @!P0 SHF.R.S32.HI R8, RZ, 0x1f, R14 ;  /* 0x0000001fff088819 */ /* 0x000fc6000001140e */
[----:B------:R-:W-:Y:S01]  /*1680*/  @P1 IMAD.X R0, R165, 0x1, R0, P4 ;  /* 0x00000001a5001824 */ /* 0x000fe200020e0600 */
[----:B------:R-:W-:Y:S02]  /*1690*/  @!P0 LEA.HI R8, R8, R14, RZ, 0x3 ;  /* 0x0000000e08088211 */ /* 0x000fe400078f18ff */
[----:B------:R-:W-:Y:S02]  /*16a0*/  ISETP.NE.AND P4, PT, R162, RZ, PT ;  /* 0x000000ffa200720c */ /* 0x000fe40003f85270 */
[----:B------:R-:W-:Y:S02]  /*16b0*/  @!P0 LOP3.LUT R8, R8, 0xfffffff8, RZ, 0xc0, !PT ;  /* 0xfffffff808088812 */ /* 0x000fe400078ec0ff */
[----:B------:R-:W-:-:S03]  /*16c0*/  SHF.R.S32.HI R14, RZ, 0x1f, R18 ;  /* 0x0000001fff0e7819 */ /* 0x000fc60000011412 */
[----:B------:R-:W-:Y:S01]  /*16d0*/  @!P0 IMAD.WIDE R8, R8, 0x2, R6 ;  /* 0x0000000208088825 */ /* 0x000fe200078e0206 */
[----:B------:R-:W-:-:S04]  /*16e0*/  LEA.HI R5, R14, R18, RZ, 0x3 ;  /* 0x000000120e057211 */ /* 0x000fc800078f18ff */
[----:B------:R1:W-:Y:S02]  /*16f0*/  @!P0 LDGSTS.E.BYPASS.LTC128B.128 [R224+0x9900], [R8.64], !P3 ;  /* 0x0990000008e08fae */ /* 0x0003e4000d901d46 */
[----:B-1----:R-:W-:-:S04]  /*1700*/  @P1 LEA R8, P3, R2, c[0x0][0x1c8], 0x1 ;  /* 0x0000720002081a11 */ /* 0x002fc800078608ff */
[----:B------:R-:W-:Y:S02]  /*1710*/  @P1 LEA.HI.X R9, R2, c[0x0][0x1cc], R0, 0x1, P3 ;  /* 0x0000730002091a11 */ /* 0x000fe400018f0c00 */
[----:B------:R-:W-:Y:S02]  /*1720*/  @!P0 SHF.R.S32.HI R0, RZ, 0x1f, R4 ;  /* 0x0000001fff008819 */ /* 0x000fe40000011404 */
[----:B------:R-:W-:Y:S02]  /*1730*/  ISETP.NE.AND P3, PT, R22, RZ, PT ;  /* 0x000000ff1600720c */ /* 0x000fe40003f65270 */
[----:B------:R-:W-:Y:S02]  /*1740*/  @!P0 LEA.HI R4, R0, R4, RZ, 0x3 ;  /* 0x0000000400048211 */ /* 0x000fe400078f18ff */
[----:B------:R-:W-:Y:S02]  /*1750*/  LOP3.LUT R2, R26, 0xfffffff8, RZ, 0xc0, !PT ;  /* 0xfffffff81a027812 */ /* 0x000fe400078ec0ff */
[----:B------:R-:W-:-:S03]  /*1760*/  @!P0 LOP3.LUT R4, R4, 0xfffffff8, RZ, 0xc0, !PT ;  /* 0xfffffff804048812 */ /* 0x000fc600078ec0ff */
[----:B------:R-:W-:Y:S02]  /*1770*/  IMAD.IADD R2, R172, 0x1, -R2 ;  /* 0x00000001ac027824 */ /* 0x000fe400078e0a02 */
[----:B------:R-:W-:-:S03]  /*1780*/  @!P0 IMAD.WIDE R6, R4, 0x2, R6 ;  /* 0x0000000204068825 */ /* 0x000fc600078e0206 */
[----:B------:R-:W-:Y:S02]  /*1790*/  LEA.HI R0, R2, R2, RZ, 0x1 ;  /* 0x0000000202007211 */ /* 0x000fe400078f08ff */
[----:B------:R1:W-:Y:S02]  /*17a0*/  @!P0 LDGSTS.E.BYPASS.LTC128B.128 [R224+0xb900], [R6.64], !P3 ;  /* 0x0b90000006e08fae */ /* 0x0003e4000d901d46 */
[----:B------:R-:W-:Y:S02]  /*17b0*/  LOP3.LUT R4, R0, 0x3fffffe, RZ, 0xc0, !PT ;  /* 0x03fffffe00047812 */ /* 0x000fe400078ec0ff */
[----:B------:R-:W0:Y:S01]  /*17c0*/  LDGDEPBAR ;  /* 0x00000000000079af */ /* 0x000e220000000000 */
[----:B------:R-:W-:Y:S02]  /*17d0*/  SHF.R.S32.HI R28, RZ, 0x1, R0 ;  /* 0x00000001ff1c7819 */ /* 0x000fe40000011400 */
[----:B------:R-:W-:Y:S01]  /*17e0*/  IMAD.IADD R13, R2, 0x1, -R4 ;  /* 0x00000001020d7824 */ /* 0x000fe200078e0a04 */
[----:B------:R-:W-:Y:S01]  /*17f0*/  BAR.SYNC.DEFER_BLOCKING 0x0 ;  /* 0x0000000000007b1d */ /* 0x000fe20000010000 */
[----:B------:R-:W-:Y:S01]  /*1800*/  IMAD.SHL.U32 R2, R21, 0x40, RZ ;  /* 0x0000004015027824 */ /* 0x000fe200078e00ff */
[C---:B------:R-:W-:Y:S01]  /*1810*/  LOP3.LUT P0, RZ, R28.reuse, 0x2, RZ, 0xc0, !PT ;  /* 0x000000021cff7812 */ /* 0x040fe2000780c0ff */
[----:B------:R-:W-:-:S02]  /*1820*/  IMAD.SHL.U32 R0, R28, 0x40, RZ ;  /* 0x000000401c007824 */ /* 0x000fc400078e00ff */
[----:B------:R-:W-:Y:S01]  /*1830*/  IMAD.SHL.U32 R4, R5, 0x20, RZ ;  /* 0x0000002005047824 */ /* 0x000fe200078e00ff */
[----:B------:R-:W-:Y:S01]  /*1840*/  LOP3.LUT R2, R2, 0xc0, RZ, 0xc0, !PT ;  /* 0x000000c002027812 */ /* 0x000fe200078ec0ff */
[----:B------:R-:W-:Y:S01]  /*1850*/  IMAD.SHL.U32 R5, R12, 0x8, RZ ;  /* 0x000000080c057824 */ /* 0x000fe200078e00ff */
[----:B------:R-:W-:Y:S02]  /*1860*/  LOP3.LUT R0, R0, 0xc0, RZ, 0xc0, !PT ;  /* 0x000000c000007812 */ /* 0x000fe400078ec0ff */
[----:B------:R-:W-:Y:S02]  /*1870*/  LOP3.LUT R157, R4, 0xffffff00, RZ, 0xc0, !PT ;  /* 0xffffff00049d7812 */ /* 0x000fe400078ec0ff */
[----:B------:R-:W-:Y:S01]  /*1880*/  SHF.R.U32.HI R4, RZ, 0x3, R2 ;  /* 0x00000003ff047819 */ /* 0x000fe20000011602 */
[----:B-1----:R-:W-:Y:S01]  /*1890*/  IMAD.SHL.U32 R7, R24, 0x8, RZ ;  /* 0x0000000818077824 */ /* 0x002fe200078e00ff */
[----:B------:R-:W-:Y:S01]  /*18a0*/  LOP3.LUT R6, R2, 0x8, R5, 0xf8, !PT ;  /* 0x0000000802067812 */ /* 0x000fe200078ef805 */
[----:B------:R-:W-:Y:S01]  /*18b0*/  IMAD R2, R19, 0x200, R157 ;  /* 0x0000020013027824 */ /* 0x000fe200078e029d */
[----:B------:R-:W-:Y:S01]  /*18c0*/  @!PT LDS RZ, [RZ] ;  /* 0x00000000fffff984 */ /* 0x000fe20000000800 */
[----:B------:R-:W-:Y:S01]  /*18d0*/  @!PT LDS RZ, [RZ] ;  /* 0x00000000fffff984 */ /* 0x000fe20000000800 */
[----:B------:R-:W-:Y:S01]  /*18e0*/  @!PT LDS RZ, [RZ] ;  /* 0x00000000fffff984 */ /* 0x000fe20000000800 */
[----:B------:R1:W-:Y:S02]  /*18f0*/  @P2 LDGSTS.E.BYPASS.LTC128B.128 [R224+0x3100], [R10.64], !P5 ;  /* 0x031000000ae02fae */ /* 0x0003e4000e901d46 */
[----:B------:R-:W-:Y:S01]  /*1900*/  LOP3.LUT R5, R0, 0x8, R7, 0xf8, !PT ;  /* 0x0000000800057812 */ /* 0x000fe200078ef807 */
[----:B------:R-:W-:Y:S01]  /*1910*/  IMAD R7, R12, 0x8, R13 ;  /* 0x000000080c077824 */ /* 0x000fe200078e020d */
[----:B------:R-:W-:Y:S01]  /*1920*/  SHF.R.U32.HI R0, RZ, 0x3, R0 ;  /* 0x00000003ff007819 */ /* 0x000fe20000011600 */
[----:B------:R1:W-:Y:S01]  /*1930*/  @P2 LDGSTS.E.BYPASS.LTC128B.128 [R224+0x4100], [R10.64+0x40], !P4 ;  /* 0x041000400ae02fae */ /* 0x0003e2000e101d46 */
[----:B------:R-:W-:Y:S01]  /*1940*/  LOP3.LUT R156, R6, R4, RZ, 0x3c, !PT ;  /* 0x00000004069c7212 */ /* 0x000fe200078e3cff */
[----:B------:R-:W-:Y:S01]  /*1950*/  IMAD R2, R158, 0x20, R2 ;  /* 0x000000209e027824 */ /* 0x000fe200078e0202 */
[----:B------:R-:W-:Y:S01]  /*1960*/  LOP3.LUT R0, R5, R0, RZ, 0x3c, !PT ;  /* 0x0000000005007212 */ /* 0x000fe200078e3cff */
[----:B------:R1:W-:Y:S02]  /*1970*/  @P2 LDGSTS.E.BYPASS.LTC128B.128 [R224+0x5100], [R10.64+0x80], !P6 ;  /* 0x051000800ae02fae */ /* 0x0003e4000f101d46 */
[----:B------:R-:W-:-:S02]  /*1980*/  IMAD.IADD R2, R156, 0x1, R2 ;  /* 0x000000019c027824 */ /* 0x000fc400078e0202 */
[----:B------:R1:W-:Y:S01]  /*1990*/  @P1 LDGSTS.E.BYPASS.LTC128B.128 [R224+0x3900], [R8.64], !P5 ;  /* 0x0390000008e01fae */ /* 0x0003e2000e901d46 */
[----:B------:R-:W-:Y:S02]  /*19a0*/  IMAD.U32 R0, R7, 0x20, R0 ;  /* 0x0000002007007824 */ /* 0x000fe400078e0000 */
[----:B------:R-:W-:Y:S01]  /*19b0*/  IMAD.SHL.U32 R210, R2, 0x2, RZ ;  /* 0x0000000202d27824 */ /* 0x000fe200078e00ff */
[----:B------:R1:W-:Y:S01]  /*19c0*/  @P1 LDGSTS.E.BYPASS.LTC128B.128 [R224+0x4900], [R8.64+0x40], !P4 ;  /* 0x0490004008e01fae */ /* 0x0003e2000e101d46 */
[----:B------:R-:W-:Y:S02]  /*19d0*/  IMAD.SHL.U32 R139, R0, 0x2, RZ ;  /* 0x00000002008b7824 */ /* 0x000fe400078e00ff */
[----:B------:R-:W-:Y:S01]  /*19e0*/  IMAD R2, R29, c[0x0][0x208], RZ ;  /* 0x000082001d027a24 */ /* 0x000fe200078e02ff */
[----:B------:R1:W-:Y:S01]  /*19f0*/  @P1 LDGSTS.E.BYPASS.LTC128B.128 [R224+0x5900], [R8.64+0x80], !P6 ;  /* 0x0590008008e01fae */ /* 0x0003e2000f101d46 */
[----:B------:R-:W-:Y:S01]  /*1a00*/  IMAD R211, R3, 0x2, R210 ;  /* 0x0000000203d37824 */ /* 0x000fe200078e02d2 */
[----:B------:R-:W-:Y:S01]  /*1a10*/  IADD3 R0, R139, 0x3100, RZ ;  /* 0x000031008b007810 */ /* 0x000fe20007ffe0ff */
[----:B------:R-:W-:Y:S01]  /*1a20*/  IMAD R2, R137, c[0x0][0x20c], R2 ;  /* 0x0000830089027a24 */ /* 0x000fe200078e0202 */
[----:B------:R-:W0:Y:S01]  /*1a30*/  LDGDEPBAR ;  /* 0x00000000000079af */ /* 0x000e220000000000 */
[----:B------:R-:W-:-:S02]  /*1a40*/  IADD3 R212, R139, 0x3120, RZ ;  /* 0x000031208bd47810 */ /* 0x000fc40007ffe0ff */
[----:B------:R-:W-:Y:S01]  /*1a50*/  @P0 IADD3 R212, R0, -0x20, RZ ;  /* 0xffffffe000d40810 */ /* 0x000fe20007ffe0ff */
[----:B------:R-:W-:-:S04]  /*1a60*/  DEPBAR.LE SB0, 0x1 ;  /* 0x000080400000791a */ /* 0x000fc80000000000 */
[----:B------:R-:W-:-:S04]  /*1a70*/  DEPBAR.LE SB0, 0x0 ;  /* 0x000080000000791a */ /* 0x000fc80000000000 */
[----:B------:R-:W-:Y:S06]  /*1a80*/  BAR.SYNC.DEFER_BLOCKING 0x0 ;  /* 0x0000000000007b1d */ /* 0x000fec0000010000 */
[----:B------:R-:W-:Y:S04]  /*1a90*/  LDSM.16.M88.4 R4, [R210+0x7100] ;  /* 0x00710000d204783b */ /* 0x000fe80000000200 */
[----:B--23--:R-:W2:Y:S04]  /*1aa0*/  LDSM.16.M88.4 R12, [R139+0x3100] ;  /* 0x003100008b0c783b */ /* 0x00cea80000000200 */
[----:B-1----:R-:W1:Y:S04]  /*1ab0*/  LDSM.16.M88.4 R8, [R210+0x6100] ;  /* 0x00610000d208783b */ /* 0x002e680000000200 */
[----:B------:R-:W3:Y:S04]  /*1ac0*/  LDSM.16.M88.4 R20, [R139+0x3500] ;  /* 0x003500008b14783b */ /* 0x000ee80000000200 */
[----:B------:R-:W4:Y:S04]  /*1ad0*/  LDSM.16.M88.4 R16, [R139+0x3900] ;  /* 0x003900008b10783b */ /* 0x000f280000000200 */
[----:B------:R-:W5:Y:S04]  /*1ae0*/  LDSM.16.M88.4 R24, [R139+0x3d00] ;  /* 0x003d00008b18783b */ /* 0x000f680000000200 */
[----:B------:R-:W-:Y:S04]  /*1af0*/  LDSM.16.M88.4 R52, [R212] ;  /* 0x00000000d434783b */ /* 0x000fe80000000200 */
[----:B------:R-:W-:Y:S04]  /*1b00*/  LDSM.16.M88.4 R32, [R212+0x400] ;  /* 0x00040000d420783b */ /* 0x000fe80000000200 */
[----:B------:R-:W-:Y:S01]  /*1b10*/  LDSM.16.M88.4 R28, [R212+0x800] ;  /* 0x00080000d41c783b */ /* 0x000fe20000000200 */
[-C--:B--2---:R-:W-:Y:S08]  /*1b20*/  HMMA.16816.F32 R40, R4, R12.reuse, RZ ;  /* 0x0000000c0428723c */ /* 0x084ff000000018ff */
[----:B-1----:R-:W-:Y:S07]  /*1b30*/  HMMA.16816.F32 R100, R8, R12, RZ ;  /* 0x0000000c0864723c */ /* 0x002fee00000018ff */
[----:B------:R-:W-:Y:S01]  /*1b40*/  IMAD.WIDE.U32 R12, R137, c[0x0][0x208], RZ ;  /* 0x00008200890c7a25 */ /* 0x000fe200078e00ff */
[----:B---3--:R-:W-:Y:S03]  /*1b50*/  HMMA.16816.F32 R44, R4, R20, RZ ;  /* 0x00000014042c723c */ /* 0x008fe600000018ff */
[----:B------:R-:W-:Y:S01]  /*1b60*/  IMAD.IADD R2, R13, 0x1, R2 ;  /* 0x000000010d027824 */ /* 0x000fe200078e0202 */
[----:B------:R-:W-:-:S04]  /*1b70*/  LEA R0, P0, R12, R56, 0x6 ;  /* 0x000000380c007211 */ /* 0x000fc800078030ff */
[----:B----4-:R-:W-:Y:S01]  /*1b80*/  HMMA.16816.F32 R60, R4, R16, RZ ;  /* 0x00000010043c723c */ /* 0x010fe200000018ff */
[----:B------:R-:W-:Y:S02]  /*1b90*/  LEA.HI.X R13, R12, R38, R2, 0x6, P0 ;  /* 0x000000260c0d7211 */ /* 0x000fe400000f3402 */
[----:B------:R-:W-:Y:S02]  /*1ba0*/  SEL R12, RZ, 0x2, P4 ;  /* 0x00000002ff0c7807 */ /* 0x000fe40002000000 */
[----:B------:R-:W-:-:S03]  /*1bb0*/  SEL R2, RZ, 0x4, P6 ;  /* 0x00000004ff027807 */ /* 0x000fc60003000000 */
[----:B-----5:R-:W-:Y:S01]  /*1bc0*/  HMMA.16816.F32 R48, R4, R24, RZ ;  /* 0x000000180430723c */ /* 0x020fe200000018ff */
[----:B------:R-:W-:-:S04]  /*1bd0*/  IADD3 R2, R2, R12, R37 ;  /* 0x0000000c02027210 */ /* 0x000fc80007ffe025 */
[----:B------:R-:W-:-:S03]  /*1be0*/  LOP3.LUT P1, RZ, R2, 0x2, RZ, 0xc0, !PT ;  /* 0x0000000202ff7812 */ /* 0x000fc6000782c0ff */
[C---:B------:R-:W-:Y:S08]  /*1bf0*/  HMMA.16816.F32 R68, R4.reuse, R14, RZ ;  /* 0x0000000e0444723c */ /* 0x040ff000000018ff */
[C---:B------:R-:W-:Y:S08]  /*1c00*/  HMMA.16816.F32 R64, R4.reuse, R22, RZ ;  /* 0x000000160440723c */ /* 0x040ff000000018ff */
[C---:B------:R-:W-:Y:S08]  /*1c10*/  HMMA.16816.F32 R76, R4.reuse, R18, RZ ;  /* 0x00000012044c723c */ /* 0x040ff000000018ff */
[----:B------:R-:W-:Y:S01]  /*1c20*/  HMMA.16816.F32 R104, R4, R26, RZ ;  /* 0x0000001a0468723c */ /* 0x000fe200000018ff */
[----:B------:R-:W1:Y:S07]  /*1c30*/  LDSM.16.M88.4 R4, [R211+0x7100] ;  /* 0x00710000d304783b */ /* 0x000e6e0000000200 */
[C---:B------:R-:W-:Y:S07]  /*1c40*/  HMMA.16816.F32 R72, R8.reuse, R16, RZ ;  /* 0x000000100848723c */ /* 0x040fee00000018ff */
[C---:B------:R-:W-:Y:S01]  /*1c50*/  LEA R16, P0, R0.reuse, c[0x0][0x1f8], 0x1 ;  /* 0x00007e0000107a11 */ /* 0x040fe200078008ff */
[C---:B------:R-:W-:Y:S03]  /*1c60*/  HMMA.16816.F32 R96, R8.reuse, R14, RZ ;  /* 0x0000000e0860723c */ /* 0x040fe600000018ff */
[----:B------:R-:W-:Y:S01]  /*1c70*/  LEA.HI.X R17, R0, c[0x0][0x1fc], R13, 0x1, P0 ;  /* 0x00007f0000117a11 */ /* 0x000fe200000f0c0d */
[----:B------:R-:W-:Y:S01]  /*1c80*/  IMAD.IADD R0, R138, 0x1, -R36 ;  /* 0x000000018a007824 */ /* 0x000fe200078e0a24 */
[----:B------:R-:W-:Y:S03]  /*1c90*/  LDSM.16.M88.4 R12, [R211+0x6100] ;  /* 0x00610000d30c783b */ /* 0x000fe60000000200 */
[----:B------:R-:W-:Y:S01]  /*1ca0*/  HMMA.16816.F32 R80, R8, R20, RZ ;  /* 0x000000140850723c */ /* 0x000fe200000018ff */
[----:B------:R-:W-:-:S02]  /*1cb0*/  ISETP.LT.OR P2, PT, R0, 0x1, P5 ;  /* 0x000000010000780c */ /* 0x000fc40002f41670 */
[C---:B------:R-:W-:Y:S02]  /*1cc0*/  ISETP.LT.OR P4, PT, R0.reuse, 0x1, !P1 ;  /* 0x000000010000780c */ /* 0x040fe40004f81670 */
[C---:B------:R-:W-:Y:S02]  /*1cd0*/  ISETP.LT.OR P3, PT, R0.reuse, 0x21, !P1 ;  /* 0x000000210000780c */ /* 0x040fe40004f61670 */
[----:B------:R-:W-:Y:S01]  /*1ce0*/  ISETP.LT.OR P1, PT, R0, 0x21, P5 ;  /* 0x000000210000780c */ /* 0x000fe20002f21670 */
[C---:B------:R-:W-:Y:S01]  /*1cf0*/  HMMA.16816.F32 R92, R8.reuse, R22, RZ ;  /* 0x00000016085c723c */ /* 0x040fe200000018ff */
[----:B------:R-:W2:Y:S05]  /*1d00*/  LDSM.16.M88.4 R20, [R212+0xc00] ;  /* 0x000c0000d414783b */ /* 0x000eaa0000000200 */
[----:B------:R-:W-:Y:S01]  /*1d10*/  @!PT LDS RZ, [RZ] ;  /* 0x00000000fffff984 */ /* 0x000fe20000000800 */
[----:B------:R-:W-:Y:S01]  /*1d20*/  @!PT LDS RZ, [RZ] ;  /* 0x00000000fffff984 */ /* 0x000fe20000000800 */
[----:B------:R-:W-:Y:S01]  /*1d30*/  @!PT LDS RZ, [RZ] ;  /* 0x00000000fffff984 */ /* 0x000fe20000000800 */
[----:B------:R3:W-:Y:S02]  /*1d40*/  LDGSTS.E.BYPASS.LTC128B.128 [R224+0x100], [R16.64], !P2 ;  /* 0x0010000010e07fae */ /* 0x0007e4000d101d46 */
[C---:B------:R-:W-:Y:S02]  /*1d50*/  HMMA.16816.F32 R84, R8.reuse, R18, RZ ;  /* 0x000000120854723c */ /* 0x040fe400000018ff */
[----:B------:R3:W-:Y:S06]  /*1d60*/  LDGSTS.E.BYPASS.LTC128B.128 [R224+0x1100], [R16.64+0x40], !P4 ;  /* 0x0110004010e07fae */ /* 0x0007ec000e101d46 */
[C---:B------:R-:W-:Y:S08]  /*1d70*/  HMMA.16816.F32 R56, R8.reuse, R24, RZ ;  /* 0x000000180838723c */ /* 0x040ff000000018ff */
[----:B------:R-:W-:Y:S07]  /*1d80*/  HMMA.16816.F32 R88, R8, R26, RZ ;  /* 0x0000001a0858723c */ /* 0x000fee00000018ff */
[----:B------:R-:W-:Y:S01]  /*1d90*/  IMAD.MOV.U32 R9, RZ, RZ, c[0x0][0x208] ;  /* 0x00008200ff097624 */ /* 0x000fe200078e00ff */
[----:B-1----:R-:W-:Y:S01]  /*1da0*/  HMMA.16816.F32 R124, R4, R52, R40 ;  /* 0x00000034047c723c */ /* 0x002fe20000001828 */
[----:B------:R-:W-:-:S03]  /*1db0*/  IMAD.MOV.U32 R10, RZ, RZ, c[0x0][0x20c] ;  /* 0x00008300ff0a7624 */ /* 0x000fc600078e00ff */
[----:B------:R-:W-:-:S04]  /*1dc0*/  LEA R8, P0, R9, R16, 0x6 ;  /* 0x0000001009087211 */ /* 0x000fc800078030ff */
[----:B------:R-:W-:Y:S01]  /*1dd0*/  LEA.HI.X R9, R9, R17, R10, 0x6, P0 ;  /* 0x0000001109097211 */ /* 0x000fe200000f340a */
[----:B--2---:R-:W-:Y:S01]  /*1de0*/  HMMA.16816.F32 R128, R4, R20, R48 ;  /* 0x000000140480723c */ /* 0x004fe20000001830 */
[----:B------:R-:W-:-:S04]  /*1df0*/  LOP3.LUT P0, RZ, R2, 0x4, RZ, 0xc0, !PT ;  /* 0x0000000402ff7812 */ /* 0x000fc8000780c0ff */
[C---:B------:R-:W-:Y:S02]  /*1e00*/  ISETP.LT.OR P2, PT, R0.reuse, 0x1, !P0 ;  /* 0x000000010000780c */ /* 0x040fe40004741670 */
[----:B------:R-:W-:Y:S01]  /*1e10*/  ISETP.LT.OR P0, PT, R0, 0x21, !P0 ;  /* 0x000000210000780c */ /* 0x000fe20004701670 */
[----:B------:R-:W-:Y:S01]  /*1e20*/  HMMA.16816.F32 R148, R4, R32, R44 ;  /* 0x000000200494723c */ /* 0x000fe2000000182c */
[----:B------:R-:W-:-:S05]  /*1e30*/  LOP3.LUT R0, R159, 0xffffffe0, RZ, 0xc0, !PT ;  /* 0xffffffe09f007812 */ /* 0x000fca00078ec0ff */
[----:B------:R-:W-:Y:S02]  /*1e40*/  IMAD.IADD R0, R172, 0x1, -R0 ;  /* 0x00000001ac007824 */ /* 0x000fe400078e0a00 */
[----:B------:R-:W-:Y:S02]  /*1e50*/  HMMA.16816.F32 R108, R4, R30, R76 ;  /* 0x0000001e046c723c */ /* 0x000fe4000000184c */
[----:B------:R3:W-:Y:S01]  /*1e60*/  LDGSTS.E.BYPASS.LTC128B.128 [R224+0x2100], [R16.64+0x80], !P2 ;  /* 0x0210008010e07fae */ /* 0x0007e2000d101d46 */
[----:B------:R-:W-:-:S03]  /*1e70*/  SHF.R.S32.HI R2, RZ, 0x1f, R0 ;  /* 0x0000001fff027819 */ /* 0x000fc60000011400 */
[----:B------:R1:W-:Y:S01]  /*1e80*/  LDGSTS.E.BYPASS.LTC128B.128 [R224+0x900], [R8.64], !P1 ;  /* 0x0090000008e07fae */ /* 0x0003e2000c901d46 */
[----:B------:R-:W-:Y:S01]  /*1e90*/  LEA.HI R2, R2, R0, RZ, 0x2 ;  /* 0x0000000002027211 */ /* 0x000fe200078f10ff */
[----:B------:R-:W-:Y:S02]  /*1ea0*/  HMMA.16816.F32 R144, R4, R28, R60 ;  /* 0x0000001c0490723c */ /* 0x000fe4000000183c */
[----:B------:R1:W-:Y:S01]  /*1eb0*/  LDGSTS.E.BYPASS.LTC128B.128 [R224+0x1900], [R8.64+0x40], !P3 ;  /* 0x0190004008e07fae */ /* 0x0003e2000d901d46 */
[----:B------:R-:W-:-:S03]  /*1ec0*/  LOP3.LUT R2, R2, 0x7ffffffc, RZ, 0xc0, !PT ;  /* 0x7ffffffc02027812 */ /* 0x000fc600078ec0ff */
[----:B------:R1:W-:Y:S01]  /*1ed0*/  LDGSTS.E.BYPASS.LTC128B.128 [R224+0x2900], [R8.64+0x80], !P0 ;  /* 0x0290008008e07fae */ /* 0x0003e2000c101d46 */
[----:B------:R-:W-:Y:S01]  /*1ee0*/  ISETP.GT.AND P0, PT, R137, R184, PT ;  /* 0x000000b88900720c */ /* 0x000fe20003f04270 */
[C---:B------:R-:W-:Y:S01]  /*1ef0*/  HMMA.16816.F32 R140, R4.reuse, R54, R68 ;  /* 0x00000036048c723c */ /* 0x040fe20000001844 */
[----:B------:R-:W-:Y:S01]  /*1f00*/  IMAD.IADD R0, R0, 0x1, -R2 ;  /* 0x0000000100007824 */ /* 0x000fe200078e0a02 */
[----:B------:R-:W-:Y:S03]  /*1f10*/  LDSM.16.M88.4 R40, [R139+0x4900] ;  /* 0x004900008b28783b */ /* 0x000fe60000000200 */
[----:B------:R-:W-:Y:S01]  /*1f20*/  IMAD R0, R0, -0x2, R138 ;  /* 0xfffffffe00007824 */ /* 0x000fe200078e028a */
[----:B------:R-:W-:Y:S02]  /*1f30*/  LDSM.16.M88.4 R48, [R139+0x4100] ;  /* 0x004100008b30783b */ /* 0x000fe40000000200 */
[----:B------:R-:W-:Y:S02]  /*1f40*/  HMMA.16816.F32 R112, R4, R34, R64 ;  /* 0x000000220470723c */ /* 0x000fe40000001840 */
[----:B------:R-:W-:Y:S01]  /*1f50*/  LDSM.16.M88.4 R44, [R139+0x4500] ;  /* 0x004500008b2c783b */ /* 0x000fe20000000200 */
[----:B------:R-:W-:-:S02]  /*1f60*/  ISETP.GT.AND P3, PT, R0, 0x1, PT ;  /* 0x000000010000780c */ /* 0x000fc40003f64270 */
[C---:B------:R-:W-:Y:S01]  /*1f70*/  ISETP.GT.AND P4, PT, R0.reuse, 0x8, PT ;  /* 0x000000080000780c */ /* 0x040fe20003f84270 */
[----:B---3--:R-:W2:Y:S01]  /*1f80*/  LDSM.16.M88.4 R16, [R210+0x9100] ;  /* 0x00910000d210783b */ /* 0x008ea20000000200 */
[----:B------:R-:W-:Y:S01]  /*1f90*/  ISETP.GT.AND P2, PT, R0, 0x9, PT ;  /* 0x000000090000780c */ /* 0x000fe20003f44270 */
[----:B------:R-:W-:Y:S02]  /*1fa0*/  HMMA.16816.F32 R104, R4, R22, R104 ;  /* 0x000000160468723c */ /* 0x000fe40000001868 */
[----:B------:R-:W3:Y:S04]  /*1fb0*/  LDSM.16.M88.4 R36, [R139+0x4d00] ;  /* 0x004d00008b24783b */ /* 0x000ee80000000200 */
[----:B------:R-:W-:Y:S02]  /*1fc0*/  LDSM.16.M88.4 R4, [R211+0x9100] ;  /* 0x00910000d304783b */ /* 0x000fe40000000200 */
[C---:B------:R-:W-:Y:S02]  /*1fd0*/  HMMA.16816.F32 R100, R12.reuse, R52, R100 ;  /* 0x000000340c64723c */ /* 0x040fe40000001864 */
[----:B-1----:R-:W1:Y:S04]  /*1fe0*/  LDSM.16.M88.4 R8, [R210+0x8100] ;  /* 0x00810000d208783b */ /* 0x002e680000000200 */
[----:B------:R-:W4:Y:S02]  /*1ff0*/  LDSM.16.M88.4 R24, [R212+0x1800] ;  /* 0x00180000d418783b */ /* 0x000f240000000200 */
[C---:B------:R-:W-:Y:S02]  /*2000*/  HMMA.16816.F32 R64, R12.reuse, R54, R96 ;  /* 0x000000360c40723c */ /* 0x040fe40000001860 */
[----:B------:R-:W-:Y:S04]  /*2010*/  LDSM.16.M88.4 R52, [R212+0x1c00] ;  /* 0x001c0000d434783b */ /* 0x000fe80000000200 */
[----:B------:R-:W0:Y:S02]  /*2020*/  LDGDEPBAR ;  /* 0x00000000000079af */ /* 0x000e240000000000 */
[C---:B------:R-:W-:Y:S08]  /*2030*/  HMMA.16816.F32 R116, R12.reuse, R32, R80 ;  /* 0x000000200c74723c */ /* 0x040ff00000001850 */
[C---:B------:R-:W-:Y:S08]  /*2040*/  HMMA.16816.F32 R132, R12.reuse, R20, R56 ;  /* 0x000000140c84723c */ /* 0x040ff00000001838 */
[C---:B------:R-:W-:Y:S01]  /*2050*/  HMMA.16816.F32 R60, R12.reuse, R34, R92 ;  /* 0x000000220c3c723c */ /* 0x040fe2000000185c */
[----:B------:R-:W5:Y:S07]  /*2060*/  LDSM.16.M88.4 R32, [R212+0x1000] ;  /* 0x00100000d420783b */ /* 0x000f6e0000000200 */
[C---:B------:R-:W-:Y:S08]  /*2070*/  HMMA.16816.F32 R120, R12.reuse, R28, R72 ;  /* 0x0000001c0c78723c */ /* 0x040ff00000001848 */
[C---:B------:R-:W-:Y:S01]  /*2080*/  HMMA.16816.F32 R56, R12.reuse, R30, R84 ;  /* 0x0000001e0c38723c */ /* 0x040fe20000001854 */
[----:B------:R-:W1:Y:S07]  /*2090*/  LDSM.16.M88.4 R28, [R212+0x1400] ;  /* 0x00140000d41c783b */ /* 0x000e6e0000000200 */
[----:B------:R-:W-:Y:S01]  /*20a0*/  HMMA.16816.F32 R88, R12, R22, R88 ;  /* 0x000000160c58723c */ /* 0x000fe20000001858 */
[----:B------:R-:W1:Y:S07]  /*20b0*/  LDSM.16.M88.4 R20, [R211+0x8100] ;  /* 0x00810000d314783b */ /* 0x000e6e0000000200 */
[C---:B--2---:R-:W-:Y:S08]  /*20c0*/  HMMA.16816.F32 R12, R16.reuse, R42, R108 ;  /* 0x0000002a100c723c */ /* 0x044ff0000000186c */
[C---:B------:R-:W-:Y:S08]  /*20d0*/  HMMA.16816.F32 R84, R16.reuse, R48, R124 ;  /* 0x000000301054723c */ /* 0x040ff0000000187c */
[C---:B------:R-:W-:Y:S08]  /*20e0*/  HMMA.16816.F32 R76, R16.reuse, R44, R148 ;  /* 0x0000002c104c723c */ /* 0x040ff00000001894 */
[C---:B---3--:R-:W-:Y:S08]  /*20f0*/  HMMA.16816.F32 R104, R16.reuse, R38, R104 ;  /* 0x000000261068723c */ /* 0x048ff00000001868 */
[----:B------:R-:W-:Y:S08]  /*2100*/  HMMA.16816.F32 R72, R16, R46, R112 ;  /* 0x0000002e1048723c */ /* 0x000ff00000001870 */
[----:B-1----:R-:W-:Y:S08]  /*2110*/  HMMA.16816.F32 R108, R8, R48, R100 ;  /* 0x00000030086c723c */ /* 0x002ff00000001864 */
[C---:B------:R-:W-:Y:S08]  /*2120*/  HMMA.16816.F32 R68, R16.reuse, R40, R144 ;  /* 0x000000281044723c */ /* 0x040ff00000001890 */
[C---:B------:R-:W-:Y:S08]  /*2130*/  HMMA.16816.F32 R92, R16.reuse, R36, R128 ;  /* 0x00000024105c723c */ /* 0x040ff00000001880 */
[-C--:B------:R-:W-:Y:S01]  /*2140*/  HMMA.16816.F32 R80, R16, R50.reuse, R140 ;  /* 0x000000321050723c */ /* 0x080fe2000000188c */
[----:B------:R-:W-:Y:S07]  /*2150*/  LDSM.16.M88.4 R16, [R210+0xb100] ;  /* 0x00b10000d210783b */ /* 0x000fee0000000200 */
[C---:B------:R-:W-:Y:S01]  /*2160*/  HMMA.16816.F32 R100, R8.reuse, R50, R64 ;  /* 0x000000320864723c */ /* 0x040fe20000001840 */
[----:B------:R-:W-:Y:S07]  /*2170*/  LDSM.16.M88.4 R48, [R139+0x5900] ;  /* 0x005900008b30783b */ /* 0x000fee0000000200 */
[C---:B------:R-:W-:Y:S01]  /*2180*/  HMMA.16816.F32 R96, R8.reuse, R44, R116 ;  /* 0x0000002c0860723c */ /* 0x040fe20000001874 */
[----:B------:R-:W-:Y:S07]  /*2190*/  LDSM.16.M88.4 R116, [R139+0x5d00] ;  /* 0x005d00008b74783b */ /* 0x000fee0000000200 */
[C---:B------:R-:W-:Y:S08]  /*21a0*/  HMMA.16816.F32 R64, R8.reuse, R46, R60 ;  /* 0x0000002e0840723c */ /* 0x040ff0000000183c */
[C---:B------:R-:W-:Y:S08]  /*21b0*/  HMMA.16816.F32 R60, R8.reuse, R40, R120 ;  /* 0x00000028083c723c */ /* 0x040ff00000001878 */
[C---:B------:R-:W-:Y:S01]  /*21c0*/  HMMA.16816.F32 R56, R8.reuse, R42, R56 ;  /* 0x0000002a0838723c */ /* 0x040fe20000001838 */
[----:B------:R-:W-:Y:S07]  /*21d0*/  LDSM.16.M88.4 R40, [R139+0x5500] ;  /* 0x005500008b28783b */ /* 0x000fee0000000200 */
[C---:B------:R-:W-:Y:S08]  /*21e0*/  HMMA.16816.F32 R44, R8.reuse, R36, R132 ;  /* 0x00000024082c723c */ /* 0x040ff00000001884 */
[----:B------:R-:W-:Y:S01]  /*21f0*/  HMMA.16816.F32 R8, R8, R38, R88 ;  /* 0x000000260808723c */ /* 0x000fe20000001858 */
[----:B------:R-:W1:Y:S07]  /*2200*/  LDSM.16.M88.4 R36, [R139+0x5100] ;  /* 0x005100008b24783b */ /* 0x000e6e0000000200 */
[C---:B----4-:R-:W-:Y:S01]  /*2210*/  HMMA.16816.F32 R124, R4.reuse, R26, R12 ;  /* 0x0000001a047c723c */ /* 0x050fe2000000180c */
[----:B------:R-:W2:Y:S07]  /*2220*/  LDSM.16.M88.4 R12, [R210+0xa100] ;  /* 0x00a10000d20c783b */ /* 0x000eae0000000200 */
[C---:B-----5:R-:W-:Y:S08]  /*2230*/  HMMA.16816.F32 R148, R4.reuse, R32, R84 ;  /* 0x000000200494723c */ /* 0x060ff00000001854 */
[C---:B------:R-:W-:Y:S08]  /*2240*/  HMMA.16816.F32 R140, R4.reuse, R28, R76 ;  /* 0x0000001c048c723c */ /* 0x040ff0000000184c */
[C---:B------:R-:W-:Y:S08]  /*2250*/  HMMA.16816.F32 R112, R4.reuse, R54, R104 ;  /* 0x000000360470723c */ /* 0x040ff00000001868 */
[----:B------:R-:W-:Y:S08]  /*2260*/  HMMA.16816.F32 R132, R4, R30, R72 ;  /* 0x0000001e0484723c */ /* 0x000ff00000001848 */
[----:B------:R-:W-:Y:S08]  /*2270*/  HMMA.16816.F32 R104, R20, R32, R108 ;  /* 0x000000201468723c */ /* 0x000ff0000000186c */
[C---:B------:R-:W-:Y:S08]  /*2280*/  HMMA.16816.F32 R144, R4.reuse, R34, R80 ;  /* 0x000000220490723c */ /* 0x040ff00000001850 */
[C---:B------:R-:W-:Y:S08]  /*2290*/  HMMA.16816.F32 R128, R4.reuse, R24, R68 ;  /* 0x000000180480723c */ /* 0x040ff00000001844 */
[----:B------:R-:W-:Y:S01]  /*22a0*/  HMMA.16816.F32 R120, R4, R52, R92 ;  /* 0x000000340478723c */ /* 0x000fe2000000185c */
[----:B------:R-:W-:Y:S04]  /*22b0*/  LDSM.16.M88.4 R4, [R211+0xb100] ;  /* 0x00b10000d304783b */ /* 0x000fe80000000200 */
[----:B------:R-:W-:Y:S03]  /*22c0*/  LDSM.16.M88.4 R92, [R212+0x2c00] ;  /* 0x002c0000d45c783b */ /* 0x000fe60000000200 */
[C---:B------:R-:W-:Y:S08]  /*22d0*/  HMMA.16816.F32 R80, R20.reuse, R24, R60 ;  /* 0x000000181450723c */ /* 0x040ff0000000183c */
[C---:B------:R-:W-:Y:S01]  /*22e0*/  HMMA.16816.F32 R88, R20.reuse, R26, R56 ;  /* 0x0000001a1458723c */ /* 0x040fe20000001838 */
[----:B------:R-:W3:Y:S04]  /*22f0*/  LDSM.16.M88.4 R24, [R212+0x2000] ;  /* 0x00200000d418783b */ /* 0x000ee80000000200 */
[----:B------:R-:W-:Y:S03]  /*2300*/  LDSM.16.M88.4 R56, [R212+0x2800] ;  /* 0x00280000d438783b */ /* 0x000fe60000000200 */
[C---:B------:R-:W-:Y:S08]  /*2310*/  HMMA.16816.F32 R96, R20.reuse, R28, R96 ;  /* 0x0000001c1460723c */ /* 0x040ff00000001860 */
[C---:B------:R-:W-:Y:S01]  /*2320*/  HMMA.16816.F32 R76, R20.reuse, R30, R64 ;  /* 0x0000001e144c723c */ /* 0x040fe20000001840 */
[----:B------:R-:W4:Y:S07]  /*2330*/  LDSM.16.M88.4 R28, [R212+0x2400] ;  /* 0x00240000d41c783b */ /* 0x000f2e0000000200 */
[----:B------:R-:W-:Y:S01]  /*2340*/  HMMA.16816.F32 R152, R20, R54, R8 ;  /* 0x000000361498723c */ /* 0x000fe20000001808 */
[----:B------:R-:W5:Y:S01]  /*2350*/  LDSM.16.M88.4 R8, [R211+0xa100] ;  /* 0x00a10000d308783b */ /* 0x000f620000000200 */
[----:B------:R-:W-:-:S06]  /*2360*/  DEPBAR.LE SB0, 0x0 ;  /* 0x000080000000791a */ /* 0x000fcc0000000000 */
[----:B------:R-:W-:Y:S08]  /*2370*/  HMMA.16816.F32 R100, R20, R34, R100 ;  /* 0x000000221464723c */ /* 0x000ff00000001864 */
[C---:B-1----:R-:W-:Y:S08]  /*2380*/  HMMA.16816.F32 R72, R16.reuse, R36, R148 ;  /* 0x000000241048723c */ /* 0x042ff00000001894 */
[----:B------:R-:W-:Y:S08]  /*2390*/  HMMA.16816.F32 R64, R16, R40, R140 ;  /* 0x000000281040723c */ /* 0x000ff0000000188c */
[----:B------:R-:W-:Y:S08]  /*23a0*/  HMMA.16816.F32 R84, R20, R52, R44 ;  /* 0x000000341454723c */ /* 0x000ff0000000182c */
[----:B------:R-:W-:Y:S08]  /*23b0*/  HMMA.16816.F32 R60, R16, R42, R132 ;  /* 0x0000002a103c723c */ /* 0x000ff00000001884 */
[----:B--2---:R-:W-:Y:S08]  /*23c0*/  HMMA.16816.F32 R32, R12, R36, R104 ;  /* 0x000000240c20723c */ /* 0x004ff00000001868 */
[C---:B------:R-:W-:Y:S08]  /*23d0*/  HMMA.16816.F32 R68, R16.reuse, R38, R144 ;  /* 0x000000261044723c */ /* 0x040ff00000001890 */
[C---:B------:R-:W-:Y:S08]  /*23e0*/  HMMA.16816.F32 R52, R16.reuse, R48, R128 ;  /* 0x000000301034723c */ /* 0x040ff00000001880 */
[C---:B------:R-:W-:Y:S08]  /*23f0*/  HMMA.16816.F32 R108, R16.reuse, R50, R124 ;  /* 0x00000032106c723c */ /* 0x040ff0000000187c */
[C---:B------:R-:W-:Y:S08]  /*2400*/  HMMA.16816.F32 R120, R16.reuse, R116, R120 ;  /* 0x000000741078723c */ /* 0x040ff00000001878 */
[----:B------:R-:W-:Y:S08]  /*2410*/  HMMA.16816.F32 R44, R16, R118, R112 ;  /* 0x00000076102c723c */ /* 0x000ff00000001870 */
[C---:B------:R-:W-:Y:S08]  /*2420*/  HMMA.16816.F32 R20, R12.reuse, R38, R100 ;  /* 0x000000260c14723c */ /* 0x040ff00000001864 */
[----:B------:R-:W-:Y:S08]  /*2430*/  HMMA.16816.F32 R16, R12, R40, R96 ;  /* 0x000000280c10723c */ /* 0x000ff00000001860 */
[----:B---3--:R-:W-:Y:S08]  /*2440*/  HMMA.16816.F32 R72, R4, R24, R72 ;  /* 0x000000180448723c */ /* 0x008ff00000001848 */
[----:B------:R-:W-:Y:S08]  /*2450*/  HMMA.16816.F32 R76, R12, R42, R76 ;  /* 0x0000002a0c4c723c */ /* 0x000ff0000000184c */
[C---:B----4-:R-:W-:Y:S08]  /*2460*/  HMMA.16816.F32 R100, R4.reuse, R28, R64 ;  /* 0x0000001c0464723c */ /* 0x050ff00000001840 */
[----:B------:R-:W-:Y:S08]  /*2470*/  HMMA.16816.F32 R64, R4, R30, R60 ;  /* 0x0000001e0440723c */ /* 0x000ff0000000183c */
[----:B-----5:R-:W-:Y:S08]  /*2480*/  HMMA.16816.F32 R40, R8, R24, R32 ;  /* 0x000000180828723c */ /* 0x020ff00000001820 */
[C---:B------:R-:W-:Y:S08]  /*2490*/  HMMA.16816.F32 R68, R4.reuse, R26, R68 ;  /* 0x0000001a0444723c */ /* 0x040ff00000001844 */
[C---:B------:R-:W-:Y:S08]  /*24a0*/  HMMA.16816.F32 R60, R4.reuse, R56, R52 ;  /* 0x00000038043c723c */ /* 0x040ff00000001834 */
[----:B------:R-:W-:Y:S01]  /*24b0*/  HMMA.16816.F32 R96, R4, R58, R108 ;  /* 0x0000003a0460723c */ /* 0x000fe2000000186c */
[----:B------:R-:W-:-:S07]  /*24c0*/  FSEL R41, R41, -INF , P3 ;  /* 0xff80000029297808 */ /* 0x000fce0001800000 */
[C---:B------:R-:W-:Y:S08]  /*24d0*/  HMMA.16816.F32 R120, R4.reuse, R92, R120 ;  /* 0x0000005c0478723c */ /* 0x040ff00000001878 */
[----:B------:R-:W-:Y:S07]  /*24e0*/  HMMA.16816.F32 R104, R4, R94, R44 ;  /* 0x0000005e0468723c */ /* 0x000fee000000182c */
[----:B------:R-:W-:Y:S01]  /*24f0*/  @P0 SHF.R.S32.HI R7, RZ, 0x1f, R185 ;  /* 0x0000001fff070819 */ /* 0x000fe200000114b9 */
[----:B------:R-:W-:Y:S01]  /*2500*/  HMMA.16816.F32 R80, R12, R48, R80 ;  /* 0x000000300c50723c */ /* 0x000fe20000001850 */
[----:B------:R-:W-:-:S02]  /*2510*/  @P0 IMAD R6, R160, R185, RZ ;  /* 0x000000b9a0060224 */ /* 0x000fc400078e02ff */
[----:B------:R-:W-:-:S04]  /*2520*/  @P0 IMAD.WIDE.U32 R4, R185, R161, R166 ;  /* 0x000000a1b9040225 */ /* 0x000fc800078e00a6 */
[----:B------:R-:W-:Y:S01]  /*2530*/  @P0 IMAD R2, R7, R161, R6 ;  /* 0x000000a107020224 */ /* 0x000fe200078e0206 */
[----:B------:R-:W-:Y:S01]  /*2540*/  HMMA.16816.F32 R88, R12, R50, R88 ;  /* 0x000000320c58723c */ /* 0x000fe20000001858 */
[----:B------:R-:W-:Y:S02]  /*2550*/  FSEL R48, R75, -INF , P3 ;  /* 0xff8000004b307808 */ /* 0x000fe40001800000 */
[----:B------:R-:W-:-:S04]  /*2560*/  @P0 IMAD.IADD R2, R5, 0x1, R2 ;  /* 0x0000000105020824 */ /* 0x000fc800078e0202 */
[----:B------:R-:W-:Y:S01]  /*2570*/  FSEL R50, R70, -INF , P4 ;  /* 0xff80000046327808 */ /* 0x000fe20002000000 */
[----:B------:R-:W-:Y:S01]  /*2580*/  HMMA.16816.F32 R36, R8, R26, R20 ;  /* 0x0000001a0824723c */ /* 0x000fe20000001814 */
[----:B------:R-:W-:-:S07]  /*2590*/  FSEL R51, R71, -INF , P2 ;  /* 0xff80000047337808 */ /* 0x000fce0001000000 */
[----:B------:R-:W-:Y:S07]  /*25a0*/  HMMA.16816.F32 R32, R8, R28, R16 ;  /* 0x0000001c0820723c */ /* 0x000fee0000001810 */
[C---:B------:R-:W-:Y:S01]  /*25b0*/  @P0 LEA R16, P1, R4.reuse, c[0x0][0x1c8], 0x1 ;  /* 0x0000720004100a11 */ /* 0x040fe200078208ff */
[----:B------:R-:W-:Y:S01]  /*25c0*/  HMMA.16816.F32 R84, R12, R116, R84 ;  /* 0x000000740c54723c */ /* 0x000fe20000001854 */
[----:B------:R-:W-:Y:S02]  /*25d0*/  FSEL R19, R73, -INF , P3 ;  /* 0xff80000049137808 */ /* 0x000fe40001800000 */
[----:B------:R-:W-:Y:S01]  /*25e0*/  @P0 LEA.HI.X R17, R4, c[0x0][0x1cc], R2, 0x1, P1 ;  /* 0x0000730004110a11 */ /* 0x000fe200008f0c02 */
[----:B------:R-:W-:Y:S01]  /*25f0*/  BAR.SYNC.DEFER_BLOCKING 0x0 ;  /* 0x0000000000007b1d */ /* 0x000fe20000010000 */
[----:B------:R-:W-:-:S03]  /*2600*/  ISETP.GT.AND P1, PT, R0, RZ, PT ;  /* 0x000000ff0000720c */ /* 0x000fc60003f24270 */
[C---:B------:R-:W-:Y:S01]  /*2610*/  HMMA.16816.F32 R28, R8.reuse, R30, R76 ;  /* 0x0000001e081c723c */ /* 0x040fe2000000184c */
[----:B------:R-:W-:Y:S02]  /*2620*/  FSEL R18, R72, -INF , P1 ;  /* 0xff80000048127808 */ /* 0x000fe40000800000 */
[----:B------:R-:W-:Y:S02]  /*2630*/  FSEL R52, R40, -INF , P1 ;  /* 0xff80000028347808 */ /* 0x000fe40000800000 */
[----:B------:R-:W-:Y:S02]  /*2640*/  FSEL R40, R68, -INF , P4 ;  /* 0xff80000044287808 */ /* 0x000fe40002000000 */
[----:B------:R-:W-:Y:S01]  /*2650*/  FMNMX.FTZ R2, R18, R19, !PT ;  /* 0x0000001312027209 */ /* 0x000fe20007810000 */
[----:B------:R-:W-:Y:S01]  /*2660*/  HMMA.16816.F32 R24, R8, R56, R80 ;  /* 0x000000380818723c */ /* 0x000fe20000001850 */
[----:B------:R-:W-:Y:S02]  /*2670*/  FSEL R49, R74, -INF , P1 ;  /* 0xff8000004a317808 */ /* 0x000fe40000800000 */
[----:B------:R-:W-:-:S02]  /*2680*/  FMNMX.FTZ R2, R40, R2, !PT ;  /* 0x0000000228027209 */ /* 0x000fc40007810000 */
[----:B------:R-:W-:Y:S02]  /*2690*/  FSEL R55, R38, -INF , P4 ;  /* 0xff80000026377808 */ /* 0x000fe40002000000 */
[----:B------:R-:W-:Y:S01]  /*26a0*/  FSEL R57, R42, -INF , P1 ;  /* 0xff8000002a397808 */ /* 0x000fe20000800000 */
[C---:B------:R-:W-:Y:S01]  /*26b0*/  HMMA.16816.F32 R20, R8.reuse, R58, R88 ;  /* 0x0000003a0814723c */ /* 0x040fe20000001858 */
[----:B------:R-:W-:Y:S02]  /*26c0*/  FSEL R42, R69, -INF , P2 ;  /* 0xff800000452a7808 */ /* 0x000fe40001000000 */
[----:B------:R-:W-:Y:S01]  /*26d0*/  ISETP.GT.AND P1, PT, R0, 0x10, PT ;  /* 0x000000100000780c */ /* 0x000fe20003f24270 */
[----:B------:R-:W-:Y:S01]  /*26e0*/  @!PT LDS RZ, [RZ] ;  /* 0x00000000fffff984 */ /* 0x000fe20000000800 */
[----:B------:R-:W-:Y:S01]  /*26f0*/  @!PT LDS RZ, [RZ] ;  /* 0x00000000fffff984 */ /* 0x000fe20000000800 */
[----:B------:R-:W-:Y:S01]  /*2700*/  @!PT LDS RZ, [RZ] ;  /* 0x00000000fffff984 */ /* 0x000fe20000000800 */
[----:B------:R1:W-:Y:S01]  /*2710*/  @P0 LDGSTS.E.BYPASS.LTC128B.128 [R224+0x3100], [R16.64], !P5 ;  /* 0x0310000010e00fae */ /* 0x0003e2000e901d46 */
[----:B------:R-:W-:Y:S02]  /*2720*/  FSEL R53, R36, -INF , P4 ;  /* 0xff80000024357808 */ /* 0x000fe40002000000 */
[----:B------:R-:W-:Y:S01]  /*2730*/  ISETP.GT.AND P4, PT, R0, 0x11, PT ;  /* 0x000000110000780c */ /* 0x000fe20003f84270 */
[----:B------:R-:W-:Y:S01]  /*2740*/  HMMA.16816.F32 R44, R8, R92, R84 ;  /* 0x0000005c082c723c */ /* 0x000fe20000001854 */
[----:B------:R-:W-:-:S02]  /*2750*/  FSEL R59, R100, -INF , P1 ;  /* 0xff800000643b7808 */ /* 0x000fc40000800000 */
[----:B------:R-:W-:Y:S02]  /*2760*/  FMNMX.FTZ R2, R42, R2, !PT ;  /* 0x000000022a027209 */ /* 0x000fe40007810000 */
[----:B------:R-:W-:Y:S02]  /*2770*/  FSEL R56, R43, -INF , P3 ;  /* 0xff8000002b387808 */ /* 0x000fe40001800000 */
[----:B------:R-:W-:Y:S01]  /*2780*/  FSEL R117, R101, -INF , P4 ;  /* 0xff80000065757808 */ /* 0x000fe20002000000 */
[----:B------:R-:W-:Y:S01]  /*2790*/  HMMA.16816.F32 R12, R12, R118, R152 ;  /* 0x000000760c0c723c */ /* 0x000fe20000001898 */
[----:B------:R-:W-:Y:S02]  /*27a0*/  ISETP.GT.AND P3, PT, R0, 0x18, PT ;  /* 0x000000180000780c */ /* 0x000fe40003f64270 */
        /* <DEDUP_REMOVED lines=8> */
[----:B------:R-:W-:Y:S02]  /*2830*/  FSEL R43, R37, -INF , P2 ;  /* 0xff800000252b7808 */ /* 0x000fe40001000000 */
[----:B------:R-:W-:Y:S02]  /*2840*/  FSEL R116, R65, -INF , P1 ;  /* 0xff80000041747808 */ /* 0x000fe40000800000 */
[----:B------:R-:W-:Y:S01]  /*2850*/  ISETP.GT.AND P2, PT, R0, 0x20, PT ;  /* 0x000000200000780c */ /* 0x000fe20003f44270 */
[----:B------:R-:W-:Y:S01]  /*2860*/  HMMA.16816.F32 R12, R8, R94, R12 ;  /* 0x0000005e080c723c */ /* 0x000fe2000000180c */
[----:B------:R-:W-:Y:S02]  /*2870*/  FMNMX.FTZ R2, R58, R2, !PT ;  /* 0x000000023a027209 */ /* 0x000fe40007810000 */
[----:B------:R-:W-:Y:S02]  /*2880*/  FSEL R127, R67, -INF , P1 ;  /* 0xff800000437f7808 */ /* 0x000fe40000800000 */
[----:B------:R-:W-:-:S02]  /*2890*/  FSEL R133, R31, -INF , P1 ;  /* 0xff8000001f857808 */ /* 0x000fc40000800000 */
[----:B------:R-:W-:Y:S02]  /*28a0*/  FSEL R129, R29, -INF , P1 ;  /* 0xff8000001d817808 */ /* 0x000fe40000800000 */
[----:B------:R-:W-:Y:S02]  /*28b0*/  ISETP.GT.AND P1, PT, R0, 0x21, PT ;  /* 0x000000210000780c */ /* 0x000fe40003f24270 */
[----:B------:R-:W-:Y:S02]  /*28c0*/  FSEL R161, R60, -INF , P2 ;  /* 0xff8000003ca17808 */ /* 0x000fe40001000000 */
[----:B------:R-:W-:Y:S02]  /*28d0*/  FMNMX.FTZ R2, R116, R2, !PT ;  /* 0x0000000274027209 */ /* 0x000fe40007810000 */
        /* <DEDUP_REMOVED lines=10> */
[----:B------:R-:W-:Y:S02]  /*2980*/  FMNMX.FTZ R4, R50, R4, !PT ;  /* 0x0000000432047209 */ /* 0x000fe40007810000 */
[----:B------:R-:W-:Y:S02]  /*2990*/  ISETP.GT.AND P1, PT, R0, 0x29, PT ;  /* 0x000000290000780c */ /* 0x000fe40003f24270 */
[----:B------:R-:W-:Y:S02]  /*29a0*/  FSEL R160, R96, -INF , P2 ;  /* 0xff80000060a07808 */ /* 0x000fe40001000000 */
[----:B------:R-:W-:-:S02]  /*29b0*/  FMNMX.FTZ R2, R163, R2, !PT ;  /* 0x00000002a3027209 */ /* 0x000fc40007810000 */
[----:B------:R-:W-:Y:S02]  /*29c0*/  FSEL R125, R103, -INF , P4 ;  /* 0xff800000677d7808 */ /* 0x000fe40002000000 */
[----:B------:R-:W-:Y:S02]  /*29d0*/  FSEL R137, R35, -INF , P4 ;  /* 0xff80000023897808 */ /* 0x000fe40002000000 */
[----:B------:R-:W-:Y:S02]  /*29e0*/  FSEL R131, R33, -INF , P4 ;  /* 0xff80000021837808 */ /* 0x000fe40002000000 */
[----:B------:R-:W-:Y:S02]  /*29f0*/  ISETP.NE.AND P4, PT, R162, RZ, PT ;  /* 0x000000ffa200720c */ /* 0x000fe40003f85270 */
[----:B------:R-:W-:Y:S02]  /*2a00*/  FMNMX.FTZ R4, R51, R4, !PT ;  /* 0x0000000433047209 */ /* 0x000fe40007810000 */
[----:B------:R-:W-:-:S02]  /*2a10*/  FSEL R171, R99, -INF , P1 ;  /* 0xff80000063ab7808 */ /* 0x000fc40000800000 */
[----:B------:R-:W-:Y:S02]  /*2a20*/  FSEL R162, R97, -INF , P1 ;  /* 0xff80000061a27808 */ /* 0x000fe40000800000 */
[----:B------:R-:W-:Y:S02]  /*2a30*/  FSEL R181, R23, -INF , P1 ;  /* 0xff80000017b57808 */ /* 0x000fe40000800000 */
[----:B------:R-:W-:Y:S02]  /*2a40*/  FSEL R174, R21, -INF , P1 ;  /* 0xff80000015ae7808 */ /* 0x000fe40000800000 */
[----:B------:R-:W-:Y:S01]  /*2a50*/  ISETP.GT.AND P1, PT, R0, 0x30, PT ;  /* 0x000000300000780c */ /* 0x000fe20003f24270 */
[----:B------:R1:W-:Y:S01]  /*2a60*/  @P0 LDGSTS.E.BYPASS.LTC128B.128 [R224+0x4100], [R16.64+0x40], !P4 ;  /* 0x0410004010e00fae */ /* 0x0003e2000e101d46 */
[----:B------:R-:W-:Y:S02]  /*2a70*/  FMNMX.FTZ R2, R160, R2, !PT ;  /* 0x00000002a0027209 */ /* 0x000fe40007810000 */
[----:B------:R-:W-:Y:S01]  /*2a80*/  FMNMX.FTZ R4, R124, R4, !PT ;  /* 0x000000047c047209 */ /* 0x000fe20007810000 */
[----:B------:R1:W-:Y:S01]  /*2a90*/  @P0 LDGSTS.E.BYPASS.LTC128B.128 [R224+0x5100], [R16.64+0x80], !P6 ;  /* 0x0510008010e00fae */ /* 0x0003e2000f101d46 */
[----:B------:R-:W-:-:S02]  /*2aa0*/  FSEL R126, R66, -INF , P3 ;  /* 0xff800000427e7808 */ /* 0x000fc40001800000 */
[----:B------:R-:W-:Y:S02]  /*2ab0*/  FSEL R132, R30, -INF , P3 ;  /* 0xff8000001e847808 */ /* 0x000fe40001800000 */
[----:B------:R-:W-:Y:S02]  /*2ac0*/  FSEL R130, R28, -INF , P3 ;  /* 0xff8000001c827808 */ /* 0x000fe40001800000 */
[----:B------:R-:W-:Y:S02]  /*2ad0*/  ISETP.GT.AND P3, PT, R0, 0x31, PT ;  /* 0x000000310000780c */ /* 0x000fe40003f64270 */
[----:B------:R-:W-:Y:S02]  /*2ae0*/  FSEL R220, R120, -INF , P1 ;  /* 0xff80000078dc7808 */ /* 0x000fe40000800000 */
[----:B------:R-:W-:Y:S02]  /*2af0*/  FMNMX.FTZ R2, R162, R2, !PT ;  /* 0x00000002a2027209 */ /* 0x000fe40007810000 */
[----:B------:R-:W-:-:S02]  /*2b00*/  FMNMX.FTZ R4, R125, R4, !PT ;  /* 0x000000047d047209 */ /* 0x000fc40007810000 */
[----:B------:R-:W-:Y:S02]  /*2b10*/  FSEL R170, R98, -INF , P2 ;  /* 0xff80000062aa7808 */ /* 0x000fe40001000000 */
[----:B------:R-:W-:Y:S02]  /*2b20*/  FSEL R180, R22, -INF , P2 ;  /* 0xff80000016b47808 */ /* 0x000fe40001000000 */
[----:B------:R-:W-:Y:S02]  /*2b30*/  FSEL R173, R20, -INF , P2 ;  /* 0xff80000014ad7808 */ /* 0x000fe40001000000 */
[----:B------:R-:W-:Y:S02]  /*2b40*/  ISETP.GT.AND P2, PT, R0, 0x38, PT ;  /* 0x000000380000780c */ /* 0x000fe40003f44270 */
[----:B------:R-:W-:Y:S02]  /*2b50*/  FSEL R150, R46, -INF , P1 ;  /* 0xff8000002e967808 */ /* 0x000fe40000800000 */
[----:B------:R-:W-:-:S02]  /*2b60*/  FSEL R233, R122, -INF , P1 ;  /* 0xff8000007ae97808 */ /* 0x000fc40000800000 */
[----:B------:R-:W-:Y:S02]  /*2b70*/  FSEL R241, R44, -INF , P1 ;  /* 0xff8000002cf17808 */ /* 0x000fe40000800000 */
[----:B------:R-:W-:Y:S02]  /*2b80*/  FSEL R221, R121, -INF , P3 ;  /* 0xff80000079dd7808 */ /* 0x000fe40001800000 */
[----:B------:R-:W-:Y:S02]  /*2b90*/  FMNMX.FTZ R2, R220, R2, !PT ;  /* 0x00000002dc027209 */ /* 0x000fe40007810000 */
[----:B------:R-:W-:Y:S02]  /*2ba0*/  ISETP.GT.AND P1, PT, R0, 0x39, PT ;  /* 0x000000390000780c */ /* 0x000fe40003f24270 */
[----:B------:R-:W-:Y:S02]  /*2bb0*/  FMNMX.FTZ R0, R126, R4, !PT ;  /* 0x000000047e007209 */ /* 0x000fe40007810000 */
[----:B------:R-:W-:-:S02]  /*2bc0*/  FSEL R223, R104, -INF , P2 ;  /* 0xff80000068df7808 */ /* 0x000fc40001000000 */
[----:B------:R-:W-:Y:S02]  /*2bd0*/  FMNMX.FTZ R2, R221, R2, !PT ;  /* 0x00000002dd027209 */ /* 0x000fe40007810000 */
[----:B------:R-:W-:Y:S02]  /*2be0*/  FMNMX.FTZ R0, R127, R0, !PT ;  /* 0x000000007f007209 */ /* 0x000fe40007810000 */
[----:B------:R-:W-:Y:S02]  /*2bf0*/  FSEL R217, R105, -INF , P1 ;  /* 0xff80000069d97808 */ /* 0x000fe40000800000 */
[----:B------:R-:W-:Y:S02]  /*2c00*/  FMNMX.FTZ R2, R223, R2, !PT ;  /* 0x00000002df027209 */ /* 0x000fe40007810000 */
[----:B------:R-:W-:Y:S02]  /*2c10*/  FMNMX.FTZ R4, R52, R41, !PT ;  /* 0x0000002934047209 */ /* 0x000fe40007810000 */
[----:B------:R-:W-:-:S02]  /*2c20*/  FMNMX.FTZ R0, R168, R0, !PT ;  /* 0x00000000a8007209 */ /* 0x000fc40007810000 */
[----:B------:R-:W-:Y:S02]  /*2c30*/  FMNMX.FTZ R5, R217, R2, !PT ;  /* 0x00000002d9057209 */ /* 0x000fe40007810000 */
[----:B------:R-:W-:Y:S02]  /*2c40*/  FMNMX.FTZ R2, R53, R4, !PT ;  /* 0x0000000435027209 */ /* 0x000fe40007810000 */
[----:B------:R-:W-:Y:S01]  /*2c50*/  FMNMX.FTZ R0, R169, R0, !PT ;  /* 0x00000000a9007209 */ /* 0x000fe20007810000 */
[----:B------:R-:W2:Y:S01]  /*2c60*/  SHFL.BFLY PT, R7, R5, 0x2, 0x1f ;  /* 0x0c401f0005077f89 */ /* 0x000ea200000e0000 */
[----:B------:R-:W-:Y:S02]  /*2c70*/  FMNMX.FTZ R2, R43, R2, !PT ;  /* 0x000000022b027209 */ /* 0x000fe40007810000 */
[----:B------:R-:W-:Y:S02]  /*2c80*/  FMNMX.FTZ R0, R170, R0, !PT ;  /* 0x00000000aa007209 */ /* 0x000fe40007810000 */
[----:B------:R-:W-:-:S02]  /*2c90*/  FMNMX.FTZ R2, R128, R2, !PT ;  /* 0x0000000280027209 */ /* 0x000fc40007810000 */
[----:B------:R-:W-:Y:S02]  /*2ca0*/  FMNMX.FTZ R0, R171, R0, !PT ;  /* 0x00000000ab007209 */ /* 0x000fe40007810000 */
[----:B------:R-:W-:Y:S02]  /*2cb0*/  FMNMX.FTZ R2, R131, R2, !PT ;  /* 0x0000000283027209 */ /* 0x000fe40007810000 */
[----:B------:R-:W-:Y:S02]  /*2cc0*/  FSEL R222, R123, -INF , P3 ;  /* 0xff8000007bde7808 */ /* 0x000fe40001800000 */
[----:B------:R-:W-:Y:S02]  /*2cd0*/  FMNMX.FTZ R0, R233, R0, !PT ;  /* 0x00000000e9007209 */ /* 0x000fe40007810000 */
[----:B------:R-:W-:Y:S02]  /*2ce0*/  FMNMX.FTZ R2, R130, R2, !PT ;  /* 0x0000000282027209 */ /* 0x000fe40007810000 */
[----:B------:R-:W-:-:S02]  /*2cf0*/  FSEL R214, R106, -INF , P2 ;  /* 0xff8000006ad67808 */ /* 0x000fc40001000000 */
[----:B------:R-:W-:Y:S02]  /*2d00*/  FMNMX.FTZ R0, R222, R0, !PT ;  /* 0x00000000de007209 */ /* 0x000fe40007810000 */
[----:B------:R-:W-:Y:S02]  /*2d10*/  FMNMX.FTZ R4, R57, R56, !PT ;  /* 0x0000003839047209 */ /* 0x000fe40007810000 */
[----:B------:R-:W-:Y:S02]  /*2d20*/  FMNMX.FTZ R2, R129, R2, !PT ;  /* 0x0000000281027209 */ /* 0x000fe40007810000 */
[----:B------:R-:W-:Y:S02]  /*2d30*/  FSEL R219, R107, -INF , P1 ;  /* 0xff8000006bdb7808 */ /* 0x000fe40000800000 */
[----:B------:R-:W-:Y:S02]  /*2d40*/  FMNMX.FTZ R0, R214, R0, !PT ;  /* 0x00000000d6007209 */ /* 0x000fe40007810000 */
[----:B------:R-:W-:-:S02]  /*2d50*/  FMNMX.FTZ R4, R55, R4, !PT ;  /* 0x0000000437047209 */ /* 0x000fc40007810000 */
[----:B------:R-:W-:Y:S02]  /*2d60*/  FMNMX.FTZ R2, R172, R2, !PT ;  /* 0x00000002ac027209 */ /* 0x000fe40007810000 */
[----:B------:R-:W-:Y:S02]  /*2d70*/  FMNMX.FTZ R6, R219, R0, !PT ;  /* 0x00000000db067209 */ /* 0x000fe40007810000 */
[----:B------:R-:W-:Y:S02]  /*2d80*/  FMNMX.FTZ R0, R175, R2, !PT ;  /* 0x00000002af007209 */ /* 0x000fe40007810000 */
[----:B------:R-:W-:Y:S02]  /*2d90*/  FMNMX.FTZ R2, R54, R4, !PT ;  /* 0x0000000436027209 */ /* 0x000fe40007810000 */
[----:B------:R-:W3:Y:S01]  /*2da0*/  SHFL.BFLY PT, R4, R6, 0x2, 0x1f ;  /* 0x0c401f0006047f89 */ /* 0x000ee200000e0000 */
[----:B--2---:R-:W-:Y:S02]  /*2db0*/  FMNMX.FTZ R5, R5, R7, !PT ;  /* 0x0000000705057209 */ /* 0x004fe40007810000 */
[----:B------:R-:W-:-:S02]  /*2dc0*/  FMNMX.FTZ R0, R173, R0, !PT ;  /* 0x00000000ad007209 */ /* 0x000fc40007810000 */
[----:B------:R-:W-:Y:S01]  /*2dd0*/  FMNMX.FTZ R2, R138, R2, !PT ;  /* 0x000000028a027209 */ /* 0x000fe20007810000 */
[----:B------:R-:W2:Y:S01]  /*2de0*/  SHFL.BFLY PT, R8, R5, 0x1, 0x1f ;  /* 0x0c201f0005087f89 */ /* 0x000ea200000e0000 */
[----:B------:R-:W-:Y:S02]  /*2df0*/  FMNMX.FTZ R0, R174, R0, !PT ;  /* 0x00000000ae007209 */ /* 0x000fe40007810000 */
[----:B------:R-:W-:Y:S02]  /*2e00*/  FMNMX.FTZ R2, R137, R2, !PT ;  /* 0x0000000289027209 */ /* 0x000fe40007810000 */
[----:B------:R-:W-:Y:S02]  /*2e10*/  FSEL R218, R45, -INF , P3 ;  /* 0xff8000002dda7808 */ /* 0x000fe40001800000 */
[----:B------:R-:W-:Y:S02]  /*2e20*/  FMNMX.FTZ R0, R241, R0, !PT ;  /* 0x00000000f1007209 */ /* 0x000fe40007810000 */
[----:B------:R-:W-:-:S02]  /*2e30*/  FMNMX.FTZ R2, R132, R2, !PT ;  /* 0x0000000284027209 */ /* 0x000fc40007810000 */
[----:B------:R-:W-:Y:S02]  /*2e40*/  FSEL R227, R12, -INF , P2 ;  /* 0xff8000000ce37808 */ /* 0x000fe40001000000 */
[----:B------:R-:W-:Y:S02]  /*2e50*/  FMNMX.FTZ R0, R218, R0, !PT ;  /* 0x00000000da007209 */ /* 0x000fe40007810000 */
[----:B------:R-:W-:Y:S02]  /*2e60*/  FMNMX.FTZ R2, R133, R2, !PT ;  /* 0x0000000285027209 */ /* 0x000fe40007810000 */
[----:B------:R-:W-:Y:S02]  /*2e70*/  FSEL R229, R13, -INF , P1 ;  /* 0xff8000000de57808 */ /* 0x000fe40000800000 */
[----:B------:R-:W-:Y:S02]  /*2e80*/  FMNMX.FTZ R0, R227, R0, !PT ;  /* 0x00000000e3007209 */ /* 0x000fe40007810000 */
[----:B------:R-:W-:-:S02]  /*2e90*/  FMNMX.FTZ R2, R182, R2, !PT ;  /* 0x00000002b6027209 */ /* 0x000fc40007810000 */
[----:B------:R-:W-:Y:S02]  /*2ea0*/  FMNMX.FTZ R7, R229, R0, !PT ;  /* 0x00000000e5077209 */ /* 0x000fe40007810000 */
[----:B---3--:R-:W-:Y:S01]  /*2eb0*/  FMNMX.FTZ R9, R6, R4, !PT ;  /* 0x0000000406097209 */ /* 0x008fe20007810000 */
[----:B------:R-:W-:Y:S01]  /*2ec0*/  IMAD R4, R158, 0x20, R157 ;  /* 0x000000209e047824 */ /* 0x000fe200078e029d */
[----:B------:R-:W-:Y:S02]  /*2ed0*/  FMNMX.FTZ R0, R183, R2, !PT ;  /* 0x00000002b7007209 */ /* 0x000fe40007810000 */
[----:B--2---:R-:W-:Y:S01]  /*2ee0*/  FMNMX.FTZ R134, R5, R8, !PT ;  /* 0x0000000805867209 */ /* 0x004fe20007810000 */
[----:B------:R-:W2:Y:S01]  /*2ef0*/  SHFL.BFLY PT, R10, R9, 0x1, 0x1f ;  /* 0x0c201f00090a7f89 */ /* 0x000ea200000e0000 */
[----:B------:R-:W-:Y:S02]  /*2f00*/  FMNMX.FTZ R0, R180, R0, !PT ;  /* 0x00000000b4007209 */ /* 0x000fe40007810000 */
[----:B------:R-:W-:Y:S01]  /*2f10*/  FSEL R231, R47, -INF , P3 ;  /* 0xff8000002fe77808 */ /* 0x000fe20001800000 */
[----:B------:R-:W3:Y:S01]  /*2f20*/  SHFL.BFLY PT, R8, R7, 0x2, 0x1f ;  /* 0x0c401f0007087f89 */ /* 0x000ee200000e0000 */
[----:B------:R-:W-:Y:S01]  /*2f30*/  FMNMX.FTZ R0, R181, R0, !PT ;  /* 0x00000000b5007209 */ /* 0x000fe20007810000 */
[----:B------:R-:W-:Y:S01]  /*2f40*/  FMUL.FTZ R13, R134, c[0x0][0x2d0] ;  /* 0x0000b400860d7a20 */ /* 0x000fe20000410000 */
[----:B------:R-:W-:-:S02]  /*2f50*/  FSEL R230, R14, -INF , P2 ;  /* 0xff8000000ee67808 */ /* 0x000fc40001000000 */
[----:B------:R-:W-:Y:S02]  /*2f60*/  FMNMX.FTZ R2, R150, R0, !PT ;  /* 0x0000000096027209 */ /* 0x000fe40007810000 */
[----:B------:R-:W-:Y:S02]  /*2f70*/  FSEL R232, R15, -INF , P1 ;  /* 0xff8000000fe87808 */ /* 0x000fe40000800000 */
[----:B------:R-:W-:Y:S02]  /*2f80*/  FMNMX.FTZ R2, R231, R2, !PT ;  /* 0x00000002e7027209 */ /* 0x000fe40007810000 */
[----:B------:R-:W-:Y:S02]  /*2f90*/  FSETP.NEU.FTZ.AND P3, PT, R134, -INF , PT ;  /* 0xff8000008600780b */ /* 0x000fe40003f7d000 */
[----:B------:R-:W-:Y:S02]  /*2fa0*/  FMNMX.FTZ R2, R230, R2, !PT ;  /* 0x00000002e6027209 */ /* 0x000fe40007810000 */
[----:B------:R-:W-:-:S02]  /*2fb0*/  FSEL R13, R13, RZ, P3 ;  /* 0x000000ff0d0d7208 */ /* 0x000fc40001800000 */
[----:B------:R-:W-:Y:S02]  /*2fc0*/  FMNMX.FTZ R6, R232, R2, !PT ;  /* 0x00000002e8067209 */ /* 0x000fe40007810000 */
[----:B--2---:R-:W-:Y:S01]  /*2fd0*/  FMNMX.FTZ R2, R9, R10, !PT ;  /* 0x0000000a09027209 */ /* 0x004fe20007810000 */
[--C-:B------:R-:W-:Y:S02]  /*2fe0*/  FFMA.FTZ R0, R18, c[0x0][0x2d0], -R13.reuse ;  /* 0x0000b40012007a23 */ /* 0x100fe4000001080d */
[----:B------:R-:W-:Y:S01]  /*2ff0*/  SHFL.BFLY PT, R9, R6, 0x2, 0x1f ;  /* 0x0c401f0006097f89 */ /* 0x000fe200000e0000 */
[--C-:B------:R-:W-:Y:S01]  /*3000*/  FFMA.FTZ R5, R19, c[0x0][0x2d0], -R13.reuse ;  /* 0x0000b40013057a23 */ /* 0x100fe2000001080d */
[----:B---3--:R-:W-:Y:S01]  /*3010*/  FMNMX.FTZ R8, R7, R8, !PT ;  /* 0x0000000807087209 */ /* 0x008fe20007810000 */
[----:B------:R2:W3:Y:S01]  /*3020*/  MUFU.EX2 R32, R0 ;  /* 0x0000000000207308 */ /* 0x0004e20000000800 */
[----:B------:R-:W-:Y:S02]  /*3030*/  FMUL.FTZ R12, R2, c[0x0][0x2d0] ;  /* 0x0000b400020c7a20 */ /* 0x000fe40000410000 */
[----:B------:R-:W-:Y:S01]  /*3040*/  FFMA.FTZ R7, R40, c[0x0][0x2d0], -R13 ;  /* 0x0000b40028077a23 */ /* 0x000fe2000001080d */
[----:B------:R-:W4:Y:S04]  /*3050*/  SHFL.BFLY PT, R10, R8, 0x1, 0x1f ;  /* 0x0c201f00080a7f89 */ /* 0x000f2800000e0000 */
[----:B------:R5:W-:Y:S01]  /*3060*/  MUFU.EX2 R14, R5 ;  /* 0x00000005000e7308 */ /* 0x000be20000000800 */
[----:B--2---:R-:W-:Y:S01]  /*3070*/  IMAD.IADD R0, R156, 0x1, R4 ;  /* 0x000000019c007824 */ /* 0x004fe200078e0204 */
[----:B------:R-:W-:Y:S01]  /*3080*/  @P0 LEA R4, P1, R164, R16, 0x1 ;  /* 0x00000010a4040211 */ /* 0x000fe200078208ff */
[----:B---3--:R-:W-:-:S05]  /*3090*/  IMAD.MOV.U32 R15, RZ, RZ, R32 ;  /* 0x000000ffff0f7224 */ /* 0x008fca00078e0020 */
[----:B------:R2:W-:Y:S01]  /*30a0*/  MUFU.EX2 R148, R7 ;  /* 0x0000000700947308 */ /* 0x0005e20000000800 */
[----:B------:R-:W-:Y:S01]  /*30b0*/  IMAD.SHL.U32 R208, R0, 0x2, RZ ;  /* 0x0000000200d07824 */ /* 0x000fe200078e00ff */
[----:B-----5:R-:W-:-:S03]  /*30c0*/  @P0 LEA.HI.X R5, R164, R17, R165, 0x1, P1 ;  /* 0x00000011a4050211 */ /* 0x020fc600008f0ca5 */
[----:B------:R-:W-:Y:S01]  /*30d0*/  IMAD R209, R3, 0x2, R208 ;  /* 0x0000000203d17824 */ /* 0x000fe200078e02d0 */
[----:B------:R-:W-:Y:S02]  /*30e0*/  FSETP.NEU.FTZ.AND P1, PT, R2, -INF , PT ;  /* 0xff8000000200780b */ /* 0x000fe40003f3d000 */
[----:B----4-:R-:W-:Y:S01]  /*30f0*/  FMNMX.FTZ R136, R8, R10, !PT ;  /* 0x0000000a08887209 */ /* 0x010fe20007810000 */
[----:B------:R3:W-:Y:S01]  /*3100*/  @P0 LDGSTS.E.BYPASS.LTC128B.128 [R224+0x3900], [R4.64], !P5 ;  /* 0x0390000004e00fae */ /* 0x0007e2000e901d46 */
[----:B------:R-:W-:-:S03]  /*3110*/  FSEL R12, R12, RZ, P1 ;  /* 0x000000ff0c0c7208 */ /* 0x000fc60000800000 */
[----:B------:R3:W-:Y:S02]  /*3120*/  @P0 LDGSTS.E.BYPASS.LTC128B.128 [R224+0x4900], [R4.64+0x40], !P4 ;  /* 0x0490004004e00fae */ /* 0x0007e4000e101d46 */
[--C-:B------:R-:W-:Y:S02]  /*3130*/  FFMA.FTZ R0, R48, c[0x0][0x2d0], -R12.reuse ;  /* 0x0000b40030007a23 */ /* 0x100fe4000001080c */
[----:B------:R3:W-:Y:S01]  /*3140*/  @P0 LDGSTS.E.BYPASS.LTC128B.128 [R224+0x5900], [R4.64+0x80], !P6 ;  /* 0x0590008004e00fae */ /* 0x0007e2000f101d46 */
[----:B------:R-:W-:Y:S01]  /*3150*/  FSETP.NEU.FTZ.AND P0, PT, R136, -INF , PT ;  /* 0xff8000008800780b */ /* 0x000fe20003f1d000 */
[----:B------:R4:W-:Y:S01]  /*3160*/  MUFU.EX2 R176, R0 ;  /* 0x0000000000b07308 */ /* 0x0009e20000000800 */
[----:B------:R-:W-:Y:S01]  /*3170*/  FFMA.FTZ R3, R51, c[0x0][0x2d0], -R12 ;  /* 0x0000b40033037a23 */ /* 0x000fe2000001080c */
[----:B------:R-:W-:Y:S01]  /*3180*/  LDSM.16.MT88.4 R24, [R208+0x100] ;  /* 0x00010000d018783b */ /* 0x000fe20000004200 */
[----:B--2---:R-:W-:-:S03]  /*3190*/  FFMA.FTZ R7, R42, c[0x0][0x2d0], -R13 ;  /* 0x0000b4002a077a23 */ /* 0x004fc6000001080d */
[----:B-1----:R-:W-:Y:S02]  /*31a0*/  LDSM.16.MT88.4 R16, [R209+0x100] ;  /* 0x00010000d110783b */ /* 0x002fe40000004200 */
[----:B------:R-:W-:Y:S02]  /*31b0*/  MUFU.EX2 R186, R3 ;  /* 0x0000000300ba7308 */ /* 0x000fe40000000800 */
[----:B------:R-:W-:Y:S04]  /*31c0*/  LDSM.16.MT88.4 R20, [R208+0x1100] ;  /* 0x00110000d014783b */ /* 0x000fe80000004200 */
[----:B------:R-:W-:Y:S01]  /*31d0*/  LDSM.16.MT88.4 R28, [R209+0x1100] ;  /* 0x00110000d11c783b */ /* 0x000fe20000004200 */
[--C-:B----4-:R-:W-:Y:S01]  /*31e0*/  FFMA.FTZ R0, R50, c[0x0][0x2d0], -R12.reuse ;  /* 0x0000b40032007a23 */ /* 0x110fe2000001080c */
[----:B------:R1:W2:Y:S02]  /*31f0*/  MUFU.EX2 R187, R7 ;  /* 0x0000000700bb7308 */ /* 0x0002a40000000800 */
[----:B------:R-:W-:Y:S04]  /*3200*/  LDSM.16.MT88.4 R32, [R208+0x2100] ;  /* 0x00210000d020783b */ /* 0x000fe80000004200 */
[----:B------:R-:W-:Y:S01]  /*3210*/  LDSM.16.MT88.4 R36, [R209+0x2100] ;  /* 0x00210000d124783b */ /* 0x000fe20000004200 */
[----:B---3--:R-:W-:Y:S01]  /*3220*/  FMNMX.FTZ R4, R6, R9, !PT ;  /* 0x0000000906047209 */ /* 0x008fe20007810000 */
[----:B------:R3:W4:Y:S02]  /*3230*/  MUFU.EX2 R149, R0 ;  /* 0x0000000000957308 */ /* 0x0007240000000800 */
[----:B------:R-:W0:Y:S04]  /*3240*/  LDGDEPBAR ;  /* 0x00000000000079af */ /* 0x000e280000000000 */
[----:B------:R-:W5:Y:S01]  /*3250*/  SHFL.BFLY PT, R5, R4, 0x1, 0x1f ;  /* 0x0c201f0004057f89 */ /* 0x000f6200000e0000 */
[----:B-1----:R-:W-:Y:S01]  /*3260*/  FFMA.FTZ R7, R49, c[0x0][0x2d0], -R12 ;  /* 0x0000b40031077a23 */ /* 0x002fe2000001080c */
[----:B--2---:R-:W-:-:S03]  /*3270*/  F2FP.PACK_AB R6, R187, R148 ;  /* 0x00000094bb06723e */ /* 0x004fc600000000ff */
[----:B------:R4:W1:Y:S01]  /*3280*/  MUFU.EX2 R177, R7 ;  /* 0x0000000700b17308 */ /* 0x0008620000000800 */
[----:B---3--:R-:W-:-:S05]  /*3290*/  FMUL.FTZ R0, R136, c[0x0][0x2d0] ;  /* 0x0000b40088007a20 */ /* 0x008fca0000410000 */
[----:B------:R-:W-:-:S05]  /*32a0*/  FSEL R0, R0, RZ, P0 ;  /* 0x000000ff00007208 */ /* 0x000fca0000000000 */
[--C-:B------:R-:W-:Y:S01]  /*32b0*/  FFMA.FTZ R3, R52, c[0x0][0x2d0], -R0.reuse ;  /* 0x0000b40034037a23 */ /* 0x100fe20000010800 */
[----:B----4-:R-:W-:Y:S01]  /*32c0*/  F2FP.PACK_AB R7, R186, R149 ;  /* 0x00000095ba07723e */ /* 0x010fe200000000ff */
[----:B------:R-:W-:Y:S01]  /*32d0*/  FFMA.FTZ R8, R53, c[0x0][0x2d0], -R0 ;  /* 0x0000b40035087a23 */ /* 0x000fe20000010800 */
[----:B-----5:R-:W-:Y:S01]  /*32e0*/  FMNMX.FTZ R135, R4, R5, !PT ;  /* 0x0000000504877209 */ /* 0x020fe20007810000 */
[----:B------:R2:W-:Y:S01]  /*32f0*/  MUFU.EX2 R250, R3 ;  /* 0x0000000300fa7308 */ /* 0x0005e20000000800 */
[----:B------:R-:W-:Y:S02]  /*3300*/  F2FP.PACK_AB R4, R14, R15 ;  /* 0x0000000f0e04723e */ /* 0x000fe400000000ff */
[----:B------:R-:W-:Y:S02]  /*3310*/  FSETP.NEU.FTZ.AND P0, PT, R135, -INF , PT ;  /* 0xff8000008700780b */ /* 0x000fe40003f1d000 */
[----:B-1----:R-:W-:-:S03]  /*3320*/  F2FP.PACK_AB R5, R176, R177 ;  /* 0x000000b1b005723e */ /* 0x002fc600000000ff */
[----:B------:R1:W-:Y:S04]  /*3330*/  MUFU.EX2 R251, R8 ;  /* 0x0000000800fb7308 */ /* 0x0003e80000000800 */
[----:B------:R-:W-:Y:S01]  /*3340*/  HMMA.16816.F32 R112, R4, R24, RZ ;  /* 0x000000180470723c */ /* 0x000fe200000018ff */
[----:B--2---:R-:W-:-:S04]  /*3350*/  FFMA.FTZ R3, R41, c[0x0][0x2d0], -R0 ;  /* 0x0000b40029037a23 */ /* 0x004fc80000010800 */
[----:B------:R2:W-:Y:S03]  /*3360*/  MUFU.EX2 R242, R3 ;  /* 0x0000000300f27308 */ /* 0x0005e60000000800 */
[C---:B------:R-:W-:Y:S01]  /*3370*/  HMMA.16816.F32 R108, R4.reuse, R16, RZ ;  /* 0x00000010046c723c */ /* 0x040fe200000018ff */
[----:B-1----:R-:W-:Y:S02]  /*3380*/  FFMA.FTZ R8, R43, c[0x0][0x2d0], -R0 ;  /* 0x0000b4002b087a23 */ /* 0x002fe40000010800 */
[----:B------:R-:W-:Y:S02]  /*3390*/  LDSM.16.MT88.4 R40, [R209+0x2500] ;  /* 0x00250000d128783b */ /* 0x000fe40000004200 */
[----:B------:R-:W1:Y:S03]  /*33a0*/  MUFU.EX2 R252, R8 ;  /* 0x0000000800fc7308 */ /* 0x000e660000000800 */
[----:B------:R-:W-:Y:S01]  /*33b0*/  HMMA.16816.F32 R104, R4, R20, RZ ;  /* 0x000000140468723c */ /* 0x000fe200000018ff */
[----:B--2---:R-:W-:-:S07]  /*33c0*/  FMUL.FTZ R3, R135, c[0x0][0x2d0] ;  /* 0x0000b40087037a20 */ /* 0x004fce0000410000 */
[----:B------:R-:W-:Y:S01]  /*33d0*/  HMMA.16816.F32 R100, R4, R28, RZ ;  /* 0x0000001c0464723c */ /* 0x000fe200000018ff */
[----:B------:R-:W-:Y:S02]  /*33e0*/  FSEL R3, R3, RZ, P0 ;  /* 0x000000ff03037208 */ /* 0x000fe40000000000 */
[----:B-1----:R-:W-:-:S05]  /*33f0*/  F2FP.PACK_AB R10, R252, R251 ;  /* 0x000000fbfc0a723e */ /* 0x002fca00000000ff */
[----:B------:R-:W-:Y:S01]  /*3400*/  HMMA.16816.F32 R96, R4, R32, RZ ;  /* 0x000000200460723c */ /* 0x000fe200000018ff */
[----:B------:R-:W-:-:S04]  /*3410*/  FFMA.FTZ R8, R57, c[0x0][0x2d0], -R3 ;  /* 0x0000b40039087a23 */ /* 0x000fc80000010803 */
[----:B------:R1:W-:Y:S03]  /*3420*/  MUFU.EX2 R238, R8 ;  /* 0x0000000800ee7308 */ /* 0x0003e60000000800 */
[C---:B------:R-:W-:Y:S08]  /*3430*/  HMMA.16816.F32 R92, R4.reuse, R36, RZ ;  /* 0x00000024045c723c */ /* 0x040ff000000018ff */
[----:B------:R-:W-:Y:S01]  /*3440*/  HMMA.16816.F32 R88, R4, R26, RZ ;  /* 0x0000001a0458723c */ /* 0x000fe200000018ff */
[----:B-1----:R-:W-:-:S07]  /*3450*/  FFMA.FTZ R8, R56, c[0x0][0x2d0], -R3 ;  /* 0x0000b40038087a23 */ /* 0x002fce0000010803 */
[C---:B------:R-:W-:Y:S01]  /*3460*/  HMMA.16816.F32 R84, R4.reuse, R18, RZ ;  /* 0x000000120454723c */ /* 0x040fe200000018ff */
[----:B------:R1:W2:Y:S07]  /*3470*/  MUFU.EX2 R237, R8 ;  /* 0x0000000800ed7308 */ /* 0x0002ae0000000800 */
[C---:B------:R-:W-:Y:S08]  /*3480*/  HMMA.16816.F32 R80, R4.reuse, R22, RZ ;  /* 0x000000160450723c */ /* 0x040ff000000018ff */
[----:B------:R-:W-:Y:S01]  /*3490*/  HMMA.16816.F32 R76, R4, R30, RZ ;  /* 0x0000001e044c723c */ /* 0x000fe200000018ff */
[----:B-1----:R-:W-:Y:S01]  /*34a0*/  FFMA.FTZ R8, R55, c[0x0][0x2d0], -R3 ;  /* 0x0000b40037087a23 */ /* 0x002fe20000010803 */
[----:B--2---:R-:W-:-:S03]  /*34b0*/  F2FP.PACK_AB R9, R237, R238 ;  /* 0x000000eeed09723e */ /* 0x004fc600000000ff */
[----:B------:R1:W-:Y:S03]  /*34c0*/  MUFU.EX2 R240, R8 ;  /* 0x0000000800f07308 */ /* 0x0003e60000000800 */
[C---:B------:R-:W-:Y:S08]  /*34d0*/  HMMA.16816.F32 R72, R4.reuse, R34, RZ ;  /* 0x000000220448723c */ /* 0x040ff000000018ff */
[----:B------:R-:W-:Y:S01]  /*34e0*/  HMMA.16816.F32 R64, R4, R38, RZ ;  /* 0x000000260440723c */ /* 0x000fe200000018ff */
[----:B-1----:R-:W-:-:S06]  /*34f0*/  FFMA.FTZ R8, R54, c[0x0][0x2d0], -R3 ;  /* 0x0000b40036087a23 */ /* 0x002fcc0000010803 */
[----:B------:R-:W-:Y:S01]  /*3500*/  FFMA.FTZ R4, R59, c[0x0][0x2d0], -R13 ;  /* 0x0000b4003b047a23 */ /* 0x000fe2000001080d */
[----:B------:R1:W2:Y:S08]  /*3510*/  MUFU.EX2 R249, R8 ;  /* 0x0000000800f97308 */ /* 0x0002b00000000800 */
[----:B------:R3:W-:Y:S01]  /*3520*/  MUFU.EX2 R239, R4 ;  /* 0x0000000400ef7308 */ /* 0x0007e20000000800 */
[----:B-1----:R-:W-:-:S02]  /*3530*/  F2FP.PACK_AB R8, R242, R250 ;  /* 0x000000faf208723e */ /* 0x002fc400000000ff */
[----:B--2---:R-:W-:Y:S01]  /*3540*/  F2FP.PACK_AB R11, R249, R240 ;  /* 0x000000f0f90b723e */ /* 0x004fe200000000ff */
[----:B---3--:R-:W-:-:S06]  /*3550*/  FFMA.FTZ R4, R117, c[0x0][0x2d0], -R13 ;  /* 0x0000b40075047a23 */ /* 0x008fcc000001080d */
[C---:B------:R-:W-:Y:S01]  /*3560*/  HMMA.16816.F32 R68, R8.reuse, R24, RZ ;  /* 0x000000180844723c */ /* 0x040fe200000018ff */
[----:B------:R1:W-:Y:S07]  /*3570*/  MUFU.EX2 R247, R4 ;  /* 0x0000000400f77308 */ /* 0x0003ee0000000800 */
[C---:B------:R-:W-:Y:S01]  /*3580*/  HMMA.16816.F32 R140, R8.reuse, R26, RZ ;  /* 0x0000001a088c723c */ /* 0x040fe200000018ff */
[----:B------:R-:W2:Y:S07]  /*3590*/  LDSM.16.MT88.4 R24, [R208+0x500] ;  /* 0x00050000d018783b */ /* 0x000eae0000004200 */
[----:B------:R-:W-:Y:S01]  /*35a0*/  HMMA.16816.F32 R60, R8, R16, RZ ;  /* 0x00000010083c723c */ /* 0x000fe200000018ff */
[----:B-1----:R-:W-:-:S04]  /*35b0*/  FFMA.FTZ R4, R58, c[0x0][0x2d0], -R13 ;  /* 0x0000b4003a047a23 */ /* 0x002fc8000001080d */
[----:B------:R1:W-:Y:S03]  /*35c0*/  MUFU.EX2 R244, R4 ;  /* 0x0000000400f47308 */ /* 0x0003e60000000800 */
[C---:B------:R-:W-:Y:S01]  /*35d0*/  HMMA.16816.F32 R120, R8.reuse, R18, RZ ;  /* 0x000000120878723c */ /* 0x040fe200000018ff */
[----:B------:R-:W-:Y:S07]  /*35e0*/  LDSM.16.MT88.4 R16, [R208+0x1500] ;  /* 0x00150000d010783b */ /* 0x000fee0000004200 */
[----:B------:R-:W-:Y:S01]  /*35f0*/  HMMA.16816.F32 R56, R8, R20, RZ ;  /* 0x000000140838723c */ /* 0x000fe200000018ff */
[----:B-1----:R-:W-:-:S07]  /*3600*/  FFMA.FTZ R4, R116, c[0x0][0x2d0], -R13 ;  /* 0x0000b40074047a23 */ /* 0x002fce000001080d */
[C---:B------:R-:W-:Y:S01]  /*3610*/  HMMA.16816.F32 R52, R8.reuse, R28, RZ ;  /* 0x0000001c0834723c */ /* 0x040fe200000018ff */
[----:B------:R1:W3:Y:S07]  /*3620*/  MUFU.EX2 R243, R4 ;  /* 0x0000000400f37308 */ /* 0x0002ee0000000800 */
[C---:B------:R-:W-:Y:S01]  /*3630*/  HMMA.16816.F32 R116, R8.reuse, R22, RZ ;  /* 0x000000160874723c */ /* 0x040fe200000018ff */
[----:B------:R-:W4:Y:S07]  /*3640*/  LDSM.16.MT88.4 R20, [R209+0x500] ;  /* 0x00050000d114783b */ /* 0x000f2e0000004200 */
[----:B------:R-:W-:Y:S01]  /*3650*/  HMMA.16816.F32 R144, R8, R30, RZ ;  /* 0x0000001e0890723c */ /* 0x000fe200000018ff */
[----:B------:R-:W5:Y:S01]  /*3660*/  LDSM.16.MT88.4 R28, [R209+0x1500] ;  /* 0x00150000d11c783b */ /* 0x000f620000004200 */
[----:B-1----:R-:W-:Y:S01]  /*3670*/  FFMA.FTZ R4, R124, c[0x0][0x2d0], -R12 ;  /* 0x0000b4007c047a23 */ /* 0x002fe2000001080c */
[----:B---3--:R-:W-:-:S03]  /*3680*/  F2FP.PACK_AB R6, R243, R244 ;  /* 0x000000f4f306723e */ /* 0x008fc600000000ff */
[----:B------:R1:W-:Y:S02]  /*3690*/  MUFU.EX2 R234, R4 ;  /* 0x0000000400ea7308 */ /* 0x0003e40000000800 */
[C---:B------:R-:W-:Y:S08]  /*36a0*/  HMMA.16816.F32 R48, R8.reuse, R32, RZ ;  /* 0x000000200830723c */ /* 0x040ff000000018ff */
[----:B------:R-:W-:Y:S01]  /*36b0*/  HMMA.16816.F32 R152, R8, R34, RZ ;  /* 0x000000220898723c */ /* 0x000fe200000018ff */
[----:B------:R-:W3:Y:S01]  /*36c0*/  LDSM.16.MT88.4 R32, [R208+0x2500] ;  /* 0x00250000d020783b */ /* 0x000ee20000004200 */
[----:B-1----:R-:W-:-:S06]  /*36d0*/  FFMA.FTZ R4, R125, c[0x0][0x2d0], -R12 ;  /* 0x0000b4007d047a23 */ /* 0x002fcc000001080c */
[C---:B------:R-:W-:Y:S01]  /*36e0*/  HMMA.16816.F32 R44, R8.reuse, R36, RZ ;  /* 0x00000024082c723c */ /* 0x040fe200000018ff */
[----:B------:R1:W1:Y:S07]  /*36f0*/  MUFU.EX2 R248, R4 ;  /* 0x0000000400f87308 */ /* 0x00026e0000000800 */
[----:B------:R-:W-:Y:S01]  /*3700*/  HMMA.16816.F32 R156, R8, R38, RZ ;  /* 0x00000026089c723c */ /* 0x000fe200000018ff */
[----:B------:R-:W-:Y:S06]  /*3710*/  LDSM.16.MT88.4 R36, [R209+0x2900] ;  /* 0x00290000d124783b */ /* 0x000fec0000004200 */
[----:B------:R-:W-:-:S02]  /*3720*/  FFMA.FTZ R8, R130, c[0x0][0x2d0], -R0 ;  /* 0x0000b40082087a23 */ /* 0x000fc40000010800 */
[----:B------:R-:W-:Y:S02]  /*3730*/  IMAD.MOV.U32 R11, RZ, RZ, R150 ;  /* 0x000000ffff0b7224 */ /* 0x000fe400078e0096 */
[----:B------:R2:W-:Y:S01]  /*3740*/  MUFU.EX2 R226, R8 ;  /* 0x0000000800e27308 */ /* 0x0005e20000000800 */
[----:B-1----:R-:W-:Y:S01]  /*3750*/  FFMA.FTZ R4, R126, c[0x0][0x2d0], -R12 ;  /* 0x0000b4007e047a23 */ /* 0x002fe2000001080c */
[----:B------:R-:W-:Y:S01]  /*3760*/  F2FP.PACK_AB R5, R248, R234 ;  /* 0x000000eaf805723e */ /* 0x000fe200000000ff */
[----:B------:R-:W-:Y:S02]  /*3770*/  IMAD.MOV.U32 R10, RZ, RZ, R149 ;  /* 0x000000ffff0a7224 */ /* 0x000fe400078e0095 */
[----:B------:R-:W-:-:S03]  /*3780*/  IMAD.MOV.U32 R9, RZ, RZ, R148 ;  /* 0x000000ffff097224 */ /* 0x000fc600078e0094 */
[----:B------:R1:W-:Y:S01]  /*3790*/  MUFU.EX2 R236, R4 ;  /* 0x0000000400ec7308 */ /* 0x0003e20000000800 */
[----:B--2---:R-:W-:-:S07]  /*37a0*/  FFMA.FTZ R8, R129, c[0x0][0x2d0], -R0 ;  /* 0x0000b40081087a23 */ /* 0x004fce0000010800 */
[----:B------:R2:W-:Y:S01]  /*37b0*/  MUFU.EX2 R225, R8 ;  /* 0x0000000800e17308 */ /* 0x0005e20000000800 */
[----:B-1----:R-:W-:-:S07]  /*37c0*/  FFMA.FTZ R4, R127, c[0x0][0x2d0], -R12 ;  /* 0x0000b4007f047a23 */ /* 0x002fce000001080c */
[----:B------:R1:W1:Y:S01]  /*37d0*/  MUFU.EX2 R235, R4 ;  /* 0x0000000400eb7308 */ /* 0x0002620000000800 */
[----:B--2---:R-:W-:-:S07]  /*37e0*/  FFMA.FTZ R8, R138, c[0x0][0x2d0], -R3 ;  /* 0x0000b4008a087a23 */ /* 0x004fce0000010803 */
[----:B------:R2:W-:Y:S01]  /*37f0*/  MUFU.EX2 R216, R8 ;  /* 0x0000000800d87308 */ /* 0x0005e20000000800 */
[----:B-1----:R-:W-:Y:S01]  /*3800*/  FFMA.FTZ R4, R128, c[0x0][0x2d0], -R0 ;  /* 0x0000b40080047a23 */ /* 0x002fe20000010800 */
[----:B------:R-:W-:-:S06]  /*3810*/  F2FP.PACK_AB R7, R235, R236 ;  /* 0x000000eceb07723e */ /* 0x000fcc00000000ff */
[----:B------:R1:W-:Y:S01]  /*3820*/  MUFU.EX2 R228, R4 ;  /* 0x0000000400e47308 */ /* 0x0003e20000000800 */
[----:B--2---:R-:W-:-:S07]  /*3830*/  FFMA.FTZ R8, R137, c[0x0][0x2d0], -R3 ;  /* 0x0000b40089087a23 */ /* 0x004fce0000010803 */
[----:B------:R2:W-:Y:S01]  /*3840*/  MUFU.EX2 R246, R8 ;  /* 0x0000000800f67308 */ /* 0x0005e20000000800 */
[----:B-1----:R-:W-:-:S07]  /*3850*/  FFMA.FTZ R4, R131, c[0x0][0x2d0], -R0 ;  /* 0x0000b40083047a23 */ /* 0x002fce0000010800 */
[----:B------:R1:W1:Y:S01]  /*3860*/  MUFU.EX2 R245, R4 ;  /* 0x0000000400f57308 */ /* 0x0002620000000800 */
[----:B--2---:R-:W-:-:S07]  /*3870*/  FFMA.FTZ R8, R132, c[0x0][0x2d0], -R3 ;  /* 0x0000b40084087a23 */ /* 0x004fce0000010803 */
[----:B------:R2:W-:Y:S01]  /*3880*/  MUFU.EX2 R215, R8 ;  /* 0x0000000800d77308 */ /* 0x0005e20000000800 */
[----:B-1----:R-:W-:-:S07]  /*3890*/  F2FP.PACK_AB R4, R247, R239 ;  /* 0x000000eff704723e */ /* 0x002fce00000000ff */
[----:B------:R-:W-:Y:S01]  /*38a0*/  HMMA.16816.F32 R164, R4, R24, R112 ;  /* 0x0000001804a4723c */ /* 0x000fe20000001870 */
[----:B--2---:R-:W-:-:S07]  /*38b0*/  FFMA.FTZ R8, R133, c[0x0][0x2d0], -R3 ;  /* 0x0000b40085087a23 */ /* 0x004fce0000010803 */
[C---:B----4-:R-:W-:Y:S01]  /*38c0*/  HMMA.16816.F32 R128, R4.reuse, R20, R108 ;  /* 0x000000140480723c */ /* 0x050fe2000000186c */
[----:B------:R1:W2:Y:S07]  /*38d0*/  MUFU.EX2 R213, R8 ;  /* 0x0000000800d57308 */ /* 0x0002ae0000000800 */
[C---:B------:R-:W-:Y:S08]  /*38e0*/  HMMA.16816.F32 R124, R4.reuse, R16, R104 ;  /* 0x00000010047c723c */ /* 0x040ff00000001868 */
[----:B-----5:R-:W-:Y:S01]  /*38f0*/  HMMA.16816.F32 R112, R4, R28, R100 ;  /* 0x0000001c0470723c */ /* 0x020fe20000001864 */
[----:B-1----:R-:W-:-:S04]  /*3900*/  FFMA.FTZ R8, R161, c[0x0][0x2d0], -R13 ;  /* 0x0000b400a1087a23 */ /* 0x002fc8000001080d */
[----:B------:R1:W-:Y:S03]  /*3910*/  MUFU.EX2 R207, R8 ;  /* 0x0000000800cf7308 */ /* 0x0003e60000000800 */
[C---:B---3--:R-:W-:Y:S08]  /*3920*/  HMMA.16816.F32 R108, R4.reuse, R32, R96 ;  /* 0x00000020046c723c */ /* 0x048ff00000001860 */
[----:B------:R-:W-:Y:S01]  /*3930*/  HMMA.16816.F32 R104, R4, R40, R92 ;  /* 0x000000280468723c */ /* 0x000fe2000000185c */
[----:B-1----:R-:W-:-:S07]  /*3940*/  FFMA.FTZ R8, R163, c[0x0][0x2d0], -R13 ;  /* 0x0000b400a3087a23 */ /* 0x002fce000001080d */
[C---:B------:R-:W-:Y:S01]  /*3950*/  HMMA.16816.F32 R148, R4.reuse, R26, R88 ;  /* 0x0000001a0494723c */ /* 0x040fe20000001858 */
[----:B------:R1:W3:Y:S07]  /*3960*/  MUFU.EX2 R206, R8 ;  /* 0x0000000800ce7308 */ /* 0x0002ee0000000800 */
[C---:B------:R-:W-:Y:S08]  /*3970*/  HMMA.16816.F32 R84, R4.reuse, R22, R84 ;  /* 0x000000160454723c */ /* 0x040ff00000001854 */
[----:B------:R-:W-:Y:S01]  /*3980*/  HMMA.16816.F32 R100, R4, R18, R80 ;  /* 0x000000120464723c */ /* 0x000fe20000001850 */
[----:B-1----:R-:W-:-:S04]  /*3990*/  FFMA.FTZ R8, R160, c[0x0][0x2d0], -R13 ;  /* 0x0000b400a0087a23 */ /* 0x002fc8000001080d */
[----:B------:R1:W-:Y:S03]  /*39a0*/  MUFU.EX2 R205, R8 ;  /* 0x0000000800cd7308 */ /* 0x0003e60000000800 */
[C---:B------:R-:W-:Y:S08]  /*39b0*/  HMMA.16816.F32 R96, R4.reuse, R30, R76 ;  /* 0x0000001e0460723c */ /* 0x040ff0000000184c */
[----:B------:R-:W-:Y:S01]  /*39c0*/  HMMA.16816.F32 R92, R4, R34, R72 ;  /* 0x00000022045c723c */ /* 0x000fe20000001848 */
[----:B-1----:R-:W-:-:S07]  /*39d0*/  FFMA.FTZ R8, R162, c[0x0][0x2d0], -R13 ;  /* 0x0000b400a2087a23 */ /* 0x002fce000001080d */
[----:B------:R-:W-:Y:S01]  /*39e0*/  HMMA.16816.F32 R88, R4, R42, R64 ;  /* 0x0000002a0458723c */ /* 0x000fe20000001840 */
[----:B------:R1:W4:Y:S06]  /*39f0*/  MUFU.EX2 R204, R8 ;  /* 0x0000000800cc7308 */ /* 0x00032c0000000800 */
[----:B------:R-:W-:Y:S02]  /*3a00*/  F2FP.PACK_AB R4, R245, R228 ;  /* 0x000000e4f504723e */ /* 0x000fe400000000ff */
[----:B------:R-:W-:Y:S02]  /*3a10*/  F2FP.PACK_AB R6, R225, R226 ;  /* 0x000000e2e106723e */ /* 0x000fe400000000ff */
[----:B------:R-:W-:-:S02]  /*3a20*/  F2FP.PACK_AB R5, R246, R216 ;  /* 0x000000d8f605723e */ /* 0x000fc400000000ff */
[----:B--2---:R-:W-:Y:S01]  /*3a30*/  F2FP.PACK_AB R7, R213, R215 ;  /* 0x000000d7d507723e */ /* 0x004fe200000000ff */
[----:B-1----:R-:W-:-:S06]  /*3a40*/  FFMA.FTZ R8, R168, c[0x0][0x2d0], -R12 ;  /* 0x0000b400a8087a23 */ /* 0x002fcc000001080c */
[C---:B------:R-:W-:Y:S01]  /*3a50*/  HMMA.16816.F32 R80, R4.reuse, R24, R68 ;  /* 0x000000180450723c */ /* 0x040fe20000001844 */
[----:B------:R1:W-:Y:S07]  /*3a60*/  MUFU.EX2 R191, R8 ;  /* 0x0000000800bf7308 */ /* 0x0003ee0000000800 */
[C---:B------:R-:W-:Y:S08]  /*3a70*/  HMMA.16816.F32 R68, R4.reuse, R28, R52 ;  /* 0x0000001c0444723c */ /* 0x040ff00000001834 */
[----:B------:R-:W-:Y:S01]  /*3a80*/  HMMA.16816.F32 R52, R4, R22, R120 ;  /* 0x000000160434723c */ /* 0x000fe20000001878 */
[----:B-1----:R-:W-:-:S04]  /*3a90*/  FFMA.FTZ R8, R169, c[0x0][0x2d0], -R12 ;  /* 0x0000b400a9087a23 */ /* 0x002fc8000001080c */
[----:B------:R1:W2:Y:S02]  /*3aa0*/  MUFU.EX2 R190, R8 ;  /* 0x0000000800be7308 */ /* 0x0002a40000000800 */
[----:B------:R-:W-:Y:S01]  /*3ab0*/  IMAD.MOV.U32 R122, RZ, RZ, R176 ;  /* 0x000000ffff7a7224 */ /* 0x000fe200078e00b0 */
[C---:B------:R-:W-:Y:S01]  /*3ac0*/  HMMA.16816.F32 R76, R4.reuse, R20, R60 ;  /* 0x00000014044c723c */ /* 0x040fe2000000183c */
[----:B------:R-:W-:Y:S01]  /*3ad0*/  IMAD.MOV.U32 R123, RZ, RZ, R177 ;  /* 0x000000ffff7b7224 */ /* 0x000fe200078e00b1 */
[----:B------:R-:W-:Y:S06]  /*3ae0*/  LDSM.16.MT88.4 R20, [R208+0x1900] ;  /* 0x00190000d014783b */ /* 0x000fec0000004200 */
[----:B------:R-:W-:Y:S01]  /*3af0*/  HMMA.16816.F32 R72, R4, R16, R56 ;  /* 0x000000100448723c */ /* 0x000fe20000001838 */
[----:B-1----:R-:W-:-:S07]  /*3b00*/  FFMA.FTZ R8, R170, c[0x0][0x2d0], -R12 ;  /* 0x0000b400aa087a23 */ /* 0x002fce000001080c */
[C---:B------:R-:W-:Y:S01]  /*3b10*/  HMMA.16816.F32 R64, R4.reuse, R32, R48 ;  /* 0x000000200440723c */ /* 0x040fe20000001830 */
[----:B------:R1:W-:Y:S07]  /*3b20*/  MUFU.EX2 R188, R8 ;  /* 0x0000000800bc7308 */ /* 0x0003ee0000000800 */
[C---:B------:R-:W-:Y:S08]  /*3b30*/  HMMA.16816.F32 R196, R4.reuse, R40, R44 ;  /* 0x0000002804c4723c */ /* 0x040ff0000000182c */
[C---:B------:R-:W-:Y:S01]  /*3b40*/  HMMA.16816.F32 R60, R4.reuse, R26, R140 ;  /* 0x0000001a043c723c */ /* 0x040fe2000000188c */
[----:B-1----:R-:W-:Y:S01]  /*3b50*/  FFMA.FTZ R8, R171, c[0x0][0x2d0], -R12 ;  /* 0x0000b400ab087a23 */ /* 0x002fe2000001080c */
[----:B------:R-:W1:Y:S03]  /*3b60*/  LDSM.16.MT88.4 R24, [R208+0x900] ;  /* 0x00090000d018783b */ /* 0x000e660000004200 */
[----:B------:R5:W1:Y:S03]  /*3b70*/  MUFU.EX2 R189, R8 ;  /* 0x0000000800bd7308 */ /* 0x000a660000000800 */
[C---:B------:R-:W-:Y:S01]  /*3b80*/  HMMA.16816.F32 R48, R4.reuse, R18, R116 ;  /* 0x000000120430723c */ /* 0x040fe20000001874 */
[----:B------:R-:W1:Y:S07]  /*3b90*/  LDSM.16.MT88.4 R16, [R209+0x900] ;  /* 0x00090000d110783b */ /* 0x000e6e0000004200 */
[----:B------:R-:W-:Y:S01]  /*3ba0*/  HMMA.16816.F32 R44, R4, R30, R144 ;  /* 0x0000001e042c723c */ /* 0x000fe20000001890 */
[----:B------:R-:W1:Y:S01]  /*3bb0*/  LDSM.16.MT88.4 R28, [R209+0x1900] ;  /* 0x00190000d11c783b */ /* 0x000e620000004200 */
[----:B-----5:R-:W-:-:S06]  /*3bc0*/  FFMA.FTZ R8, R172, c[0x0][0x2d0], -R0 ;  /* 0x0000b400ac087a23 */ /* 0x020fcc0000010800 */
[C---:B------:R-:W-:Y:S01]  /*3bd0*/  HMMA.16816.F32 R56, R4.reuse, R34, R152 ;  /* 0x000000220438723c */ /* 0x040fe20000001898 */
[----:B------:R5:W-:Y:S01]  /*3be0*/  MUFU.EX2 R179, R8 ;  /* 0x0000000800b37308 */ /* 0x000be20000000800 */
[----:B------:R-:W1:Y:S04]  /*3bf0*/  LDSM.16.MT88.4 R32, [R208+0x2900] ;  /* 0x00290000d020783b */ /* 0x000e680000004200 */
[----:B------:R-:W-:Y:S02]  /*3c00*/  LDSM.16.MT88.4 R152, [R208+0xd00] ;  /* 0x000d0000d098783b */ /* 0x000fe40000004200 */
[----:B------:R-:W-:Y:S07]  /*3c10*/  HMMA.16816.F32 R40, R4, R42, R156 ;  /* 0x0000002a0428723c */ /* 0x000fee000000189c */
[----:B---3--:R-:W-:Y:S01]  /*3c20*/  F2FP.PACK_AB R4, R206, R207 ;  /* 0x000000cfce04723e */ /* 0x008fe200000000ff */
[----:B-----5:R-:W-:Y:S01]  /*3c30*/  FFMA.FTZ R8, R175, c[0x0][0x2d0], -R0 ;  /* 0x0000b400af087a23 */ /* 0x020fe20000010800 */
[----:B----4-:R-:W-:-:S02]  /*3c40*/  F2FP.PACK_AB R6, R204, R205 ;  /* 0x000000cdcc06723e */ /* 0x010fc400000000ff */
[----:B--2---:R-:W-:Y:S01]  /*3c50*/  F2FP.PACK_AB R5, R190, R191 ;  /* 0x000000bfbe05723e */ /* 0x004fe200000000ff */
[----:B------:R2:W3:Y:S01]  /*3c60*/  MUFU.EX2 R176, R8 ;  /* 0x0000000800b07308 */ /* 0x0004e20000000800 */
[----:B-1----:R-:W-:-:S07]  /*3c70*/  F2FP.PACK_AB R7, R189, R188 ;  /* 0x000000bcbd07723e */ /* 0x002fce00000000ff */
[----:B------:R-:W-:Y:S01]  /*3c80*/  HMMA.16816.F32 R140, R4, R24, R164 ;  /* 0x00000018048c723c */ /* 0x000fe200000018a4 */
[----:B--2---:R-:W-:-:S07]  /*3c90*/  FFMA.FTZ R8, R173, c[0x0][0x2d0], -R0 ;  /* 0x0000b400ad087a23 */ /* 0x004fce0000010800 */
[C---:B------:R-:W-:Y:S01]  /*3ca0*/  HMMA.16816.F32 R168, R4.reuse, R16, R128 ;  /* 0x0000001004a8723c */ /* 0x040fe20000001880 */
[----:B------:R1:W-:Y:S07]  /*3cb0*/  MUFU.EX2 R177, R8 ;  /* 0x0000000800b17308 */ /* 0x0003ee0000000800 */
[C---:B------:R-:W-:Y:S08]  /*3cc0*/  HMMA.16816.F32 R124, R4.reuse, R20, R124 ;  /* 0x00000014047c723c */ /* 0x040ff0000000187c */
[----:B------:R-:W-:Y:S01]  /*3cd0*/  HMMA.16816.F32 R112, R4, R28, R112 ;  /* 0x0000001c0470723c */ /* 0x000fe20000001870 */
[----:B-1----:R-:W-:-:S04]  /*3ce0*/  FFMA.FTZ R8, R174, c[0x0][0x2d0], -R0 ;  /* 0x0000b400ae087a23 */ /* 0x002fc80000010800 */
[----:B------:R1:W2:Y:S03]  /*3cf0*/  MUFU.EX2 R178, R8 ;  /* 0x0000000800b27308 */ /* 0x0002a60000000800 */
[C---:B------:R-:W-:Y:S08]  /*3d00*/  HMMA.16816.F32 R192, R4.reuse, R32, R108 ;  /* 0x0000002004c0723c */ /* 0x040ff0000000186c */
[----:B------:R-:W-:Y:S01]  /*3d10*/  HMMA.16816.F32 R200, R4, R36, R104 ;  /* 0x0000002404c8723c */ /* 0x000fe20000001868 */
[----:B------:R-:W-:Y:S01]  /*3d20*/  LDSM.16.MT88.4 R104, [R209+0x1d00] ;  /* 0x001d0000d168783b */ /* 0x000fe20000004200 */
[----:B-1----:R-:W-:-:S06]  /*3d30*/  FFMA.FTZ R8, R182, c[0x0][0x2d0], -R3 ;  /* 0x0000b400b6087a23 */ /* 0x002fcc0000010803 */
[C---:B------:R-:W-:Y:S01]  /*3d40*/  HMMA.16816.F32 R148, R4.reuse, R26, R148 ;  /* 0x0000001a0494723c */ /* 0x040fe20000001894 */
[----:B------:R1:W-:Y:S07]  /*3d50*/  MUFU.EX2 R138, R8 ;  /* 0x00000008008a7308 */ /* 0x0003ee0000000800 */
[C---:B------:R-:W-:Y:S08]  /*3d60*/  HMMA.16816.F32 R84, R4.reuse, R18, R84 ;  /* 0x000000120454723c */ /* 0x040ff00000001854 */
[----:B------:R-:W-:Y:S01]  /*3d70*/  HMMA.16816.F32 R100, R4, R22, R100 ;  /* 0x000000160464723c */ /* 0x000fe20000001864 */
[----:B-1----:R-:W-:-:S04]  /*3d80*/  FFMA.FTZ R8, R183, c[0x0][0x2d0], -R3 ;  /* 0x0000b400b7087a23 */ /* 0x002fc80000010803 */
[----:B------:R1:W4:Y:S03]  /*3d90*/  MUFU.EX2 R137, R8 ;  /* 0x0000000800897308 */ /* 0x0003260000000800 */
[C---:B------:R-:W-:Y:S01]  /*3da0*/  HMMA.16816.F32 R160, R4.reuse, R30, R96 ;  /* 0x0000001e04a0723c */ /* 0x040fe20000001860 */
[----:B------:R-:W-:Y:S07]  /*3db0*/  LDSM.16.MT88.4 R96, [R208+0x1d00] ;  /* 0x001d0000d060783b */ /* 0x000fee0000004200 */
[----:B------:R-:W-:Y:S01]  /*3dc0*/  HMMA.16816.F32 R116, R4, R34, R92 ;  /* 0x000000220474723c */ /* 0x000fe2000000185c */
[----:B-1----:R-:W-:-:S07]  /*3dd0*/  FFMA.FTZ R8, R180, c[0x0][0x2d0], -R3 ;  /* 0x0000b400b4087a23 */ /* 0x002fce0000010803 */
[----:B------:R-:W-:Y:S01]  /*3de0*/  HMMA.16816.F32 R144, R4, R38, R88 ;  /* 0x000000260490723c */ /* 0x000fe20000001858 */
[----:B------:R-:W-:Y:S01]  /*3df0*/  IMAD.MOV.U32 R95, RZ, RZ, R122 ;  /* 0x000000ffff5f7224 */ /* 0x000fe200078e007a */
[----:B------:R1:W-:Y:S01]  /*3e00*/  MUFU.EX2 R133, R8 ;  /* 0x0000000800857308 */ /* 0x0003e20000000800 */
[----:B------:R-:W-:Y:S02]  /*3e10*/  IMAD.MOV.U32 R94, RZ, RZ, R123 ;  /* 0x000000ffff5e7224 */ /* 0x000fe400078e007b */
[----:B------:R-:W-:Y:S02]  /*3e20*/  IMAD.MOV.U32 R93, RZ, RZ, R9 ;  /* 0x000000ffff5d7224 */ /* 0x000fe400078e0009 */
[----:B---3--:R-:W-:Y:S01]  /*3e30*/  F2FP.PACK_AB R4, R176, R179 ;  /* 0x000000b3b004723e */ /* 0x008fe200000000ff */
[----:B------:R-:W-:Y:S01]  /*3e40*/  IMAD.MOV.U32 R91, RZ, RZ, R187 ;  /* 0x000000ffff5b7224 */ /* 0x000fe200078e00bb */
[----:B--2---:R-:W-:Y:S01]  /*3e50*/  F2FP.PACK_AB R6, R178, R177 ;  /* 0x000000b1b206723e */ /* 0x004fe200000000ff */
[----:B------:R-:W-:Y:S01]  /*3e60*/  IMAD.MOV.U32 R90, RZ, RZ, R186 ;  /* 0x000000ffff5a7224 */ /* 0x000fe200078e00ba */
[----:B----4-:R-:W-:Y:S01]  /*3e70*/  F2FP.PACK_AB R5, R137, R138 ;  /* 0x0000008a8905723e */ /* 0x010fe200000000ff */
[----:B------:R-:W-:Y:S01]  /*3e80*/  IMAD.MOV.U32 R89, RZ, RZ, R185 ;  /* 0x000000ffff597224 */ /* 0x000fe200078e00b9 */
[----:B------:R-:W-:Y:S01]  /*3e90*/  LDSM.16.MT88.4 R120, [R208+0x2d00] ;  /* 0x002d0000d078783b */ /* 0x000fe20000004200 */
[----:B------:R-:W-:-:S02]  /*3ea0*/  IMAD.MOV.U32 R88, RZ, RZ, R184 ;  /* 0x000000ffff587224 */ /* 0x000fc400078e00b8 */
[----:B------:R-:W-:Y:S02]  /*3eb0*/  IMAD.MOV.U32 R92, RZ, RZ, R10 ;  /* 0x000000ffff5c7224 */ /* 0x000fe400078e000a */
[----:B-1----:R-:W-:-:S04]  /*3ec0*/  FFMA.FTZ R8, R181, c[0x0][0x2d0], -R3 ;  /* 0x0000b400b5087a23 */ /* 0x002fc80000010803 */
[----:B------:R-:W1:Y:S02]  /*3ed0*/  MUFU.EX2 R132, R8 ;  /* 0x0000000800847308 */ /* 0x000e640000000800 */
[----:B-1----:R-:W-:Y:S01]  /*3ee0*/  F2FP.PACK_AB R7, R132, R133 ;  /* 0x000000858407723e */ /* 0x002fe200000000ff */
[----:B------:R-:W-:Y:S02]  /*3ef0*/  FFMA.FTZ R8, R220, c[0x0][0x2d0], -R13 ;  /* 0x0000b400dc087a23 */ /* 0x000fe4000001080d */
[----:B------:R-:W-:-:S04]  /*3f00*/  IMAD.MOV.U32 R220, RZ, RZ, R91 ;  /* 0x000000ffffdc7224 */ /* 0x000fc800078e005b */
[C---:B------:R-:W-:Y:S01]  /*3f10*/  HMMA.16816.F32 R108, R4.reuse, R18, R52 ;  /* 0x00000012046c723c */ /* 0x040fe20000001834 */
[----:B------:R1:W-:Y:S06]  /*3f20*/  MUFU.EX2 R52, R8 ;  /* 0x0000000800347308 */ /* 0x0003ec0000000800 */
[----:B------:R-:W-:Y:S01]  /*3f30*/  IMAD.MOV.U32 R53, RZ, RZ, R90 ;  /* 0x000000ffff357224 */ /* 0x000fe200078e005a */
[----:B------:R-:W-:Y:S01]  /*3f40*/  HMMA.16816.F32 R180, R4, R26, R60 ;  /* 0x0000001a04b4723c */ /* 0x000fe2000000183c */
[----:B------:R-:W-:Y:S02]  /*3f50*/  IMAD.MOV.U32 R54, RZ, RZ, R89 ;  /* 0x000000ffff367224 */ /* 0x000fe400078e0059 */
[----:B------:R-:W-:-:S05]  /*3f60*/  IMAD.MOV.U32 R55, RZ, RZ, R88 ;  /* 0x000000ffff377224 */ /* 0x000fca00078e0058 */
[C---:B------:R-:W-:Y:S01]  /*3f70*/  HMMA.16816.F32 R184, R4.reuse, R24, R80 ;  /* 0x0000001804b8723c */ /* 0x040fe20000001850 */
[--C-:B-1----:R-:W-:Y:S01]  /*3f80*/  FFMA.FTZ R8, R221, c[0x0][0x2d0], -R13.reuse ;  /* 0x0000b400dd087a23 */ /* 0x102fe2000001080d */
[----:B------:R-:W1:Y:S01]  /*3f90*/  LDSM.16.MT88.4 R80, [R209+0xd00] ;  /* 0x000d0000d150783b */ /* 0x000e620000004200 */
[----:B------:R-:W-:Y:S02]  /*3fa0*/  IMAD.MOV.U32 R221, RZ, RZ, R92 ;  /* 0x000000ffffdd7224 */ /* 0x000fe400078e005c */
[----:B------:R2:W3:Y:S03]  /*3fb0*/  MUFU.EX2 R27, R8 ;  /* 0x00000008001b7308 */ /* 0x0004e60000000800 */
[C---:B------:R-:W-:Y:S08]  /*3fc0*/  HMMA.16816.F32 R48, R4.reuse, R22, R48 ;  /* 0x000000160430723c */ /* 0x040ff00000001830 */
[----:B------:R-:W-:Y:S01]  /*3fd0*/  HMMA.16816.F32 R60, R4, R20, R72 ;  /* 0x00000014043c723c */ /* 0x000fe20000001848 */
[----:B--2---:R-:W-:Y:S01]  /*3fe0*/  FFMA.FTZ R8, R223, c[0x0][0x2d0], -R13 ;  /* 0x0000b400df087a23 */ /* 0x004fe2000001080d */
[----:B---3--:R-:W-:Y:S01]  /*3ff0*/  F2FP.PACK_AB R128, R27, R52 ;  /* 0x000000341b80723e */ /* 0x008fe200000000ff */
[----:B------:R-:W-:-:S05]  /*4000*/  IMAD.MOV.U32 R223, RZ, RZ, R93 ;  /* 0x000000ffffdf7224 */ /* 0x000fca00078e005d */
[C---:B------:R-:W-:Y:S01]  /*4010*/  HMMA.16816.F32 R172, R4.reuse, R16, R76 ;  /* 0x0000001004ac723c */ /* 0x040fe2000000184c */
[----:B------:R2:W-:Y:S06]  /*4020*/  MUFU.EX2 R26, R8 ;  /* 0x00000008001a7308 */ /* 0x0005ec0000000800 */
[----:B------:R-:W-:Y:S01]  /*4030*/  IMAD.MOV.U32 R79, RZ, RZ, R11 ;  /* 0x000000ffff4f7224 */ /* 0x000fe200078e000b */
[C---:B------:R-:W-:Y:S07]  /*4040*/  HMMA.16816.F32 R156, R4.reuse, R28, R68 ;  /* 0x0000001c049c723c */ /* 0x040fee0000001844 */
[----:B------:R-:W-:Y:S01]  /*4050*/  IMAD.MOV.U32 R29, RZ, RZ, R94 ;  /* 0x000000ffff1d7224 */ /* 0x000fe200078e005e */
[----:B------:R-:W-:Y:S01]  /*4060*/  HMMA.16816.F32 R44, R4, R30, R44 ;  /* 0x0000001e042c723c */ /* 0x000fe2000000182c */
[----:B--2---:R-:W-:-:S02]  /*4070*/  FFMA.FTZ R8, R217, c[0x0][0x2d0], -R13 ;  /* 0x0000b400d9087a23 */ /* 0x004fc4000001080d */
[----:B------:R-:W-:Y:S02]  /*4080*/  IMAD.MOV.U32 R28, RZ, RZ, R95 ;  /* 0x000000ffff1c7224 */ /* 0x000fe400078e005f */
[----:B------:R2:W3:Y:S01]  /*4090*/  MUFU.EX2 R25, R8 ;  /* 0x0000000800197308 */ /* 0x0004e20000000800 */
[----:B------:R-:W-:Y:S02]  /*40a0*/  IMAD.MOV.U32 R217, RZ, RZ, R15 ;  /* 0x000000ffffd97224 */ /* 0x000fe400078e000f */
[----:B------:R-:W-:Y:S01]  /*40b0*/  HMMA.16816.F32 R64, R4, R32, R64 ;  /* 0x000000200440723c */ /* 0x000fe20000001840 */
[----:B------:R-:W-:-:S07]  /*40c0*/  IMAD.MOV.U32 R31, RZ, RZ, R14 ;  /* 0x000000ffff1f7224 */ /* 0x000fce00078e000e */
[----:B------:R-:W-:Y:S01]  /*40d0*/  HMMA.16816.F32 R56, R4, R34, R56 ;  /* 0x000000220438723c */ /* 0x000fe20000001838 */
[----:B--2---:R-:W-:Y:S01]  /*40e0*/  FFMA.FTZ R8, R233, c[0x0][0x2d0], -R12 ;  /* 0x0000b400e9087a23 */ /* 0x004fe2000001080c */
[----:B---3--:R-:W-:-:S06]  /*40f0*/  F2FP.PACK_AB R130, R25, R26 ;  /* 0x0000001a1982723e */ /* 0x008fcc00000000ff */
[C---:B------:R-:W-:Y:S01]  /*4100*/  HMMA.16816.F32 R164, R4.reuse, R36, R196 ;  /* 0x0000002404a4723c */ /* 0x040fe200000018c4 */
[----:B------:R2:W-:Y:S07]  /*4110*/  MUFU.EX2 R24, R8 ;  /* 0x0000000800187308 */ /* 0x0005ee0000000800 */
[----:B------:R-:W-:Y:S07]  /*4120*/  HMMA.16816.F32 R40, R4, R38, R40 ;  /* 0x000000260428723c */ /* 0x000fee0000001828 */
[----:B------:R-:W-:-:S02]  /*4130*/  FFMA.FTZ R4, R227, c[0x0][0x2d0], -R0 ;  /* 0x0000b400e3047a23 */ /* 0x000fc40000010800 */
[----:B--2---:R-:W-:Y:S02]  /*4140*/  FFMA.FTZ R8, R222, c[0x0][0x2d0], -R12 ;  /* 0x0000b400de087a23 */ /* 0x004fe4000001080c */
[----:B------:R2:W-:Y:S01]  /*4150*/  MUFU.EX2 R18, R4 ;  /* 0x0000000400127308 */ /* 0x0005e20000000800 */
[----:B------:R-:W-:-:S07]  /*4160*/  FADD.FTZ R5, R238, R237 ;  /* 0x000000edee057221 */ /* 0x000fce0000010000 */
[----:B------:R3:W4:Y:S01]  /*4170*/  MUFU.EX2 R23, R8 ;  /* 0x0000000800177308 */ /* 0x0007220000000800 */
[----:B--2---:R-:W-:-:S04]  /*4180*/  FADD.FTZ R4, R217, R31 ;  /* 0x0000001fd9047221 */ /* 0x004fc80000010000 */
[----:B------:R-:W-:Y:S02]  /*4190*/  FADD.FTZ R7, R223, R4 ;  /* 0x00000004df077221 */ /* 0x000fe40000010000 */
[----:B---3--:R-:W-:Y:S01]  /*41a0*/  FFMA.FTZ R8, R214, c[0x0][0x2d0], -R12 ;  /* 0x0000b400d6087a23 */ /* 0x008fe2000001080c */
[----:B----4-:R-:W-:-:S03]  /*41b0*/  F2FP.PACK_AB R129, R23, R24 ;  /* 0x000000181781723e */ /* 0x010fc600000000ff */
[----:B------:R2:W-:Y:S02]  /*41c0*/  MUFU.EX2 R21, R8 ;  /* 0x0000000800157308 */ /* 0x0005e40000000800 */
[----:B--2---:R-:W-:Y:S02]  /*41d0*/  FFMA.FTZ R8, R219, c[0x0][0x2d0], -R12 ;  /* 0x0000b400db087a23 */ /* 0x004fe4000001080c */
[----:B------:R-:W-:-:S04]  /*41e0*/  FADD.FTZ R12, R240, R5 ;  /* 0x00000005f00c7221 */ /* 0x000fc80000010000 */
[----:B------:R2:W3:Y:S01]  /*41f0*/  MUFU.EX2 R22, R8 ;  /* 0x0000000800167308 */ /* 0x0004e20000000800 */
[----:B------:R-:W-:-:S04]  /*4200*/  FADD.FTZ R4, R249, R12 ;  /* 0x0000000cf9047221 */ /* 0x000fc80000010000 */
[----:B------:R-:W-:-:S04]  /*4210*/  FADD.FTZ R4, R216, R4 ;  /* 0x00000004d8047221 */ /* 0x000fc80000010000 */
[----:B------:R-:W-:-:S04]  /*4220*/  FADD.FTZ R246, R246, R4 ;  /* 0x00000004f6f67221 */ /* 0x000fc80000010000 */
[----:B------:R-:W-:Y:S02]  /*4230*/  FADD.FTZ R246, R215, R246 ;  /* 0x000000f6d7f67221 */ /* 0x000fe40000010000 */
[----:B--2---:R-:W-:Y:S01]  /*4240*/  FFMA.FTZ R8, R241, c[0x0][0x2d0], -R0 ;  /* 0x0000b400f1087a23 */ /* 0x004fe20000010800 */
[----:B---3--:R-:W-:Y:S01]  /*4250*/  F2FP.PACK_AB R131, R22, R21 ;  /* 0x000000151683723e */ /* 0x008fe200000000ff */
[----:B------:R-:W-:Y:S02]  /*4260*/  FADD.FTZ R246, R213, R246 ;  /* 0x000000f6d5f67221 */ /* 0x000fe40000010000 */
[----:B------:R2:W-:Y:S02]  /*4270*/  MUFU.EX2 R20, R8 ;  /* 0x0000000800147308 */ /* 0x0005e40000000800 */
[----:B------:R-:W-:Y:S02]  /*4280*/  FADD.FTZ R246, R138, R246 ;  /* 0x000000f68af67221 */ /* 0x000fe40000010000 */
[----:B-1----:R-:W-:Y:S02]  /*4290*/  HMMA.16816.F32 R72, R128, R80, R168 ;  /* 0x000000508048723c */ /* 0x002fe400000018a8 */
[----:B------:R-:W-:-:S04]  /*42a0*/  FADD.FTZ R246, R137, R246 ;  /* 0x000000f689f67221 */ /* 0x000fc80000010000 */
[----:B------:R-:W-:Y:S02]  /*42b0*/  FADD.FTZ R246, R133, R246 ;  /* 0x000000f685f67221 */ /* 0x000fe40000010000 */
[C---:B------:R-:W-:Y:S02]  /*42c0*/  HMMA.16816.F32 R92, R128.reuse, R98, R100 ;  /* 0x00000062805c723c */ /* 0x040fe40000001864 */
[----:B------:R-:W-:Y:S02]  /*42d0*/  FADD.FTZ R246, R132, R246 ;  /* 0x000000f684f67221 */ /* 0x000fe40000010000 */
[--C-:B--2---:R-:W-:Y:S02]  /*42e0*/  FFMA.FTZ R8, R218, c[0x0][0x2d0], -R0.reuse ;  /* 0x0000b400da087a23 */ /* 0x104fe40000010800 */
[----:B------:R-:W-:Y:S02]  /*42f0*/  FFMA.FTZ R0, R229, c[0x0][0x2d0], -R0 ;  /* 0x0000b400e5007a23 */ /* 0x000fe40000010800 */
[----:B------:R1:W2:Y:S01]  /*4300*/  MUFU.EX2 R19, R8 ;  /* 0x0000000800137308 */ /* 0x0002a20000000800 */
[C---:B------:R-:W-:Y:S07]  /*4310*/  HMMA.16816.F32 R88, R128.reuse, R96, R124 ;  /* 0x000000608058723c */ /* 0x040fee000000187c */
[----:B------:R3:W4:Y:S01]  /*4320*/  MUFU.EX2 R17, R0 ;  /* 0x0000000000117308 */ /* 0x0007220000000800 */
[----:B------:R-:W-:Y:S01]  /*4330*/  HMMA.16816.F32 R100, R128, R104, R112 ;  /* 0x000000688064723c */ /* 0x000fe20000001870 */
[----:B-1----:R-:W1:Y:S01]  /*4340*/  LDSM.16.MT88.4 R8, [R209+0x2d00] ;  /* 0x002d0000d108783b */ /* 0x002e620000004200 */
[----:B--2---:R-:W-:-:S06]  /*4350*/  F2FP.PACK_AB R168, R19, R20 ;  /* 0x0000001413a8723e */ /* 0x004fcc00000000ff */
[----:B------:R-:W-:Y:S01]  /*4360*/  HMMA.16816.F32 R140, R128, R152, R140 ;  /* 0x00000098808c723c */ /* 0x000fe2000000188c */
[----:B---3--:R-:W-:Y:S01]  /*4370*/  FFMA.FTZ R0, R79, c[0x0][0x2d0], -R3 ;  /* 0x0000b4004f007a23 */ /* 0x008fe20000010803 */
[----:B----4-:R-:W-:-:S06]  /*4380*/  F2FP.PACK_AB R170, R17, R18 ;  /* 0x0000001211aa723e */ /* 0x010fcc00000000ff */
[C---:B------:R-:W-:Y:S01]  /*4390*/  HMMA.16816.F32 R148, R128.reuse, R154, R148 ;  /* 0x0000009a8094723c */ /* 0x040fe20000001894 */
[----:B------:R2:W3:Y:S07]  /*43a0*/  MUFU.EX2 R13, R0 ;  /* 0x00000000000d7308 */ /* 0x0004ee0000000800 */
[C---:B------:R-:W-:Y:S08]  /*43b0*/  HMMA.16816.F32 R76, R128.reuse, R82, R84 ;  /* 0x00000052804c723c */ /* 0x040ff00000001854 */
[----:B------:R-:W-:Y:S01]  /*43c0*/  HMMA.16816.F32 R160, R128, R106, R160 ;  /* 0x0000006a80a0723c */ /* 0x000fe200000018a0 */
[----:B--2---:R-:W-:-:S02]  /*43d0*/  FFMA.FTZ R0, R231, c[0x0][0x2d0], -R3 ;  /* 0x0000b400e7007a23 */ /* 0x004fc40000010803 */
[----:B---3--:R-:W-:Y:S02]  /*43e0*/  FADD.FTZ R246, R13, R246 ;  /* 0x000000f60df67221 */ /* 0x008fe40000010000 */
[----:B------:R2:W3:Y:S03]  /*43f0*/  MUFU.EX2 R14, R0 ;  /* 0x00000000000e7308 */ /* 0x0004e60000000800 */
[C---:B------:R-:W-:Y:S08]  /*4400*/  HMMA.16816.F32 R112, R128.reuse, R120, R192 ;  /* 0x000000788070723c */ /* 0x040ff000000018c0 */
[----:B------:R-:W-:Y:S01]  /*4410*/  HMMA.16816.F32 R116, R128, R122, R116 ;  /* 0x0000007a8074723c */ /* 0x000fe20000001874 */
[--C-:B--2---:R-:W-:Y:S01]  /*4420*/  FFMA.FTZ R0, R230, c[0x0][0x2d0], -R3.reuse ;  /* 0x0000b400e6007a23 */ /* 0x104fe20000010803 */
[----:B---3--:R-:W-:Y:S01]  /*4430*/  F2FP.PACK_AB R169, R14, R13 ;  /* 0x0000000d0ea9723e */ /* 0x008fe200000000ff */
[----:B------:R-:W-:-:S05]  /*4440*/  FFMA.FTZ R3, R232, c[0x0][0x2d0], -R3 ;  /* 0x0000b400e8037a23 */ /* 0x000fca0000010803 */
[----:B-1----:R-:W-:Y:S01]  /*4450*/  HMMA.16816.F32 R124, R128, R8, R200 ;  /* 0x00000008807c723c */ /* 0x002fe200000018c8 */
[----:B------:R1:W2:Y:S01]  /*4460*/  MUFU.EX2 R15, R0 ;  /* 0x00000000000f7308 */ /* 0x0002a20000000800 */
[----:B------:R-:W-:-:S06]  /*4470*/  FADD.FTZ R246, R14, R246 ;  /* 0x000000f60ef67221 */ /* 0x000fcc0000010000 */
[----:B------:R-:W-:Y:S01]  /*4480*/  HMMA.16816.F32 R128, R128, R10, R144 ;  /* 0x0000000a8080723c */ /* 0x000fe20000001890 */
[----:B------:R3:W4:Y:S01]  /*4490*/  MUFU.EX2 R16, R3 ;  /* 0x0000000300107308 */ /* 0x0007220000000800 */
[----:B-1----:R-:W-:Y:S02]  /*44a0*/  FADD.FTZ R0, R250, R242 ;  /* 0x000000f2fa007221 */ /* 0x002fe40000010000 */
[----:B--2---:R-:W-:Y:S02]  /*44b0*/  FADD.FTZ R246, R15, R246 ;  /* 0x000000f60ff67221 */ /* 0x004fe40000010000 */
[----:B------:R-:W-:Y:S02]  /*44c0*/  FADD.FTZ R0, R251, R0 ;  /* 0x00000000fb007221 */ /* 0x000fe40000010000 */
[----:B---3--:R-:W-:Y:S01]  /*44d0*/  FADD.FTZ R3, R29, R28 ;  /* 0x0000001c1d037221 */ /* 0x008fe20000010000 */
[----:B----4-:R-:W-:Y:S01]  /*44e0*/  F2FP.PACK_AB R171, R16, R15 ;  /* 0x0000000f10ab723e */ /* 0x010fe200000000ff */
        /* <DEDUP_REMOVED lines=27> */
[----:B------:R-:W-:Y:S02]  /*46a0*/  IMAD.MOV.U32 R220, RZ, RZ, R54 ;  /* 0x000000ffffdc7224 */ /* 0x000fe400078e0036 */
[----:B------:R-:W-:Y:S01]  /*46b0*/  FADD.FTZ R245, R177, R245 ;  /* 0x000000f5b1f57221 */ /* 0x000fe20000010000 */
[----:B------:R-:W-:Y:S01]  /*46c0*/  HMMA.16816.F32 R108, R168, R120, R64 ;  /* 0x00000078a86c723c */ /* 0x000fe20000001840 */
[----:B------:R-:W-:Y:S01]  /*46d0*/  FADD.FTZ R247, R205, R247 ;  /* 0x000000f7cdf77221 */ /* 0x000fe20000010000 */
[----:B------:R-:W-:Y:S01]  /*46e0*/  ISETP.GE.AND P0, PT, R220, R55, PT ;  /* 0x00000037dc00720c */ /* 0x000fe20003f06270 */
        /* <DEDUP_REMOVED lines=20> */
[----:B------:R-:W-:-:S05]  /*4830*/  FADD.FTZ R248, R22, R248 ;  /* 0x000000f816f87221 */ /* 0x000fca0000010000 */
[C---:B------:R-:W-:Y:S08]  /*4840*/  HMMA.16816.F32 R164, R168.reuse, R8, R164 ;  /* 0x00000008a8a4723c */ /* 0x040ff000000018a4 */
[----:B------:R-:W-:Y:S01]  /*4850*/  HMMA.16816.F32 R168, R168, R10, R40 ;  /* 0x0000000aa8a8723c */ /* 0x000fe20000001828 */
[----:B------:R-:W-:Y:S07]  /*4860*/  @!P0 BRA `(.L_x_1434) ;  /* 0x000032d000008947 */ /* 0x000fee0003800000 */
[----:B------:R-:W2:Y:S04]  /*4870*/  LDL.64 R30, [R1+0x18] ;  /* 0x00001800011e7983 */ /* 0x000ea80000100a00 */
[----:B------:R-:W3:Y:S04]  /*4880*/  LDL R53, [R1+0x2c] ;  /* 0x00002c0001357983 */ /* 0x000ee80000100800 */
[----:B------:R-:W4:Y:S04]  /*4890*/  LDL.64 R28, [R1+0x20] ;  /* 0x00002000011c7983 */ /* 0x000f280000100a00 */
[----:B------:R-:W5:Y:S01]  /*48a0*/  LDL.64 R54, [R1+0x10] ;  /* 0x0000100001367983 */ /* 0x000f620000100a00 */
        /* <DEDUP_REMOVED lines=16> */
[C---:B--2---:R-:W-:Y:S02]  /*49b0*/  IADD3 R4, P3, R30.reuse, 0x20, RZ ;  /* 0x000000201e047810 */ /* 0x044fe40007f7e0ff */
[----:B------:R-:W-:-:S03]  /*49c0*/  IADD3 R2, P2, R30, 0x40, RZ ;  /* 0x000000401e027810 */ /* 0x000fc60007f5e0ff */
[----:B------:R3:W-:Y:S04]  /*49d0*/  STL [R1+0xc], R4 ;  /* 0x00000c0401007387 */ /* 0x0007e80000100800 */
[----:B------:R1:W-:Y:S01]  /*49e0*/  STL [R1+0x4], R2 ;  /* 0x0000040201007387 */ /* 0x0003e20000100800 */
[--C-:B---3--:R-:W-:Y:S02]  /*49f0*/  IMAD.X R4, RZ, RZ, R53.reuse, P3 ;  /* 0x000000ffff047224 */ /* 0x108fe400018e0635 */
[----:B-1----:R-:W-:-:S03]  /*4a00*/  IMAD.X R2, RZ, RZ, R53, P2 ;  /* 0x000000ffff027224 */ /* 0x002fc600010e0635 */
[----:B------:R1:W-:Y:S04]  /*4a10*/  STL [R1+0x8], R4 ;  /* 0x0000080401007387 */ /* 0x0003e80000100800 */
[----:B------:R1:W-:Y:S01]  /*4a20*/  STL [R1], R2 ;  /* 0x0000000201007387 */ /* 0x0003e20000100800 */
[C---:B----4-:R-:W-:Y:S02]  /*4a30*/  IADD3 R252, P1, R28.reuse, 0x20, RZ ;  /* 0x000000201cfc7810 */ /* 0x050fe40007f3e0ff */
[----:B------:R-:W-:-:S03]  /*4a40*/  IADD3 R250, P0, R28, 0x40, RZ ;  /* 0x000000401cfa7810 */ /* 0x000fc60007f1e0ff */
[--C-:B-----5:R-:W-:Y:S02]  /*4a50*/  IMAD.X R251, RZ, RZ, R55.reuse, P1 ;  /* 0x000000fffffb7224 */ /* 0x120fe400008e0637 */
[----:B------:R-:W-:Y:S02]  /*4a60*/  IMAD.X R249, RZ, RZ, R55, P0 ;  /* 0x000000fffff97224 */ /* 0x000fe400000e0637 */
.L_x_1435:
[----:B------:R-:W2:Y:S01]  /*4a70*/  LDL.64 R196, [R1+0x18] ;  /* 0x0000180001c47983 */ /* 0x000ea20000100a00 */
[----:B------:R-:W-:Y:S04]  /*4a80*/  DEPBAR.LE SB0, 0x0 ;  /* 0x000080000000791a */ /* 0x000fe80000000000 */
[----:B-1----:R-:W-:Y:S01]  /*4a90*/  SHF.R.S32.HI R2, RZ, 0x1f, R225 ;  /* 0x0000001fff027819 */ /* 0x002fe200000114e1 */
[----:B------:R-:W3:Y:S01]  /*4aa0*/  LDL R192, [R1+0x2c] ;  /* 0x00002c0001c07983 */ /* 0x000ee20000100800 */
[C---:B------:R-:W-:Y:S01]  /*4ab0*/  IMAD.WIDE.U32 R54, R225.reuse, c[0x0][0x208], RZ ;  /* 0x00008200e1367a25 */ /* 0x040fe200078e00ff */
[----:B------:R-:W-:Y:S02]  /*4ac0*/  MOV R194, c[0x0][0x208] ;  /* 0x0000820000c27a02 */ /* 0x000fe40000000f00 */
[----:B------:R-:W4:Y:S01]  /*4ad0*/  LDL R189, [R1+0xc] ;  /* 0x00000c0001bd7983 */ /* 0x000f220000100800 */
[----:B------:R-:W-:Y:S01]  /*4ae0*/  IMAD R2, R2, c[0x0][0x208], RZ ;  /* 0x0000820002027a24 */ /* 0x000fe200078e02ff */
[C---:B------:R-:W-:Y:S02]  /*4af0*/  SHF.L.U32 R136, R54.reuse, 0x6, RZ ;  /* 0x0000000636887819 */ /* 0x040fe400000006ff */
[----:B------:R-:W5:Y:S01]  /*4b00*/  LDL R193, [R1+0x4] ;  /* 0x0000040001c17983 */ /* 0x000f620000100800 */
[----:B------:R-:W-:Y:S01]  /*4b10*/  IMAD R2, R225, c[0x0][0x20c], R2 ;  /* 0x00008300e1027a24 */ /* 0x000fe200078e0202 */
[----:B------:R-:W-:Y:S02]  /*4b20*/  MOV R195, c[0x0][0x20c] ;  /* 0x0000830000c37a02 */ /* 0x000fe40000000f00 */
[----:B------:R-:W5:Y:S02]  /*4b30*/  LDL R190, [R1+0x8] ;  /* 0x0000080001be7983 */ /* 0x000f640000100800 */
[----:B------:R-:W-:Y:S02]  /*4b40*/  IADD3 R2, R55, R2, RZ ;  /* 0x0000000237027210 */ /* 0x000fe40007ffe0ff */
[----:B------:R-:W5:Y:S02]  /*4b50*/  LDL R191, [R1] ;  /* 0x0000000001bf7983 */ /* 0x000f640000100800 */
[----:B------:R-:W-:Y:S02]  /*4b60*/  SHF.L.U64.HI R2, R54, 0x6, R2 ;  /* 0x0000000636027819 */ /* 0x000fe40000010202 */
[----:B------:R-:W5:Y:S04]  /*4b70*/  LDL R226, [R1+0x28] ;  /* 0x0000280001e27983 */ /* 0x000f680000100800 */
[----:B------:R-:W-:Y:S08]  /*4b80*/  BAR.SYNC.DEFER_BLOCKING 0x0 ;  /* 0x0000000000007b1d */ /* 0x000ff00000010000 */
[----:B------:R-:W-:Y:S08]  /*4b90*/  LDSM.16.M88.4 R64, [R210+0x6100] ;  /* 0x00610000d240783b */ /* 0x000ff00000000200 */
[----:B------:R-:W1:Y:S08]  /*4ba0*/  LDSM.16.M88.4 R16, [R139+0x3100] ;  /* 0x003100008b10783b */ /* 0x000e700000000200 */
[----:B------:R-:W1:Y:S08]  /*4bb0*/  LDSM.16.M88.4 R60, [R210+0x7100] ;  /* 0x00710000d23c783b */ /* 0x000e700000000200 */
[----:B------:R-:W1:Y:S08]  /*4bc0*/  LDSM.16.M88.4 R32, [R139+0x3500] ;  /* 0x003500008b20783b */ /* 0x000e700000000200 */
[----:B------:R-:W5:Y:S04]  /*4bd0*/  LDL R227, [R1+0x34] ;  /* 0x0000340001e37983 */ /* 0x000f680000100800 */
[----:B------:R-:W1:Y:S08]  /*4be0*/  LDSM.16.M88.4 R48, [R139+0x3900] ;  /* 0x003900008b30783b */ /* 0x000e700000000200 */
[----:B------:R-:W5:Y:S01]  /*4bf0*/  LDL.64 R230, [R1+0x20] ;  /* 0x0000200001e67983 */ /* 0x000f620000100a00 */
[-C--:B-1----:R-:W-:Y:S05]  /*4c00*/  HMMA.16816.F32 R4, R64, R16.reuse, RZ ;  /* 0x000000104004723c */ /* 0x082fea00000018ff */
[----:B------:R-:W1:Y:S03]  /*4c10*/  LDSM.16.M88.4 R132, [R139+0x3d00] ;  /* 0x003d00008b84783b */ /* 0x000e660000000200 */
[C---:B------:R-:W-:Y:S05]  /*4c20*/  HMMA.16816.F32 R8, R60.reuse, R16, RZ ;  /* 0x000000103c08723c */ /* 0x040fea00000018ff */
[----:B------:R-:W5:Y:S03]  /*4c30*/  LDL.64 R228, [R1+0x10] ;  /* 0x0000100001e47983 */ /* 0x000f660000100a00 */
[-C--:B------:R-:W-:Y:S03]  /*4c40*/  HMMA.16816.F32 R12, R60, R18.reuse, RZ ;  /* 0x000000123c0c723c */ /* 0x080fe600000018ff */
[----:B------:R-:W-:Y:S05]  /*4c50*/  LDSM.16.M88.4 R172, [R211+0x6100] ;  /* 0x00610000d3ac783b */ /* 0x000fea0000000200 */
[C---:B------:R-:W-:Y:S03]  /*4c60*/  HMMA.16816.F32 R16, R64.reuse, R18, RZ ;  /* 0x000000124010723c */ /* 0x040fe600000018ff */
[----:B------:R-:W1:Y:S05]  /*4c70*/  LDSM.16.M88.4 R176, [R212] ;  /* 0x00000000d4b0783b */ /* 0x000e6a0000000200 */
[-C--:B------:R-:W-:Y:S03]  /*4c80*/  HMMA.16816.F32 R20, R64, R32.reuse, RZ ;  /* 0x000000204014723c */ /* 0x080fe600000018ff */
[----:B------:R-:W1:Y:S05]  /*4c90*/  LDSM.16.M88.4 R180, [R211+0x7100] ;  /* 0x00710000d3b4783b */ /* 0x000e6a0000000200 */
[C---:B------:R-:W-:Y:S03]  /*4ca0*/  HMMA.16816.F32 R24, R60.reuse, R32, RZ ;  /* 0x000000203c18723c */ /* 0x040fe600000018ff */
[----:B------:R-:W1:Y:S05]  /*4cb0*/  LDSM.16.M88.4 R184, [R223] ;  /* 0x00000000dfb8783b */ /* 0x000e6a0000000200 */
[-C--:B------:R-:W-:Y:S08]  /*4cc0*/  HMMA.16816.F32 R28, R60, R34.reuse, RZ ;  /* 0x000000223c1c723c */ /* 0x080ff000000018ff */
[C---:B------:R-:W-:Y:S08]  /*4cd0*/  HMMA.16816.F32 R32, R64.reuse, R34, RZ ;  /* 0x000000224020723c */ /* 0x040ff000000018ff */
[-C--:B------:R-:W-:Y:S08]  /*4ce0*/  HMMA.16816.F32 R36, R64, R48.reuse, RZ ;  /* 0x000000304024723c */ /* 0x080ff000000018ff */
[C---:B------:R-:W-:Y:S08]  /*4cf0*/  HMMA.16816.F32 R40, R60.reuse, R48, RZ ;  /* 0x000000303c28723c */ /* 0x040ff000000018ff */
[-C--:B------:R-:W-:Y:S08]  /*4d00*/  HMMA.16816.F32 R44, R60, R50.reuse, RZ ;  /* 0x000000323c2c723c */ /* 0x080ff000000018ff */
[C---:B------:R-:W-:Y:S04]  /*4d10*/  HMMA.16816.F32 R48, R64.reuse, R50, RZ ;  /* 0x000000324030723c */ /* 0x040fe800000018ff */
[----:B--2---:R-:W-:Y:S04]  /*4d20*/  IADD3 R52, P1, R136, R196, RZ ;  /* 0x000000c488347210 */ /* 0x004fe80007f3e0ff */
[----:B------:R-:W-:Y:S04]  /*4d30*/  LEA R200, P0, R52, c[0x0][0x1f8], 0x1 ;  /* 0x00007e0034c87a11 */ /* 0x000fe800078008ff */
[----:B---3--:R-:W-:Y:S04]  /*4d40*/  IADD3.X R53, R2, R192, RZ, P1, !PT ;  /* 0x000000c002357210 */ /* 0x008fe80000ffe4ff */
[----:B------:R-:W-:Y:S02]  /*4d50*/  LEA.HI.X R201, R52, c[0x0][0x1fc], R53, 0x1, P0 ;  /* 0x00007f0034c97a11 */ /* 0x000fe400000f0c35 */
[-C--:B-1----:R-:W-:Y:S01]  /*4d60*/  HMMA.16816.F32 R52, R64, R132.reuse, RZ ;  /* 0x000000844034723c */ /* 0x082fe200000018ff */
[C---:B----4-:R-:W-:Y:S02]  /*4d70*/  IADD3 R57, P3, R136.reuse, R189, RZ ;  /* 0x000000bd88397210 */ /* 0x050fe40007f7e0ff */
[----:B-----5:R-:W-:Y:S02]  /*4d80*/  IADD3 R56, P2, R136, R193, RZ ;  /* 0x000000c188387210 */ /* 0x020fe40007f5e0ff */
[C---:B------:R-:W-:Y:S02]  /*4d90*/  LEA R204, P1, R57.reuse, c[0x0][0x1f8], 0x1 ;  /* 0x00007e0039cc7a11 */ /* 0x040fe400078208ff */
[----:B------:R-:W-:Y:S02]  /*4da0*/  LEA R202, P0, R56, c[0x0][0x1f8], 0x1 ;  /* 0x00007e0038ca7a11 */ /* 0x000fe400078008ff */
[C---:B------:R-:W-:Y:S03]  /*4db0*/  IADD3.X R58, R2.reuse, R190, RZ, P3, !PT ;  /* 0x000000be023a7210 */ /* 0x040fe60001ffe4ff */
[----:B------:R-:W-:Y:S02]  /*4dc0*/  IADD3.X R59, R2, R191, RZ, P2, !PT ;  /* 0x000000bf023b7210 */ /* 0x000fe400017fe4ff */
[----:B------:R-:W-:Y:S02]  /*4dd0*/  LEA.HI.X R205, R57, c[0x0][0x1fc], R58, 0x1, P1 ;  /* 0x00007f0039cd7a11 */ /* 0x000fe400008f0c3a */
[----:B------:R-:W-:Y:S02]  /*4de0*/  LEA.HI.X R203, R56, c[0x0][0x1fc], R59, 0x1, P0 ;  /* 0x00007f0038cb7a11 */ /* 0x000fe400000f0c3b */
[C---:B------:R-:W-:Y:S02]  /*4df0*/  HMMA.16816.F32 R56, R60.reuse, R132, RZ ;  /* 0x000000843c38723c */ /* 0x040fe400000018ff */
[----:B------:R-:W-:Y:S04]  /*4e00*/  LEA R136, P3, R194, R136, 0x5 ;  /* 0x00000088c2887211 */ /* 0x000fe800078628ff */
[C---:B------:R-:W-:Y:S02]  /*4e10*/  IADD3 R188, P0, R136.reuse, R196, RZ ;  /* 0x000000c488bc7210 */ /* 0x040fe40007f1e0ff */
[-C--:B------:R-:W-:Y:S01]  /*4e20*/  HMMA.16816.F32 R60, R60, R134.reuse, RZ ;  /* 0x000000863c3c723c */ /* 0x080fe200000018ff */
[----:B------:R-:W-:Y:S03]  /*4e30*/  IADD3 R189, P2, R136, R189, RZ ;  /* 0x000000bd88bd7210 */ /* 0x000fe60007f5e0ff */
[----:B------:R-:W-:Y:S02]  /*4e40*/  LEA R132, P4, R188, c[0x0][0x1f8], 0x1 ;  /* 0x00007e00bc847a11 */ /* 0x000fe400078808ff */
[----:B------:R-:W-:Y:S02]  /*4e50*/  LEA.HI.X R2, R194, R2, R195, 0x5, P3 ;  /* 0x00000002c2027211 */ /* 0x000fe400018f2cc3 */
[----:B------:R-:W-:Y:S04]  /*4e60*/  HMMA.16816.F32 R64, R64, R134, RZ ;  /* 0x000000864040723c */ /* 0x000fe800000018ff */
[C---:B------:R-:W-:Y:S02]  /*4e70*/  LEA R198, P1, R189.reuse, c[0x0][0x1f8], 0x1 ;  /* 0x00007e00bdc67a11 */ /* 0x040fe400078208ff */
[----:B------:R-:W-:Y:S02]  /*4e80*/  IADD3 R136, P3, R136, R193, RZ ;  /* 0x000000c188887210 */ /* 0x000fe40007f7e0ff */
[-C--:B------:R-:W-:Y:S05]  /*4e90*/  HMMA.16816.F32 R4, R172, R176.reuse, R4 ;  /* 0x000000b0ac04723c */ /* 0x080fea0000001804 */
[C---:B------:R-:W-:Y:S02]  /*4ea0*/  IADD3.X R133, R2.reuse, R192, RZ, P0, !PT ;  /* 0x000000c002857210 */ /* 0x040fe400007fe4ff */
[----:B------:R-:W-:Y:S01]  /*4eb0*/  IADD3.X R190, R2, R190, RZ, P2, !PT ;  /* 0x000000be02be7210 */ /* 0x000fe200017fe4ff */
[C---:B------:R-:W-:Y:S01]  /*4ec0*/  HMMA.16816.F32 R8, R180.reuse, R176, R8 ;  /* 0x000000b0b408723c */ /* 0x040fe20000001808 */
[----:B------:R-:W-:Y:S03]  /*4ed0*/  LDSM.16.M88.4 R192, [R221] ;  /* 0x00000000ddc0783b */ /* 0x000fe60000000200 */
[----:B------:R-:W-:Y:S02]  /*4ee0*/  LEA.HI.X R133, R188, c[0x0][0x1fc], R133, 0x1, P4 ;  /* 0x00007f00bc857a11 */ /* 0x000fe400020f0c85 */
[----:B------:R-:W-:Y:S02]  /*4ef0*/  IADD3.X R2, R2, R191, RZ, P3, !PT ;  /* 0x000000bf02027210 */ /* 0x000fe40001ffe4ff */
[-C--:B------:R-:W-:Y:S03]  /*4f00*/  HMMA.16816.F32 R12, R180, R178.reuse, R12 ;  /* 0x000000b2b40c723c */ /* 0x080fe6000000180c */
[----:B------:R-:W-:Y:S02]  /*4f10*/  ISETP.NE.AND P2, PT, R226, RZ, PT ;  /* 0x000000ffe200720c */ /* 0x000fe40003f45270 */
[----:B------:R-:W-:Y:S02]  /*4f20*/  LEA.HI.X R199, R189, c[0x0][0x1fc], R190, 0x1, P1 ;  /* 0x00007f00bdc77a11 */ /* 0x000fe400008f0cbe */
[----:B------:R-:W1:Y:S01]  /*4f30*/  LDSM.16.M88.4 R188, [R222] ;  /* 0x00000000debc783b */ /* 0x000e620000000200 */
[C---:B------:R-:W-:Y:S04]  /*4f40*/  HMMA.16816.F32 R16, R172.reuse, R178, R16 ;  /* 0x000000b2ac10723c */ /* 0x040fe80000001810 */
[C---:B------:R-:W-:Y:S03]  /*4f50*/  LEA R196, P0, R136.reuse, c[0x0][0x1f8], 0x1 ;  /* 0x00007e0088c47a11 */ /* 0x040fe600078008ff */
[----:B------:R-:W-:Y:S01]  /*4f60*/  @!PT LDS RZ, [RZ] ;  /* 0x00000000fffff984 */ /* 0x000fe20000000800 */
[----:B------:R-:W-:Y:S01]  /*4f70*/  @!PT LDS RZ, [RZ] ;  /* 0x00000000fffff984 */ /* 0x000fe20000000800 */
[----:B------:R-:W-:Y:S01]  /*4f80*/  @!PT LDS RZ, [RZ] ;  /* 0x00000000fffff984 */ /* 0x000fe20000000800 */
[----:B------:R2:W-:Y:S01]  /*4f90*/  LDGSTS.E.BYPASS.LTC128B.128 [R224+0x100], [R200.64], !P5 ;  /* 0x00100000c8e07fae */ /* 0x0005e2000e901d46 */
[-C--:B------:R-:W-:Y:S04]  /*4fa0*/  HMMA.16816.F32 R20, R172, R184.reuse, R20 ;  /* 0x000000b8ac14723c */ /* 0x080fe80000001814 */
[----:B------:R-:W-:Y:S02]  /*4fb0*/  LEA.HI.X R197, R136, c[0x0][0x1fc], R2, 0x1, P0 ;  /* 0x00007f0088c57a11 */ /* 0x000fe400000f0c02 */
[C---:B------:R-:W-:Y:S01]  /*4fc0*/  ISETP.GT.AND P0, PT, R225.reuse, R227, PT ;  /* 0x000000e3e100720c */ /* 0x040fe20003f04270 */
[----:B------:R3:W-:Y:S01]  /*4fd0*/  LDGSTS.E.BYPASS.LTC128B.128 [R224+0x1100], [R204.64], !P2 ;  /* 0x01100000cce07fae */ /* 0x0007e2000d101d46 */
[C---:B------:R-:W-:Y:S01]  /*4fe0*/  HMMA.16816.F32 R24, R180.reuse, R184, R24 ;  /* 0x000000b8b418723c */ /* 0x040fe20000001818 */
[----:B------:R-:W-:Y:S03]  /*4ff0*/  MOV R227, c[0x0][0x1e0] ;  /* 0x0000780000e37a02 */ /* 0x000fe60000000f00 */
[----:B------:R-:W-:Y:S02]  /*5000*/  IADD3 R225, R225, -0x1, RZ ;  /* 0xffffffffe1e17810 */ /* 0x000fe40007ffe0ff */
[----:B------:R-:W-:Y:S01]  /*5010*/  SHF.L.U32 R227, R227, 0x5, RZ ;  /* 0x00000005e3e37819 */ /* 0x000fe200000006ff */
[----:B------:R2:W-:Y:S01]  /*5020*/  LDGSTS.E.BYPASS.LTC128B.128 [R224+0x2100], [R202.64], !P6 ;  /* 0x02100000cae07fae */ /* 0x0005e2000f101d46 */
[-C--:B------:R-:W-:Y:S07]  /*5030*/  HMMA.16816.F32 R28, R180, R186.reuse, R28 ;  /* 0x000000bab41c723c */ /* 0x080fee000000181c */
[----:B------:R4:W-:Y:S01]  /*5040*/  LDGSTS.E.BYPASS.LTC128B.128 [R224+0x900], [R132.64], !P5 ;  /* 0x0090000084e07fae */ /* 0x0009e2000e901d46 */
[C---:B------:R-:W-:Y:S07]  /*5050*/  HMMA.16816.F32 R32, R172.reuse, R186, R32 ;  /* 0x000000baac20723c */ /* 0x040fee0000001820 */
[----:B------:R5:W-:Y:S01]  /*5060*/  LDGSTS.E.BYPASS.LTC128B.128 [R224+0x1900], [R198.64], !P2 ;  /* 0x01900000c6e07fae */ /* 0x000be2000d101d46 */
[-C--:B-1----:R-:W-:Y:S07]  /*5070*/  HMMA.16816.F32 R36, R172, R188.reuse, R36 ;  /* 0x000000bcac24723c */ /* 0x082fee0000001824 */
[----:B------:R5:W-:Y:S01]  /*5080*/  LDGSTS.E.BYPASS.LTC128B.128 [R224+0x2900], [R196.64], !P6 ;  /* 0x02900000c4e07fae */ /* 0x000be2000f101d46 */
[C---:B------:R-:W-:Y:S07]  /*5090*/  HMMA.16816.F32 R40, R180.reuse, R188, R40 ;  /* 0x000000bcb428723c */ /* 0x040fee0000001828 */
[----:B--2---:R-:W-:Y:S01]  /*50a0*/  LDSM.16.M88.4 R200, [R210+0x9100] ;  /* 0x00910000d2c8783b */ /* 0x004fe20000000200 */
[-C--:B------:R-:W-:Y:S07]  /*50b0*/  HMMA.16816.F32 R44, R180, R190.reuse, R44 ;  /* 0x000000beb42c723c */ /* 0x080fee000000182c */
[----:B------:R-:W0:Y:S01]  /*50c0*/  LDGDEPBAR ;  /* 0x00000000000079af */ /* 0x000e220000000000 */
[C---:B------:R-:W-:Y:S07]  /*50d0*/  HMMA.16816.F32 R48, R172.reuse, R190, R48 ;  /* 0x000000beac30723c */ /* 0x040fee0000001830 */
[----:B----4-:R-:W-:Y:S01]  /*50e0*/  LDSM.16.M88.4 R132, [R210+0x8100] ;  /* 0x00810000d284783b */ /* 0x010fe20000000200 */
[-C--:B------:R-:W-:Y:S07]  /*50f0*/  HMMA.16816.F32 R52, R172, R192.reuse, R52 ;  /* 0x000000c0ac34723c */ /* 0x080fee0000001834 */
[----:B-----5:R-:W1:Y:S01]  /*5100*/  LDSM.16.M88.4 R196, [R139+0x4100] ;  /* 0x004100008bc4783b */ /* 0x020e620000000200 */
[C---:B------:R-:W-:Y:S07]  /*5110*/  HMMA.16816.F32 R56, R180.reuse, R192, R56 ;  /* 0x000000c0b438723c */ /* 0x040fee0000001838 */
[----:B---3--:R-:W2:Y:S01]  /*5120*/  LDSM.16.M88.4 R204, [R139+0x4500] ;  /* 0x004500008bcc783b */ /* 0x008ea20000000200 */
[-C--:B------:R-:W-:Y:S07]  /*5130*/  HMMA.16816.F32 R60, R180, R194.reuse, R60 ;  /* 0x000000c2b43c723c */ /* 0x080fee000000183c */
[----:B------:R-:W3:Y:S01]  /*5140*/  LDSM.16.M88.4 R176, [R139+0x4900] ;  /* 0x004900008bb0783b */ /* 0x000ee20000000200 */
[----:B------:R-:W-:Y:S07]  /*5150*/  HMMA.16816.F32 R64, R172, R194, R64 ;  /* 0x000000c2ac40723c */ /* 0x000fee0000001840 */
[----:B------:R-:W4:Y:S08]  /*5160*/  LDSM.16.M88.4 R172, [R139+0x4d00] ;  /* 0x004d00008bac783b */ /* 0x000f300000000200 */
[----:B------:R-:W-:Y:S01]  /*5170*/  LDSM.16.M88.4 R180, [R211+0x8100] ;  /* 0x00810000d3b4783b */ /* 0x000fe20000000200 */
[-C--:B-1----:R-:W-:Y:S07]  /*5180*/  HMMA.16816.F32 R4, R132, R196.reuse, R4 ;  /* 0x000000c48404723c */ /* 0x082fee0000001804 */
[----:B------:R-:W1:Y:S01]  /*5190*/  LDSM.16.M88.4 R184, [R220] ;  /* 0x00000000dcb8783b */ /* 0x000e620000000200 */
[C---:B------:R-:W-:Y:S07]  /*51a0*/  HMMA.16816.F32 R8, R200.reuse, R196, R8 ;  /* 0x000000c4c808723c */ /* 0x040fee0000001808 */
[----:B------:R-:W5:Y:S01]  /*51b0*/  LDSM.16.M88.4 R188, [R211+0x9100] ;  /* 0x00910000d3bc783b */ /* 0x000f620000000200 */
[-C--:B------:R-:W-:Y:S07]  /*51c0*/  HMMA.16816.F32 R12, R200, R198.reuse, R12 ;  /* 0x000000c6c80c723c */ /* 0x080fee000000180c */
[----:B------:R-:W1:Y:S01]  /*51d0*/  LDSM.16.M88.4 R192, [R219] ;  /* 0x00000000dbc0783b */ /* 0x000e620000000200 */
[C---:B------:R-:W-:Y:S07]  /*51e0*/  HMMA.16816.F32 R16, R132.reuse, R198, R16 ;  /* 0x000000c68410723c */ /* 0x040fee0000001810 */
[----:B------:R-:W-:Y:S01]  /*51f0*/  LDSM.16.M88.4 R196, [R217] ;  /* 0x00000000d9c4783b */ /* 0x000fe20000000200 */
[-C--:B--2---:R-:W-:Y:S08]  /*5200*/  HMMA.16816.F32 R20, R132, R204.reuse, R20 ;  /* 0x000000cc8414723c */ /* 0x084ff00000001814 */
[C---:B------:R-:W-:Y:S08]  /*5210*/  HMMA.16816.F32 R24, R200.reuse, R204, R24 ;  /* 0x000000ccc818723c */ /* 0x040ff00000001818 */
[-C--:B------:R-:W-:Y:S08]  /*5220*/  HMMA.16816.F32 R28, R200, R206.reuse, R28 ;  /* 0x000000cec81c723c */ /* 0x080ff0000000181c */
[C---:B------:R-:W-:Y:S01]  /*5230*/  HMMA.16816.F32 R32, R132.reuse, R206, R32 ;  /* 0x000000ce8420723c */ /* 0x040fe20000001820 */
[----:B------:R-:W-:Y:S07]  /*5240*/  LDSM.16.M88.4 R204, [R139+0x5500] ;  /* 0x005500008bcc783b */ /* 0x000fee0000000200 */
[-C--:B---3--:R-:W-:Y:S08]  /*5250*/  HMMA.16816.F32 R36, R132, R176.reuse, R36 ;  /* 0x000000b08424723c */ /* 0x088ff00000001824 */
[C---:B------:R-:W-:Y:S08]  /*5260*/  HMMA.16816.F32 R40, R200.reuse, R176, R40 ;  /* 0x000000b0c828723c */ /* 0x040ff00000001828 */
[-C--:B------:R-:W-:Y:S08]  /*5270*/  HMMA.16816.F32 R44, R200, R178.reuse, R44 ;  /* 0x000000b2c82c723c */ /* 0x080ff0000000182c */
[C---:B------:R-:W-:Y:S01]  /*5280*/  HMMA.16816.F32 R48, R132.reuse, R178, R48 ;  /* 0x000000b28430723c */ /* 0x040fe20000001830 */
[----:B------:R-:W2:Y:S07]  /*5290*/  LDSM.16.M88.4 R176, [R218] ;  /* 0x00000000dab0783b */ /* 0x000eae0000000200 */
[-C--:B----4-:R-:W-:Y:S08]  /*52a0*/  HMMA.16816.F32 R52, R132, R172.reuse, R52 ;  /* 0x000000ac8434723c */ /* 0x090ff00000001834 */
[C---:B------:R-:W-:Y:S08]  /*52b0*/  HMMA.16816.F32 R56, R200.reuse, R172, R56 ;  /* 0x000000acc838723c */ /* 0x040ff00000001838 */
[-C--:B------:R-:W-:Y:S01]  /*52c0*/  HMMA.16816.F32 R60, R200, R174.reuse, R60 ;  /* 0x000000aec83c723c */ /* 0x080fe2000000183c */
[----:B------:R-:W-:Y:S07]  /*52d0*/  LDSM.16.M88.4 R200, [R210+0xb100] ;  /* 0x00b10000d2c8783b */ /* 0x000fee0000000200 */
[----:B------:R-:W-:Y:S01]  /*52e0*/  HMMA.16816.F32 R64, R132, R174, R64 ;  /* 0x000000ae8440723c */ /* 0x000fe20000001840 */
[----:B------:R-:W-:Y:S07]  /*52f0*/  LDSM.16.M88.4 R132, [R210+0xa100] ;  /* 0x00a10000d284783b */ /* 0x000fee0000000200 */
[-C--:B-1----:R-:W-:Y:S01]  /*5300*/  HMMA.16816.F32 R4, R180, R184.reuse, R4 ;  /* 0x000000b8b404723c */ /* 0x082fe20000001804 */
[----:B------:R-:W1:Y:S07]  /*5310*/  LDSM.16.M88.4 R172, [R139+0x5100] ;  /* 0x005100008bac783b */ /* 0x000e6e0000000200 */
[C---:B-----5:R-:W-:Y:S08]  /*5320*/  HMMA.16816.F32 R8, R188.reuse, R184, R8 ;  /* 0x000000b8bc08723c */ /* 0x060ff00000001808 */
[-C--:B------:R-:W-:Y:S08]  /*5330*/  HMMA.16816.F32 R12, R188, R186.reuse, R12 ;  /* 0x000000babc0c723c */ /* 0x080ff0000000180c */
[C---:B------:R-:W-:Y:S01]  /*5340*/  HMMA.16816.F32 R16, R180.reuse, R186, R16 ;  /* 0x000000bab410723c */ /* 0x040fe20000001810 */
[----:B------:R-:W-:Y:S07]  /*5350*/  LDSM.16.M88.4 R184, [R216] ;  /* 0x00000000d8b8783b */ /* 0x000fee0000000200 */
[-C--:B------:R-:W-:Y:S08]  /*5360*/  HMMA.16816.F32 R20, R180, R192.reuse, R20 ;  /* 0x000000c0b414723c */ /* 0x080ff00000001814 */
[C---:B------:R-:W-:Y:S08]  /*5370*/  HMMA.16816.F32 R24, R188.reuse, R192, R24 ;  /* 0x000000c0bc18723c */ /* 0x040ff00000001818 */
[-C--:B------:R-:W-:Y:S08]  /*5380*/  HMMA.16816.F32 R28, R188, R194.reuse, R28 ;  /* 0x000000c2bc1c723c */ /* 0x080ff0000000181c */
[C---:B------:R-:W-:Y:S01]  /*5390*/  HMMA.16816.F32 R32, R180.reuse, R194, R32 ;  /* 0x000000c2b420723c */ /* 0x040fe20000001820 */
[----:B------:R-:W-:Y:S07]  /*53a0*/  LDSM.16.M88.4 R192, [R215] ;  /* 0x00000000d7c0783b */ /* 0x000fee0000000200 */
[-C--:B--2---:R-:W-:Y:S08]  /*53b0*/  HMMA.16816.F32 R36, R180, R176.reuse, R36 ;  /* 0x000000b0b424723c */ /* 0x084ff00000001824 */
[C---:B------:R-:W-:Y:S08]  /*53c0*/  HMMA.16816.F32 R40, R188.reuse, R176, R40 ;  /* 0x000000b0bc28723c */ /* 0x040ff00000001828 */
[-C--:B------:R-:W-:Y:S08]  /*53d0*/  HMMA.16816.F32 R44, R188, R178.reuse, R44 ;  /* 0x000000b2bc2c723c */ /* 0x080ff0000000182c */
[C---:B------:R-:W-:Y:S01]  /*53e0*/  HMMA.16816.F32 R48, R180.reuse, R178, R48 ;  /* 0x000000b2b430723c */ /* 0x040fe20000001830 */
[----:B------:R-:W2:Y:S07]  /*53f0*/  LDSM.16.M88.4 R176, [R139+0x5900] ;  /* 0x005900008bb0783b */ /* 0x000eae0000000200 */
[-C--:B------:R-:W-:Y:S08]  /*5400*/  HMMA.16816.F32 R52, R180, R196.reuse, R52 ;  /* 0x000000c4b434723c */ /* 0x080ff00000001834 */
[C---:B------:R-:W-:Y:S08]  /*5410*/  HMMA.16816.F32 R56, R188.reuse, R196, R56 ;  /* 0x000000c4bc38723c */ /* 0x040ff00000001838 */
[-C--:B------:R-:W-:Y:S01]  /*5420*/  HMMA.16816.F32 R60, R188, R198.reuse, R60 ;  /* 0x000000c6bc3c723c */ /* 0x080fe2000000183c */
[----:B------:R-:W-:Y:S07]  /*5430*/  LDSM.16.M88.4 R188, [R211+0xb100] ;  /* 0x00b10000d3bc783b */ /* 0x000fee0000000200 */
[----:B------:R-:W-:Y:S01]  /*5440*/  HMMA.16816.F32 R64, R180, R198, R64 ;  /* 0x000000c6b440723c */ /* 0x000fe20000001840 */
[----:B------:R-:W-:Y:S07]  /*5450*/  LDSM.16.M88.4 R180, [R211+0xa100] ;  /* 0x00a10000d3b4783b */ /* 0x000fee0000000200 */
[-C--:B-1----:R-:W-:Y:S01]  /*5460*/  HMMA.16816.F32 R4, R132, R172.reuse, R4 ;  /* 0x000000ac8404723c */ /* 0x082fe20000001804 */
[----:B------:R-:W-:Y:S07]  /*5470*/  LDSM.16.M88.4 R196, [R213] ;  /* 0x00000000d5c4783b */ /* 0x000fee0000000200 */
[C---:B------:R-:W-:Y:S08]  /*5480*/  HMMA.16816.F32 R8, R200.reuse, R172, R8 ;  /* 0x000000acc808723c */ /* 0x040ff00000001808 */
        /* <DEDUP_REMOVED lines=10> */
[C---:B------:R-:W-:Y:S01]  /*5530*/  HMMA.16816.F32 R48, R132.reuse, R178, R48 ;  /* 0x000000b28430723c */ /* 0x040fe20000001830 */
[----:B------:R-:W2:Y:S01]  /*5540*/  LDSM.16.M88.4 R176, [R214] ;  /* 0x00000000d6b0783b */ /* 0x000ea20000000200 */
[----:B------:R-:W-:Y:S06]  /*5550*/  DEPBAR.LE SB0, 0x0 ;  /* 0x000080000000791a */ /* 0x000fec0000000000 */
[-C--:B-1----:R-:W-:Y:S01]  /*5560*/  HMMA.16816.F32 R52, R132, R172.reuse, R52 ;  /* 0x000000ac8434723c */ /* 0x082fe20000001834 */
[----:B------:R-:W-:Y:S07]  /*5570*/  BAR.SYNC.DEFER_BLOCKING 0x0 ;  /* 0x0000000000007b1d */ /* 0x000fee0000010000 */
[C---:B------:R-:W-:Y:S08]  /*5580*/  HMMA.16816.F32 R56, R200.reuse, R172, R56 ;  /* 0x000000acc838723c */ /* 0x040ff00000001838 */
[-C--:B------:R-:W-:Y:S08]  /*5590*/  HMMA.16816.F32 R60, R200, R174.reuse, R60 ;  /* 0x000000aec83c723c */ /* 0x080ff0000000183c */
[----:B------:R-:W-:Y:S07]  /*55a0*/  HMMA.16816.F32 R64, R132, R174, R64 ;  /* 0x000000ae8440723c */ /* 0x000fee0000001840 */
[----:B------:R-:W-:Y:S01]  /*55b0*/  MOV R175, 0x5 ;  /* 0x0000000500af7802 */ /* 0x000fe20000000f00 */
[-C--:B------:R-:W-:Y:S01]  /*55c0*/  HMMA.16816.F32 R4, R180, R184.reuse, R4 ;  /* 0x000000b8b404723c */ /* 0x080fe20000001804 */
[----:B------:R-:W-:Y:S04]  /*55d0*/  MOV R174, c[0x0][0x1e0] ;  /* 0x0000780000ae7a02 */ /* 0x000fe80000000f00 */
[----:B------:R-:W-:Y:S03]  /*55e0*/  SHF.L.U64.HI R174, R174, R175, c[0x0][0x1e4] ;  /* 0x00007900aeae7619 */ /* 0x000fe600000102af */
[C---:B------:R-:W-:Y:S08]  /*55f0*/  HMMA.16816.F32 R8, R188.reuse, R184, R8 ;  /* 0x000000b8bc08723c */ /* 0x040ff00000001808 */
[-C--:B------:R-:W-:Y:S08]  /*5600*/  HMMA.16816.F32 R12, R188, R186.reuse, R12 ;  /* 0x000000babc0c723c */ /* 0x080ff0000000180c */
[C---:B------:R-:W-:Y:S04]  /*5610*/  HMMA.16816.F32 R16, R180.reuse, R186, R16 ;  /* 0x000000bab410723c */ /* 0x040fe80000001810 */
[----:B------:R-:W-:Y:S02]  /*5620*/  FMNMX.FTZ R2, R4, R0, !PT ;  /* 0x0000000004027209 */ /* 0x000fe40007810000 */
[----:B------:R-:W-:Y:S02]  /*5630*/  FMNMX.FTZ R132, R6, R3, !PT ;  /* 0x0000000306847209 */ /* 0x000fe40007810000 */
[-C--:B------:R-:W-:Y:S04]  /*5640*/  HMMA.16816.F32 R20, R180, R192.reuse, R20 ;  /* 0x000000c0b414723c */ /* 0x080fe80000001814 */
[----:B------:R-:W-:Y:S02]  /*5650*/  FMNMX.FTZ R133, R8, R137, !PT ;  /* 0x0000008908857209 */ /* 0x000fe40007810000 */
[----:B------:R-:W-:Y:S02]  /*5660*/  FMNMX.FTZ R2, R5, R2, !PT ;  /* 0x0000000205027209 */ /* 0x000fe40007810000 */
        /* <DEDUP_REMOVED lines=9> */
[-C--:B--2---:R-:W-:Y:S04]  /*5700*/  HMMA.16816.F32 R36, R180, R176.reuse, R36 ;  /* 0x000000b0b424723c */ /* 0x084fe80000001824 */
        /* <DEDUP_REMOVED lines=20> */
[----:B------:R-:W-:Y:S04]  /*5850*/  HMMA.16816.F32 R64, R180, R198, R64 ;  /* 0x000000c6b440723c */ /* 0x000fe80000001840 */
[----:B------:R-:W-:Y:S02]  /*5860*/  FMNMX.FTZ R2, R38, R2, !PT ;  /* 0x0000000226027209 */ /* 0x000fe40007810000 */
[----:B------:R-:W-:Y:S02]  /*5870*/  FMNMX.FTZ R136, R49, R136, !PT ;  /* 0x0000008831887209 */ /* 0x000fe40007810000 */
[----:B------:R-:W-:Y:S04]  /*5880*/  FMNMX.FTZ R2, R39, R2, !PT ;  /* 0x0000000227027209 */ /* 0x000fe80007810000 */
        /* <DEDUP_REMOVED lines=25> */
[----:B-1----:R-:W-:Y:S02]  /*5a20*/  FMNMX.FTZ R136, R136, R135, !PT ;  /* 0x0000008788887209 */ /* 0x002fe40007810000 */
[----:B------:R-:W-:Y:S02]  /*5a30*/  FMNMX.FTZ R132, R56, R132, !PT ;  /* 0x0000008438847209 */ /* 0x000fe40007810000 */
[----:B------:R-:W-:Y:S01]  /*5a40*/  FMNMX.FTZ R133, R30, R133, !PT ;  /* 0x000000851e857209 */ /* 0x000fe20007810000 */
[----:B------:R-:W1:Y:S01]  /*5a50*/  SHFL.BFLY PT, R173, R136, 0x1, 0x1f ;  /* 0x0c201f0088ad7f89 */ /* 0x000e6200000e0000 */
[----:B------:R-:W-:Y:S02]  /*5a60*/  FMNMX.FTZ R132, R57, R132, !PT ;  /* 0x0000008439847209 */ /* 0x000fe40007810000 */
[----:B--2---:R-:W-:Y:S02]  /*5a70*/  FMNMX.FTZ R2, R2, R134, !PT ;  /* 0x0000008602027209 */ /* 0x004fe40007810000 */
[----:B------:R-:W-:Y:S02]  /*5a80*/  FMNMX.FTZ R132, R60, R132, !PT ;  /* 0x000000843c847209 */ /* 0x000fe40007810000 */
[----:B------:R-:W-:Y:S01]  /*5a90*/  FMNMX.FTZ R133, R31, R133, !PT ;  /* 0x000000851f857209 */ /* 0x000fe20007810000 */
[----:B------:R-:W2:Y:S01]  /*5aa0*/  SHFL.BFLY PT, R135, R2, 0x1, 0x1f ;  /* 0x0c201f0002877f89 */ /* 0x000ea200000e0000 */
[----:B------:R-:W-:Y:S02]  /*5ab0*/  FMNMX.FTZ R132, R61, R132, !PT ;  /* 0x000000843d847209 */ /* 0x000fe40007810000 */
[----:B------:R-:W-:Y:S04]  /*5ac0*/  FMNMX.FTZ R133, R42, R133, !PT ;  /* 0x000000852a857209 */ /* 0x000fe80007810000 */
[----:B------:R-:W-:Y:S01]  /*5ad0*/  FMNMX.FTZ R133, R43, R133, !PT ;  /* 0x000000852b857209 */ /* 0x000fe20007810000 */
[----:B------:R-:W3:Y:S03]  /*5ae0*/  SHFL.BFLY PT, R172, R132, 0x2, 0x1f ;  /* 0x0c401f0084ac7f89 */ /* 0x000ee600000e0000 */
[----:B------:R-:W-:Y:S02]  /*5af0*/  FMNMX.FTZ R133, R46, R133, !PT ;  /* 0x000000852e857209 */ /* 0x000fe40007810000 */
[----:B-1----:R-:W-:Y:S05]  /*5b00*/  FMNMX.FTZ R136, R136, R173, !PT ;  /* 0x000000ad88887209 */ /* 0x002fea0007810000 */
[C---:B------:R-:W-:Y:S02]  /*5b10*/  FADD.FTZ R0, -R136.reuse, R0 ;  /* 0x0000000088007221 */ /* 0x040fe40000010100 */
[----:B------:R-:W-:Y:S01]  /*5b20*/  FMUL.FTZ R180, R136, c[0x0][0x2d0] ;  /* 0x0000b40088b47a20 */ /* 0x000fe20000410000 */
[----:B--2---:R-:W-:Y:S01]  /*5b30*/  FMNMX.FTZ R135, R2, R135, !PT ;  /* 0x0000008702877209 */ /* 0x004fe20007810000 */
[----:B------:R-:W-:Y:S01]  /*5b40*/  FMUL.FTZ R0, R0, c[0x0][0x2d0] ;  /* 0x0000b40000007a20 */ /* 0x000fe20000410000 */
[----:B------:R-:W-:Y:S01]  /*5b50*/  FMNMX.FTZ R2, R47, R133, !PT ;  /* 0x000000852f027209 */ /* 0x000fe20007810000 */
[--C-:B------:R-:W-:Y:S02]  /*5b60*/  FFMA.FTZ R4, R4, c[0x0][0x2d0], -R180.reuse ;  /* 0x0000b40004047a23 */ /* 0x100fe400000108b4 */
[----:B------:R1:W2:Y:S01]  /*5b70*/  MUFU.EX2 R133, R0 ;  /* 0x0000000000857308 */ /* 0x0002a20000000800 */
[----:B------:R-:W-:Y:S01]  /*5b80*/  FMNMX.FTZ R2, R58, R2, !PT ;  /* 0x000000023a027209 */ /* 0x000fe20007810000 */
[----:B------:R-:W-:Y:S01]  /*5b90*/  FMUL.FTZ R181, R135, c[0x0][0x2d0] ;  /* 0x0000b40087b57a20 */ /* 0x000fe20000410000 */
[----:B---3--:R-:W-:Y:S01]  /*5ba0*/  FMNMX.FTZ R132, R132, R172, !PT ;  /* 0x000000ac84847209 */ /* 0x008fe20007810000 */
[--C-:B------:R-:W-:Y:S01]  /*5bb0*/  FFMA.FTZ R5, R5, c[0x0][0x2d0], -R180.reuse ;  /* 0x0000b40005057a23 */ /* 0x100fe200000108b4 */
[----:B------:R-:W-:Y:S01]  /*5bc0*/  FMNMX.FTZ R2, R59, R2, !PT ;  /* 0x000000023b027209 */ /* 0x000fe20007810000 */
[--C-:B------:R-:W-:Y:S02]  /*5bd0*/  FFMA.FTZ R19, R19, c[0x0][0x2d0], -R181.reuse ;  /* 0x0000b40013137a23 */ /* 0x100fe400000108b5 */
[----:B------:R-:W3:Y:S01]  /*5be0*/  SHFL.BFLY PT, R134, R132, 0x1, 0x1f ;  /* 0x0c201f0084867f89 */ /* 0x000ee200000e0000 */
[--C-:B------:R-:W-:Y:S01]  /*5bf0*/  FFMA.FTZ R6, R6, c[0x0][0x2d0], -R181.reuse ;  /* 0x0000b40006067a23 */ /* 0x100fe200000108b5 */
[----:B------:R4:W-:Y:S01]  /*5c00*/  MUFU.EX2 R241, R4 ;  /* 0x0000000400f17308 */ /* 0x0009e20000000800 */
[--C-:B------:R-:W-:Y:S02]  /*5c10*/  FFMA.FTZ R7, R7, c[0x0][0x2d0], -R181.reuse ;  /* 0x0000b40007077a23 */ /* 0x100fe400000108b5 */
[--C-:B------:R-:W-:Y:S02]  /*5c20*/  FFMA.FTZ R17, R17, c[0x0][0x2d0], -R180.reuse ;  /* 0x0000b40011117a23 */ /* 0x100fe400000108b4 */
[--C-:B------:R-:W-:Y:S02]  /*5c30*/  FFMA.FTZ R16, R16, c[0x0][0x2d0], -R180.reuse ;  /* 0x0000b40010107a23 */ /* 0x100fe400000108b4 */
[--C-:B------:R-:W-:Y:S02]  /*5c40*/  FFMA.FTZ R18, R18, c[0x0][0x2d0], -R181.reuse ;  /* 0x0000b40012127a23 */ /* 0x100fe400000108b5 */
[--C-:B------:R-:W-:Y:S01]  /*5c50*/  FFMA.FTZ R36, R36, c[0x0][0x2d0], -R180.reuse ;  /* 0x0000b40024247a23 */ /* 0x100fe200000108b4 */
[----:B------:R5:W-:Y:S01]  /*5c60*/  MUFU.EX2 R238, R19 ;  /* 0x0000001300ee7308 */ /* 0x000be20000000800 */
[--C-:B------:R-:W-:Y:S02]  /*5c70*/  FFMA.FTZ R37, R37, c[0x0][0x2d0], -R180.reuse ;  /* 0x0000b40025257a23 */ /* 0x100fe400000108b4 */
[----:B------:R-:W-:Y:S02]  /*5c80*/  FFMA.FTZ R38, R38, c[0x0][0x2d0], -R181 ;  /* 0x0000b40026267a23 */ /* 0x000fe400000108b5 */
[----:B-1----:R-:W-:Y:S02]  /*5c90*/  FADD.FTZ R0, -R135, R3 ;  /* 0x0000000387007221 */ /* 0x002fe40000010100 */
[----:B------:R-:W-:Y:S02]  /*5ca0*/  FFMA.FTZ R39, R39, c[0x0][0x2d0], -R181 ;  /* 0x0000b40027277a23 */ /* 0x000fe400000108b5 */
[----:B------:R-:W-:Y:S01]  /*5cb0*/  FMUL.FTZ R3, R0, c[0x0][0x2d0] ;  /* 0x0000b40000037a20 */ /* 0x000fe20000410000 */
[----:B------:R-:W-:Y:S01]  /*5cc0*/  FMNMX.FTZ R0, R62, R2, !PT ;  /* 0x000000023e007209 */ /* 0x000fe20007810000 */
[----:B------:R-:W-:Y:S01]  /*5cd0*/  MUFU.EX2 R237, R6 ;  /* 0x0000000600ed7308 */ /* 0x000fe20000000800 */
[----:B---3--:R-:W-:Y:S01]  /*5ce0*/  FMNMX.FTZ R134, R132, R134, !PT ;  /* 0x0000008684867209 */ /* 0x008fe20007810000 */
[--C-:B------:R-:W-:Y:S01]  /*5cf0*/  FFMA.FTZ R48, R48, c[0x0][0x2d0], -R180.reuse ;  /* 0x0000b40030307a23 */ /* 0x100fe200000108b4 */
[----:B------:R-:W-:Y:S01]  /*5d00*/  FMNMX.FTZ R0, R63, R0, !PT ;  /* 0x000000003f007209 */ /* 0x000fe20007810000 */
[----:B------:R-:W-:Y:S01]  /*5d10*/  FFMA.FTZ R49, R49, c[0x0][0x2d0], -R180 ;  /* 0x0000b40031317a23 */ /* 0x000fe200000108b4 */
[----:B----4-:R-:W-:Y:S01]  /*5d20*/  @P0 SHF.R.S32.HI R4, RZ, 0x1f, R225 ;  /* 0x0000001fff040819 */ /* 0x010fe200000114e1 */
[C---:B------:R-:W-:Y:S02]  /*5d30*/  FADD.FTZ R2, -R134.reuse, R137 ;  /* 0x0000008986027221 */ /* 0x040fe40000010100 */
[----:B------:R-:W-:Y:S02]  /*5d40*/  FMUL.FTZ R182, R134, c[0x0][0x2d0] ;  /* 0x0000b40086b67a20 */ /* 0x000fe40000410000 */
[----:B------:R1:W3:Y:S01]  /*5d50*/  MUFU.EX2 R132, R3 ;  /* 0x0000000300847308 */ /* 0x0002e20000000800 */
[----:B------:R-:W-:Y:S02]  /*5d60*/  @P0 IMAD R4, R4, c[0x0][0x1e0], RZ ;  /* 0x0000780004040a24 */ /* 0x000fe400078e02ff */
[----:B-----5:R-:W-:Y:S02]  /*5d70*/  FFMA.FTZ R19, R8, c[0x0][0x2d0], -R182 ;  /* 0x0000b40008137a23 */ /* 0x020fe400000108b6 */
[----:B------:R-:W-:Y:S02]  /*5d80*/  @P0 IMAD R4, R225, c[0x0][0x1e4], R4 ;  /* 0x00007900e1040a24 */ /* 0x000fe400078e0204 */
[--C-:B------:R-:W-:Y:S02]  /*5d90*/  FFMA.FTZ R12, R12, c[0x0][0x2d0], -R182.reuse ;  /* 0x0000b4000c0c7a23 */ /* 0x100fe400000108b6 */
[--C-:B------:R-:W-:Y:S01]  /*5da0*/  FFMA.FTZ R13, R13, c[0x0][0x2d0], -R182.reuse ;  /* 0x0000b4000d0d7a23 */ /* 0x100fe200000108b6 */
[----:B------:R4:W-:Y:S01]  /*5db0*/  MUFU.EX2 R239, R7 ;  /* 0x0000000700ef7308 */ /* 0x0009e20000000800 */
[--C-:B------:R-:W-:Y:S02]  /*5dc0*/  FFMA.FTZ R50, R50, c[0x0][0x2d0], -R181.reuse ;  /* 0x0000b40032327a23 */ /* 0x100fe400000108b5 */
[--C-:B------:R-:W-:Y:S02]  /*5dd0*/  FFMA.FTZ R51, R51, c[0x0][0x2d0], -R181.reuse ;  /* 0x0000b40033337a23 */ /* 0x100fe400000108b5 */
[--C-:B------:R-:W-:Y:S02]  /*5de0*/  FFMA.FTZ R44, R44, c[0x0][0x2d0], -R182.reuse ;  /* 0x0000b4002c2c7a23 */ /* 0x100fe400000108b6 */
[----:B------:R-:W-:Y:S02]  /*5df0*/  FFMA.FTZ R45, R45, c[0x0][0x2d0], -R182 ;  /* 0x0000b4002d2d7a23 */ /* 0x000fe400000108b6 */
[--C-:B------:R-:W-:Y:S01]  /*5e00*/  FFMA.FTZ R52, R52, c[0x0][0x2d0], -R180.reuse ;  /* 0x0000b40034347a23 */ /* 0x100fe200000108b4 */
[----:B------:R5:W-:Y:S01]  /*5e10*/  MUFU.EX2 R242, R5 ;  /* 0x0000000500f27308 */ /* 0x000be20000000800 */
[----:B------:R-:W-:Y:S02]  /*5e20*/  FFMA.FTZ R53, R53, c[0x0][0x2d0], -R180 ;  /* 0x0000b40035357a23 */ /* 0x000fe400000108b4 */
[--C-:B------:R-:W-:Y:S02]  /*5e30*/  FFMA.FTZ R54, R54, c[0x0][0x2d0], -R181.reuse ;  /* 0x0000b40036367a23 */ /* 0x100fe400000108b5 */
[----:B-1----:R-:W-:Y:S02]  /*5e40*/  FMUL.FTZ R3, R2, c[0x0][0x2d0] ;  /* 0x0000b40002037a20 */ /* 0x002fe40000410000 */
[----:B------:R-:W1:Y:S01]  /*5e50*/  SHFL.BFLY PT, R2, R0, 0x2, 0x1f ;  /* 0x0c401f0000027f89 */ /* 0x000e6200000e0000 */
[--C-:B------:R-:W-:Y:S02]  /*5e60*/  FFMA.FTZ R55, R55, c[0x0][0x2d0], -R181.reuse ;  /* 0x0000b40037377a23 */ /* 0x100fe400000108b5 */
[----:B------:R-:W-:Y:S01]  /*5e70*/  MUFU.EX2 R244, R16 ;  /* 0x0000001000f47308 */ /* 0x000fe20000000800 */
[--C-:B------:R-:W-:Y:S02]  /*5e80*/  FFMA.FTZ R56, R56, c[0x0][0x2d0], -R182.reuse ;  /* 0x0000b40038387a23 */ /* 0x100fe400000108b6 */
[----:B------:R-:W-:Y:S02]  /*5e90*/  FFMA.FTZ R57, R57, c[0x0][0x2d0], -R182 ;  /* 0x0000b40039397a23 */ /* 0x000fe400000108b6 */
[----:B----4-:R-:W-:Y:S04]  /*5ea0*/  @P0 IMAD.WIDE.U32 R6, R225, c[0x0][0x1e0], RZ ;  /* 0x00007800e1060a25 */ /* 0x010fe800078e00ff */
[----:B------:R-:W-:Y:S01]  /*5eb0*/  FFMA.FTZ R32, R32, c[0x0][0x2d0], -R180 ;  /* 0x0000b40020207a23 */ /* 0x000fe200000108b4 */
[----:B------:R4:W-:Y:S01]  /*5ec0*/  MUFU.EX2 R240, R18 ;  /* 0x0000001200f07308 */ /* 0x0009e20000000800 */
[----:B------:R-:W-:Y:S01]  /*5ed0*/  @P0 IADD3 R4, R7, R4, RZ ;  /* 0x0000000407040210 */ /* 0x000fe20007ffe0ff */
[C---:B--2---:R-:W-:Y:S01]  /*5ee0*/  FMUL.FTZ R84, R133.reuse, R84 ;  /* 0x0000005485547220 */ /* 0x044fe20000410000 */
[C---:B-----5:R-:W-:Y:S01]  /*5ef0*/  @P0 SHF.L.U32 R5, R6.reuse, 0x6, RZ ;  /* 0x0000000606050819 */ /* 0x060fe200000006ff */
[----:B------:R-:W-:Y:S01]  /*5f00*/  FMUL.FTZ R85, R133, R85 ;  /* 0x0000005585557220 */ /* 0x000fe20000410000 */
[----:B------:R-:W-:Y:S01]  /*5f10*/  @P0 SHF.L.U64.HI R4, R6, 0x6, R4 ;  /* 0x0000000606040819 */ /* 0x000fe20000010204 */
[C---:B---3--:R-:W-:Y:S01]  /*5f20*/  FMUL.FTZ R86, R132.reuse, R86 ;  /* 0x0000005684567220 */ /* 0x048fe20000410000 */
[----:B------:R-:W-:Y:S01]  /*5f30*/  @P0 IADD3 R7, P2, R5, R230, RZ ;  /* 0x000000e605070210 */ /* 0x000fe20007f5e0ff */
[----:B------:R-:W-:Y:S02]  /*5f40*/  FMUL.FTZ R87, R132, R87 ;  /* 0x0000005784577220 */ /* 0x000fe40000410000 */
[----:B------:R2:W-:Y:S01]  /*5f50*/  MUFU.EX2 R243, R17 ;  /* 0x0000001100f37308 */ /* 0x0005e20000000800 */
[----:B-1----:R-:W-:Y:S01]  /*5f60*/  FMNMX.FTZ R0, R0, R2, !PT ;  /* 0x0000000200007209 */ /* 0x002fe20007810000 */
[--C-:B------:R-:W-:Y:S01]  /*5f70*/  FFMA.FTZ R20, R20, c[0x0][0x2d0], -R180.reuse ;  /* 0x0000b40014147a23 */ /* 0x100fe200000108b4 */
[----:B------:R-:W-:Y:S01]  /*5f80*/  @P0 LEA R172, P1, R7, c[0x0][0x1c8], 0x1 ;  /* 0x0000720007ac0a11 */ /* 0x000fe200078208ff */
[----:B------:R-:W-:Y:S01]  /*5f90*/  FFMA.FTZ R21, R21, c[0x0][0x2d0], -R180 ;  /* 0x0000b40015157a23 */ /* 0x000fe200000108b4 */
[----:B------:R-:W-:Y:S01]  /*5fa0*/  @P0 IADD3.X R6, R4, R229, RZ, P2, !PT ;  /* 0x000000e504060210 */ /* 0x000fe200017fe4ff */
[----:B------:R-:W1:Y:S01]  /*5fb0*/  SHFL.BFLY PT, R2, R0, 0x1, 0x1f ;  /* 0x0c201f0000027f89 */ /* 0x000e6200000e0000 */
[----:B------:R-:W-:Y:S02]  /*5fc0*/  FFMA.FTZ R22, R22, c[0x0][0x2d0], -R181 ;  /* 0x0000b40016167a23 */ /* 0x000fe400000108b5 */
[----:B------:R-:W-:Y:S01]  /*5fd0*/  @P0 LEA.HI.X R173, R7, c[0x0][0x1cc], R6, 0x1, P1 ;  /* 0x0000730007ad0a11 */ /* 0x000fe200008f0c06 */
[----:B------:R3:W-:Y:S01]  /*5fe0*/  MUFU.EX2 R236, R19 ;  /* 0x0000001300ec7308 */ /* 0x0007e20000000800 */
[----:B------:R-:W-:Y:S01]  /*5ff0*/  @P0 IADD3 R6, P2, R5, R252, RZ ;  /* 0x000000fc05060210 */ /* 0x000fe20007f5e0ff */
[----:B------:R-:W-:Y:S01]  /*6000*/  FFMA.FTZ R33, R33, c[0x0][0x2d0], -R180 ;  /* 0x0000b40021217a23 */ /* 0x000fe200000108b4 */
[----:B------:R-:W-:Y:S01]  /*6010*/  @P0 IADD3 R7, P1, R5, R250, RZ ;  /* 0x000000fa05070210 */ /* 0x000fe20007f3e0ff */
[----:B------:R5:W-:Y:S01]  /*6020*/  @P0 LDGSTS.E.BYPASS.LTC128B.128 [R224+0x3100], [R172.64], !P5 ;  /* 0x03100000ace00fae */ /* 0x000be2000e901d46 */
[----:B------:R-:W-:Y:S01]  /*6030*/  @P0 IADD3 R5, P3, R227, R5, RZ ;  /* 0x00000005e3050210 */ /* 0x000fe20007f7e0ff */
[C---:B------:R-:W-:Y:S01]  /*6040*/  FMUL.FTZ R96, R133.reuse, R96 ;  /* 0x0000006085607220 */ /* 0x040fe20000410000 */
[----:B------:R-:W-:Y:S01]  /*6050*/  @P0 IADD3.X R8, R4, R249, RZ, P1, !PT ;  /* 0x000000f904080210 */ /* 0x000fe20000ffe4ff */
[----:B------:R-:W-:Y:S01]  /*6060*/  FMUL.FTZ R97, R133, R97 ;  /* 0x0000006185617220 */ /* 0x000fe20000410000 */
[----:B----4-:R-:W-:Y:S01]  /*6070*/  @P0 LEA R18, P1, R7, c[0x0][0x1c8], 0x1 ;  /* 0x0000720007120a11 */ /* 0x010fe200078208ff */
[----:B------:R-:W4:Y:S01]  /*6080*/  MUFU.EX2 R3, R3 ;  /* 0x0000000300037308 */ /* 0x000f220000000800 */
[C---:B------:R-:W-:Y:S02]  /*6090*/  FMUL.FTZ R98, R132.reuse, R98 ;  /* 0x0000006284627220 */ /* 0x040fe40000410000 */
[----:B------:R-:W-:Y:S01]  /*60a0*/  FMUL.FTZ R99, R132, R99 ;  /* 0x0000006384637220 */ /* 0x000fe20000410000 */
[----:B--2---:R-:W-:Y:S01]  /*60b0*/  @P0 IADD3.X R17, R4, R251, RZ, P2, !PT ;  /* 0x000000fb04110210 */ /* 0x004fe200017fe4ff */
[C---:B------:R-:W-:Y:S01]  /*60c0*/  FMUL.FTZ R104, R133.reuse, R104 ;  /* 0x0000006885687220 */ /* 0x040fe20000410000 */
[----:B------:R-:W-:Y:S01]  /*60d0*/  @P0 LEA R16, P2, R6, c[0x0][0x1c8], 0x1 ;  /* 0x0000720006100a11 */ /* 0x000fe200078408ff */
[----:B------:R-:W-:Y:S01]  /*60e0*/  FMUL.FTZ R105, R133, R105 ;  /* 0x0000006985697220 */ /* 0x000fe20000410000 */
[----:B------:R-:W-:Y:S01]  /*60f0*/  @P0 IADD3.X R4, R174, R4, RZ, P3, !PT ;  /* 0x00000004ae040210 */ /* 0x000fe20001ffe4ff */
[----:B------:R-:W-:Y:S01]  /*6100*/  FMUL.FTZ R106, R132, R106 ;  /* 0x0000006a846a7220 */ /* 0x000fe20000410000 */
[----:B-1----:R-:W-:Y:S01]  /*6110*/  FMNMX.FTZ R2, R0, R2, !PT ;  /* 0x0000000200027209 */ /* 0x002fe20007810000 */
[----:B------:R1:W-:Y:S01]  /*6120*/  MUFU.EX2 R234, R12 ;  /* 0x0000000c00ea7308 */ /* 0x0003e20000000800 */
[----:B------:R-:W-:Y:S01]  /*6130*/  @P0 LEA.HI.X R17, R6, c[0x0][0x1cc], R17, 0x1, P2 ;  /* 0x0000730006110a11 */ /* 0x000fe200010f0c11 */
[----:B------:R-:W-:Y:S01]  /*6140*/  FFMA.FTZ R6, R9, c[0x0][0x2d0], -R182 ;  /* 0x0000b40009067a23 */ /* 0x000fe200000108b6 */
[----:B---3--:R-:W-:Y:S01]  /*6150*/  @P0 LEA.HI.X R19, R7, c[0x0][0x1cc], R8, 0x1, P1 ;  /* 0x0000730007130a11 */ /* 0x008fe200008f0c08 */
[----:B------:R-:W-:Y:S01]  /*6160*/  FADD.FTZ R0, -R2, R138 ;  /* 0x0000008a02007221 */ /* 0x000fe20000010100 */
[C---:B------:R-:W-:Y:S01]  /*6170*/  @P0 IADD3 R137, P2, R5.reuse, R230, RZ ;  /* 0x000000e605890210 */ /* 0x040fe20007f5e0ff */
[----:B------:R-:W-:Y:S01]  /*6180*/  FMUL.FTZ R107, R132, R107 ;  /* 0x0000006b846b7220 */ /* 0x000fe20000410000 */
[C---:B------:R-:W-:Y:S01]  /*6190*/  @P0 IADD3 R7, P1, R5.reuse, R252, RZ ;  /* 0x000000fc05070210 */ /* 0x040fe20007f3e0ff */
[----:B------:R-:W-:Y:S01]  /*61a0*/  FMUL.FTZ R0, R0, c[0x0][0x2d0] ;  /* 0x0000b40000007a20 */ /* 0x000fe20000410000 */
[----:B------:R-:W-:Y:S01]  /*61b0*/  @P0 IADD3 R5, P3, R5, R250, RZ ;  /* 0x000000fa05050210 */ /* 0x000fe20007f7e0ff */
[----:B------:R2:W-:Y:S01]  /*61c0*/  MUFU.EX2 R235, R6 ;  /* 0x0000000600eb7308 */ /* 0x0005e20000000800 */
[----:B------:R-:W-:Y:S01]  /*61d0*/  @P0 LEA R8, P4, R137, c[0x0][0x1c8], 0x1 ;  /* 0x0000720089080a11 */ /* 0x000fe200078808ff */
[----:B------:R-:W-:Y:S01]  /*61e0*/  FMUL.FTZ R108, R133, R108 ;  /* 0x0000006c856c7220 */ /* 0x000fe20000410000 */
[----:B------:R-:W-:Y:S01]  /*61f0*/  @P0 IADD3.X R138, R4, R249, RZ, P3, !PT ;  /* 0x000000f9048a0210 */ /* 0x000fe20001ffe4ff */
[C---:B----4-:R-:W-:Y:S01]  /*6200*/  FMUL.FTZ R88, R3.reuse, R88 ;  /* 0x0000005803587220 */ /* 0x050fe20000410000 */
[----:B------:R-:W-:Y:S01]  /*6210*/  ISETP.NE.AND P3, PT, R226, RZ, PT ;  /* 0x000000ffe200720c */ /* 0x000fe20003f65270 */
[C---:B------:R-:W-:Y:S01]  /*6220*/  FMUL.FTZ R89, R3.reuse, R89 ;  /* 0x0000005903597220 */ /* 0x040fe20000410000 */
[C---:B------:R-:W-:Y:S01]  /*6230*/  @P0 IADD3.X R9, R4.reuse, R229, RZ, P2, !PT ;  /* 0x000000e504090210 */ /* 0x040fe200017fe4ff */
[----:B------:R-:W-:Y:S01]  /*6240*/  FMUL.FTZ R92, R3, R92 ;  /* 0x0000005c035c7220 */ /* 0x000fe20000410000 */
[----:B------:R-:W-:Y:S01]  /*6250*/  @P0 IADD3.X R174, R4, R251, RZ, P1, !PT ;  /* 0x000000fb04ae0210 */ /* 0x000fe20000ffe4ff */
[----:B------:R-:W3:Y:S01]  /*6260*/  MUFU.EX2 R0, R0 ;  /* 0x0000000000007308 */ /* 0x000ee20000000800 */
[----:B------:R-:W-:Y:S01]  /*6270*/  @P0 LEA.HI.X R9, R137, c[0x0][0x1cc], R9, 0x1, P4 ;  /* 0x0000730089090a11 */ /* 0x000fe200020f0c09 */
[----:B------:R-:W-:Y:S01]  /*6280*/  FMUL.FTZ R137, R2, c[0x0][0x2d0] ;  /* 0x0000b40002897a20 */ /* 0x000fe20000410000 */
[----:B------:R-:W-:Y:S01]  /*6290*/  @P0 LEA R4, P1, R5, c[0x0][0x1c8], 0x1 ;  /* 0x0000720005040a11 */ /* 0x000fe200078208ff */
[----:B-1----:R-:W-:Y:S02]  /*62a0*/  FMUL.FTZ R12, R3, R148 ;  /* 0x00000094030c7220 */ /* 0x002fe40000410000 */
[--C-:B------:R-:W-:Y:S01]  /*62b0*/  FFMA.FTZ R14, R14, c[0x0][0x2d0], -R137.reuse ;  /* 0x0000b4000e0e7a23 */ /* 0x100fe20000010889 */
[----:B------:R-:W-:Y:S01]  /*62c0*/  @P0 LEA.HI.X R5, R5, c[0x0][0x1cc], R138, 0x1, P1 ;  /* 0x0000730005050a11 */ /* 0x000fe200008f0c8a */
[----:B------:R1:W-:Y:S01]  /*62d0*/  @P0 LDGSTS.E.BYPASS.LTC128B.128 [R224+0x4100], [R16.64], !P3 ;  /* 0x0410000010e00fae */ /* 0x0003e2000d901d46 */
[--C-:B------:R-:W-:Y:S01]  /*62e0*/  FFMA.FTZ R15, R15, c[0x0][0x2d0], -R137.reuse ;  /* 0x0000b4000f0f7a23 */ /* 0x100fe20000010889 */
[----:B------:R4:W1:Y:S01]  /*62f0*/  MUFU.EX2 R233, R13 ;  /* 0x0000000d00e97308 */ /* 0x0008620000000800 */
[--C-:B------:R-:W-:Y:S02]  /*6300*/  FFMA.FTZ R10, R10, c[0x0][0x2d0], -R137.reuse ;  /* 0x0000b4000a0a7a23 */ /* 0x100fe40000010889 */
[--C-:B------:R-:W-:Y:S01]  /*6310*/  FFMA.FTZ R11, R11, c[0x0][0x2d0], -R137.reuse ;  /* 0x0000b4000b0b7a23 */ /* 0x100fe20000010889 */
[----:B--2---:R-:W-:Y:S01]  /*6320*/  @P0 LEA R6, P2, R7, c[0x0][0x1c8], 0x1 ;  /* 0x0000720007060a11 */ /* 0x004fe200078408ff */
[--C-:B------:R-:W-:Y:S01]  /*6330*/  FFMA.FTZ R46, R46, c[0x0][0x2d0], -R137.reuse ;  /* 0x0000b4002e2e7a23 */ /* 0x100fe20000010889 */
[----:B------:R2:W-:Y:S01]  /*6340*/  @P0 LDGSTS.E.BYPASS.LTC128B.128 [R224+0x5100], [R18.64], !P6 ;  /* 0x0510000012e00fae */ /* 0x0005e2000f101d46 */
[--C-:B------:R-:W-:Y:S01]  /*6350*/  FFMA.FTZ R47, R47, c[0x0][0x2d0], -R137.reuse ;  /* 0x0000b4002f2f7a23 */ /* 0x100fe20000010889 */
[----:B------:R-:W-:Y:S01]  /*6360*/  @P0 LEA.HI.X R7, R7, c[0x0][0x1cc], R174, 0x1, P2 ;  /* 0x0000730007070a11 */ /* 0x000fe200010f0cae */
[--C-:B------:R-:W-:Y:S01]  /*6370*/  FFMA.FTZ R58, R58, c[0x0][0x2d0], -R137.reuse ;  /* 0x0000b4003a3a7a23 */ /* 0x100fe20000010889 */
[----:B------:R2:W-:Y:S01]  /*6380*/  MUFU.EX2 R185, R14 ;  /* 0x0000000e00b97308 */ /* 0x0005e20000000800 */
[----:B------:R-:W-:Y:S02]  /*6390*/  FFMA.FTZ R59, R59, c[0x0][0x2d0], -R137 ;  /* 0x0000b4003b3b7a23 */ /* 0x000fe40000010889 */
[C---:B------:R-:W-:Y:S01]  /*63a0*/  FMUL.FTZ R93, R3.reuse, R93 ;  /* 0x0000005d035d7220 */ /* 0x040fe20000410000 */
[----:B------:R5:W-:Y:S01]  /*63b0*/  @P0 LDGSTS.E.BYPASS.LTC128B.128 [R224+0x3900], [R8.64], !P5 ;  /* 0x0390000008e00fae */ /* 0x000be2000e901d46 */
[C---:B---3--:R-:W-:Y:S02]  /*63c0*/  FMUL.FTZ R90, R0.reuse, R90 ;  /* 0x0000005a005a7220 */ /* 0x048fe40000410000 */
[C---:B------:R-:W-:Y:S02]  /*63d0*/  FMUL.FTZ R91, R0.reuse, R91 ;  /* 0x0000005b005b7220 */ /* 0x040fe40000410000 */
[C---:B------:R-:W-:Y:S01]  /*63e0*/  FMUL.FTZ R94, R0.reuse, R94 ;  /* 0x0000005e005e7220 */ /* 0x040fe20000410000 */
[----:B------:R3:W-:Y:S01]  /*63f0*/  MUFU.EX2 R186, R15 ;  /* 0x0000000f00ba7308 */ /* 0x0007e20000000800 */
[C---:B------:R-:W-:Y:S01]  /*6400*/  FMUL.FTZ R95, R0.reuse, R95 ;  /* 0x0000005f005f7220 */ /* 0x040fe20000410000 */
[----:B------:R3:W-:Y:S01]  /*6410*/  @P0 LDGSTS.E.BYPASS.LTC128B.128 [R224+0x4900], [R6.64], !P3 ;  /* 0x0490000006e00fae */ /* 0x0007e2000d901d46 */
[C---:B------:R-:W-:Y:S02]  /*6420*/  FMUL.FTZ R100, R3.reuse, R100 ;  /* 0x0000006403647220 */ /* 0x040fe40000410000 */
[----:B----4-:R-:W-:Y:S02]  /*6430*/  FMUL.FTZ R13, R3, R149 ;  /* 0x00000095030d7220 */ /* 0x010fe40000410000 */
[C---:B-1----:R-:W-:Y:S02]  /*6440*/  FMUL.FTZ R16, R133.reuse, R152 ;  /* 0x0000009885107220 */ /* 0x042fe40000410000 */
[----:B------:R-:W-:Y:S01]  /*6450*/  FMUL.FTZ R17, R133, R153 ;  /* 0x0000009985117220 */ /* 0x000fe20000410000 */
[----:B------:R1:W-:Y:S01]  /*6460*/  @P0 LDGSTS.E.BYPASS.LTC128B.128 [R224+0x5900], [R4.64], !P6 ;  /* 0x0590000004e00fae */ /* 0x0003e2000f101d46 */
[----:B------:R4:W-:Y:S01]  /*6470*/  MUFU.EX2 R184, R10 ;  /* 0x0000000a00b87308 */ /* 0x0009e20000000800 */
[C---:B------:R-:W-:Y:S02]  /*6480*/  FMUL.FTZ R101, R3.reuse, R101 ;  /* 0x0000006503657220 */ /* 0x040fe40000410000 */
[----:B--2---:R-:W-:Y:S02]  /*6490*/  FMUL.FTZ R14, R0, R150 ;  /* 0x00000096000e7220 */ /* 0x004fe40000410000 */
[C---:B------:R-:W-:Y:S02]  /*64a0*/  FMUL.FTZ R18, R132.reuse, R154 ;  /* 0x0000009a84127220 */ /* 0x040fe40000410000 */
[----:B-----5:R-:W2:Y:S01]  /*64b0*/  LDSM.16.MT88.4 R172, [R208+0x100] ;  /* 0x00010000d0ac783b */ /* 0x020ea20000004200 */
[----:B------:R-:W-:Y:S02]  /*64c0*/  FMUL.FTZ R19, R132, R155 ;  /* 0x0000009b84137220 */ /* 0x000fe40000410000 */
[----:B------:R-:W5:Y:S01]  /*64d0*/  MUFU.EX2 R183, R11 ;  /* 0x0000000b00b77308 */ /* 0x000f620000000800 */
[----:B------:R-:W-:Y:S01]  /*64e0*/  FMUL.FTZ R8, R3, R140 ;  /* 0x0000008c03087220 */ /* 0x000fe20000410000 */
[----:B------:R-:W-:Y:S01]  /*64f0*/  F2FP.PACK_AB R140, R235, R236 ;  /* 0x000000eceb8c723e */ /* 0x000fe200000000ff */
[----:B------:R-:W-:Y:S02]  /*6500*/  FMUL.FTZ R9, R3, R141 ;  /* 0x0000008d03097220 */ /* 0x000fe40000410000 */
[----:B------:R-:W2:Y:S01]  /*6510*/  LDSM.16.MT88.4 R176, [R209+0x100] ;  /* 0x00010000d1b0783b */ /* 0x000ea20000004200 */
[----:B---3--:R-:W-:Y:S02]  /*6520*/  FMUL.FTZ R15, R0, R151 ;  /* 0x00000097000f7220 */ /* 0x008fe40000410000 */
[C---:B------:R-:W-:Y:S01]  /*6530*/  FMUL.FTZ R6, R132.reuse, R146 ;  /* 0x0000009284067220 */ /* 0x040fe20000410000 */
[----:B------:R-:W-:Y:S01]  /*6540*/  F2FP.PACK_AB R146, R243, R244 ;  /* 0x000000f4f392723e */ /* 0x000fe200000000ff */
[----:B------:R-:W-:Y:S01]  /*6550*/  FMUL.FTZ R7, R132, R147 ;  /* 0x0000009384077220 */ /* 0x000fe20000410000 */
[----:B------:R-:W-:Y:S01]  /*6560*/  F2FP.PACK_AB R147, R238, R240 ;  /* 0x000000f0ee93723e */ /* 0x000fe200000000ff */
[----:B------:R-:W-:Y:S01]  /*6570*/  MUFU.EX2 R202, R36 ;  /* 0x0000002400ca7308 */ /* 0x000fe20000000800 */
[----:B------:R-:W3:Y:S01]  /*6580*/  LDSM.16.MT88.4 R148, [R208+0x1100] ;  /* 0x00110000d094783b */ /* 0x000ee20000004200 */
[----:B----4-:R-:W-:Y:S01]  /*6590*/  FMUL.FTZ R10, R0, R142 ;  /* 0x0000008e000a7220 */ /* 0x010fe20000410000 */
[----:B------:R-:W-:Y:S01]  /*65a0*/  F2FP.PACK_AB R142, R233, R234 ;  /* 0x000000eae98e723e */ /* 0x000fe200000000ff */
[C---:B-1----:R-:W-:Y:S01]  /*65b0*/  FMUL.FTZ R4, R133.reuse, R144 ;  /* 0x0000009085047220 */ /* 0x042fe20000410000 */
[----:B------:R-:W-:Y:S01]  /*65c0*/  F2FP.PACK_AB R144, R242, R241 ;  /* 0x000000f1f290723e */ /* 0x000fe200000000ff */
[----:B------:R-:W-:Y:S01]  /*65d0*/  FMUL.FTZ R5, R133, R145 ;  /* 0x0000009185057220 */ /* 0x000fe20000410000 */
[----:B------:R-:W-:Y:S01]  /*65e0*/  F2FP.PACK_AB R145, R239, R237 ;  /* 0x000000edef91723e */ /* 0x000fe200000000ff */
[C---:B------:R-:W-:Y:S01]  /*65f0*/  FMUL.FTZ R102, R0.reuse, R102 ;  /* 0x0000006600667220 */ /* 0x040fe20000410000 */
[----:B------:R-:W1:Y:S01]  /*6600*/  LDSM.16.MT88.4 R152, [R209+0x1100] ;  /* 0x00110000d198783b */ /* 0x000e620000004200 */
[----:B------:R-:W-:Y:S01]  /*6610*/  MUFU.EX2 R201, R37 ;  /* 0x0000002500c97308 */ /* 0x000fe20000000800 */
[C---:B------:R-:W-:Y:S01]  /*6620*/  FMUL.FTZ R103, R0.reuse, R103 ;  /* 0x0000006700677220 */ /* 0x040fe20000410000 */
[----:B-----5:R-:W-:Y:S01]  /*6630*/  F2FP.PACK_AB R141, R183, R184 ;  /* 0x000000b8b78d723e */ /* 0x020fe200000000ff */
[--C-:B------:R-:W-:Y:S02]  /*6640*/  FFMA.FTZ R138, R35, c[0x0][0x2d0], -R181.reuse ;  /* 0x0000b400238a7a23 */ /* 0x100fe400000108b5 */
[----:B------:R-:W-:Y:S02]  /*6650*/  FMUL.FTZ R35, R0, R163 ;  /* 0x000000a300237220 */ /* 0x000fe40000410000 */
[----:B------:R-:W0:Y:S01]  /*6660*/  LDGDEPBAR ;  /* 0x00000000000079af */ /* 0x000e220000000000 */
[----:B------:R-:W-:Y:S02]  /*6670*/  FMUL.FTZ R109, R133, R109 ;  /* 0x0000006d856d7220 */ /* 0x000fe40000410000 */
[----:B------:R-:W-:Y:S01]  /*6680*/  MUFU.EX2 R198, R38 ;  /* 0x0000002600c67308 */ /* 0x000fe20000000800 */
[C---:B------:R-:W-:Y:S02]  /*6690*/  FMUL.FTZ R110, R132.reuse, R110 ;  /* 0x0000006e846e7220 */ /* 0x040fe40000410000 */
[----:B------:R-:W-:Y:S01]  /*66a0*/  FMUL.FTZ R111, R132, R111 ;  /* 0x0000006f846f7220 */ /* 0x000fe20000410000 */
[-C--:B--2---:R-:W-:Y:S05]  /*66b0*/  HMMA.16816.F32 R4, R144, R172.reuse, R4 ;  /* 0x000000ac9004723c */ /* 0x084fea0000001804 */
[----:B------:R-:W-:Y:S01]  /*66c0*/  FMUL.FTZ R11, R0, R143 ;  /* 0x0000008f000b7220 */ /* 0x000fe20000410000 */
[----:B------:R-:W-:Y:S01]  /*66d0*/  F2FP.PACK_AB R143, R186, R185 ;  /* 0x000000b9ba8f723e */ /* 0x000fe200000000ff */
[----:B------:R2:W-:Y:S01]  /*66e0*/  MUFU.EX2 R196, R39 ;  /* 0x0000002700c47308 */ /* 0x0005e20000000800 */
[C---:B------:R-:W-:Y:S04]  /*66f0*/  FMUL.FTZ R112, R3.reuse, R112 ;  /* 0x0000007003707220 */ /* 0x040fe80000410000 */
[C---:B------:R-:W-:Y:S01]  /*6700*/  FMUL.FTZ R113, R3.reuse, R113 ;  /* 0x0000007103717220 */ /* 0x040fe20000410000 */
[C---:B------:R-:W-:Y:S04]  /*6710*/  HMMA.16816.F32 R8, R140.reuse, R172, R8 ;  /* 0x000000ac8c08723c */ /* 0x040fe80000001808 */
[----:B------:R-:W-:Y:S01]  /*6720*/  MUFU.EX2 R200, R48 ;  /* 0x0000003000c87308 */ /* 0x000fe20000000800 */
[C---:B------:R-:W-:Y:S02]  /*6730*/  FMUL.FTZ R114, R0.reuse, R114 ;  /* 0x0000007200727220 */ /* 0x040fe40000410000 */
[----:B------:R-:W-:Y:S01]  /*6740*/  FMUL.FTZ R115, R0, R115 ;  /* 0x0000007300737220 */ /* 0x000fe20000410000 */
[-C--:B------:R-:W-:Y:S04]  /*6750*/  HMMA.16816.F32 R12, R140, R174.reuse, R12 ;  /* 0x000000ae8c0c723c */ /* 0x080fe8000000180c */
[C---:B------:R-:W-:Y:S02]  /*6760*/  FMUL.FTZ R116, R3.reuse, R116 ;  /* 0x0000007403747220 */ /* 0x040fe40000410000 */
[----:B------:R-:W-:Y:S01]  /*6770*/  MUFU.EX2 R199, R49 ;  /* 0x0000003100c77308 */ /* 0x000fe20000000800 */
[----:B------:R-:W-:Y:S01]  /*6780*/  FMUL.FTZ R117, R3, R117 ;  /* 0x0000007503757220 */ /* 0x000fe20000410000 */
[C---:B------:R-:W-:Y:S01]  /*6790*/  HMMA.16816.F32 R16, R144.reuse, R174, R16 ;  /* 0x000000ae9010723c */ /* 0x040fe20000001810 */
[----:B--2---:R-:W-:Y:S03]  /*67a0*/  LDSM.16.MT88.4 R36, [R209+0x2500] ;  /* 0x00250000d124783b */ /* 0x004fe60000004200 */
[C---:B------:R-:W-:Y:S02]  /*67b0*/  FMUL.FTZ R68, R133.reuse, R68 ;  /* 0x0000004485447220 */ /* 0x040fe40000410000 */
[C---:B------:R-:W-:Y:S02]  /*67c0*/  FMUL.FTZ R69, R133.reuse, R69 ;  /* 0x0000004585457220 */ /* 0x040fe40000410000 */
[C---:B------:R-:W-:Y:S01]  /*67d0*/  FMUL.FTZ R70, R132.reuse, R70 ;  /* 0x0000004684467220 */ /* 0x040fe20000410000 */
[----:B------:R-:W-:Y:S03]  /*67e0*/  MUFU.EX2 R195, R50 ;  /* 0x0000003200c37308 */ /* 0x000fe60000000800 */
[----:B------:R-:W-:Y:S02]  /*67f0*/  FMUL.FTZ R71, R132, R71 ;  /* 0x0000004784477220 */ /* 0x000fe40000410000 */
[C---:B------:R-:W-:Y:S02]  /*6800*/  FMUL.FTZ R118, R0.reuse, R118 ;  /* 0x0000007600767220 */ /* 0x040fe40000410000 */
[C---:B------:R-:W-:Y:S02]  /*6810*/  FMUL.FTZ R119, R0.reuse, R119 ;  /* 0x0000007700777220 */ /* 0x040fe40000410000 */
[----:B------:R-:W-:Y:S01]  /*6820*/  FMUL.FTZ R120, R133, R120 ;  /* 0x0000007885787220 */ /* 0x000fe20000410000 */
[-C--:B------:R-:W-:Y:S01]  /*6830*/  HMMA.16816.F32 R68, R144, R176.reuse, R68 ;  /* 0x000000b09044723c */ /* 0x080fe20000001844 */
[----:B------:R2:W-:Y:S02]  /*6840*/  MUFU.EX2 R230, R32 ;  /* 0x0000002000e67308 */ /* 0x0005e40000000800 */
[C---:B------:R-:W-:Y:S02]  /*6850*/  FMUL.FTZ R72, R3.reuse, R72 ;  /* 0x0000004803487220 */ /* 0x040fe40000410000 */
[----:B------:R-:W-:Y:S02]  /*6860*/  FMUL.FTZ R73, R3, R73 ;  /* 0x0000004903497220 */ /* 0x000fe40000410000 */
[C---:B------:R-:W-:Y:S02]  /*6870*/  FMUL.FTZ R74, R0.reuse, R74 ;  /* 0x0000004a004a7220 */ /* 0x040fe40000410000 */
[----:B------:R-:W-:Y:S02]  /*6880*/  FMUL.FTZ R75, R0, R75 ;  /* 0x0000004b004b7220 */ /* 0x000fe40000410000 */
[----:B------:R4:W-:Y:S01]  /*6890*/  MUFU.EX2 R197, R51 ;  /* 0x0000003300c57308 */ /* 0x0009e20000000800 */
[----:B------:R-:W-:Y:S02]  /*68a0*/  FMUL.FTZ R121, R133, R121 ;  /* 0x0000007985797220 */ /* 0x000fe40000410000 */
[----:B------:R-:W-:Y:S02]  /*68b0*/  FMUL.FTZ R122, R132, R122 ;  /* 0x0000007a847a7220 */ /* 0x000fe40000410000 */
[C---:B------:R-:W-:Y:S04]  /*68c0*/  HMMA.16816.F32 R72, R140.reuse, R176, R72 ;  /* 0x000000b08c48723c */ /* 0x040fe80000001848 */
[C---:B------:R-:W-:Y:S01]  /*68d0*/  FMUL.FTZ R76, R3.reuse, R76 ;  /* 0x0000004c034c7220 */ /* 0x040fe20000410000 */
[----:B------:R5:W-:Y:S01]  /*68e0*/  MUFU.EX2 R232, R20 ;  /* 0x0000001400e87308 */ /* 0x000be20000000800 */
[----:B------:R-:W-:Y:S02]  /*68f0*/  FMUL.FTZ R77, R3, R77 ;  /* 0x0000004d034d7220 */ /* 0x000fe40000410000 */
[C---:B------:R-:W-:Y:S04]  /*6900*/  FMUL.FTZ R78, R0.reuse, R78 ;  /* 0x0000004e004e7220 */ /* 0x040fe80000410000 */
[----:B------:R-:W-:Y:S02]  /*6910*/  FMUL.FTZ R79, R0, R79 ;  /* 0x0000004f004f7220 */ /* 0x000fe40000410000 */
[--C-:B--2---:R-:W-:Y:S01]  /*6920*/  FFMA.FTZ R32, R23, c[0x0][0x2d0], -R181.reuse ;  /* 0x0000b40017207a23 */ /* 0x104fe200000108b5 */
[----:B------:R-:W-:Y:S01]  /*6930*/  MUFU.EX2 R191, R44 ;  /* 0x0000002c00bf7308 */ /* 0x000fe20000000800 */
[C---:B------:R-:W-:Y:S02]  /*6940*/  FMUL.FTZ R23, R132.reuse, R159 ;  /* 0x0000009f84177220 */ /* 0x040fe40000410000 */
[C---:B------:R-:W-:Y:S01]  /*6950*/  FMUL.FTZ R123, R132.reuse, R123 ;  /* 0x0000007b847b7220 */ /* 0x040fe20000410000 */
[-C--:B------:R-:W-:Y:S01]  /*6960*/  HMMA.16816.F32 R76, R140, R178.reuse, R76 ;  /* 0x000000b28c4c723c */ /* 0x080fe2000000184c */
[----:B----4-:R-:W-:Y:S02]  /*6970*/  LDSM.16.MT88.4 R48, [R208+0x900] ;  /* 0x00090000d030783b */ /* 0x010fe40000004200 */
[C---:B------:R-:W-:Y:S02]  /*6980*/  FMUL.FTZ R80, R133.reuse, R80 ;  /* 0x0000005085507220 */ /* 0x040fe40000410000 */
[C---:B------:R-:W-:Y:S01]  /*6990*/  FMUL.FTZ R81, R133.reuse, R81 ;  /* 0x0000005185517220 */ /* 0x040fe20000410000 */
[----:B------:R2:W4:Y:S01]  /*69a0*/  MUFU.EX2 R231, R21 ;  /* 0x0000001500e77308 */ /* 0x0005220000000800 */
[C---:B------:R-:W-:Y:S02]  /*69b0*/  FMUL.FTZ R82, R132.reuse, R82 ;  /* 0x0000005284527220 */ /* 0x040fe40000410000 */
[----:B------:R-:W-:Y:S03]  /*69c0*/  FMUL.FTZ R83, R132, R83 ;  /* 0x0000005384537220 */ /* 0x000fe60000410000 */
[----:B-----5:R-:W-:Y:S02]  /*69d0*/  FMUL.FTZ R20, R133, R156 ;  /* 0x0000009c85147220 */ /* 0x020fe40000410000 */
[C---:B------:R-:W-:Y:S02]  /*69e0*/  FMUL.FTZ R124, R3.reuse, R124 ;  /* 0x0000007c037c7220 */ /* 0x040fe40000410000 */
[C---:B------:R-:W-:Y:S01]  /*69f0*/  HMMA.16816.F32 R80, R144.reuse, R178, R80 ;  /* 0x000000b29050723c */ /* 0x040fe20000001850 */
[----:B------:R-:W-:Y:S03]  /*6a00*/  MUFU.EX2 R192, R45 ;  /* 0x0000002d00c07308 */ /* 0x000fe60000000800 */
[----:B------:R-:W-:Y:S02]  /*6a10*/  FMUL.FTZ R125, R3, R125 ;  /* 0x0000007d037d7220 */ /* 0x000fe40000410000 */
[C---:B------:R-:W-:Y:S02]  /*6a20*/  FMUL.FTZ R126, R0.reuse, R126 ;  /* 0x0000007e007e7220 */ /* 0x040fe40000410000 */
[-C--:B---3--:R-:W-:Y:S03]  /*6a30*/  HMMA.16816.F32 R84, R144, R148.reuse, R84 ;  /* 0x000000949054723c */ /* 0x088fe60000001854 */
[----:B------:R3:W-:Y:S01]  /*6a40*/  MUFU.EX2 R228, R22 ;  /* 0x0000001600e47308 */ /* 0x0007e20000000800 */
[----:B------:R-:W-:Y:S02]  /*6a50*/  FMUL.FTZ R127, R0, R127 ;  /* 0x0000007f007f7220 */ /* 0x000fe40000410000 */
[----:B--2---:R-:W-:Y:S02]  /*6a60*/  FMUL.FTZ R21, R133, R157 ;  /* 0x0000009d85157220 */ /* 0x004fe40000410000 */
[C---:B------:R-:W-:Y:S04]  /*6a70*/  HMMA.16816.F32 R88, R140.reuse, R148, R88 ;  /* 0x000000948c58723c */ /* 0x040fe80000001858 */
[----:B------:R-:W-:Y:S01]  /*6a80*/  FFMA.FTZ R34, R34, c[0x0][0x2d0], -R181 ;  /* 0x0000b40022227a23 */ /* 0x000fe200000108b5 */
[----:B------:R-:W-:Y:S01]  /*6a90*/  MUFU.EX2 R172, R46 ;  /* 0x0000002e00ac7308 */ /* 0x000fe20000000800 */
[C---:B------:R-:W-:Y:S02]  /*6aa0*/  FMUL.FTZ R128, R3.reuse, R128 ;  /* 0x0000008003807220 */ /* 0x040fe40000410000 */
[-C--:B------:R-:W-:Y:S04]  /*6ab0*/  HMMA.16816.F32 R92, R140, R150.reuse, R92 ;  /* 0x000000968c5c723c */ /* 0x080fe8000000185c */
[----:B------:R-:W-:Y:S02]  /*6ac0*/  FMUL.FTZ R129, R3, R129 ;  /* 0x0000008103817220 */ /* 0x000fe40000410000 */
[----:B------:R-:W-:Y:S01]  /*6ad0*/  FMUL.FTZ R130, R0, R130 ;  /* 0x0000008200827220 */ /* 0x000fe20000410000 */
[----:B------:R2:W5:Y:S01]  /*6ae0*/  MUFU.EX2 R229, R33 ;  /* 0x0000002100e57308 */ /* 0x0005620000000800 */
[C---:B------:R-:W-:Y:S01]  /*6af0*/  HMMA.16816.F32 R96, R144.reuse, R150, R96 ;  /* 0x000000969060723c */ /* 0x040fe20000001860 */
[----:B------:R-:W4:Y:S03]  /*6b00*/  LDSM.16.MT88.4 R148, [R208+0x2100] ;  /* 0x00210000d094783b */ /* 0x000f260000004200 */
[----:B---3--:R-:W-:Y:S02]  /*6b10*/  FMUL.FTZ R22, R132, R158 ;  /* 0x0000009e84167220 */ /* 0x008fe40000410000 */
[----:B------:R-:W-:Y:S02]  /*6b20*/  FMUL.FTZ R131, R0, R131 ;  /* 0x0000008300837220 */ /* 0x000fe40000410000 */
[--C-:B------:R-:W-:Y:S01]  /*6b30*/  FFMA.FTZ R40, R40, c[0x0][0x2d0], -R182.reuse ;  /* 0x0000b40028287a23 */ /* 0x100fe200000108b6 */
[----:B------:R3:W3:Y:S01]  /*6b40*/  MUFU.EX2 R227, R32 ;  /* 0x0000002000e37308 */ /* 0x0006e20000000800 */
[----:B------:R-:W-:Y:S01]  /*6b50*/  LDSM.16.MT88.4 R156, [R209+0x500] ;  /* 0x00050000d19c783b */ /* 0x000fe20000004200 */
[-C--:B-1----:R-:W-:Y:S03]  /*6b60*/  HMMA.16816.F32 R20, R144, R152.reuse, R20 ;  /* 0x000000989014723c */ /* 0x082fe60000001814 */
[--C-:B------:R-:W-:Y:S02]  /*6b70*/  FFMA.FTZ R41, R41, c[0x0][0x2d0], -R182.reuse ;  /* 0x0000b40029297a23 */ /* 0x100fe400000108b6 */
[--C-:B------:R-:W-:Y:S02]  /*6b80*/  FFMA.FTZ R42, R42, c[0x0][0x2d0], -R137.reuse ;  /* 0x0000b4002a2a7a23 */ /* 0x100fe40000010889 */
[--C-:B------:R-:W-:Y:S01]  /*6b90*/  FFMA.FTZ R43, R43, c[0x0][0x2d0], -R137.reuse ;  /* 0x0000b4002b2b7a23 */ /* 0x100fe20000010889 */
[C---:B------:R-:W-:Y:S01]  /*6ba0*/  HMMA.16816.F32 R100, R140.reuse, R152, R100 ;  /* 0x000000988c64723c */ /* 0x040fe20000001864 */
[----:B------:R1:W-:Y:S03]  /*6bb0*/  MUFU.EX2 R226, R34 ;  /* 0x0000002200e27308 */ /* 0x0003e60000000800 */
[----:B--2---:R-:W-:Y:S02]  /*6bc0*/  FMUL.FTZ R33, R3, R161 ;  /* 0x000000a103217220 */ /* 0x004fe40000410000 */
[--C-:B------:R-:W-:Y:S02]  /*6bd0*/  FFMA.FTZ R28, R28, c[0x0][0x2d0], -R182.reuse ;  /* 0x0000b4001c1c7a23 */ /* 0x100fe400000108b6 */
[--C-:B------:R-:W-:Y:S03]  /*6be0*/  FFMA.FTZ R24, R24, c[0x0][0x2d0], -R182.reuse ;  /* 0x0000b40018187a23 */ /* 0x100fe600000108b6 */
[----:B------:R2:W-:Y:S01]  /*6bf0*/  MUFU.EX2 R204, R28 ;  /* 0x0000001c00cc7308 */ /* 0x0005e20000000800 */
[----:B------:R-:W-:Y:S02]  /*6c00*/  FFMA.FTZ R25, R25, c[0x0][0x2d0], -R182 ;  /* 0x0000b40019197a23 */ /* 0x000fe400000108b6 */
[----:B---3--:R-:W-:Y:S02]  /*6c10*/  FMUL.FTZ R32, R3, R160 ;  /* 0x000000a003207220 */ /* 0x008fe40000410000 */
[----:B------:R-:W-:Y:S02]  /*6c20*/  FFMA.FTZ R26, R26, c[0x0][0x2d0], -R137 ;  /* 0x0000b4001a1a7a23 */ /* 0x000fe40000010889 */
[--C-:B------:R-:W-:Y:S02]  /*6c30*/  FFMA.FTZ R64, R64, c[0x0][0x2d0], -R180.reuse ;  /* 0x0000b40040407a23 */ /* 0x100fe400000108b4 */
[----:B------:R-:W-:Y:S01]  /*6c40*/  FFMA.FTZ R65, R65, c[0x0][0x2d0], -R180 ;  /* 0x0000b40041417a23 */ /* 0x000fe200000108b4 */
[----:B------:R3:W-:Y:S01]  /*6c50*/  MUFU.EX2 R206, R24 ;  /* 0x0000001800ce7308 */ /* 0x0007e20000000800 */
[--C-:B------:R-:W-:Y:S02]  /*6c60*/  FFMA.FTZ R66, R66, c[0x0][0x2d0], -R181.reuse ;  /* 0x0000b40042427a23 */ /* 0x100fe400000108b5 */
[----:B------:R-:W-:Y:S02]  /*6c70*/  FFMA.FTZ R67, R67, c[0x0][0x2d0], -R181 ;  /* 0x0000b40043437a23 */ /* 0x000fe400000108b5 */
[----:B-1----:R-:W-:Y:S02]  /*6c80*/  FMUL.FTZ R34, R0, R162 ;  /* 0x000000a200227220 */ /* 0x002fe40000410000 */
[--C-:B------:R-:W-:Y:S02]  /*6c90*/  FFMA.FTZ R60, R60, c[0x0][0x2d0], -R182.reuse ;  /* 0x0000b4003c3c7a23 */ /* 0x100fe400000108b6 */
[--C-:B------:R-:W-:Y:S01]  /*6ca0*/  FFMA.FTZ R61, R61, c[0x0][0x2d0], -R182.reuse ;  /* 0x0000b4003d3d7a23 */ /* 0x100fe200000108b6 */
[----:B------:R-:W-:Y:S01]  /*6cb0*/  MUFU.EX2 R189, R52 ;  /* 0x0000003400bd7308 */ /* 0x000fe20000000800 */
[----:B------:R-:W-:Y:S01]  /*6cc0*/  FFMA.FTZ R29, R29, c[0x0][0x2d0], -R182 ;  /* 0x0000b4001d1d7a23 */ /* 0x000fe200000108b6 */
[-C--:B------:R-:W-:Y:S03]  /*6cd0*/  HMMA.16816.F32 R32, R140, R154.reuse, R32 ;  /* 0x0000009a8c20723c */ /* 0x080fe60000001820 */
[--C-:B--2---:R-:W-:Y:S02]  /*6ce0*/  FFMA.FTZ R28, R27, c[0x0][0x2d0], -R137.reuse ;  /* 0x0000b4001b1c7a23 */ /* 0x104fe40000010889 */
[----:B------:R-:W-:Y:S02]  /*6cf0*/  FMUL.FTZ R27, R132, R167 ;  /* 0x000000a7841b7220 */ /* 0x000fe40000410000 */
[--C-:B------:R-:W-:Y:S01]  /*6d00*/  FFMA.FTZ R30, R30, c[0x0][0x2d0], -R137.reuse ;  /* 0x0000b4001e1e7a23 */ /* 0x100fe20000010889 */
[C---:B------:R-:W-:Y:S01]  /*6d10*/  HMMA.16816.F32 R104, R144.reuse, R154, R104 ;  /* 0x0000009a9068723c */ /* 0x040fe20000001868 */
[----:B------:R-:W1:Y:S01]  /*6d20*/  LDSM.16.MT88.4 R152, [R209+0x2100] ;  /* 0x00210000d198783b */ /* 0x000e620000004200 */
[----:B------:R2:W-:Y:S02]  /*6d30*/  MUFU.EX2 R205, R25 ;  /* 0x0000001900cd7308 */ /* 0x0005e40000000800 */
[----:B---3--:R-:W-:Y:S02]  /*6d40*/  FMUL.FTZ R24, R133, R164 ;  /* 0x000000a485187220 */ /* 0x008fe40000410000 */
[--C-:B------:R-:W-:Y:S02]  /*6d50*/  FFMA.FTZ R31, R31, c[0x0][0x2d0], -R137.reuse ;  /* 0x0000b4001f1f7a23 */ /* 0x100fe40000010889 */
[-C--:B----4-:R-:W-:Y:S04]  /*6d60*/  HMMA.16816.F32 R108, R144, R148.reuse, R108 ;  /* 0x00000094906c723c */ /* 0x090fe8000000186c */
[----:B------:R3:W-:Y:S01]  /*6d70*/  MUFU.EX2 R176, R26 ;  /* 0x0000001a00b07308 */ /* 0x0007e20000000800 */
[--C-:B------:R-:W-:Y:S02]  /*6d80*/  FFMA.FTZ R62, R62, c[0x0][0x2d0], -R137.reuse ;  /* 0x0000b4003e3e7a23 */ /* 0x100fe40000010889 */
[----:B------:R-:W-:Y:S01]  /*6d90*/  FFMA.FTZ R137, R63, c[0x0][0x2d0], -R137 ;  /* 0x0000b4003f897a23 */ /* 0x000fe20000010889 */
[C---:B------:R-:W-:Y:S04]  /*6da0*/  HMMA.16816.F32 R112, R140.reuse, R148, R112 ;  /* 0x000000948c70723c */ /* 0x040fe80000001870 */
[----:B------:R-:W-:Y:S02]  /*6db0*/  FFMA.FTZ R3, R3, R247, R236 ;  /* 0x000000f703037223 */ /* 0x000fe400000100ec */
[----:B------:R-:W4:Y:S01]  /*6dc0*/  MUFU.EX2 R190, R53 ;  /* 0x0000003500be7308 */ /* 0x000f220000000800 */
[----:B------:R-:W-:Y:S01]  /*6dd0*/  FFMA.FTZ R0, R0, R248, R184 ;  /* 0x000000f800007223 */ /* 0x000fe200000100b8 */
[-C--:B------:R-:W-:Y:S04]  /*6de0*/  HMMA.16816.F32 R116, R140, R150.reuse, R116 ;  /* 0x000000968c74723c */ /* 0x080fe80000001874 */
[----:B--2---:R-:W-:Y:S02]  /*6df0*/  FMUL.FTZ R25, R133, R165 ;  /* 0x000000a585197220 */ /* 0x004fe40000410000 */
[----:B------:R-:W-:Y:S02]  /*6e00*/  FADD.FTZ R3, R235, R3 ;  /* 0x00000003eb037221 */ /* 0x000fe40000010000 */
[C---:B------:R-:W-:Y:S01]  /*6e10*/  HMMA.16816.F32 R120, R144.reuse, R150, R120 ;  /* 0x000000969078723c */ /* 0x040fe20000001878 */
[----:B------:R-:W2:Y:S01]  /*6e20*/  LDSM.16.MT88.4 R148, [R208+0x500] ;  /* 0x00050000d094783b */ /* 0x000ea20000004200 */
[----:B------:R4:W-:Y:S02]  /*6e30*/  MUFU.EX2 R203, R29 ;  /* 0x0000001d00cb7308 */ /* 0x0009e40000000800 */
[----:B---3--:R-:W-:Y:S02]  /*6e40*/  FMUL.FTZ R26, R132, R166 ;  /* 0x000000a6841a7220 */ /* 0x008fe40000410000 */
[----:B------:R-:W-:Y:S05]  /*6e50*/  FADD.FTZ R0, R183, R0 ;  /* 0x00000000b7007221 */ /* 0x000fea0000010000 */
[-C--:B-1----:R-:W-:Y:S01]  /*6e60*/  HMMA.16816.F32 R24, R144, R152.reuse, R24 ;  /* 0x000000989018723c */ /* 0x082fe20000001818 */
[----:B------:R1:W-:Y:S07]  /*6e70*/  MUFU.EX2 R165, R28 ;  /* 0x0000001c00a57308 */ /* 0x0003ee0000000800 */
[C---:B------:R-:W-:Y:S03]  /*6e80*/  HMMA.16816.F32 R124, R140.reuse, R152, R124 ;  /* 0x000000988c7c723c */ /* 0x040fe6000000187c */
[----:B------:R3:W-:Y:S01]  /*6e90*/  MUFU.EX2 R164, R30 ;  /* 0x0000001e00a47308 */ /* 0x0007e20000000800 */
[----:B----4-:R-:W-:Y:S04]  /*6ea0*/  FMUL.FTZ R29, R133, R169 ;  /* 0x000000a9851d7220 */ /* 0x010fe80000410000 */
[-C--:B------:R-:W-:Y:S05]  /*6eb0*/  HMMA.16816.F32 R128, R140, R154.reuse, R128 ;  /* 0x0000009a8c80723c */ /* 0x080fea0000001880 */
[----:B------:R4:W-:Y:S02]  /*6ec0*/  MUFU.EX2 R175, R31 ;  /* 0x0000001f00af7308 */ /* 0x0009e40000000800 */
[----:B------:R-:W-:Y:S01]  /*6ed0*/  F2FP.PACK_AB R140, R231, R232 ;  /* 0x000000e8e78c723e */ /* 0x000fe200000000ff */
[----:B-1----:R-:W-:Y:S01]  /*6ee0*/  FMUL.FTZ R28, R133, R168 ;  /* 0x000000a8851c7220 */ /* 0x002fe20000410000 */
[----:B-----5:R-:W-:Y:S03]  /*6ef0*/  F2FP.PACK_AB R142, R229, R230 ;  /* 0x000000e6e58e723e */ /* 0x020fe600000000ff */
[----:B------:R-:W-:Y:S01]  /*6f00*/  FFMA.FTZ R133, R133, R245, R241 ;  /* 0x000000f585857223 */ /* 0x000fe200000100f1 */
[----:B------:R-:W-:Y:S02]  /*6f10*/  F2FP.PACK_AB R141, R227, R228 ;  /* 0x000000e4e38d723e */ /* 0x000fe400000000ff */
[----:B------:R-:W1:Y:S01]  /*6f20*/  MUFU.EX2 R207, R138 ;  /* 0x0000008a00cf7308 */ /* 0x000e620000000800 */
[----:B------:R-:W-:Y:S01]  /*6f30*/  F2FP.PACK_AB R168, R190, R189 ;  /* 0x000000bdbea8723e */ /* 0x000fe200000000ff */
[C---:B---3--:R-:W-:Y:S08]  /*6f40*/  FMUL.FTZ R30, R132.reuse, R170 ;  /* 0x000000aa841e7220 */ /* 0x048ff00000410000 */
[----:B------:R3:W-:Y:S01]  /*6f50*/  MUFU.EX2 R138, R47 ;  /* 0x0000002f008a7308 */ /* 0x0007e20000000800 */
[C---:B----4-:R-:W-:Y:S02]  /*6f60*/  FMUL.FTZ R31, R132.reuse, R171 ;  /* 0x000000ab841f7220 */ /* 0x050fe40000410000 */
[----:B------:R-:W-:Y:S07]  /*6f70*/  FFMA.FTZ R132, R132, R246, R237 ;  /* 0x000000f684847223 */ /* 0x000fee00000100ed */
[----:B------:R-:W-:Y:S01]  /*6f80*/  MUFU.EX2 R180, R54 ;  /* 0x0000003600b47308 */ /* 0x000fe20000000800 */
[----:B------:R-:W-:Y:S01]  /*6f90*/  HMMA.16816.F32 R28, R144, R154, R28 ;  /* 0x0000009a901c723c */ /* 0x000fe2000000181c */
[----:B------:R-:W4:Y:S03]  /*6fa0*/  LDSM.16.MT88.4 R152, [R208+0x1500] ;  /* 0x00150000d098783b */ /* 0x000f260000004200 */
[----:B-1----:R-:W-:Y:S03]  /*6fb0*/  F2FP.PACK_AB R143, R207, R226 ;  /* 0x000000e2cf8f723e */ /* 0x002fe600000000ff */
[----:B------:R-:W-:Y:S02]  /*6fc0*/  F2FP.PACK_AB R144, R205, R206 ;  /* 0x000000cecd90723e */ /* 0x000fe400000000ff */
[----:B------:R1:W5:Y:S02]  /*6fd0*/  MUFU.EX2 R179, R55 ;  /* 0x0000003700b37308 */ /* 0x0003640000000800 */
[-C--:B--2---:R-:W-:Y:S01]  /*6fe0*/  HMMA.16816.F32 R4, R140, R148.reuse, R4 ;  /* 0x000000948c04723c */ /* 0x084fe20000001804 */
[----:B---3--:R-:W-:Y:S04]  /*6ff0*/  LDSM.16.MT88.4 R44, [R209+0x900] ;  /* 0x00090000d12c783b */ /* 0x008fe80000004200 */
[----:B------:R-:W-:Y:S02]  /*7000*/  F2FP.PACK_AB R146, R203, R204 ;  /* 0x000000cccb92723e */ /* 0x000fe400000000ff */
[----:B------:R-:W-:Y:S01]  /*7010*/  F2FP.PACK_AB R145, R165, R176 ;  /* 0x000000b0a591723e */ /* 0x000fe200000000ff */
[----:B------:R-:W-:Y:S01]  /*7020*/  MUFU.EX2 R193, R40 ;  /* 0x0000002800c17308 */ /* 0x000fe20000000800 */
[----:B------:R-:W-:Y:S07]  /*7030*/  F2FP.PACK_AB R147, R175, R164 ;  /* 0x000000a4af93723e */ /* 0x000fee00000000ff */
[C---:B------:R-:W-:Y:S02]  /*7040*/  HMMA.16816.F32 R8, R144.reuse, R148, R8 ;  /* 0x000000949008723c */ /* 0x040fe40000001808 */
[----:B------:R-:W2:Y:S01]  /*7050*/  MUFU.EX2 R194, R41 ;  /* 0x0000002900c27308 */ /* 0x000ea20000000800 */
[----:B-1----:R-:W-:Y:S01]  /*7060*/  LDSM.16.MT88.4 R52, [R209+0x2900] ;  /* 0x00290000d134783b */ /* 0x002fe20000004200 */
[----:B-----5:R-:W-:Y:S04]  /*7070*/  F2FP.PACK_AB R169, R179, R180 ;  /* 0x000000b4b3a9723e */ /* 0x020fe800000000ff */
[-C--:B------:R-:W-:Y:S04]  /*7080*/  HMMA.16816.F32 R12, R144, R150.reuse, R12 ;  /* 0x00000096900c723c */ /* 0x080fe8000000180c */
[----:B------:R1:W-:Y:S04]  /*7090*/  MUFU.EX2 R173, R42 ;  /* 0x0000002a00ad7308 */ /* 0x0003e80000000800 */
[C---:B------:R-:W-:Y:S01]  /*70a0*/  HMMA.16816.F32 R16, R140.reuse, R150, R16 ;  /* 0x000000968c10723c */ /* 0x040fe20000001810 */
[----:B------:R-:W3:Y:S05]  /*70b0*/  LDSM.16.MT88.4 R148, [R209+0x1500] ;  /* 0x00150000d194783b */ /* 0x000eea0000004200 */
[----:B------:R-:W5:Y:S02]  /*70c0*/  MUFU.EX2 R174, R43 ;  /* 0x0000002b00ae7308 */ /* 0x000f640000000800 */
[-C--:B------:R-:W-:Y:S04]  /*70d0*/  HMMA.16816.F32 R68, R140, R156.reuse, R68 ;  /* 0x0000009c8c44723c */ /* 0x080fe80000001844 */
[----:B--2---:R-:W-:Y:S04]  /*70e0*/  F2FP.PACK_AB R40, R194, R193 ;  /* 0x000000c1c228723e */ /* 0x004fe800000000ff */
[C---:B------:R-:W-:Y:S01]  /*70f0*/  HMMA.16816.F32 R72, R144.reuse, R156, R72 ;  /* 0x0000009c9048723c */ /* 0x040fe20000001848 */
[----:B------:R-:W-:Y:S03]  /*7100*/  MUFU.EX2 R178, R66 ;  /* 0x0000004200b27308 */ /* 0x000fe60000000800 */
[----:B-1----:R-:W-:Y:S04]  /*7110*/  F2FP.PACK_AB R42, R192, R191 ;  /* 0x000000bfc02a723e */ /* 0x002fe800000000ff */
[-C--:B------:R-:W-:Y:S03]  /*7120*/  HMMA.16816.F32 R76, R144, R158.reuse, R76 ;  /* 0x0000009e904c723c */ /* 0x080fe6000000184c */
[----:B------:R-:W-:Y:S01]  /*7130*/  MUFU.EX2 R66, R57 ;  /* 0x0000003900427308 */ /* 0x000fe20000000800 */
[----:B-----5:R-:W-:Y:S04]  /*7140*/  F2FP.PACK_AB R41, R174, R173 ;  /* 0x000000adae29723e */ /* 0x020fe800000000ff */
[C---:B------:R-:W-:Y:S01]  /*7150*/  HMMA.16816.F32 R80, R140.reuse, R158, R80 ;  /* 0x0000009e8c50723c */ /* 0x040fe20000001850 */
[----:B------:R-:W1:Y:S03]  /*7160*/  LDSM.16.MT88.4 R156, [R208+0x2500] ;  /* 0x00250000d09c783b */ /* 0x000e660000004200 */
[----:B------:R-:W-:Y:S01]  /*7170*/  F2FP.PACK_AB R43, R138, R172 ;  /* 0x000000ac8a2b723e */ /* 0x000fe200000000ff */
[----:B------:R-:W2:Y:S03]  /*7180*/  MUFU.EX2 R177, R67 ;  /* 0x0000004300b17308 */ /* 0x000ea60000000800 */
[-C--:B----4-:R-:W-:Y:S07]  /*7190*/  HMMA.16816.F32 R84, R140, R152.reuse, R84 ;  /* 0x000000988c54723c */ /* 0x090fee0000001854 */
[----:B------:R-:W-:Y:S01]  /*71a0*/  MUFU.EX2 R67, R56 ;  /* 0x0000003800437308 */ /* 0x000fe20000000800 */
[C---:B------:R-:W-:Y:S08]  /*71b0*/  HMMA.16816.F32 R88, R144.reuse, R152, R88 ;  /* 0x000000989058723c */ /* 0x040ff00000001858 */
[-C--:B------:R-:W-:Y:S01]  /*71c0*/  HMMA.16816.F32 R92, R144, R154.reuse, R92 ;  /* 0x0000009a905c723c */ /* 0x080fe2000000185c */
[----:B------:R-:W-:Y:S03]  /*71d0*/  MUFU.EX2 R188, R64 ;  /* 0x0000004000bc7308 */ /* 0x000fe60000000800 */
[----:B--2---:R-:W-:Y:S04]  /*71e0*/  F2FP.PACK_AB R171, R177, R178 ;  /* 0x000000b2b1ab723e */ /* 0x004fe800000000ff */
[C---:B------:R-:W-:Y:S01]  /*71f0*/  HMMA.16816.F32 R96, R140.reuse, R154, R96 ;  /* 0x0000009a8c60723c */ /* 0x040fe20000001860 */
[----:B------:R-:W-:Y:S02]  /*7200*/  LDSM.16.MT88.4 R152, [R208+0xd00] ;  /* 0x000d0000d098783b */ /* 0x000fe40000004200 */
[----:B------:R-:W-:Y:S05]  /*7210*/  MUFU.EX2 R64, R61 ;  /* 0x0000003d00407308 */ /* 0x000fea0000000800 */
[-C--:B---3--:R-:W-:Y:S05]  /*7220*/  HMMA.16816.F32 R20, R140, R148.reuse, R20 ;  /* 0x000000948c14723c */ /* 0x088fea0000001814 */
[----:B------:R-:W-:Y:S03]  /*7230*/  MUFU.EX2 R61, R58 ;  /* 0x0000003a003d7308 */ /* 0x000fe60000000800 */
[C---:B------:R-:W-:Y:S07]  /*7240*/  HMMA.16816.F32 R100, R144.reuse, R148, R100 ;  /* 0x000000949064723c */ /* 0x040fee0000001864 */
[----:B------:R-:W2:Y:S01]  /*7250*/  MUFU.EX2 R187, R65 ;  /* 0x0000004100bb7308 */ /* 0x000ea20000000800 */
[-C--:B------:R-:W-:Y:S08]  /*7260*/  HMMA.16816.F32 R32, R144, R150.reuse, R32 ;  /* 0x000000969020723c */ /* 0x080ff00000001820 */
[C---:B------:R-:W-:Y:S01]  /*7270*/  HMMA.16816.F32 R104, R140.reuse, R150, R104 ;  /* 0x000000968c68723c */ /* 0x040fe20000001868 */
[----:B------:R-:W3:Y:S07]  /*7280*/  MUFU.EX2 R65, R60 ;  /* 0x0000003c00417308 */ /* 0x000eee0000000800 */
[-C--:B-1----:R-:W-:Y:S03]  /*7290*/  HMMA.16816.F32 R108, R140, R156.reuse, R108 ;  /* 0x0000009c8c6c723c */ /* 0x082fe6000000186c */
[----:B------:R1:W4:Y:S01]  /*72a0*/  MUFU.EX2 R60, R59 ;  /* 0x0000003b003c7308 */ /* 0x0003220000000800 */
[----:B--2---:R-:W-:Y:S04]  /*72b0*/  F2FP.PACK_AB R170, R187, R188 ;  /* 0x000000bcbbaa723e */ /* 0x004fe800000000ff */
[C---:B------:R-:W-:Y:S05]  /*72c0*/  HMMA.16816.F32 R112, R144.reuse, R156, R112 ;  /* 0x0000009c9070723c */ /* 0x040fea0000001870 */
[----:B------:R-:W-:Y:S03]  /*72d0*/  MUFU.EX2 R62, R62 ;  /* 0x0000003e003e7308 */ /* 0x000fe60000000800 */
[-C--:B------:R-:W-:Y:S07]  /*72e0*/  HMMA.16816.F32 R116, R144, R158.reuse, R116 ;  /* 0x0000009e9074723c */ /* 0x080fee0000001874 */
[----:B------:R-:W2:Y:S01]  /*72f0*/  MUFU.EX2 R137, R137 ;  /* 0x0000008900897308 */ /* 0x000ea20000000800 */
[C---:B------:R-:W-:Y:S01]  /*7300*/  HMMA.16816.F32 R120, R140.reuse, R158, R120 ;  /* 0x0000009e8c78723c */ /* 0x040fe20000001878 */
[----:B-1----:R-:W-:Y:S07]  /*7310*/  LDSM.16.MT88.4 R56, [R209+0x1d00] ;  /* 0x001d0000d138783b */ /* 0x002fee0000004200 */
[-C--:B------:R-:W-:Y:S08]  /*7320*/  HMMA.16816.F32 R24, R140, R36.reuse, R24 ;  /* 0x000000248c18723c */ /* 0x080ff00000001818 */
[C---:B------:R-:W-:Y:S07]  /*7330*/  HMMA.16816.F32 R124, R144.reuse, R36, R124 ;  /* 0x00000024907c723c */ /* 0x040fee000000187c */
[----:B------:R-:W-:Y:S01]  /*7340*/  F2FP.PACK_AB R36, R201, R202 ;  /* 0x000000cac924723e */ /* 0x000fe200000000ff */
[-C--:B------:R-:W-:Y:S04]  /*7350*/  HMMA.16816.F32 R128, R144, R38.reuse, R128 ;  /* 0x000000269080723c */ /* 0x080fe80000001880 */
[----:B------:R-:W-:Y:S04]  /*7360*/  F2FP.PACK_AB R37, R196, R198 ;  /* 0x000000c6c425723e */ /* 0x000fe800000000ff */
[----:B------:R-:W-:Y:S01]  /*7370*/  HMMA.16816.F32 R28, R140, R38, R28 ;  /* 0x000000268c1c723c */ /* 0x000fe2000000181c */
[----:B------:R-:W1:Y:S06]  /*7380*/  LDSM.16.MT88.4 R140, [R208+0x1900] ;  /* 0x00190000d08c783b */ /* 0x000e6c0000004200 */
[----:B------:R-:W-:Y:S02]  /*7390*/  F2FP.PACK_AB R38, R199, R200 ;  /* 0x000000c8c726723e */ /* 0x000fe400000000ff */
[----:B------:R-:W-:Y:S07]  /*73a0*/  F2FP.PACK_AB R39, R197, R195 ;  /* 0x000000c3c527723e */ /* 0x000fee00000000ff */
[-C--:B------:R-:W-:Y:S08]  /*73b0*/  HMMA.16816.F32 R4, R36, R48.reuse, R4 ;  /* 0x000000302404723c */ /* 0x080ff00000001804 */
[C---:B------:R-:W-:Y:S08]  /*73c0*/  HMMA.16816.F32 R8, R40.reuse, R48, R8 ;  /* 0x000000302808723c */ /* 0x040ff00000001808 */
[-C--:B------:R-:W-:Y:S08]  /*73d0*/  HMMA.16816.F32 R12, R40, R50.reuse, R12 ;  /* 0x00000032280c723c */ /* 0x080ff0000000180c */
[C---:B------:R-:W-:Y:S01]  /*73e0*/  HMMA.16816.F32 R16, R36.reuse, R50, R16 ;  /* 0x000000322410723c */ /* 0x040fe20000001810 */
[----:B------:R-:W5:Y:S07]  /*73f0*/  LDSM.16.MT88.4 R48, [R209+0x1900] ;  /* 0x00190000d130783b */ /* 0x000f6e0000004200 */
        /* <DEDUP_REMOVED lines=9> */
[-C--:B-----5:R-:W-:Y:S08]  /*7490*/  HMMA.16816.F32 R20, R36, R48.reuse, R20 ;  /* 0x000000302414723c */ /* 0x0a0ff00000001814 */
[C---:B------:R-:W-:Y:S08]  /*74a0*/  HMMA.16816.F32 R100, R40.reuse, R48, R100 ;  /* 0x000000302864723c */ /* 0x040ff00000001864 */
[-C--:B------:R-:W-:Y:S08]  /*74b0*/  HMMA.16816.F32 R32, R40, R50.reuse, R32 ;  /* 0x000000322820723c */ /* 0x080ff00000001820 */
[C---:B------:R-:W-:Y:S01]  /*74c0*/  HMMA.16816.F32 R104, R36.reuse, R50, R104 ;  /* 0x000000322468723c */ /* 0x040fe20000001868 */
[----:B------:R-:W-:Y:S07]  /*74d0*/  LDSM.16.MT88.4 R48, [R208+0x1d00] ;  /* 0x001d0000d030783b */ /* 0x000fee0000004200 */
[-C--:B--2---:R-:W-:Y:S08]  /*74e0*/  HMMA.16816.F32 R108, R36, R44.reuse, R108 ;  /* 0x0000002c246c723c */ /* 0x084ff0000000186c */
[C---:B------:R-:W-:Y:S08]  /*74f0*/  HMMA.16816.F32 R112, R40.reuse, R44, R112 ;  /* 0x0000002c2870723c */ /* 0x040ff00000001870 */
[-C--:B------:R-:W-:Y:S08]  /*7500*/  HMMA.16816.F32 R116, R40, R46.reuse, R116 ;  /* 0x0000002e2874723c */ /* 0x080ff00000001874 */
[C---:B------:R-:W-:Y:S01]  /*7510*/  HMMA.16816.F32 R120, R36.reuse, R46, R120 ;  /* 0x0000002e2478723c */ /* 0x040fe20000001878 */
[----:B------:R-:W1:Y:S07]  /*7520*/  LDSM.16.MT88.4 R44, [R209+0xd00] ;  /* 0x000d0000d12c783b */ /* 0x000e6e0000004200 */
[-C--:B------:R-:W-:Y:S08]  /*7530*/  HMMA.16816.F32 R24, R36, R52.reuse, R24 ;  /* 0x000000342418723c */ /* 0x080ff00000001818 */
[C---:B------:R-:W-:Y:S08]  /*7540*/  HMMA.16816.F32 R124, R40.reuse, R52, R124 ;  /* 0x00000034287c723c */ /* 0x040ff0000000187c */
[-C--:B------:R-:W-:Y:S01]  /*7550*/  HMMA.16816.F32 R128, R40, R54.reuse, R128 ;  /* 0x000000362880723c */ /* 0x080fe20000001880 */
[----:B------:R-:W2:Y:S07]  /*7560*/  LDSM.16.MT88.4 R40, [R208+0x2d00] ;  /* 0x002d0000d028783b */ /* 0x000eae0000004200 */
[----:B------:R-:W-:Y:S07]  /*7570*/  HMMA.16816.F32 R28, R36, R54, R28 ;  /* 0x00000036241c723c */ /* 0x000fee000000181c */
[----:B------:R-:W-:Y:S01]  /*7580*/  F2FP.PACK_AB R36, R66, R67 ;  /* 0x000000434224723e */ /* 0x000fe200000000ff */
[-C--:B------:R-:W-:Y:S01]  /*7590*/  HMMA.16816.F32 R144, R168, R152.reuse, R4 ;  /* 0x00000098a890723c */ /* 0x080fe20000001804 */
[----:B------:R-:W5:Y:S04]  /*75a0*/  LDSM.16.MT88.4 R4, [R209+0x2d00] ;  /* 0x002d0000d104783b */ /* 0x000f680000004200 */
[----:B---3--:R-:W-:Y:S02]  /*75b0*/  F2FP.PACK_AB R38, R64, R65 ;  /* 0x000000414026723e */ /* 0x008fe400000000ff */
[----:B----4-:R-:W-:Y:S02]  /*75c0*/  F2FP.PACK_AB R37, R60, R61 ;  /* 0x0000003d3c25723e */ /* 0x010fe400000000ff */
[----:B------:R-:W-:Y:S07]  /*75d0*/  F2FP.PACK_AB R39, R137, R62 ;  /* 0x0000003e8927723e */ /* 0x000fee00000000ff */
        /* <DEDUP_REMOVED lines=8> */
[-C--:B-1----:R-:W-:Y:S04]  /*7660*/  HMMA.16816.F32 R68, R168, R44.reuse, R68 ;  /* 0x0000002ca844723c */ /* 0x082fe80000001844 */
        /* <DEDUP_REMOVED lines=44> */
[----:B------:R-:W-:Y:S03]  /*7930*/  FADD.FTZ R9, R199, R0 ;  /* 0x00000000c7097221 */ /* 0x000fe60000010000 */
[C---:B------:R-:W-:Y:S04]  /*7940*/  HMMA.16816.F32 R120, R168.reuse, R42, R120 ;  /* 0x0000002aa878723c */ /* 0x040fe80000001878 */
[----:B------:R-:W-:Y:S04]  /*7950*/  FADD.FTZ R9, R189, R9 ;  /* 0x00000009bd097221 */ /* 0x000fe80000010000 */
[-C--:B-----5:R-:W-:Y:S08]  /*7960*/  HMMA.16816.F32 R164, R168, R4.reuse, R24 ;  /* 0x00000004a8a4723c */ /* 0x0a0ff00000001818 */
        /* <DEDUP_REMOVED lines=26> */
[----:B------:R-:W-:Y:S02]  /*7b10*/  MOV R0, R136 ;  /* 0x0000008800007202 */ /* 0x000fe40000000f00 */
[----:B------:R-:W-:Y:S01]  /*7b20*/  MOV R137, R134 ;  /* 0x0000008600897202 */ /* 0x000fe20000000f00 */
[----:B------:R-:W-:-:S05]  /*7b30*/  @P0 BRA `(.L_x_1435) ;  /* 0xffffcf3000000947 */ /* 0x000fca000383ffff */
.L_x_1434:
[----:B------:R-:W1:Y:S01]  /*7b40*/  SHFL.BFLY PT, R11, R245, 0x2, 0x1f ;  /* 0x0c401f00f50b7f89 */ /* 0x000e6200000e0000 */
[----:B------:R-:W-:-:S02]  /*7b50*/  MOV R18, 0xff800000 ;  /* 0xff80000000127802 */ /* 0x000fc40000000f00 */
[----:B------:R-:W-:Y:S01]  /*7b60*/  MOV R19, 0xff800000 ;  /* 0xff80000000137802 */ /* 0x000fe20000000f00 */
[----:B------:R-:W2:Y:S01]  /*7b70*/  SHFL.BFLY PT, R7, R247, 0x2, 0x1f ;  /* 0x0c401f00f7077f89 */ /* 0x000ea200000e0000 */
[----:B------:R-:W-:Y:S02]  /*7b80*/  MOV R20, 0xff800000 ;  /* 0xff80000000147802 */ /* 0x000fe40000000f00 */
[----:B------:R-:W-:Y:S01]  /*7b90*/  MOV R21, 0xff800000 ;  /* 0xff80000000157802 */ /* 0x000fe20000000f00 */
[----:B------:R-:W3:Y:S01]  /*7ba0*/  SHFL.BFLY PT, R9, R246, 0x2, 0x1f ;  /* 0x0c401f00f6097f89 */ /* 0x000ee200000e0000 */
[----:B------:R-:W-:-:S03]  /*7bb0*/  PLOP3.LUT P4, PT, PT, PT, PT, 0x8, 0x0 ;  /* 0x000000000000781c */ /* 0x000fc60003f8e170 */
[----:B------:R-:W4:Y:S01]  /*7bc0*/  SHFL.BFLY PT, R6, R248, 0x2, 0x1f ;  /* 0x0c401f00f8067f89 */ /* 0x000f2200000e0000 */
[----:B-1----:R-:W-:Y:S02]  /*7bd0*/  FADD.FTZ R11, R11, R245 ;  /* 0x000000f50b0b7221 */ /* 0x002fe40000010000 */
        /* <DEDUP_REMOVED lines=139> */
.L_x_1427:
        /* <DEDUP_REMOVED lines=43> */
[----:B------:R-:W-:-:S04]  /*8740*/  IMAD.WIDE.U32 R2, R14, c[0x0][0x438], RZ ;  /* 0x00010e000e027a25 */ /* 0x000fc800078e00ff */
        /* <DEDUP_REMOVED lines=49> */
[----:B------:R-:W-:Y:S01]  /*8a60*/  SHFL.IDX PT, R4, R6, RZ, 0x1c1f ;  /* 0x001c1fff06047589 */ /* 0x000fe200000e0000 */
[----:B------:R-:W-:-:S02]  /*8a70*/  LOP3.LUT P0, RZ, R16, 0x3, RZ, 0xc0, !PT ;  /* 0x0000000310ff7812 */ /* 0x000fc4000780c0ff */
[C---:B------:R-:W-:Y:S01]  /*8a80*/  IMAD R15, R13.reuse, c[0x0][0x42c], R7 ;  /* 0x00010b000d0f7a24 */ /* 0x040fe200078e0207 */
[----:B------:R-:W1:Y:S01]  /*8a90*/  SHFL.IDX PT, R5, R0, RZ, 0x1c1f ;  /* 0x001c1fff00057589 */ /* 0x000e6200000e0000 */
[----:B------:R-:W-:Y:S01]  /*8aa0*/  IMAD.WIDE.U32 R2, R13, c[0x0][0x428], R2 ;  /* 0x00010a000d027a25 */ /* 0x000fe200078e0002 */
[C---:B------:R-:W-:Y:S02]  /*8ab0*/  IADD3 R14, R12.reuse, 0x40, RZ ;  /* 0x000000400c0e7810 */ /* 0x040fe40007ffe0ff */
[----:B------:R-:W-:Y:S01]  /*8ac0*/  SHFL.IDX PT, R10, R6, 0x1, 0x1c1f ;  /* 0x003c1f00060a7f89 */ /* 0x000fe200000e0000 */
[C---:B------:R-:W-:Y:S02]  /*8ad0*/  IADD3 R13, R12.reuse, 0x48, RZ ;  /* 0x000000480c0d7810 */ /* 0x040fe40007ffe0ff */
[-C--:B------:R-:W-:Y:S01]  /*8ae0*/  ISETP.GE.OR P4, PT, R12, R24.reuse, P0 ;  /* 0x000000180c00720c */ /* 0x080fe20000786670 */
[----:B------:R-:W2:Y:S01]  /*8af0*/  SHFL.IDX PT, R11, R0, 0x1, 0x1c1f ;  /* 0x003c1f00000b7f89 */ /* 0x000ea200000e0000 */
[----:B------:R-:W-:-:S02]  /*8b00*/  ISETP.GE.OR P2, PT, R14, R24, P0 ;  /* 0x000000180e00720c */ /* 0x000fc40000746670 */
[----:B------:R-:W-:Y:S01]  /*8b10*/  IADD3 R3, R3, R15, RZ ;  /* 0x0000000f03037210 */ /* 0x000fe20007ffe0ff */
[----:B------:R-:W3:Y:S01]  /*8b20*/  SHFL.IDX PT, R9, R0, 0x2, 0x1c1f ;  /* 0x005c1f0000097f89 */ /* 0x000ee200000e0000 */
[----:B------:R-:W-:Y:S02]  /*8b30*/  LEA R23, P1, R2, c[0x0][0x400], 0x2 ;  /* 0x0001000002177a11 */ /* 0x000fe400078210ff */
[-C--:B------:R-:W-:Y:S01]  /*8b40*/  ISETP.GE.AND P6, PT, R14, R24.reuse, PT ;  /* 0x000000180e00720c */ /* 0x080fe20003fc6270 */
[----:B------:R-:W-:Y:S01]  /*8b50*/  SHFL.IDX PT, R6, R6, 0x3, 0x1c1f ;  /* 0x007c1f0006067f89 */ /* 0x000fe200000e0000 */
[----:B------:R-:W-:Y:S02]  /*8b60*/  LEA.HI.X R22, R2, c[0x0][0x404], R3, 0x2, P1 ;  /* 0x0001010002167a11 */ /* 0x000fe400008f1403 */
[----:B------:R-:W-:Y:S01]  /*8b70*/  ISETP.GE.AND P1, PT, R13, R24, PT ;  /* 0x000000180d00720c */ /* 0x000fe20003f26270 */
        /* <DEDUP_REMOVED lines=9> */
[----:B------:R-:W-:Y:S01]  /*8c10*/  IMAD.IADD R0, R16, 0x1, -R0 ;  /* 0x0000000110007824 */ /* 0x000fe200078e0a00 */
[----:B------:R-:W-:Y:S01]  /*8c20*/  P2R R16, PR, RZ, 0x2 ;  /* 0x00000002ff107803 */ /* 0x000fe20000000000 */
        /* <DEDUP_REMOVED lines=75> */
.L_x_1438:
[----:B-1----:R-:W-:Y:S05]  /*90e0*/  BSYNC B0 ;  /* 0x0000000000007941 */ /* 0x002fea0003800000 */
.L_x_1437:
        /* <DEDUP_REMOVED lines=73> */
.L_x_1440:
[----:B------:R-:W-:Y:S05]  /*9580*/  BSYNC B0 ;  /* 0x0000000000007941 */ /* 0x000fea0003800000 */
.L_x_1439:
        /* <DEDUP_REMOVED lines=73> */
.L_x_1442:
[----:B------:R-:W-:Y:S05]  /*9a20*/  BSYNC B0 ;  /* 0x0000000000007941 */ /* 0x000fea0003800000 */
.L_x_1441:
[----:B------:R-:W-:Y:S01]  /*9a30*/  ISETP.NE.AND P0, PT, R16, RZ, PT ;  /* 0x000000ff1000720c */ /* 0x000fe20003f05270 */
[----:B---3--:R3:W1:Y:S04]  /*9a40*/  SHFL.IDX PT, R3, R22, 0x3, 0x1c1f ;  /* 0x007c1f0016037f89 */ /* 0x00866800000e0000 */
[----:B----4-:R3:W4:Y:S08]  /*9a50*/  SHFL.IDX PT, R2, R23, 0x3, 0x1c1f ;  /* 0x007c1f0017027f89 */ /* 0x01073000000e0000 */
        /* <DEDUP_REMOVED lines=72> */
.L_x_1436:
        /* <DEDUP_REMOVED lines=47> */
.L_x_1443:
        /* <DEDUP_REMOVED lines=11> */
.L_x_2883:


//--------------------- .text._ZN7cutlass13device_kernelIN5flash19enable_sm80_to_sm89INS1_16FlashAttnFwdSm80INS1_25CollectiveMainloopFwdSm80ILi4ELi1ELb0EN4cute5tupleIJNS5_1CILi128EEENS7_ILi48EEENS7_ILi96EEEEEELi96ENS_6half_tEfNS_4arch4Sm80ELb0ELb0ELb0ELb1ELb0ELb0ELb1ELb1EEENS1_21CollectiveEpilogueFwdINS6_IJS8_SA_S9_EEENS6_IJNS7_ILi1EEESI_SI_EEESC_SE_Li128ELb1ELb1ELb1ELb0EEENS1_36VarlenDynamicPersistentTileSchedulerILi128ELi48ELi128ELi128ELb1ELb1ELb0ELb0ELb1ELb1EEEEEEEEEvNT_6ParamsE --------------------------
	.section	.text._ZN7cutlass13device_kernelIN5flash19enable_sm80_to_sm89INS1_16FlashAttnFwdSm80INS1_25CollectiveMainloopFwdSm80ILi4ELi1ELb0EN4cute5tupleIJNS5_1CILi128EEENS7_ILi48EEENS7_ILi96EEEEEELi96ENS_6half_tEfNS_4arch4Sm80ELb0ELb0ELb0ELb1ELb0ELb0ELb1ELb1EEENS1_21CollectiveEpilogueFwdINS6_IJS8_SA_S9_EEENS6_IJNS7_ILi1EEESI_SI_EEESC_SE_Li128ELb1ELb1ELb1ELb0EEENS1_36VarlenDynamicPersistentTileSchedulerILi128ELi48ELi128ELi128ELb1ELb1ELb0ELb0ELb1ELb1EEEEEEEEEvNT_6ParamsE,"ax",@progbits
	.sectioninfo	@"SHI_REGISTERS=255"
	.align	128
.text._ZN7cutlass13device_kernelIN5flash19enable_sm80_to_sm89INS1_16FlashAttnFwdSm80INS1_25CollectiveMainloopFwdSm80ILi4ELi1ELb0EN4cute5tupleIJNS5_1CILi128EEENS7_ILi48EEENS7_ILi96EEEEEELi96ENS_6half_tEfNS_4arch4Sm80ELb0ELb0ELb0ELb1ELb0ELb0ELb1ELb1EEENS1_21CollectiveEpilogueFwdINS6_IJS8_SA_S9_EEENS6_IJNS7_ILi1EEESI_SI_EEESC_SE_Li128ELb1ELb1ELb1ELb0EEENS1_36VarlenDynamicPersistentTileSchedulerILi128ELi48ELi128ELi128ELb1ELb1ELb0ELb0ELb1ELb1EEEEEEEEEvNT_6ParamsE:
        .type           _ZN7cutlass13device_kernelIN5flash19enable_sm80_to_sm89INS1_16FlashAttnFwdSm80INS1_25CollectiveMainloopFwdSm80ILi4ELi1ELb0EN4cute5tupleIJNS5_1CILi128EEENS7_ILi48EEENS7_ILi96EEEEEELi96ENS_6half_tEfNS_4arch4Sm80ELb0ELb0ELb0ELb1ELb0ELb0ELb1ELb1EEENS1_21CollectiveEpilogueFwdINS6_IJS8_SA_S9_EEENS6_IJNS7_ILi1EEESI_SI_EEESC_SE_Li128ELb1ELb1ELb1ELb0EEENS1_36VarlenDynamicPersistentTileSchedulerILi128ELi48ELi128ELi128ELb1ELb1ELb0ELb0ELb1ELb1EEEEEEEEEvNT_6ParamsE,@function
        .size           _ZN7cutlass13device_kernelIN5flash19enable_sm80_to_sm89INS1_16FlashAttnFwdSm80INS1_25CollectiveMainloopFwdSm80ILi4ELi1ELb0EN4cute5tupleIJNS5_1CILi128EEENS7_ILi48EEENS7_ILi96EEEEEELi96ENS_6half_tEfNS_4arch4Sm80ELb0ELb0ELb0ELb1ELb0ELb0ELb1ELb1EEENS1_21CollectiveEpilogueFwdINS6_IJS8_SA_S9_EEENS6_IJNS7_ILi1EEESI_SI_EEESC_SE_Li128ELb1ELb1ELb1ELb0EEENS1_36VarlenDynamicPersistentTileSchedulerILi128ELi48ELi128ELi128ELb1ELb1ELb0ELb0ELb1ELb1EEEEEEEEEvNT_6ParamsE,(.L_x_2884 - _ZN7cutlass13device_kernelIN5flash19enable_sm80_to_sm89INS1_16FlashAttnFwdSm80INS1_25CollectiveMainloopFwdSm80ILi4ELi1ELb0EN4cute5tupleIJNS5_1CILi128EEENS7_ILi48EEENS7_ILi96EEEEEELi96ENS_6half_tEfNS_4arch4Sm80ELb0ELb0ELb0ELb1ELb0ELb0ELb1ELb1EEENS1_21CollectiveEpilogueFwdINS6_IJS8_SA_S9_EEENS6_IJNS7_ILi1EEESI_SI_EEESC_SE_Li128ELb1ELb1ELb1ELb0EEENS1_36VarlenDynamicPersistentTileSchedulerILi128ELi48ELi128ELi128ELb1ELb1ELb0ELb0ELb1ELb1EEEEEEEEEvNT_6ParamsE)
        .other          _ZN7cutlass13device_kernelIN5flash19enable_sm80_to_sm89INS1_16FlashAttnFwdSm80INS1_25CollectiveMainloopFwdSm80ILi4ELi1ELb0EN4cute5tupleIJNS5_1CILi128EEENS7_ILi48EEENS7_ILi96EEEEEELi96ENS_6half_tEfNS_4arch4Sm80ELb0ELb0ELb0ELb1ELb0ELb0ELb1ELb1EEENS1_21CollectiveEpilogueFwdINS6_IJS8_SA_S9_EEENS6_IJNS7_ILi1EEESI_SI_EEESC_SE_Li128ELb1ELb1ELb1ELb0EEENS1_36VarlenDynamicPersistentTileSchedulerILi128ELi48ELi128ELi128ELb1ELb1ELb0ELb0ELb1ELb1EEEEEEEEEvNT_6ParamsE,@"STO_CUDA_ENTRY STV_DEFAULT"
_ZN7cutlass13device_kernelIN5flash19enable_sm80_to_sm89INS1_16FlashAttnFwdSm80INS1_25CollectiveMainloopFwdSm80ILi4ELi1ELb0EN4cute5tupleIJNS5_1CILi128EEENS7_ILi48EEENS7_ILi96EEEEEELi96ENS_6half_tEfNS_4arch4Sm80ELb0ELb0ELb0ELb1ELb0ELb0ELb1ELb1EEENS1_21CollectiveEpilogueFwdINS6_IJS8_SA_S9_EEENS6_IJNS7_ILi1EEESI_SI_EEESC_SE_Li128ELb1ELb1ELb1ELb0EEENS1_36VarlenDynamicPersistentTileSchedulerILi128ELi48ELi128ELi128ELb1ELb1ELb0ELb0ELb1ELb1EEEEEEEEEvNT_6ParamsE:
[----:B------:R-:W-:-:S03]  /*0000*/  MOV R1, c[0x0][0x28] ;  /* 0x00000a0000017a02 */ /* 0x000fc60000000f00 */
[----:B------:R-:W1:Y:S01]  /*0010*/  S2R R2, SR_TID.X ;  /* 0x0000000000027919 */ /* 0x000e620000002100 */
[----:B------:R-:W-:Y:S01]  /*0020*/  IADD3 R1, R1, -0x80, RZ ;  /* 0xffffff8001017810 */ /* 0x000fe20007ffe0ff */
[----:B------:R-:W-:Y:S01]  /*0030*/  ULDC.64 UR6, c[0x0][0x118] ;  /* 0x0000460000067ab9 */ /* 0x000fe20000000a00 */
[----:B-1----:R-:W-:-:S05]  /*0040*/  SHF.R.U32.HI R0, RZ, 0x5, R2 ;  /* 0x00000005ff007819 */ /* 0x002fca0000011602 */
[----:B------:R-:W1:Y:S02]  /*0050*/  SHFL.IDX PT, R3, R0, RZ, 0x1f ;  /* 0x00001fff00037589 */ /* 0x000e6400000e0000 */
[----:B-1----:R-:W-:Y:S02]  /*0060*/  ISETP.NE.AND P0, PT, R3, RZ, PT ;  /* 0x000000ff0300720c */ /* 0x002fe40003f05270 */
[----:B------:R1:W-:Y:S11]  /*0070*/  STL [R1+0x74], R3 ;  /* 0x0000740301007387 */ /* 0x0003f60000100800 */
[----:B------:R-:W-:Y:S06]  /*0080*/  @P0 BAR.SYNC.DEFER_BLOCKING 0x5, 0x80 ;  /* 0x0142000000000b1d */ /* 0x000fec0000010000 */
[----:B------:R-:W2:Y:S04]  /*0090*/  @P0 LDS.128 R232, [0xc080] ;  /* 0x00c08000ffe80984 */ /* 0x000ea80000000c00 */
[----:B------:R-:W-:Y:S06]  /*00a0*/  @P0 BAR.ARV 0x4, 0x80 ;  /* 0x0102000000000b1d */ /* 0x000fec0000002000 */
[----:B------:R-:W-:Y:S05]  /*00b0*/  @P0 BRA `(.L_x_1444) ;  /* 0x00000a7000000947 */ /* 0x000fea0003800000 */
[----:B-1----:R-:W-:Y:S01]  /*00c0*/  LOP3.LUT R13, R2, 0x1f, RZ, 0xc0, !PT ;  /* 0x0000001f020d7812 */ /* 0x002fe200078ec0ff */
[----:B------:R-:W-:Y:S01]  /*00d0*/  CS2R R8, SRZ ;  /* 0x0000000000087805 */ /* 0x000fe2000001ff00 */
[----:B------:R-:W-:-:S02]  /*00e0*/  IMAD.MOV.U32 R7, RZ, RZ, RZ ;  /* 0x000000ffff077224 */ /* 0x000fc400078e00ff */
[----:B------:R-:W-:-:S04]  /*00f0*/  ISETP.NE.AND P6, PT, R13, 0x1f, PT ;  /* 0x0000001f0d00780c */ /* 0x000fc80003fc5270 */
[----:B------:R-:W-:-:S13]  /*0100*/  ISETP.GE.OR P0, PT, R13, c[0x0][0x53c], !P6 ;  /* 0x00014f000d007a0c */ /* 0x000fda0007706670 */
[----:B------:R-:W-:Y:S02]  /*0110*/  @!P0 IMAD.MOV.U32 R4, RZ, RZ, 0x4 ;  /* 0x00000004ff048424 */ /* 0x000fe400078e00ff */
[----:B------:R-:W-:Y:S02]  /*0120*/  @!P0 IMAD.MOV.U32 R2, RZ, RZ, 0x4 ;  /* 0x00000004ff028424 */ /* 0x000fe400078e00ff */
[----:B------:R-:W-:-:S04]  /*0130*/  @!P0 IMAD.WIDE.U32 R4, R13, R4, c[0x0][0x580] ;  /* 0x000160000d048625 */ /* 0x000fc800078e0004 */
[C---:B------:R-:W-:Y:S01]  /*0140*/  @!P0 IMAD.WIDE.U32 R2, R13.reuse, R2, c[0x0][0x578] ;  /* 0x00015e000d028625 */ /* 0x040fe200078e0002 */
[----:B------:R-:W3:Y:S04]  /*0150*/  @!P0 LDG.E R8, [R4.64] ;  /* 0x0000000604088981 */ /* 0x000ee8000c1e1900 */
[----:B------:R-:W3:Y:S01]  /*0160*/  @!P0 LDG.E R7, [R2.64] ;  /* 0x0000000602078981 */ /* 0x000ee2000c1e1900 */
[C---:B------:R-:W-:Y:S01]  /*0170*/  ISETP.NE.AND P5, PT, R13.reuse, RZ, PT ;  /* 0x000000ff0d00720c */ /* 0x040fe20003fa5270 */
[----:B------:R-:W1:Y:S01]  /*0180*/  S2UR UR4, SR_CTAID.X ;  /* 0x00000000000479c3 */ /* 0x000e620000002500 */
[C---:B------:R-:W-:Y:S02]  /*0190*/  ISETP.GE.U32.AND P4, PT, R13.reuse, 0x2, PT ;  /* 0x000000020d00780c */ /* 0x040fe40003f86070 */
[----:B------:R-:W-:-:S02]  /*01a0*/  ISETP.GE.U32.AND P3, PT, R13, 0x4, PT ;  /* 0x000000040d00780c */ /* 0x000fc40003f66070 */
[C---:B------:R-:W-:Y:S02]  /*01b0*/  ISETP.GE.U32.AND P2, PT, R13.reuse, 0x8, PT ;  /* 0x000000080d00780c */ /* 0x040fe40003f46070 */
[----:B------:R-:W-:Y:S01]  /*01c0*/  ISETP.GE.U32.AND P1, PT, R13, 0x10, PT ;  /* 0x000000100d00780c */ /* 0x000fe20003f26070 */
[----:B---3--:R-:W-:-:S05]  /*01d0*/  IMAD R4, R8, R7, RZ ;  /* 0x0000000708047224 */ /* 0x008fca00078e02ff */
[----:B------:R-:W3:Y:S02]  /*01e0*/  SHFL.UP PT, R0, R4, 0x1, RZ ;  /* 0x0420000004007989 */ /* 0x000ee400000e00ff */
[----:B---3--:R-:W-:-:S05]  /*01f0*/  SEL R0, R0, RZ, P5 ;  /* 0x000000ff00007207 */ /* 0x008fca0002800000 */
[----:B------:R-:W-:-:S05]  /*0200*/  IMAD.IADD R4, R4, 0x1, R0 ;  /* 0x0000000104047824 */ /* 0x000fca00078e0200 */
        /* <DEDUP_REMOVED lines=12> */
[----:B------:R-:W3:Y:S02]  /*02d0*/  SHFL.IDX PT, R6, R4, 0x1f, 0x1f ;  /* 0x03e01f0004067f89 */ /* 0x000ee400000e0000 */
[----:B---3--:R-:W-:-:S04]  /*02e0*/  IMAD R6, R6, c[0x0][0x538], RZ ;  /* 0x00014e0006067a24 */ /* 0x008fc800078e02ff */
[----:B------:R-:W-:Y:S01]  /*02f0*/  IMAD.MOV.U32 R0, RZ, RZ, R6 ;  /* 0x000000ffff007224 */ /* 0x000fe200078e0006 */
[----:B-1----:R-:W-:-:S13]  /*0300*/  ISETP.GT.AND P0, PT, R6, UR4, PT ;  /* 0x0000000406007c0c */ /* 0x002fda000bf04270 */
[----:B------:R-:W-:Y:S05]  /*0310*/  @P0 BRA `(.L_x_1445) ;  /* 0x0000027000000947 */ /* 0x000fea0003800000 */
[----:B------:R-:W-:Y:S02]  /*0320*/  MOV R6, R0 ;  /* 0x0000000000067202 */ /* 0x000fe40000000f00 */
[----:B------:R-:W-:-:S04]  /*0330*/  MOV R9, RZ ;  /* 0x000000ff00097202 */ /* 0x000fc80000000f00 */
.L_x_1449:
        /* <DEDUP_REMOVED lines=12> */
[----:B------:R-:W3:Y:S04]  /*0400*/  @!P0 LDG.E R8, [R4.64] ;  /* 0x0000000604088981 */ /* 0x000ee8000c1e1900 */
[----:B------:R-:W3:Y:S02]  /*0410*/  @!P0 LDG.E R7, [R2.64] ;  /* 0x0000000602078981 */ /* 0x000ee4000c1e1900 */
[----:B---3--:R-:W-:Y:S01]  /*0420*/  IMAD R5, R8, R7, RZ ;  /* 0x0000000708057224 */ /* 0x008fe200078e02ff */
[----:B------:R-:W-:Y:S05]  /*0430*/  BRA.DIV ~URZ, `(.L_x_1447) ;  /* 0x0000c7227f007947 */ /* 0x000fea000b800000 */
[----:B------:R1:W3:Y:S02]  /*0440*/  SHFL.UP PT, R0, R5, 0x1, RZ ;  /* 0x0420000005007989 */ /* 0x0002e400000e00ff */
.L_x_1546:
        /* <DEDUP_REMOVED lines=16> */
.L_x_1547:
[----:B---3--:R-:W-:-:S05]  /*0550*/  IMAD R0, R0, c[0x0][0x538], RZ ;  /* 0x00014e0000007a24 */ /* 0x008fca00078e02ff */
[----:B------:R-:W-:-:S04]  /*0560*/  IADD3 R6, R0, R6, RZ ;  /* 0x0000000600067210 */ /* 0x000fc80007ffe0ff */
[----:B------:R-:W-:-:S13]  /*0570*/  ISETP.GT.AND P0, PT, R6, UR4, PT ;  /* 0x0000000406007c0c */ /* 0x000fda000bf04270 */
[----:B-12---:R-:W-:Y:S05]  /*0580*/  @!P0 BRA `(.L_x_1449) ;  /* 0xfffffdb000008947 */ /* 0x006fea000383ffff */
.L_x_1445:
[----:B------:R-:W-:-:S05]  /*0590*/  IADD3 R12, -R0, R6, RZ ;  /* 0x00000006000c7210 */ /* 0x000fca0007ffe1ff */
[----:B------:R-:W-:-:S05]  /*05a0*/  IMAD R0, R4, c[0x0][0x538], R12 ;  /* 0x00014e0004007a24 */ /* 0x000fca00078e020c */
[----:B------:R-:W-:Y:S01]  /*05b0*/  ISETP.GT.AND P0, PT, R0, UR4, PT ;  /* 0x0000000400007c0c */ /* 0x000fe2000bf04270 */
[----:B------:R-:W-:-:S12]  /*05c0*/  BRA.DIV ~URZ, `(.L_x_1450) ;  /* 0x0000c7a27f007947 */ /* 0x000fd8000b800000 */
[----:B------:R-:W-:-:S04]  /*05d0*/  VOTE.ANY R6, PT, !P0 ;  /* 0x0000000000067806 */ /* 0x000fc800040e0100 */
.L_x_1548:
[----:B--2---:R1:W2:Y:S01]  /*05e0*/  POPC R235, R6 ;  /* 0x0000000600eb7309 */ /* 0x0042a20000000000 */
[----:B------:R-:W-:Y:S05]  /*05f0*/  BRA.DIV ~URZ, `(.L_x_1451) ;  /* 0x0000c7c27f007947 */ /* 0x000fea000b800000 */
[----:B--2---:R2:W3:Y:S01]  /*0600*/  SHFL.IDX PT, R11, R8, R235, 0x1f ;  /* 0x00001feb080b7589 */ /* 0x0044e200000e0000 */
[----:B------:R-:W-:-:S03]  /*0610*/  MOV R232, RZ ;  /* 0x000000ff00e87202 */ /* 0x000fc60000000f00 */
[----:B------:R2:W4:Y:S04]  /*0620*/  SHFL.IDX PT, R10, R7, R235, 0x1f ;  /* 0x00001feb070a7589 */ /* 0x00052800000e0000 */
.L_x_1549:
[----:B------:R-:W-:Y:S01]  /*0630*/  ISETP.NE.AND P0, PT, R6, RZ, PT ;  /* 0x000000ff0600720c */ /* 0x000fe20003f05270 */
[----:B------:R-:W-:-:S12]  /*0640*/  BSSY B0, `(.L_x_1452) ;  /* 0x0000005000007945 */ /* 0x000fd80003800000 */
[----:B------:R-:W-:Y:S05]  /*0650*/  @!P0 BRA `(.L_x_1453) ;  /* 0x0000003000008947 */ /* 0x000fea0003800000 */
[----:B------:R-:W-:Y:S01]  /*0660*/  IADD3 R3, R235, -0x1, RZ ;  /* 0xffffffffeb037810 */ /* 0x000fe20007ffe0ff */
[----:B------:R-:W-:Y:S05]  /*0670*/  BRA.DIV ~URZ, `(.L_x_1454) ;  /* 0x0000c8227f007947 */ /* 0x000fea000b800000 */
[----:B------:R1:W2:Y:S02]  /*0680*/  SHFL.IDX PT, R232, R4, R3, 0x1f ;  /* 0x00001f0304e87589 */ /* 0x0002a400000e0000 */
.L_x_1453:
[----:B------:R-:W-:Y:S05]  /*0690*/  BSYNC B0 ;  /* 0x0000000000007941 */ /* 0x000fea0003800000 */
.L_x_1452:
[----:B---3--:R-:W-:Y:S01]  /*06a0*/  IABS R0, R11 ;  /* 0x0000000b00007213 */ /* 0x008fe20000000000 */
[----:B--2---:R-:W-:Y:S02]  /*06b0*/  IMAD R232, R232, c[0x0][0x538], R12 ;  /* 0x00014e00e8e87a24 */ /* 0x004fe400078e020c */
[----:B------:R-:W-:Y:S02]  /*06c0*/  IMAD.IADD R235, R235, 0x1, R9 ;  /* 0x00000001ebeb7824 */ /* 0x000fe400078e0209 */
[----:B------:R-:W-:Y:S01]  /*06d0*/  IMAD.MOV.U32 R5, RZ, RZ, R0 ;  /* 0x000000ffff057224 */ /* 0x000fe200078e0000 */
[----:B----4-:R-:W-:Y:S02]  /*06e0*/  IABS R0, R10 ;  /* 0x0000000a00007213 */ /* 0x010fe40000000000 */
[----:B------:R-:W-:Y:S01]  /*06f0*/  IADD3 R233, -R232, UR4, RZ ;  /* 0x00000004e8e97c10 */ /* 0x000fe2000fffe1ff */
[----:B------:R-:W2:Y:S02]  /*0700*/  I2F.RP R2, R5 ;  /* 0x0000000500027306 */ /* 0x000ea40000209400 */
[----:B------:R-:W-:Y:S01]  /*0710*/  IMAD.MOV.U32 R7, RZ, RZ, R0 ;  /* 0x000000ffff077224 */ /* 0x000fe200078e0000 */
[----:B-1----:R-:W-:-:S02]  /*0720*/  IABS R6, R233 ;  /* 0x000000e900067213 */ /* 0x002fc40000000000 */
[----:B------:R-:W-:-:S03]  /*0730*/  IABS R0, R11 ;  /* 0x0000000b00007213 */ /* 0x000fc60000000000 */
[----:B------:R-:W-:Y:S01]  /*0740*/  I2F.RP R8, R7 ;  /* 0x0000000700087306 */ /* 0x000fe20000209400 */
[----:B------:R-:W-:-:S07]  /*0750*/  IADD3 R0, RZ, -R0, RZ ;  /* 0x80000000ff007210 */ /* 0x000fce0007ffe0ff */
[----:B--2---:R-:W1:Y:S02]  /*0760*/  MUFU.RCP R2, R2 ;  /* 0x0000000200027308 */ /* 0x004e640000001000 */
[----:B-1----:R-:W-:-:S06]  /*0770*/  IADD3 R2, R2, 0xffffffe, RZ ;  /* 0x0ffffffe02027810 */ /* 0x002fcc0007ffe0ff */
[----:B------:R-:W1:Y:S02]  /*0780*/  F2I.FTZ.U32.TRUNC.NTZ R3, R2 ;  /* 0x0000000200037305 */ /* 0x000e64000021f000 */
[----:B-1----:R-:W-:-:S04]  /*0790*/  IMAD.MOV R2, RZ, RZ, -R3 ;  /* 0x000000ffff027224 */ /* 0x002fc800078e0a03 */
[----:B------:R-:W-:Y:S02]  /*07a0*/  IMAD R4, R2, R5, RZ ;  /* 0x0000000502047224 */ /* 0x000fe400078e02ff */
        /* <DEDUP_REMOVED lines=45> */
[----:B------:R-:W-:-:S04]  /*0a80*/  IMAD R2, R10, R2, R4 ;  /* 0x000000020a027224 */ /* 0x000fc800078e0204 */
[----:B------:R-:W-:Y:S01]  /*0a90*/  IMAD R234, R2, 0x10000, R0 ;  /* 0x0001000002ea7824 */ /* 0x000fe200078e0200 */
[----:B------:R-:W-:Y:S05]  /*0aa0*/  BRA `(.L_x_1455) ;  /* 0x0000004000007947 */ /* 0x000fea0003800000 */
.L_x_1446:
[----:B--2---:R-:W-:Y:S01]  /*0ab0*/  IMAD.MOV.U32 R233, RZ, RZ, RZ ;  /* 0x000000ffffe97224 */ /* 0x004fe200078e00ff */
[----:B------:R-:W-:Y:S01]  /*0ac0*/  MOV R234, RZ ;  /* 0x000000ff00ea7202 */ /* 0x000fe20000000f00 */
[----:B------:R-:W-:Y:S01]  /*0ad0*/  IMAD.U32 R232, RZ, RZ, UR4 ;  /* 0x00000004ffe87e24 */ /* 0x000fe2000f8e00ff */
[----:B------:R-:W-:Y:S02]  /*0ae0*/  MOV R235, c[0x0][0x53c] ;  /* 0x00014f0000eb7a02 */ /* 0x000fe40000000f00 */
.L_x_1455:
[----:B------:R-:W-:Y:S01]  /*0af0*/  ISETP.NE.AND P0, PT, R13, RZ, PT ;  /* 0x000000ff0d00720c */ /* 0x000fe20003f05270 */
[----:B------:R-:W-:-:S12]  /*0b00*/  WARPSYNC 0xffffffff ;  /* 0xffffffff00007948 */ /* 0x000fd80003800000 */
[----:B------:R1:W-:Y:S04]  /*0b10*/  @!P0 STS.128 [0xc080], R232 ;  /* 0x00c080e8ff008388 */ /* 0x0003e80000000c00 */
[----:B------:R-:W-:Y:S06]  /*0b20*/  BAR.ARV 0x5, 0x80 ;  /* 0x0142000000007b1d */ /* 0x000fec0000002000 */
.L_x_1444:
[----:B-12---:R-:W-:-:S13]  /*0b30*/  ISETP.GE.AND P0, PT, R235, c[0x0][0x53c], PT ;  /* 0x00014f00eb007a0c */ /* 0x006fda0003f06270 */
[----:B------:R-:W-:Y:S05]  /*0b40*/  @P0 EXIT ;  /* 0x000000000000094d */ /* 0x000fea0003800000 */
[----:B------:R-:W1:Y:S02]  /*0b50*/  S2R R12, SR_TID.X ;  /* 0x00000000000c7919 */ /* 0x000e640000002100 */
[----:B-1----:R-:W-:-:S04]  /*0b60*/  SHF.R.S32.HI R9, RZ, 0x1f, R12 ;  /* 0x0000001fff097819 */ /* 0x002fc8000001140c */
[CC--:B------:R-:W-:Y:S02]  /*0b70*/  LEA.HI R17, R9.reuse, R12.reuse, RZ, 0x3 ;  /* 0x0000000c09117211 */ /* 0x0c0fe400078f18ff */
[----:B------:R-:W-:Y:S02]  /*0b80*/  LEA.HI R3, R9, R12, RZ, 0x4 ;  /* 0x0000000c09037211 */ /* 0x000fe400078f20ff */
[----:B------:R-:W-:Y:S02]  /*0b90*/  LOP3.LUT R2, R17, 0xfffffff8, RZ, 0xc0, !PT ;  /* 0xfffffff811027812 */ /* 0x000fe400078ec0ff */
[----:B------:R-:W-:Y:S02]  /*0ba0*/  SHF.R.S32.HI R5, RZ, 0x4, R3 ;  /* 0x00000004ff057819 */ /* 0x000fe40000011403 */
        /* <DEDUP_REMOVED lines=54> */
[----:B------:R2:W-:Y:S01]  /*0f10*/  STL [R1+0x78], R18 ;  /* 0x0000781201007387 */ /* 0x0005e20000100800 */
[----:B------:R-:W-:Y:S02]  /*0f20*/  SHF.R.S32.HI R10, RZ, 0x1f, R10 ;  /* 0x0000001fff0a7819 */ /* 0x000fe4000001140a */
[----:B------:R-:W-:Y:S02]  /*0f30*/  LOP3.LUT R9, R5, 0x3fffffe, RZ, 0xc0, !PT ;  /* 0x03fffffe05097812 */ /* 0x000fe400078ec0ff */
[----:B------:R-:W-:Y:S02]  /*0f40*/  LOP3.LUT P2, RZ, R2, 0x2, RZ, 0xc0, !PT ;  /* 0x0000000202ff7812 */ /* 0x000fe4000784c0ff */
[C---:B------:R-:W-:Y:S01]  /*0f50*/  IADD3 R225, R226.reuse, 0x20, RZ ;  /* 0x00000020e2e17810 */ /* 0x040fe20007ffe0ff */
[----:B------:R-:W-:Y:S01]  /*0f60*/  IMAD.IADD R9, R3, 0x1, -R9 ;  /* 0x0000000103097824 */ /* 0x000fe200078e0a09 */
[----:B------:R-:W-:-:S02]  /*0f70*/  IADD3 R228, R226, 0x40, RZ ;  /* 0x00000040e2e47810 */ /* 0x000fc40007ffe0ff */
[----:B------:R-:W-:Y:S02]  /*0f80*/  SHF.R.S32.HI R227, RZ, 0x1f, R226 ;  /* 0x0000001fffe37819 */ /* 0x000fe400000114e2 */
        /* <DEDUP_REMOVED lines=17> */
[----:B------:R-:W-:Y:S01]  /*10a0*/  LOP3.LUT P0, RZ, R0, 0x2, RZ, 0xc0, !PT ;  /* 0x0000000200ff7812 */ /* 0x000fe2000780c0ff */
[----:B------:R-:W-:Y:S01]  /*10b0*/  IMAD.SHL.U32 R2, R2, 0x40, RZ ;  /* 0x0000004002027824 */ /* 0x000fe200078e00ff */
[----:B------:R-:W-:Y:S01]  /*10c0*/  LOP3.LUT R4, R0, 0x1, RZ, 0xc0, !PT ;  /* 0x0000000100047812 */ /* 0x000fe200078ec0ff */
        /* <DEDUP_REMOVED lines=8> */
[----:B------:R-:W-:Y:S01]  /*1150*/  SHF.R.U32.HI R5, RZ, 0x3, R2 ;  /* 0x00000003ff057819 */ /* 0x000fe20000011602 */
[----:B------:R-:W-:Y:S01]  /*1160*/  IMAD.IADD R3, R3, 0x1, R6 ;  /* 0x0000000103037824 */ /* 0x000fe200078e0206 */
[----:B------:R-:W-:Y:S01]  /*1170*/  LOP3.LUT R6, R2, 0x8, R7, 0xf8, !PT ;  /* 0x0000000802067812 */ /* 0x000fe200078ef807 */
[----:B------:R-:W-:Y:S01]  /*1180*/  IMAD R2, R13, 0x20, R4 ;  /* 0x000000200d027824 */ /* 0x000fe200078e0204 */
[----:B------:R-:W-:Y:S01]  /*1190*/  LOP3.LUT R4, R12, 0x7ffffffc, RZ, 0xc0, !PT ;  /* 0x7ffffffc0c047812 */ /* 0x000fe200078ec0ff */
[----:B------:R-:W-:Y:S01]  /*11a0*/  IMAD.SHL.U32 R239, R3, 0x2, RZ ;  /* 0x0000000203ef7824 */ /* 0x000fe200078e00ff */
[----:B------:R-:W-:Y:S01]  /*11b0*/  LOP3.LUT R3, R6, R5, RZ, 0x3c, !PT ;  /* 0x0000000506037212 */ /* 0x000fe200078e3cff */
[----:B------:R-:W-:Y:S01]  /*11c0*/  IMAD R7, R13, 0x20, R0 ;  /* 0x000000200d077824 */ /* 0x000fe200078e0200 */
[----:B------:R-:W-:Y:S01]  /*11d0*/  SHF.R.S32.HI R8, RZ, 0x1f, R228 ;  /* 0x0000001fff087819 */ /* 0x000fe200000114e4 */
[----:B------:R-:W-:Y:S01]  /*11e0*/  IMAD.IADD R4, R19, 0x1, -R4 ;  /* 0x0000000113047824 */ /* 0x000fe200078e0a04 */
[----:B------:R-:W-:Y:S01]  /*11f0*/  IADD3 R5, R239, 0x80, RZ ;  /* 0x00000080ef057810 */ /* 0x000fe20007ffe0ff */
[----:B------:R-:W-:Y:S01]  /*1200*/  IMAD.IADD R2, R3, 0x1, R2 ;  /* 0x0000000103027824 */ /* 0x000fe200078e0202 */
[----:B------:R-:W-:Y:S01]  /*1210*/  IADD3 R252, R239, 0x70, RZ ;  /* 0x00000070effc7810 */ /* 0x000fe20007ffe0ff */
[----:B------:R-:W-:Y:S01]  /*1220*/  IMAD.SHL.U32 R4, R4, 0x2, RZ ;  /* 0x0000000204047824 */ /* 0x000fe200078e00ff */
[----:B------:R-:W-:Y:S01]  /*1230*/  @P1 IADD3 R252, R5, 0x10, RZ ;  /* 0x0000001005fc1810 */ /* 0x000fe20007ffe0ff */
[----:B------:R-:W-:Y:S01]  /*1240*/  IMAD.IADD R3, R3, 0x1, R7 ;  /* 0x0000000103037824 */ /* 0x000fe200078e0207 */
[----:B------:R-:W-:Y:S01]  /*1250*/  SHF.R.S32.HI R5, RZ, 0x1f, R225 ;  /* 0x0000001fff057819 */ /* 0x000fe200000114e1 */
[----:B------:R-:W-:Y:S01]  /*1260*/  IMAD.IADD R7, R18, 0x1, R14 ;  /* 0x0000000112077824 */ /* 0x000fe200078e020e */
[C---:B--2---:R-:W-:Y:S01]  /*1270*/  IADD3 R18, R4.reuse, 0x8, RZ ;  /* 0x0000000804127810 */ /* 0x044fe20007ffe0ff */
[----:B------:R-:W-:Y:S01]  /*1280*/  IMAD.U32 R0, R9, 0x20, R10 ;  /* 0x0000002009007824 */ /* 0x000fe200078e000a */
[C---:B------:R-:W-:Y:S01]  /*1290*/  IADD3 R17, R4.reuse, 0x10, RZ ;  /* 0x0000001004117810 */ /* 0x040fe20007ffe0ff */
[----:B------:R1:W-:Y:S01]  /*12a0*/  STL [R1+0x38], R5 ;  /* 0x0000380501007387 */ /* 0x0003e20000100800 */
[C---:B------:R-:W-:Y:S01]  /*12b0*/  IADD3 R16, R4.reuse, 0x18, RZ ;  /* 0x0000001804107810 */ /* 0x040fe20007ffe0ff */
[----:B------:R-:W-:Y:S01]  /*12c0*/  IMAD.MOV.U32 R6, RZ, RZ, 0x20 ;  /* 0x00000020ff067424 */ /* 0x000fe200078e00ff */
[C---:B------:R-:W-:Y:S01]  /*12d0*/  IADD3 R15, R4.reuse, 0x20, RZ ;  /* 0x00000020040f7810 */ /* 0x040fe20007ffe0ff */
[----:B------:R2:W-:Y:S01]  /*12e0*/  STL [R1+0x34], R8 ;  /* 0x0000340801007387 */ /* 0x0005e20000100800 */
[----:B------:R-:W-:-:S02]  /*12f0*/  IADD3 R13, R4, 0x28, RZ ;  /* 0x00000028040d7810 */ /* 0x000fc40007ffe0ff */
[C---:B------:R-:W-:Y:S01]  /*1300*/  IADD3 R12, R4.reuse, 0x30, RZ ;  /* 0x00000030040c7810 */ /* 0x040fe20007ffe0ff */
[----:B------:R-:W-:Y:S01]  /*1310*/  STL [R1+0x3c], R4 ;  /* 0x00003c0401007387 */ /* 0x000fe20000100800 */
[C---:B------:R-:W-:Y:S02]  /*1320*/  IADD3 R11, R4.reuse, 0x38, RZ ;  /* 0x00000038040b7810 */ /* 0x040fe40007ffe0ff */
[C---:B------:R-:W-:Y:S01]  /*1330*/  IADD3 R10, R4.reuse, 0x40, RZ ;  /* 0x00000040040a7810 */ /* 0x040fe20007ffe0ff */
[----:B------:R3:W-:Y:S01]  /*1340*/  STL [R1+0x7c], R7 ;  /* 0x00007c0701007387 */ /* 0x0007e20000100800 */
[----:B------:R-:W-:Y:S02]  /*1350*/  IADD3 R9, R4, 0x48, RZ ;  /* 0x0000004804097810 */ /* 0x000fe40007ffe0ff */
[----:B------:R-:W-:Y:S01]  /*1360*/  SHF.R.S32.HI R14, RZ, 0x1f, R18 ;  /* 0x0000001fff0e7819 */ /* 0x000fe20000011412 */
[----:B------:R-:W-:Y:S01]  /*1370*/  STL [R1+0x28], R18 ;  /* 0x0000281201007387 */ /* 0x000fe20000100800 */
[----:B------:R-:W-:-:S02]  /*1380*/  LEA R123, R0, 0x3c80, 0x1 ;  /* 0x00003c80007b7811 */ /* 0x000fc400078e08ff */
[----:B------:R-:W-:Y:S01]  /*1390*/  SHF.R.S32.HI R0, RZ, 0x1f, R10 ;  /* 0x0000001fff007819 */ /* 0x000fe2000001140a */
[----:B------:R-:W-:Y:S01]  /*13a0*/  STL [R1+0x24], R17 ;  /* 0x0000241101007387 */ /* 0x000fe20000100800 */
[----:B------:R-:W-:Y:S02]  /*13b0*/  IADD3 R184, R123, 0x20, RZ ;  /* 0x000000207bb87810 */ /* 0x000fe40007ffe0ff */
[----:B------:R-:W-:Y:S01]  /*13c0*/  LEA R182, R2, 0x6080, 0x1 ;  /* 0x0000608002b67811 */ /* 0x000fe200078e08ff */
[----:B------:R4:W-:Y:S01]  /*13d0*/  STL [R1+0x20], R16 ;  /* 0x0000201001007387 */ /* 0x0009e20000100800 */
[----:B-1----:R-:W-:Y:S02]  /*13e0*/  SEL R5, R6, 0xffffffe0, !P0 ;  /* 0xffffffe006057807 */ /* 0x002fe40004000000 */
[----:B------:R-:W-:Y:S01]  /*13f0*/  LEA R180, R3, 0x1880, 0x1 ;  /* 0x0000188003b47811 */ /* 0x000fe200078e08ff */
[----:B------:R-:W-:Y:S01]  /*1400*/  STL [R1+0x1c], R15 ;  /* 0x00001c0f01007387 */ /* 0x000fe20000100800 */
[----:B--2---:R-:W-:-:S02]  /*1410*/  IADD3 R8, R4, 0x50, RZ ;  /* 0x0000005004087810 */ /* 0x004fc40007ffe0ff */
[----:B------:R-:W-:Y:S01]  /*1420*/  @P2 IADD3 R184, R123, -0x20, RZ ;  /* 0xffffffe07bb82810 */ /* 0x000fe20007ffe0ff */
[----:B------:R-:W-:Y:S03]  /*1430*/  STL [R1+0x18], R13 ;  /* 0x0000180d01007387 */ /* 0x000fe60000100800 */
[----:B------:R-:W-:Y:S01]  /*1440*/  IADD3 R192, R184, 0x400, RZ ;  /* 0x00000400b8c07810 */ /* 0x000fe20007ffe0ff */
[----:B------:R1:W-:Y:S01]  /*1450*/  STL [R1+0x14], R12 ;  /* 0x0000140c01007387 */ /* 0x0003e20000100800 */
[----:B---3--:R-:W-:Y:S02]  /*1460*/  IADD3 R7, R4, 0x58, RZ ;  /* 0x0000005804077810 */ /* 0x008fe40007ffe0ff */
[----:B------:R-:W-:Y:S01]  /*1470*/  SEL R4, R6, 0xffffffe0, !P3 ;  /* 0xffffffe006047807 */ /* 0x000fe20005800000 */
[----:B------:R-:W-:Y:S01]  /*1480*/  STL [R1+0x10], R11 ;  /* 0x0000100b01007387 */ /* 0x000fe20000100800 */
[----:B------:R-:W-:-:S02]  /*1490*/  SHF.R.S32.HI R6, RZ, 0x1f, R17 ;  /* 0x0000001fff067819 */ /* 0x000fc40000011411 */
[C---:B------:R-:W-:Y:S01]  /*14a0*/  IADD3 R191, R184.reuse, 0x800, RZ ;  /* 0x00000800b8bf7810 */ /* 0x040fe20007ffe0ff */
[----:B------:R-:W-:Y:S01]  /*14b0*/  STL [R1+0xc], R10 ;  /* 0x00000c0a01007387 */ /* 0x000fe20000100800 */
[----:B------:R-:W-:Y:S01]  /*14c0*/  IADD3 R190, R184, 0xc00, RZ ;  /* 0x00000c00b8be7810 */ /* 0x000fe20007ffe0ff */
[----:B------:R-:W-:Y:S01]  /*14d0*/  IMAD.IADD R183, R182, 0x1, R4 ;  /* 0x00000001b6b77824 */ /* 0x000fe200078e0204 */
[----:B------:R-:W-:Y:S01]  /*14e0*/  IADD3 R189, R184, 0x1000, RZ ;  /* 0x00001000b8bd7810 */ /* 0x000fe20007ffe0ff */
[----:B------:R2:W-:Y:S01]  /*14f0*/  STL [R1+0x8], R9 ;  /* 0x0000080901007387 */ /* 0x0005e20000100800 */
[----:B----4-:R-:W-:Y:S01]  /*1500*/  SHF.R.S32.HI R16, RZ, 0x1f, R16 ;  /* 0x0000001fff107819 */ /* 0x010fe20000011410 */
[----:B------:R-:W-:Y:S01]  /*1510*/  IMAD.IADD R181, R4, 0x1, R180 ;  /* 0x0000000104b57824 */ /* 0x000fe200078e02b4 */
[C---:B------:R-:W-:Y:S01]  /*1520*/  IADD3 R188, R184.reuse, 0x1400, RZ ;  /* 0x00001400b8bc7810 */ /* 0x040fe20007ffe0ff */
[----:B------:R-:W-:Y:S01]  /*1530*/  STL [R1+0x4], R8 ;  /* 0x0000040801007387 */ /* 0x000fe20000100800 */
[----:B------:R-:W-:-:S02]  /*1540*/  IADD3 R187, R184, 0x1800, RZ ;  /* 0x00001800b8bb7810 */ /* 0x000fc40007ffe0ff */
[C---:B------:R-:W-:Y:S01]  /*1550*/  IADD3 R186, R184.reuse, 0x1c00, RZ ;  /* 0x00001c00b8ba7810 */ /* 0x040fe20007ffe0ff */
[----:B------:R3:W-:Y:S01]  /*1560*/  STL [R1+0x70], R14 ;  /* 0x0000700e01007387 */ /* 0x0007e20000100800 */
[----:B------:R-:W-:-:S03]  /*1570*/  IADD3 R185, R184, 0x2000, RZ ;  /* 0x00002000b8b97810 */ /* 0x000fc60007ffe0ff */
[----:B------:R-:W-:Y:S01]  /*1580*/  STL [R1], R7 ;  /* 0x0000000701007387 */ /* 0x000fe20000100800 */
[----:B-1----:R-:W-:-:S03]  /*1590*/  SHF.R.S32.HI R12, RZ, 0x1f, R12 ;  /* 0x0000001fff0c7819 */ /* 0x002fc6000001140c */
[----:B------:R1:W-:Y:S04]  /*15a0*/  STL [R1+0x6c], R6 ;  /* 0x00006c0601007387 */ /* 0x0003e80000100800 */
[----:B------:R-:W-:Y:S01]  /*15b0*/  STL [R1+0x68], R16 ;  /* 0x0000681001007387 */ /* 0x000fe20000100800 */
[----:B--2---:R-:W-:Y:S02]  /*15c0*/  SHF.R.S32.HI R9, RZ, 0x1f, R9 ;  /* 0x0000001fff097819 */ /* 0x004fe40000011409 */
[----:B---3--:R-:W-:-:S05]  /*15d0*/  SHF.R.S32.HI R14, RZ, 0x1f, R15 ;  /* 0x0000001fff0e7819 */ /* 0x008fca000001140f */
[----:B------:R-:W-:Y:S01]  /*15e0*/  STL [R1+0x64], R14 ;  /* 0x0000640e01007387 */ /* 0x000fe20000100800 */
[----:B-1----:R-:W-:-:S05]  /*15f0*/  SHF.R.S32.HI R6, RZ, 0x1f, R13 ;  /* 0x0000001fff067819 */ /* 0x002fca000001140d */
        /* <DEDUP_REMOVED lines=14> */
.L_x_1545:
[----:B------:R-:W-:-:S04]  /*16e0*/  IMAD.MOV.U32 R11, RZ, RZ, 0x4 ;  /* 0x00000004ff0b7424 */ /* 0x000fc800078e00ff */
[----:B------:R-:W-:-:S05]  /*16f0*/  IMAD.WIDE R2, R235, R11, c[0x0][0x588] ;  /* 0x00016200eb027625 */ /* 0x000fca00078e020b */
[----:B------:R-:W2:Y:S01]  /*1700*/  LDG.E R230, [R2.64] ;  /* 0x0000000602e67981 */ /* 0x000ea2000c1e1900 */
[----:B------:R-:W-:Y:S01]  /*1710*/  ISETP.NE.U32.AND P0, PT, RZ, c[0x0][0x370], PT ;  /* 0x0000dc00ff007a0c */ /* 0x000fe20003f05070 */
[----:B------:R-:W-:Y:S01]  /*1720*/  CS2R R8, SRZ ;  /* 0x0000000000087805 */ /* 0x000fe2000001ff00 */
[----:B------:R-:W-:Y:S02]  /*1730*/  ISETP.NE.U32.AND P3, PT, RZ, c[0x0][0x360], PT ;  /* 0x0000d800ff007a0c */ /* 0x000fe40003f65070 */
[----:B------:R-:W-:Y:S02]  /*1740*/  ISETP.NE.AND.EX P1, PT, RZ, c[0x0][0x374], PT, P0 ;  /* 0x0000dd00ff007a0c */ /* 0x000fe40003f25300 */
[----:B------:R-:W-:Y:S02]  /*1750*/  ISETP.NE.AND.EX P3, PT, RZ, c[0x0][0x364], PT, P3 ;  /* 0x0000d900ff007a0c */ /* 0x000fe40003f65330 */
[----:B------:R-:W-:Y:S02]  /*1760*/  ISETP.NE.U32.AND P4, PT, RZ, c[0x0][0x348], PT ;  /* 0x0000d200ff007a0c */ /* 0x000fe40003f85070 */
[----:B------:R-:W-:-:S02]  /*1770*/  ISETP.NE.U32.AND P2, PT, RZ, c[0x0][0x350], PT ;  /* 0x0000d400ff007a0c */ /* 0x000fc40003f45070 */
[----:B------:R-:W-:Y:S02]  /*1780*/  ISETP.NE.AND.EX P4, PT, RZ, c[0x0][0x34c], PT, P4 ;  /* 0x0000d300ff007a0c */ /* 0x000fe40003f85340 */
[----:B------:R-:W-:Y:S01]  /*1790*/  ISETP.NE.AND.EX P5, PT, RZ, c[0x0][0x354], PT, P2 ;  /* 0x0000d500ff007a0c */ /* 0x000fe20003fa5320 */
[----:B------:R-:W-:Y:S01]  /*17a0*/  IMAD.MOV.U32 R12, RZ, RZ, RZ ;  /* 0x000000ffff0c7224 */ /* 0x000fe200078e00ff */
[----:B--2---:R-:W-:Y:S02]  /*17b0*/  SHF.R.S32.HI R238, RZ, 0x1f, R230 ;  /* 0x0000001fffee7819 */ /* 0x004fe400000114e6 */
[----:B------:R-:W-:-:S04]  /*17c0*/  @P1 LEA R2, P0, R230, c[0x0][0x370], 0x2 ;  /* 0x0000dc00e6021a11 */ /* 0x000fc800078010ff */
[C-C-:B------:R-:W-:Y:S02]  /*17d0*/  @P1 LEA.HI.X R3, R230.reuse, c[0x0][0x374], R238.reuse, 0x2, P0 ;  /* 0x0000dd00e6031a11 */ /* 0x140fe400000f14ee */
[C---:B------:R-:W-:Y:S02]  /*17e0*/  @P3 LEA R6, P0, R230.reuse, c[0x0][0x360], 0x2 ;  /* 0x0000d800e6063a11 */ /* 0x040fe400078010ff */
[C---:B------:R-:W-:Y:S01]  /*17f0*/  LEA R4, P2, R230.reuse, c[0x0][0x348], 0x2 ;  /* 0x0000d200e6047a11 */ /* 0x040fe200078410ff */
[----:B------:R2:W5:Y:S01]  /*1800*/  @P1 LDG.E R8, [R2.64] ;  /* 0x0000000602081981 */ /* 0x000562000c1e1900 */
[C-C-:B------:R-:W-:Y:S02]  /*1810*/  @P3 LEA.HI.X R7, R230.reuse, c[0x0][0x364], R238.reuse, 0x2, P0 ;  /* 0x0000d900e6073a11 */ /* 0x140fe400000f14ee */
[C---:B------:R-:W-:Y:S01]  /*1820*/  LEA.HI.X R5, R230.reuse, c[0x0][0x34c], R238, 0x2, P2 ;  /* 0x0000d300e6057a11 */ /* 0x040fe200010f14ee */
[----:B------:R-:W-:Y:S01]  /*1830*/  YIELD ;  /* 0x0000000000007946 */ /* 0x000fe20003800000 */
[----:B------:R-:W-:Y:S01]  /*1840*/  P2R R13, PR, RZ, 0x20 ;  /* 0x00000020ff0d7803 */ /* 0x000fe20000000000 */
[----:B------:R3:W5:Y:S04]  /*1850*/  @P3 LDG.E R18, [R6.64] ;  /* 0x0000000606123981 */ /* 0x000768000c1e1900 */
[----:B------:R3:W5:Y:S01]  /*1860*/  @P4 LDG.E R12, [R4.64] ;  /* 0x00000006040c4981 */ /* 0x000762000c1e1900 */
[----:B--2---:R-:W-:-:S04]  /*1870*/  LEA R2, P1, R230, c[0x0][0x350], 0x2 ;  /* 0x0000d400e6027a11 */ /* 0x004fc800078210ff */
[----:B------:R-:W-:-:S05]  /*1880*/  LEA.HI.X R3, R230, c[0x0][0x354], R238, 0x2, P1 ;  /* 0x0000d500e6037a11 */ /* 0x000fca00008f14ee */
[----:B------:R3:W5:Y:S01]  /*1890*/  @P5 LDG.E R9, [R2.64] ;  /* 0x0000000602095981 */ /* 0x000762000c1e1900 */
[----:B------:R-:W-:Y:S01]  /*18a0*/  LOP3.LUT R236, R234, 0xffff, RZ, 0xc0, !PT ;  /* 0x0000ffffeaec7812 */ /* 0x000fe200078ec0ff */
[----:B------:R-:W-:Y:S05]  /*18b0*/  @P3 BRA `(.L_x_1456) ;  /* 0x0000005000003947 */ /* 0x000fea0003800000 */
[----:B-----5:R-:W-:Y:S01]  /*18c0*/  MOV R18, c[0x0][0x168] ;  /* 0x00005a0000127a02 */ /* 0x020fe20000000f00 */
[----:B------:R-:W-:Y:S05]  /*18d0*/  @!P4 BRA `(.L_x_1456) ;  /* 0x000000300000c947 */ /* 0x000fea0003800000 */
[----:B---3--:R-:W2:Y:S04]  /*18e0*/  LDG.E R6, [R4.64] ;  /* 0x0000000604067981 */ /* 0x008ea8000c1e1900 */
[----:B-1----:R-:W2:Y:S02]  /*18f0*/  LDG.E R0, [R4.64+0x4] ;  /* 0x0000040604007981 */ /* 0x002ea4000c1e1900 */
[----:B--2---:R-:W-:Y:S02]  /*1900*/  IADD3 R18, -R6, R0, RZ ;  /* 0x0000000006127210 */ /* 0x004fe40007ffe1ff */
.L_x_1456:
[----:B------:R-:W-:-:S04]  /*1910*/  ISETP.NE.U32.AND P0, PT, RZ, c[0x0][0x368], PT ;  /* 0x0000da00ff007a0c */ /* 0x000fc80003f05070 */
[----:B------:R-:W-:-:S13]  /*1920*/  ISETP.NE.AND.EX P0, PT, RZ, c[0x0][0x36c], PT, P0 ;  /* 0x0000db00ff007a0c */ /* 0x000fda0003f05300 */
[----:B------:R-:W-:Y:S05]  /*1930*/  @!P0 BRA `(.L_x_1457) ;  /* 0x0000004000008947 */ /* 0x000fea0003800000 */
[----:B---3--:R-:W-:-:S04]  /*1940*/  LEA R2, P0, R230, c[0x0][0x368], 0x2 ;  /* 0x0000da00e6027a11 */ /* 0x008fc800078010ff */
[----:B------:R-:W-:-:S05]  /*1950*/  LEA.HI.X R3, R230, c[0x0][0x36c], R238, 0x2, P0 ;  /* 0x0000db00e6037a11 */ /* 0x000fca00000f14ee */
[----:B-1----:R1:W5:Y:S01]  /*1960*/  LDG.E R0, [R2.64] ;  /* 0x0000000602007981 */ /* 0x002362000c1e1900 */
[----:B------:R-:W-:Y:S05]  /*1970*/  BRA `(.L_x_1458) ;  /* 0x0000005000007947 */ /* 0x000fea0003800000 */
.L_x_1457:
[----:B-1----:R-:W-:Y:S01]  /*1980*/  MOV R0, c[0x0][0x1d0] ;  /* 0x0000740000007a02 */ /* 0x002fe20000000f00 */
[----:B------:R-:W-:Y:S05]  /*1990*/  @!P5 BRA `(.L_x_1458) ;  /* 0x000000300000d947 */ /* 0x000fea0003800000 */
[----:B---3--:R-:W2:Y:S04]  /*19a0*/  LDG.E R4, [R2.64] ;  /* 0x0000000602047981 */ /* 0x008ea8000c1e1900 */
[----:B------:R-:W2:Y:S02]  /*19b0*/  LDG.E R0, [R2.64+0x4] ;  /* 0x0000040602007981 */ /* 0x000ea4000c1e1900 */
[----:B--2---:R-:W-:-:S04]  /*19c0*/  IADD3 R0, -R4, R0, RZ ;  /* 0x0000000004007210 */ /* 0x004fc80007ffe1ff */
.L_x_1458:
[----:B-1-3--:R-:W-:Y:S01]  /*19d0*/  LOP3.LUT R2, R234, 0xff000000, RZ, 0xc0, !PT ;  /* 0xff000000ea027812 */ /* 0x00afe200078ec0ff */
        /* <DEDUP_REMOVED lines=14> */
[----:B------:R-:W-:-:S02]  /*1ac0*/  IMAD.MOV.U32 R2, RZ, RZ, RZ ;  /* 0x000000ffff027224 */ /* 0x000fc400078e00ff */
        /* <DEDUP_REMOVED lines=31> */
.L_x_1460:
[----:B------:R-:W-:Y:S05]  /*1cc0*/  BSYNC B0 ;  /* 0x0000000000007941 */ /* 0x000fea0003800000 */
.L_x_1459:
        /* <DEDUP_REMOVED lines=56> */
[----:B------:R-:W-:Y:S01]  /*2050*/  ISETP.NE.U32.AND P1, PT, RZ, c[0x0][0x340], PT ;  /* 0x0000d000ff007a0c */ /* 0x000fe20003f25070 */
[----:B------:R-:W2:Y:S03]  /*2060*/  S2R R5, SR_TID.X ;  /* 0x0000000000057919 */ /* 0x000ea60000002100 */
[----:B------:R-:W-:-:S13]  /*2070*/  ISETP.NE.AND.EX P1, PT, RZ, c[0x0][0x344], PT, P1 ;  /* 0x0000d100ff007a0c */ /* 0x000fda0003f25310 */
[----:B------:R-:W-:-:S05]  /*2080*/  @P1 IMAD.WIDE R2, R230, R11, c[0x0][0x340] ;  /* 0x0000d000e6021625 */ /* 0x000fca00078e020b */
[----:B------:R3:W4:Y:S01]  /*2090*/  @P1 LDG.E R16, [R2.64] ;  /* 0x0000000602101981 */ /* 0x000722000c1e1900 */
[----:B------:R-:W-:Y:S02]  /*20a0*/  ISETP.GE.AND P2, PT, R226, c[0x0][0x1d4], PT ;  /* 0x00007500e2007a0c */ /* 0x000fe40003f46270 */
[----:B--2---:R-:W-:Y:S02]  /*20b0*/  SHF.R.S32.HI R4, RZ, 0x1f, R5 ;  /* 0x0000001fff047819 */ /* 0x004fe40000011405 */
[----:B------:R-:W-:Y:S02]  /*20c0*/  SHF.R.S32.HI R0, RZ, 0x1f, R12 ;  /* 0x0000001fff007819 */ /* 0x000fe4000001140c */
[----:B------:R-:W-:Y:S02]  /*20d0*/  LEA.HI R4, R4, R5, RZ, 0x2 ;  /* 0x0000000504047211 */ /* 0x000fe400078f10ff */
[----:B------:R-:W-:Y:S01]  /*20e0*/  ISETP.GE.AND P6, PT, R225, c[0x0][0x1d4], PT ;  /* 0x00007500e1007a0c */ /* 0x000fe20003fc6270 */
[----:B------:R-:W-:Y:S01]  /*20f0*/  IMAD R0, R0, c[0x0][0x178], RZ ;  /* 0x00005e0000007a24 */ /* 0x000fe200078e02ff */
[----:B------:R-:W-:-:S02]  /*2100*/  LOP3.LUT R4, R4, 0xfffffffc, RZ, 0xc0, !PT ;  /* 0xfffffffc04047812 */ /* 0x000fc400078ec0ff */
[----:B------:R-:W-:Y:S02]  /*2110*/  LOP3.LUT R237, R237, 0xfffffffe, RZ, 0xc0, !PT ;  /* 0xfffffffeeded7812 */ /* 0x000fe400078ec0ff */
[----:B------:R-:W-:Y:S01]  /*2120*/  SEL R8, RZ, 0x1, P2 ;  /* 0x00000001ff087807 */ /* 0x000fe20001000000 */
[----:B------:R-:W-:Y:S01]  /*2130*/  IMAD.IADD R4, R5, 0x1, -R4 ;  /* 0x0000000105047824 */ /* 0x000fe200078e0a04 */
[----:B------:R-:W-:Y:S02]  /*2140*/  SEL R5, RZ, 0xffffffff, P6 ;  /* 0xffffffffff057807 */ /* 0x000fe40003000000 */
[----:B------:R-:W-:Y:S02]  /*2150*/  @P2 LOP3.LUT R237, R237, 0x1, RZ, 0xfc, !PT ;  /* 0x00000001eded2812 */ /* 0x000fe400078efcff */
[----:B------:R-:W-:Y:S01]  /*2160*/  ISETP.NE.AND P2, PT, R13, RZ, PT ;  /* 0x000000ff0d00720c */ /* 0x000fe20003f45270 */
[----:B------:R-:W-:Y:S01]  /*2170*/  IMAD.SHL.U32 R6, R5, 0x2, RZ ;  /* 0x0000000205067824 */ /* 0x000fe200078e00ff */
[----:B------:R-:W-:-:S02]  /*2180*/  ISETP.GE.AND P5, PT, R228, c[0x0][0x1d4], PT ;  /* 0x00007500e4007a0c */ /* 0x000fc40003fa6270 */
[----:B---3--:R-:W-:Y:S02]  /*2190*/  MOV R2, c[0x0][0x2c4] ;  /* 0x0000b10000027a02 */ /* 0x008fe40000000f00 */
[----:B------:R-:W-:Y:S02]  /*21a0*/  LOP3.LUT R13, R6, 0x2, R8, 0xe2, !PT ;  /* 0x00000002060d7812 */ /* 0x000fe400078ee208 */
[----:B------:R-:W-:Y:S01]  /*21b0*/  ISETP.NE.AND P0, PT, R2, 0x1, PT ;  /* 0x000000010200780c */ /* 0x000fe20003f05270 */
[----:B------:R-:W-:Y:S01]  /*21c0*/  IMAD R2, R4, 0x20, R229 ;  /* 0x0000002004027824 */ /* 0x000fe200078e02e5 */
[----:B------:R-:W-:Y:S01]  /*21d0*/  SHF.R.S32.HI R6, RZ, 0x1f, R14 ;  /* 0x0000001fff067819 */ /* 0x000fe2000001140e */
[----:B------:R-:W-:Y:S01]  /*21e0*/  IMAD R4, R12, c[0x0][0x17c], R0 ;  /* 0x00005f000c047a24 */ /* 0x000fe200078e0200 */
[----:B------:R-:W-:Y:S02]  /*21f0*/  SEL R10, R230, RZ, !P4 ;  /* 0x000000ffe60a7207 */ /* 0x000fe40006000000 */
[----:B------:R-:W-:Y:S01]  /*2200*/  LEA R11, R233, R2, 0x7 ;  /* 0x00000002e90b7211 */ /* 0x000fe200078e38ff */
[----:B------:R-:W-:Y:S01]  /*2210*/  IMAD.WIDE.U32 R2, R12, c[0x0][0x178], RZ ;  /* 0x00005e000c027a25 */ /* 0x000fe200078e00ff */
[----:B------:R-:W-:-:S02]  /*2220*/  SEL R12, RZ, 0x4, P5 ;  /* 0x00000004ff0c7807 */ /* 0x000fc40002800000 */
[----:B------:R-:W-:Y:S01]  /*2230*/  MOV R0, R11 ;  /* 0x0000000b00007202 */ /* 0x000fe20000000f00 */
[----:B------:R-:W-:Y:S01]  /*2240*/  IMAD.IADD R5, R3, 0x1, R4 ;  /* 0x0000000103057824 */ /* 0x000fe200078e0204 */
[----:B------:R-:W-:Y:S01]  /*2250*/  MOV R4, R2 ;  /* 0x0000000200047202 */ /* 0x000fe20000000f00 */
[----:B------:R-:W-:Y:S01]  /*2260*/  @P0 IMAD.HI.U32 R7, R11, c[0x0][0x2c8], RZ ;  /* 0x0000b2000b070a27 */ /* 0x000fe200078e00ff */
[----:B------:R-:W-:Y:S02]  /*2270*/  SEL R3, R238, RZ, !P4 ;  /* 0x000000ffee037207 */ /* 0x000fe40006000000 */
[----:B------:R-:W-:Y:S01]  /*2280*/  LOP3.LUT R48, R13, R12, RZ, 0xfc, !PT ;  /* 0x0000000c0d307212 */ /* 0x000fe200078efcff */
[C---:B------:R-:W-:Y:S01]  /*2290*/  IMAD.WIDE.U32 R4, R236.reuse, c[0x0][0x1b8], R4 ;  /* 0x00006e00ec047a25 */ /* 0x040fe200078e0004 */
[----:B------:R-:W-:Y:S02]  /*22a0*/  @P0 SHF.R.U32.HI R0, RZ, c[0x0][0x2cc], R7 ;  /* 0x0000b300ff000a19 */ /* 0x000fe40000011607 */
[----:B------:R-:W-:Y:S01]  /*22b0*/  IADD3 R2, P0, R229, R14, RZ ;  /* 0x0000000ee5027210 */ /* 0x000fe20007f1e0ff */
[----:B------:R-:W-:Y:S01]  /*22c0*/  IMAD R17, R3, c[0x0][0x1c0], RZ ;  /* 0x0000700003117a24 */ /* 0x000fe200078e02ff */
[----:B------:R-:W-:Y:S01]  /*22d0*/  ISETP.GE.AND P3, PT, R225, c[0x0][0x198], PT ;  /* 0x00006600e1007a0c */ /* 0x000fe20003f66270 */
[----:B------:R-:W-:Y:S01]  /*22e0*/  IMAD R3, R236, c[0x0][0x1bc], R5 ;  /* 0x00006f00ec037a24 */ /* 0x000fe200078e0205 */
[----:B------:R-:W-:Y:S01]  /*22f0*/  LEA.HI.X.SX32 R8, R229, R6, 0x1, P0 ;  /* 0x00000006e5087211 */ /* 0x000fe200000f0eff */
[----:B------:R-:W-:Y:S01]  /*2300*/  IMAD.WIDE.U32 R6, R2, c[0x0][0x1e0], R226 ;  /* 0x0000780002067a25 */ /* 0x000fe200078e00e2 */
[----:B------:R-:W-:-:S02]  /*2310*/  ISETP.GE.AND P4, PT, R228, c[0x0][0x198], PT ;  /* 0x00006600e4007a0c */ /* 0x000fc40003f86270 */
[----:B------:R-:W-:Y:S01]  /*2320*/  IADD3 R72, R217, -0x1, RZ ;  /* 0xffffffffd9487810 */ /* 0x000fe20007ffe0ff */
[C---:B-1----:R-:W-:Y:S02]  /*2330*/  IMAD R15, R8.reuse, c[0x0][0x1e0], RZ ;  /* 0x00007800080f7a24 */ /* 0x042fe400078e02ff */
[----:B------:R-:W-:Y:S02]  /*2340*/  IMAD R14, R8, c[0x0][0x208], RZ ;  /* 0x00008200080e7a24 */ /* 0x000fe400078e02ff */
[----:B------:R-:W-:-:S04]  /*2350*/  IMAD.WIDE.U32 R8, R2, c[0x0][0x208], R226 ;  /* 0x0000820002087a25 */ /* 0x000fc800078e00e2 */
[C---:B------:R-:W-:Y:S02]  /*2360*/  IMAD R15, R2.reuse, c[0x0][0x1e4], R15 ;  /* 0x00007900020f7a24 */ /* 0x040fe400078e020f */
[----:B------:R-:W-:Y:S02]  /*2370*/  IMAD R5, R2, c[0x0][0x20c], R14 ;  /* 0x0000830002057a24 */ /* 0x000fe400078e020e */
[----:B------:R-:W-:Y:S01]  /*2380*/  IMAD.MOV.U32 R2, RZ, RZ, R4 ;  /* 0x000000ffff027224 */ /* 0x000fe200078e0004 */
[----:B------:R-:W-:Y:S01]  /*2390*/  IADD3 R4, -R0, RZ, RZ ;  /* 0x000000ff00047210 */ /* 0x000fe20007ffe1ff */
[C---:B------:R-:W-:Y:S01]  /*23a0*/  IMAD R12, R10.reuse, c[0x0][0x1c4], R17 ;  /* 0x000071000a0c7a24 */ /* 0x040fe200078e0211 */
[----:B------:R-:W-:Y:S01]  /*23b0*/  IADD3 R5, R9, R5, RZ ;  /* 0x0000000509057210 */ /* 0x000fe20007ffe0ff */
[----:B------:R-:W-:Y:S01]  /*23c0*/  IMAD.WIDE.U32 R2, R10, c[0x0][0x1c0], R2 ;  /* 0x000070000a027a25 */ /* 0x000fe200078e0002 */
[----:B------:R-:W-:-:S03]  /*23d0*/  SHF.R.S32.HI R10, RZ, 0x1f, R0 ;  /* 0x0000001fff0a7819 */ /* 0x000fc60000011400 */
[----:B------:R-:W-:Y:S01]  /*23e0*/  IMAD R9, R4, c[0x0][0x2c4], R11 ;  /* 0x0000b10004097a24 */ /* 0x000fe200078e020b */
[----:B------:R-:W-:Y:S01]  /*23f0*/  MOV R4, R8 ;  /* 0x0000000800047202 */ /* 0x000fe20000000f00 */
[----:B------:R-:W-:Y:S02]  /*2400*/  IMAD.IADD R3, R3, 0x1, R12 ;  /* 0x0000000103037824 */ /* 0x000fe400078e020c */
[----:B------:R-:W-:Y:S01]  /*2410*/  IMAD R8, R10, c[0x0][0x1b0], RZ ;  /* 0x00006c000a087a24 */ /* 0x000fe200078e02ff */
[----:B------:R-:W-:Y:S01]  /*2420*/  SHF.R.S32.HI R10, RZ, 0x1f, R9 ;  /* 0x0000001fff0a7819 */ /* 0x000fe20000011409 */
[----:B------:R-:W-:-:S04]  /*2430*/  IMAD.WIDE.U32 R2, R0, c[0x0][0x1b0], R2 ;  /* 0x00006c0000027a25 */ /* 0x000fc800078e0002 */
[----:B------:R-:W-:Y:S02]  /*2440*/  IMAD R8, R0, c[0x0][0x1b4], R8 ;  /* 0x00006d0000087a24 */ /* 0x000fe400078e0208 */
[----:B------:R-:W-:Y:S02]  /*2450*/  IMAD.IADD R7, R7, 0x1, R15 ;  /* 0x0000000107077824 */ /* 0x000fe400078e020f */
[----:B------:R-:W-:Y:S02]  /*2460*/  IMAD.IADD R3, R3, 0x1, R8 ;  /* 0x0000000103037824 */ /* 0x000fe400078e0208 */
[----:B------:R-:W-:Y:S02]  /*2470*/  IMAD R10, R10, c[0x0][0x1a8], RZ ;  /* 0x00006a000a0a7a24 */ /* 0x000fe400078e02ff */
[----:B------:R-:W-:-:S04]  /*2480*/  IMAD.WIDE.U32 R6, R236, c[0x0][0x1e8], R6 ;  /* 0x00007a00ec067a25 */ /* 0x000fc800078e0006 */
[----:B------:R-:W-:-:S04]  /*2490*/  IMAD.WIDE.U32 R4, R236, c[0x0][0x210], R4 ;  /* 0x00008400ec047a25 */ /* 0x000fc800078e0004 */
[C---:B------:R-:W-:Y:S02]  /*24a0*/  IMAD R10, R9.reuse, c[0x0][0x1ac], R10 ;  /* 0x00006b00090a7a24 */ /* 0x040fe400078e020a */
[----:B------:R-:W-:-:S04]  /*24b0*/  IMAD.WIDE.U32 R2, R9, c[0x0][0x1a8], R2 ;  /* 0x00006a0009027a25 */ /* 0x000fc800078e0002 */
[C---:B------:R-:W-:Y:S01]  /*24c0*/  IMAD R7, R236.reuse, c[0x0][0x1ec], R7 ;  /* 0x00007b00ec077a24 */ /* 0x040fe200078e0207 */
[----:B------:R-:W-:Y:S01]  /*24d0*/  IADD3 R3, R3, R10, RZ ;  /* 0x0000000a03037210 */ /* 0x000fe20007ffe0ff */
[----:B------:R-:W-:Y:S01]  /*24e0*/  IMAD R5, R236, c[0x0][0x214], R5 ;  /* 0x00008500ec057a24 */ /* 0x000fe200078e0205 */
[----:B------:R-:W-:-:S04]  /*24f0*/  LEA R12, P0, R2, c[0x0][0x160], 0x1 ;  /* 0x00005800020c7a11 */ /* 0x000fc800078008ff */
[----:B------:R-:W-:Y:S02]  /*2500*/  LEA.HI.X R10, R2, c[0x0][0x164], R3, 0x1, P0 ;  /* 0x00005900020a7a11 */ /* 0x000fe400000f0c03 */
[----:B----4-:R-:W-:Y:S01]  /*2510*/  @P1 SHF.R.S32.HI R0, RZ, 0x1f, R16 ;  /* 0x0000001fff001819 */ /* 0x010fe20000011410 */
[----:B------:R-:W-:Y:S01]  /*2520*/  @!P1 IMAD.MOV.U32 R16, RZ, RZ, R230 ;  /* 0x000000ffff109224 */ /* 0x000fe200078e00e6 */
[----:B------:R-:W-:Y:S02]  /*2530*/  @!P1 MOV R0, R238 ;  /* 0x000000ee00009202 */ /* 0x000fe40000000f00 */
[----:B------:R-:W-:Y:S02]  /*2540*/  ISETP.GE.AND P1, PT, R226, c[0x0][0x198], PT ;  /* 0x00006600e2007a0c */ /* 0x000fe40003f26270 */
[----:B------:R-:W-:Y:S02]  /*2550*/  SEL R8, R0, RZ, !P2 ;  /* 0x000000ff00087207 */ /* 0x000fe40005000000 */
[----:B------:R-:W-:-:S03]  /*2560*/  SEL R0, R16, RZ, !P2 ;  /* 0x000000ff10007207 */ /* 0x000fc60005000000 */
[C---:B------:R-:W-:Y:S02]  /*2570*/  IMAD R9, R8.reuse, c[0x0][0x1f0], RZ ;  /* 0x00007c0008097a24 */ /* 0x040fe400078e02ff */
[----:B------:R-:W-:Y:S02]  /*2580*/  IMAD R8, R8, c[0x0][0x218], RZ ;  /* 0x0000860008087a24 */ /* 0x000fe400078e02ff */
[C---:B------:R-:W-:Y:S02]  /*2590*/  IMAD R11, R0.reuse, c[0x0][0x1f4], R9 ;  /* 0x00007d00000b7a24 */ /* 0x040fe400078e0209 */
[----:B------:R-:W-:-:S04]  /*25a0*/  IMAD.WIDE.U32 R220, R0, c[0x0][0x1f0], R6 ;  /* 0x00007c0000dc7a25 */ /* 0x000fc800078e0006 */
[C---:B------:R-:W-:Y:S01]  /*25b0*/  IMAD R8, R0.reuse, c[0x0][0x21c], R8 ;  /* 0x0000870000087a24 */ /* 0x040fe200078e0208 */
[----:B------:R-:W-:Y:S01]  /*25c0*/  IADD3 R219, R221, R11, RZ ;  /* 0x0000000bdddb7210 */ /* 0x000fe20007ffe0ff */
[----:B------:R-:W-:-:S04]  /*25d0*/  IMAD.WIDE.U32 R222, R0, c[0x0][0x218], R4 ;  /* 0x0000860000de7a25 */ /* 0x000fc800078e0004 */
[----:B------:R-:W-:Y:S02]  /*25e0*/  IMAD R9, R233, 0x80, R229 ;  /* 0x00000080e9097824 */ /* 0x000fe400078e02e5 */
[----:B------:R-:W-:Y:S01]  /*25f0*/  IMAD.IADD R224, R223, 0x1, R8 ;  /* 0x00000001dfe07824 */ /* 0x000fe200078e0208 */
[----:B------:R-:W-:Y:S05]  /*2600*/  BRA.DIV ~URZ, `(.L_x_1462) ;  /* 0x0000a8f27f007947 */ /* 0x000fea000b800000 */
[----:B------:R1:W2:Y:S02]  /*2610*/  SHFL.IDX PT, R8, R10, RZ, 0x1c1f ;  /* 0x001c1fff0a087589 */ /* 0x0002a400000e0000 */
.L_x_1550:
[----:B------:R-:W-:Y:S05]  /*2620*/  BRA.DIV ~URZ, `(.L_x_1463) ;  /* 0x0000a9427f007947 */ /* 0x000fea000b800000 */
[----:B------:R3:W4:Y:S02]  /*2630*/  SHFL.IDX PT, R0, R12, RZ, 0x1c1f ;  /* 0x001c1fff0c007589 */ /* 0x00072400000e0000 */
.L_x_1551:
[----:B------:R-:W-:Y:S01]  /*2640*/  IMAD R11, R18, c[0x0][0x2c4], RZ ;  /* 0x0000b100120b7a24 */ /* 0x000fe200078e02ff */
[----:B------:R-:W-:Y:S04]  /*2650*/  BSSY B0, `(.L_x_1464) ;  /* 0x0000013000007945 */ /* 0x000fe80003800000 */
[----:B------:R-:W-:-:S13]  /*2660*/  ISETP.GE.AND P0, PT, R9, R11, PT ;  /* 0x0000000b0900720c */ /* 0x000fda0003f06270 */
[----:B------:R-:W-:Y:S05]  /*2670*/  @P0 BRA `(.L_x_1465) ;  /* 0x0000010000000947 */ /* 0x000fea0003800000 */
[----:B------:R-:W5:Y:S04]  /*2680*/  LDL R2, [R1+0x38] ;  /* 0x0000380001027983 */ /* 0x000f680000100800 */
[----:B---3--:R-:W3:Y:S04]  /*2690*/  LDL R13, [R1+0x44] ;  /* 0x00004400010d7983 */ /* 0x008ee80000100800 */
[----:B----4-:R-:W4:Y:S01]  /*26a0*/  LDL R14, [R1+0x34] ;  /* 0x00003400010e7983 */ /* 0x010f220000100800 */
[----:B------:R-:W-:-:S04]  /*26b0*/  LEA R6, P0, R226, R0, 0x1 ;  /* 0x00000000e2067211 */ /* 0x000fc800078008ff */
[----:B--2---:R-:W-:Y:S02]  /*26c0*/  LEA.HI.X R7, R226, R8, R227, 0x1, P0 ;  /* 0x00000008e2077211 */ /* 0x004fe400000f0ce3 */
[----:B------:R-:W-:-:S04]  /*26d0*/  LEA R4, P0, R225, R0, 0x1 ;  /* 0x00000000e1047211 */ /* 0x000fc800078008ff */
[----:B-----5:R-:W-:Y:S02]  /*26e0*/  LEA.HI.X R5, R225, R8, R2, 0x1, P0 ;  /* 0x00000008e1057211 */ /* 0x020fe400000f0c02 */
[----:B------:R-:W-:Y:S01]  /*26f0*/  LEA R2, P0, R228, R0, 0x1 ;  /* 0x00000000e4027211 */ /* 0x000fe200078008ff */
        /* <DEDUP_REMOVED lines=8> */
.L_x_1465:
[----:B------:R-:W-:Y:S05]  /*2780*/  BSYNC B0 ;  /* 0x0000000000007941 */ /* 0x000fea0003800000 */
.L_x_1464:
[----:B------:R-:W-:Y:S05]  /*2790*/  BRA.DIV ~URZ, `(.L_x_1466) ;  /* 0x0000a8327f007947 */ /* 0x000fea000b800000 */
[----:B--2---:R2:W1:Y:S04]  /*27a0*/  SHFL.IDX PT, R8, R10, 0x1, 0x1c1f ;  /* 0x003c1f000a087f89 */ /* 0x00446800000e0000 */
[----:B----4-:R2:W4:Y:S02]  /*27b0*/  SHFL.IDX PT, R0, R12, 0x1, 0x1c1f ;  /* 0x003c1f000c007f89 */ /* 0x01052400000e0000 */
.L_x_1552:
[----:B------:R-:W-:Y:S01]  /*27c0*/  IADD3 R2, R9, 0x20, RZ ;  /* 0x0000002009027810 */ /* 0x000fe20007ffe0ff */
[----:B------:R-:W-:Y:S03]  /*27d0*/  BSSY B0, `(.L_x_1467) ;  /* 0x0000013000007945 */ /* 0x000fe60003800000 */
[----:B------:R-:W-:-:S13]  /*27e0*/  ISETP.GE.AND P0, PT, R2, R11, PT ;  /* 0x0000000b0200720c */ /* 0x000fda0003f06270 */
[----:B------:R-:W-:Y:S05]  /*27f0*/  @P0 BRA `(.L_x_1468) ;  /* 0x0000010000000947 */ /* 0x000fea0003800000 */
[----:B------:R-:W5:Y:S04]  /*2800*/  LDL R3, [R1+0x38] ;  /* 0x0000380001037983 */ /* 0x000f680000100800 */
[----:B--2---:R-:W2:Y:S04]  /*2810*/  LDL R13, [R1+0x44] ;  /* 0x00004400010d7983 */ /* 0x004ea80000100800 */
[----:B---3--:R-:W3:Y:S01]  /*2820*/  LDL R14, [R1+0x34] ;  /* 0x00003400010e7983 */ /* 0x008ee20000100800 */
[----:B----4-:R-:W-:-:S04]  /*2830*/  LEA R6, P0, R226, R0, 0x1 ;  /* 0x00000000e2067211 */ /* 0x010fc800078008ff */
[----:B-1----:R-:W-:Y:S02]  /*2840*/  LEA.HI.X R7, R226, R8, R227, 0x1, P0 ;  /* 0x00000008e2077211 */ /* 0x002fe400000f0ce3 */
[----:B------:R-:W-:-:S04]  /*2850*/  LEA R4, P0, R225, R0, 0x1 ;  /* 0x00000000e1047211 */ /* 0x000fc800078008ff */
[----:B-----5:R-:W-:Y:S02]  /*2860*/  LEA.HI.X R5, R225, R8, R3, 0x1, P0 ;  /* 0x00000008e1057211 */ /* 0x020fe400000f0c03 */
[----:B------:R-:W-:Y:S01]  /*2870*/  LEA R2, P0, R228, R0, 0x1 ;  /* 0x00000000e4027211 */ /* 0x000fe200078008ff */
[----:B--2---:R-:W-:-:S03]  /*2880*/  IMAD.SHL.U32 R0, R13, 0x2, RZ ;  /* 0x000000020d007824 */ /* 0x004fc600078e00ff */
[----:B---3--:R-:W-:Y:S02]  /*2890*/  LEA.HI.X R3, R228, R8, R14, 0x1, P0 ;  /* 0x00000008e4037211 */ /* 0x008fe400000f0c0e */
[----:B------:R-:W-:Y:S01]  /*28a0*/  @!PT LDS RZ, [RZ] ;  /* 0x00000000fffff984 */ /* 0x000fe20000000800 */
[----:B------:R-:W-:Y:S01]  /*28b0*/  @!PT LDS RZ, [RZ] ;  /* 0x00000000fffff984 */ /* 0x000fe20000000800 */
[----:B------:R-:W-:Y:S01]  /*28c0*/  @!PT LDS RZ, [RZ] ;  /* 0x00000000fffff984 */ /* 0x000fe20000000800 */
[----:B------:R1:W-:Y:S04]  /*28d0*/  LDGSTS.E.BYPASS.LTC128B.128 [R0+0x6880], [R6.64], !P1 ;  /* 0x0688000006007fae */ /* 0x0003e8000c901d46 */
[----:B------:R1:W-:Y:S04]  /*28e0*/  LDGSTS.E.BYPASS.LTC128B.128 [R0+0x8880], [R4.64], !P3 ;  /* 0x0888000004007fae */ /* 0x0003e8000d901d46 */
[----:B------:R1:W-:Y:S02]  /*28f0*/  LDGSTS.E.BYPASS.LTC128B.128 [R0+0xa880], [R2.64], !P4 ;  /* 0x0a88000002007fae */ /* 0x0003e4000e101d46 */
.L_x_1468:
[----:B------:R-:W-:Y:S05]  /*2900*/  BSYNC B0 ;  /* 0x0000000000007941 */ /* 0x000fea0003800000 */
.L_x_1467:
[----:B------:R-:W-:Y:S05]  /*2910*/  BRA.DIV ~URZ, `(.L_x_1469) ;  /* 0x0000a7727f007947 */ /* 0x000fea000b800000 */
[----:B-1----:R1:W2:Y:S02]  /*2920*/  SHFL.IDX PT, R8, R10, 0x2, 0x1c1f ;  /* 0x005c1f000a087f89 */ /* 0x0022a400000e0000 */
.L_x_1553:
[----:B------:R-:W-:Y:S05]  /*2930*/  BRA.DIV ~URZ, `(.L_x_1470) ;  /* 0x0000a7c27f007947 */ /* 0x000fea000b800000 */
[----:B----4-:R4:W1:Y:S02]  /*2940*/  SHFL.IDX PT, R0, R12, 0x2, 0x1c1f ;  /* 0x005c1f000c007f89 */ /* 0x01086400000e0000 */
.L_x_1554:
[----:B------:R-:W-:Y:S01]  /*2950*/  IADD3 R2, R9, 0x40, RZ ;  /* 0x0000004009027810 */ /* 0x000fe20007ffe0ff */
[----:B------:R-:W-:Y:S03]  /*2960*/  BSSY B0, `(.L_x_1471) ;  /* 0x0000013000007945 */ /* 0x000fe60003800000 */
[----:B------:R-:W-:-:S13]  /*2970*/  ISETP.GE.AND P0, PT, R2, R11, PT ;  /* 0x0000000b0200720c */ /* 0x000fda0003f06270 */
[----:B------:R-:W-:Y:S05]  /*2980*/  @P0 BRA `(.L_x_1472) ;  /* 0x0000010000000947 */ /* 0x000fea0003800000 */
[----:B------:R-:W5:Y:S04]  /*2990*/  LDL R3, [R1+0x38] ;  /* 0x0000380001037983 */ /* 0x000f680000100800 */
[----:B---3--:R-:W3:Y:S04]  /*29a0*/  LDL R13, [R1+0x44] ;  /* 0x00004400010d7983 */ /* 0x008ee80000100800 */
[----:B----4-:R-:W4:Y:S01]  /*29b0*/  LDL R14, [R1+0x34] ;  /* 0x00003400010e7983 */ /* 0x010f220000100800 */
[----:B-1----:R-:W-:-:S04]  /*29c0*/  LEA R6, P0, R226, R0, 0x1 ;  /* 0x00000000e2067211 */ /* 0x002fc800078008ff */
        /* <DEDUP_REMOVED lines=12> */
.L_x_1472:
[----:B------:R-:W-:Y:S05]  /*2a90*/  BSYNC B0 ;  /* 0x0000000000007941 */ /* 0x000fea0003800000 */
.L_x_1471:
[----:B------:R-:W-:Y:S05]  /*2aa0*/  BRA.DIV ~URZ, `(.L_x_1473) ;  /* 0x0000a6b27f007947 */ /* 0x000fea000b800000 */
[----:B--2---:R2:W3:Y:S04]  /*2ab0*/  SHFL.IDX PT, R8, R10, 0x3, 0x1c1f ;  /* 0x007c1f000a087f89 */ /* 0x0044e800000e0000 */
[----:B-1----:R2:W1:Y:S02]  /*2ac0*/  SHFL.IDX PT, R0, R12, 0x3, 0x1c1f ;  /* 0x007c1f000c007f89 */ /* 0x00246400000e0000 */
.L_x_1555:
[----:B------:R-:W5:Y:S04]  /*2ad0*/  LDL R5, [R1+0x44] ;  /* 0x0000440001057983 */ /* 0x000f680000100800 */
[----:B--2---:R-:W2:Y:S04]  /*2ae0*/  LDL R4, [R1+0x38] ;  /* 0x0000380001047983 */ /* 0x004ea80000100800 */
[----:B----4-:R-:W4:Y:S01]  /*2af0*/  LDL R13, [R1+0x34] ;  /* 0x00003400010d7983 */ /* 0x010f220000100800 */
[----:B------:R-:W-:Y:S01]  /*2b00*/  IADD3 R2, R9, 0x60, RZ ;  /* 0x0000006009027810 */ /* 0x000fe20007ffe0ff */
[----:B---3--:R-:W-:-:S02]  /*2b10*/  IMAD.MOV.U32 R12, RZ, RZ, 0x30 ;  /* 0x00000030ff0c7424 */ /* 0x008fc400078e00ff */
[----:B------:R-:W-:Y:S01]  /*2b20*/  IMAD.MOV.U32 R74, RZ, RZ, R220 ;  /* 0x000000ffff4a7224 */ /* 0x000fe200078e00dc */
[----:B------:R-:W-:Y:S01]  /*2b30*/  ISETP.GE.AND P2, PT, R2, R11, PT ;  /* 0x0000000b0200720c */ /* 0x000fe20003f46270 */
[----:B------:R-:W-:Y:S01]  /*2b40*/  IMAD R12, R217, -0x30, R12 ;  /* 0xffffffd0d90c7824 */ /* 0x000fe200078e020c */
[----:B------:R-:W-:Y:S01]  /*2b50*/  SHF.R.S32.HI R11, RZ, 0x1f, R72 ;  /* 0x0000001fff0b7819 */ /* 0x000fe20000011448 */
[----:B------:R-:W-:Y:S02]  /*2b60*/  IMAD.MOV.U32 R75, RZ, RZ, R219 ;  /* 0x000000ffff4b7224 */ /* 0x000fe400078e00db */
[----:B------:R-:W-:-:S05]  /*2b70*/  IMAD.IADD R73, R19, 0x1, R12 ;  /* 0x0000000113497824 */ /* 0x000fca00078e020c */
[----:B------:R-:W-:-:S03]  /*2b80*/  IMNMX R10, R73, 0x30, PT ;  /* 0x00000030490a7817 */ /* 0x000fc60003800200 */
[----:B-1----:R-:W-:-:S04]  /*2b90*/  @!P2 LEA R2, P0, R226, R0, 0x1 ;  /* 0x00000000e202a211 */ /* 0x002fc800078008ff */
[----:B------:R-:W-:Y:S02]  /*2ba0*/  @!P2 LEA.HI.X R3, R226, R8, R227, 0x1, P0 ;  /* 0x00000008e203a211 */ /* 0x000fe400000f0ce3 */
[----:B------:R-:W-:Y:S01]  /*2bb0*/  @!P2 LEA R6, P0, R225, R0, 0x1 ;  /* 0x00000000e106a211 */ /* 0x000fe200078008ff */
[----:B-----5:R-:W-:Y:S02]  /*2bc0*/  IMAD.SHL.U32 R193, R5, 0x2, RZ ;  /* 0x0000000205c17824 */ /* 0x020fe400078e00ff */
[----:B------:R-:W-:Y:S01]  /*2bd0*/  IMAD R5, R11, c[0x0][0x1e0], RZ ;  /* 0x000078000b057a24 */ /* 0x000fe200078e02ff */
[----:B--2---:R-:W-:Y:S02]  /*2be0*/  @!P2 LEA.HI.X R7, R225, R8, R4, 0x1, P0 ;  /* 0x00000008e107a211 */ /* 0x004fe400000f0c04 */
[----:B------:R-:W-:Y:S01]  /*2bf0*/  @!PT LDS RZ, [RZ] ;  /* 0x00000000fffff984 */ /* 0x000fe20000000800 */
[----:B------:R-:W-:Y:S01]  /*2c00*/  @!PT LDS RZ, [RZ] ;  /* 0x00000000fffff984 */ /* 0x000fe20000000800 */
[----:B------:R-:W-:Y:S01]  /*2c10*/  @!PT LDS RZ, [RZ] ;  /* 0x00000000fffff984 */ /* 0x000fe20000000800 */
[----:B------:R1:W-:Y:S01]  /*2c20*/  @!P2 LDGSTS.E.BYPASS.LTC128B.128 [R193+0x7880], [R2.64], !P1 ;  /* 0x0788000002c1afae */ /* 0x0003e2000c901d46 */
[----:B------:R-:W-:Y:S01]  /*2c30*/  @!P2 LEA R4, P0, R228, R0, 0x1 ;  /* 0x00000000e404a211 */ /* 0x000fe200078008ff */
[----:B------:R-:W-:-:S02]  /*2c40*/  IMAD.IADD R0, R10, 0x1, -R229 ;  /* 0x000000010a007824 */ /* 0x000fc400078e0ae5 */
[----:B------:R-:W-:Y:S01]  /*2c50*/  IMAD R9, R72, c[0x0][0x1e4], R5 ;  /* 0x0000790048097a24 */ /* 0x000fe200078e0205 */
[----:B----4-:R-:W-:Y:S01]  /*2c60*/  @!P2 LEA.HI.X R5, R228, R8, R13, 0x1, P0 ;  /* 0x00000008e405a211 */ /* 0x010fe200000f0c0d */
[----:B------:R2:W-:Y:S01]  /*2c70*/  @!P2 LDGSTS.E.BYPASS.LTC128B.128 [R193+0x9880], [R6.64], !P3 ;  /* 0x0988000006c1afae */ /* 0x0005e2000d901d46 */
[C---:B------:R-:W-:Y:S01]  /*2c80*/  ISETP.GE.AND P0, PT, R0.reuse, 0x21, PT ;  /* 0x000000210000780c */ /* 0x040fe20003f06270 */
[----:B------:R-:W-:Y:S01]  /*2c90*/  IMAD.MOV.U32 R8, RZ, RZ, 0x20 ;  /* 0x00000020ff087424 */ /* 0x000fe200078e00ff */
[----:B------:R-:W-:Y:S01]  /*2ca0*/  ISETP.GE.AND P1, PT, R0, 0x1, PT ;  /* 0x000000010000780c */ /* 0x000fe20003f26270 */
[----:B------:R3:W-:Y:S04]  /*2cb0*/  @!P2 LDGSTS.E.BYPASS.LTC128B.128 [R193+0xb880], [R4.64], !P4 ;  /* 0x0b88000004c1afae */ /* 0x0007e8000e101d46 */
[----:B------:R-:W0:Y:S01]  /*2cc0*/  LDGDEPBAR ;  /* 0x00000000000079af */ /* 0x000e220000000000 */
[----:B------:R-:W-:Y:S01]  /*2cd0*/  WARPSYNC 0xffffffff ;  /* 0xffffffff00007948 */ /* 0x000fe20003800000 */
[----:B------:R-:W-:Y:S02]  /*2ce0*/  BSSY B0, `(.L_x_1474) ;  /* 0x00000cf000007945 */ /* 0x000fe40003800000 */
[----:B------:R-:W-:Y:S06]  /*2cf0*/  BAR.SYNC.DEFER_BLOCKING 0x0 ;  /* 0x0000000000007b1d */ /* 0x000fec0000010000 */
[----:B------:R-:W4:Y:S01]  /*2d00*/  S2R R13, SR_TID.X ;  /* 0x00000000000d7919 */ /* 0x000f220000002100 */
[----:B-1----:R-:W-:-:S04]  /*2d10*/  IMAD.WIDE.U32 R2, R72, c[0x0][0x1e0], RZ ;  /* 0x0000780048027a25 */ /* 0x002fc800078e00ff */
[----:B------:R-:W-:Y:S02]  /*2d20*/  IMAD.IADD R0, R3, 0x1, R9 ;  /* 0x0000000103007824 */ /* 0x000fe400078e0209 */
[----:B------:R-:W-:-:S04]  /*2d30*/  IMAD.WIDE.U32 R2, R2, 0x30, R74 ;  /* 0x0000003002027825 */ /* 0x000fc800078e004a */
[----:B------:R-:W-:Y:S01]  /*2d40*/  IMAD R0, R0, 0x30, RZ ;  /* 0x0000003000007824 */ /* 0x000fe200078e02ff */
[----:B---3--:R-:W-:Y:S01]  /*2d50*/  @P1 LEA R4, P3, R2, c[0x0][0x1c8], 0x1 ;  /* 0x0000720002041a11 */ /* 0x008fe200078608ff */
[----:B--2---:R-:W-:-:S04]  /*2d60*/  IMAD.WIDE.U32 R6, R8, c[0x0][0x1e0], RZ ;  /* 0x0000780008067a25 */ /* 0x004fc800078e00ff */
[----:B------:R-:W-:Y:S02]  /*2d70*/  IMAD R5, R8, c[0x0][0x1e4], RZ ;  /* 0x0000790008057a24 */ /* 0x000fe400078e02ff */
[----:B------:R-:W-:Y:S01]  /*2d80*/  IMAD.IADD R0, R3, 0x1, R0 ;  /* 0x0000000103007824 */ /* 0x000fe200078e0200 */
[----:B------:R-:W-:Y:S02]  /*2d90*/  @P0 IADD3 R3, P2, R2, R6, RZ ;  /* 0x0000000602030210 */ /* 0x000fe40007f5e0ff */
[----:B----4-:R-:W-:Y:S02]  /*2da0*/  ISETP.GT.AND P4, PT, R13, 0x3f, PT ;  /* 0x0000003f0d00780c */ /* 0x010fe40003f84270 */
[----:B------:R-:W-:Y:S02]  /*2db0*/  @P0 IADD3.X R6, R0, R7, R5, P2, !PT ;  /* 0x0000000700060210 */ /* 0x000fe400017fe405 */
[----:B------:R-:W-:Y:S01]  /*2dc0*/  @P1 LEA.HI.X R5, R2, c[0x0][0x1cc], R0, 0x1, P3 ;  /* 0x0000730002051a11 */ /* 0x000fe200018f0c00 */
[----:B------:R-:W-:Y:S01]  /*2dd0*/  IMAD R0, R11, c[0x0][0x208], RZ ;  /* 0x000082000b007a24 */ /* 0x000fe200078e02ff */
[----:B------:R-:W-:-:S02]  /*2de0*/  LOP3.LUT P3, RZ, R237, 0x1, RZ, 0xc0, !PT ;  /* 0x00000001edff7812 */ /* 0x000fc4000786c0ff */
[----:B------:R-:W-:Y:S01]  /*2df0*/  @P0 LEA R2, P2, R3, c[0x0][0x1c8], 0x1 ;  /* 0x0000720003020a11 */ /* 0x000fe200078408ff */
[----:B------:R-:W-:-:S03]  /*2e00*/  IMAD R0, R72, c[0x0][0x20c], R0 ;  /* 0x0000830048007a24 */ /* 0x000fc600078e0200 */
[----:B------:R-:W-:Y:S01]  /*2e10*/  @P0 LEA.HI.X R3, R3, c[0x0][0x1cc], R6, 0x1, P2 ;  /* 0x0000730003030a11 */ /* 0x000fe200010f0c06 */
[----:B------:R-:W-:Y:S01]  /*2e20*/  IMAD.WIDE.U32 R6, R72, c[0x0][0x208], RZ ;  /* 0x0000820048067a25 */ /* 0x000fe200078e00ff */
[----:B------:R-:W-:-:S03]  /*2e30*/  LOP3.LUT P2, RZ, R48, 0x2, RZ, 0xc0, !PT ;  /* 0x0000000230ff7812 */ /* 0x000fc6000784c0ff */
[----:B------:R-:W-:Y:S02]  /*2e40*/  IMAD.IADD R0, R7, 0x1, R0 ;  /* 0x0000000107007824 */ /* 0x000fe400078e0200 */
[----:B------:R-:W-:Y:S01]  /*2e50*/  @!PT LDS RZ, [RZ] ;  /* 0x00000000fffff984 */ /* 0x000fe20000000800 */
[----:B------:R-:W-:Y:S01]  /*2e60*/  @!PT LDS RZ, [RZ] ;  /* 0x00000000fffff984 */ /* 0x000fe20000000800 */
[----:B------:R-:W-:Y:S01]  /*2e70*/  @!PT LDS RZ, [RZ] ;  /* 0x00000000fffff984 */ /* 0x000fe20000000800 */
[----:B------:R1:W-:Y:S02]  /*2e80*/  @P1 LDGSTS.E.BYPASS.LTC128B.128 [R193+0x3c80], [R4.64], !P3 ;  /* 0x03c8000004c11fae */ /* 0x0003e4000d901d46 */
[----:B------:R-:W-:Y:S02]  /*2e90*/  IMAD R0, R0, 0x30, RZ ;  /* 0x0000003000007824 */ /* 0x000fe400078e02ff */
[----:B------:R1:W-:Y:S04]  /*2ea0*/  @P1 LDGSTS.E.BYPASS.LTC128B.128 [R193+0x4880], [R4.64+0x40], !P6 ;  /* 0x0488004004c11fae */ /* 0x0003e8000f101d46 */
[----:B------:R1:W-:Y:S04]  /*2eb0*/  @P1 LDGSTS.E.BYPASS.LTC128B.128 [R193+0x5480], [R4.64+0x80], !P5 ;  /* 0x0548008004c11fae */ /* 0x0003e8000e901d46 */
[----:B------:R2:W-:Y:S01]  /*2ec0*/  @P0 LDGSTS.E.BYPASS.LTC128B.128 [R193+0x4480], [R2.64], !P3 ;  /* 0x0448000002c10fae */ /* 0x0005e2000d901d46 */
[----:B------:R-:W-:-:S03]  /*2ed0*/  LOP3.LUT P3, RZ, R48, 0x1, RZ, 0xc0, !PT ;  /* 0x0000000130ff7812 */ /* 0x000fc6000786c0ff */
[----:B------:R2:W-:Y:S04]  /*2ee0*/  @P0 LDGSTS.E.BYPASS.LTC128B.128 [R193+0x5080], [R2.64+0x40], !P6 ;  /* 0x0508004002c10fae */ /* 0x0005e8000f101d46 */
[----:B------:R2:W-:Y:S04]  /*2ef0*/  @P0 LDGSTS.E.BYPASS.LTC128B.128 [R193+0x5c80], [R2.64+0x80], !P5 ;  /* 0x05c8008002c10fae */ /* 0x0005e8000e901d46 */
[----:B------:R-:W0:Y:S01]  /*2f00*/  LDGDEPBAR ;  /* 0x00000000000079af */ /* 0x000e220000000000 */
[----:B--2---:R-:W-:Y:S01]  /*2f10*/  IMAD.MOV.U32 R2, RZ, RZ, R222 ;  /* 0x000000ffff027224 */ /* 0x004fe200078e00de */
[----:B------:R-:W-:-:S04]  /*2f20*/  DEPBAR.LE SB0, 0x1 ;  /* 0x000080400000791a */ /* 0x000fc80000000000 */
[----:B------:R-:W-:-:S04]  /*2f30*/  DEPBAR.LE SB0, 0x0 ;  /* 0x000080000000791a */ /* 0x000fc80000000000 */
[----:B------:R-:W-:Y:S01]  /*2f40*/  BAR.SYNC.DEFER_BLOCKING 0x0 ;  /* 0x0000000000007b1d */ /* 0x000fe20000010000 */
[----:B------:R-:W-:-:S04]  /*2f50*/  IMAD.MOV.U32 R3, RZ, RZ, R224 ;  /* 0x000000ffff037224 */ /* 0x000fc800078e00e0 */
[----:B-1----:R-:W-:-:S04]  /*2f60*/  IMAD.WIDE.U32 R4, R6, 0x30, R2 ;  /* 0x0000003006047825 */ /* 0x002fc800078e0002 */
[----:B------:R-:W-:Y:S01]  /*2f70*/  IMAD.IADD R0, R5, 0x1, R0 ;  /* 0x0000000105007824 */ /* 0x000fe200078e0200 */
[----:B------:R-:W-:Y:S01]  /*2f80*/  LEA R2, P0, R4, c[0x0][0x1f8], 0x1 ;  /* 0x00007e0004027a11 */ /* 0x000fe200078008ff */
[----:B------:R-:W-:-:S03]  /*2f90*/  @!P4 IMAD.MOV.U32 R5, RZ, RZ, c[0x0][0x208] ;  /* 0x00008200ff05c624 */ /* 0x000fc600078e00ff */
[----:B------:R-:W-:Y:S01]  /*2fa0*/  LEA.HI.X R3, R4, c[0x0][0x1fc], R0, 0x1, P0 ;  /* 0x00007f0004037a11 */ /* 0x000fe200000f0c00 */
[----:B------:R-:W-:Y:S01]  /*2fb0*/  @!P4 IMAD.MOV.U32 R4, RZ, RZ, c[0x0][0x20c] ;  /* 0x00008300ff04c624 */ /* 0x000fe200078e00ff */
[C---:B------:R-:W-:Y:S02]  /*2fc0*/  @!P4 LEA R16, P0, R5.reuse, R2, 0x6 ;  /* 0x000000020510c211 */ /* 0x040fe400078030ff */
[----:B------:R-:W-:Y:S02]  /*2fd0*/  IADD3 R0, R12, R19, -R229 ;  /* 0x000000130c007210 */ /* 0x000fe40007ffe8e5 */
[----:B------:R-:W-:Y:S02]  /*2fe0*/  @!P4 LEA.HI.X R17, R5, R3, R4, 0x6, P0 ;  /* 0x000000030511c211 */ /* 0x000fe400000f3404 */
[C---:B------:R-:W-:Y:S01]  /*2ff0*/  ISETP.LT.OR P0, PT, R0.reuse, 0x1, !P3 ;  /* 0x000000010000780c */ /* 0x040fe20005f01670 */
[----:B------:R-:W-:Y:S01]  /*3000*/  LDSM.16.M88.4 R8, [R182+0x1000] ;  /* 0x00100000b608783b */ /* 0x000fe20000000200 */
[----:B------:R-:W-:-:S03]  /*3010*/  @!P4 ISETP.LT.OR P3, PT, R0, 0x21, !P3 ;  /* 0x000000210000c80c */ /* 0x000fc60005f61670 */
[----:B------:R-:W1:Y:S04]  /*3020*/  LDSM.16.M88.4 R32, [R123] ;  /* 0x000000007b20783b */ /* 0x000e680000000200 */
[----:B------:R-:W2:Y:S04]  /*3030*/  LDSM.16.M88.4 R28, [R123+0x400] ;  /* 0x000400007b1c783b */ /* 0x000ea80000000200 */
[----:B------:R-:W3:Y:S04]  /*3040*/  LDSM.16.M88.4 R20, [R123+0x800] ;  /* 0x000800007b14783b */ /* 0x000ee80000000200 */
[----:B------:R-:W4:Y:S04]  /*3050*/  LDSM.16.M88.4 R12, [R182] ;  /* 0x00000000b60c783b */ /* 0x000f280000000200 */
[----:B------:R-:W-:Y:S04]  /*3060*/  LDSM.16.M88.4 R24, [R183] ;  /* 0x00000000b718783b */ /* 0x000fe80000000200 */
[----:B------:R-:W-:Y:S04]  /*3070*/  LDSM.16.M88.4 R4, [R183+0x1000] ;  /* 0x00100000b704783b */ /* 0x000fe80000000200 */
[----:B------:R-:W5:Y:S04]  /*3080*/  LDSM.16.M88.4 R36, [R184] ;  /* 0x00000000b824783b */ /* 0x000f680000000200 */
[----:B------:R-:W4:Y:S04]  /*3090*/  LDSM.16.M88.4 R40, [R192] ;  /* 0x00000000c028783b */ /* 0x000f280000000200 */
[----:B------:R-:W4:Y:S04]  /*30a0*/  LDSM.16.M88.4 R44, [R191] ;  /* 0x00000000bf2c783b */ /* 0x000f280000000200 */
[----:B------:R-:W-:Y:S01]  /*30b0*/  @!PT LDS RZ, [RZ] ;  /* 0x00000000fffff984 */ /* 0x000fe20000000800 */
[----:B------:R-:W-:Y:S01]  /*30c0*/  @!PT LDS RZ, [RZ] ;  /* 0x00000000fffff984 */ /* 0x000fe20000000800 */
[----:B------:R-:W-:Y:S01]  /*30d0*/  @!PT LDS RZ, [RZ] ;  /* 0x00000000fffff984 */ /* 0x000fe20000000800 */
[----:B------:R4:W-:Y:S01]  /*30e0*/  LDGSTS.E.BYPASS.LTC128B.128 [R193+0x1880], [R2.64], !P0 ;  /* 0x0188000002c17fae */ /* 0x0009e2000c101d46 */
[----:B------:R-:W-:Y:S01]  /*30f0*/  ISETP.LT.OR P0, PT, R0, 0x1, !P2 ;  /* 0x000000010000780c */ /* 0x000fe20005701670 */
[C---:B-1----:R-:W-:Y:S08]  /*3100*/  HMMA.16816.F32 R64, R8.reuse, R32, RZ ;  /* 0x000000200840723c */ /* 0x042ff000000018ff */
[----:B--2---:R-:W-:Y:S04]  /*3110*/  HMMA.16816.F32 R56, R8, R28, RZ ;  /* 0x0000001c0838723c */ /* 0x004fe800000018ff */
[----:B------:R1:W-:Y:S01]  /*3120*/  LDGSTS.E.BYPASS.LTC128B.128 [R193+0x2480], [R2.64+0x40], !P0 ;  /* 0x0248004002c17fae */ /* 0x0003e2000c101d46 */
[----:B------:R-:W-:-:S04]  /*3130*/  LOP3.LUT P0, RZ, R48, 0x4, RZ, 0xc0, !PT ;  /* 0x0000000430ff7812 */ /* 0x000fc8000780c0ff */
[C---:B------:R-:W-:Y:S01]  /*3140*/  ISETP.LT.OR P1, PT, R0.reuse, 0x1, !P0 ;  /* 0x000000010000780c */ /* 0x040fe20004721670 */
[----:B---3--:R-:W-:Y:S01]  /*3150*/  HMMA.16816.F32 R48, R8, R20, RZ ;  /* 0x000000140830723c */ /* 0x008fe200000018ff */
[----:B------:R-:W-:-:S07]  /*3160*/  @!P4 ISETP.LT.OR P0, PT, R0, 0x21, !P0 ;  /* 0x000000210000c80c */ /* 0x000fce0004701670 */
[----:B------:R-:W-:Y:S04]  /*3170*/  HMMA.16816.F32 R60, R8, R34, RZ ;  /* 0x00000022083c723c */ /* 0x000fe800000018ff */
[----:B------:R1:W-:Y:S01]  /*3180*/  LDGSTS.E.BYPASS.LTC128B.128 [R193+0x3080], [R2.64+0x80], !P1 ;  /* 0x0308008002c17fae */ /* 0x0003e2000c901d46 */
[----:B------:R-:W-:-:S03]  /*3190*/  @!P4 ISETP.LT.OR P1, PT, R0, 0x21, !P2 ;  /* 0x000000210000c80c */ /* 0x000fc60005721670 */
[C---:B------:R-:W-:Y:S01]  /*31a0*/  HMMA.16816.F32 R52, R8.reuse, R30, RZ ;  /* 0x0000001e0834723c */ /* 0x040fe200000018ff */
[----:B------:R2:W-:Y:S07]  /*31b0*/  @!P4 LDGSTS.E.BYPASS.LTC128B.128 [R193+0x2080], [R16.64], !P3 ;  /* 0x0208000010c1cfae */ /* 0x0005ee000d901d46 */
[----:B------:R-:W-:Y:S02]  /*31c0*/  HMMA.16816.F32 R8, R8, R22, RZ ;  /* 0x000000160808723c */ /* 0x000fe400000018ff */
[----:B------:R2:W-:Y:S04]  /*31d0*/  @!P4 LDGSTS.E.BYPASS.LTC128B.128 [R193+0x2c80], [R16.64+0x40], !P1 ;  /* 0x02c8004010c1cfae */ /* 0x0005e8000c901d46 */
[----:B------:R2:W-:Y:S01]  /*31e0*/  @!P4 LDGSTS.E.BYPASS.LTC128B.128 [R193+0x3880], [R16.64+0x80], !P0 ;  /* 0x0388008010c1cfae */ /* 0x0005e2000c101d46 */
[----:B------:R-:W-:Y:S01]  /*31f0*/  ISETP.GT.AND P0, PT, R72, R231, PT ;  /* 0x000000e74800720c */ /* 0x000fe20003f04270 */
[C---:B----4-:R-:W-:Y:S02]  /*3200*/  HMMA.16816.F32 R68, R12.reuse, R32, RZ ;  /* 0x000000200c44723c */ /* 0x050fe400000018ff */
[----:B------:R-:W0:Y:S06]  /*3210*/  LDGDEPBAR ;  /* 0x00000000000079af */ /* 0x000e2c0000000000 */
[C---:B------:R-:W-:Y:S01]  /*3220*/  HMMA.16816.F32 R88, R12.reuse, R34, RZ ;  /* 0x000000220c58723c */ /* 0x040fe200000018ff */
[----:B------:R-:W-:Y:S07]  /*3230*/  LDSM.16.M88.4 R32, [R123+0xc00] ;  /* 0x000c00007b20783b */ /* 0x000fee0000000200 */
[C---:B------:R-:W-:Y:S08]  /*3240*/  HMMA.16816.F32 R76, R12.reuse, R28, RZ ;  /* 0x0000001c0c4c723c */ /* 0x040ff000000018ff */
[C---:B------:R-:W-:Y:S01]  /*3250*/  HMMA.16816.F32 R84, R12.reuse, R30, RZ ;  /* 0x0000001e0c54723c */ /* 0x040fe200000018ff */
[----:B------:R-:W-:Y:S07]  /*3260*/  LDSM.16.M88.4 R28, [R123+0x1000] ;  /* 0x001000007b1c783b */ /* 0x000fee0000000200 */
[C---:B------:R-:W-:Y:S08]  /*3270*/  HMMA.16816.F32 R80, R12.reuse, R20, RZ ;  /* 0x000000140c50723c */ /* 0x040ff000000018ff */
[----:B------:R-:W-:Y:S01]  /*3280*/  HMMA.16816.F32 R96, R12, R22, RZ ;  /* 0x000000160c60723c */ /* 0x000fe200000018ff */
[----:B------:R-:W-:Y:S04]  /*3290*/  LDSM.16.M88.4 R12, [R123+0x1400] ;  /* 0x001400007b0c783b */ /* 0x000fe80000000200 */
[----:B------:R-:W-:Y:S03]  /*32a0*/  LDSM.16.M88.4 R20, [R183+0x3000] ;  /* 0x00300000b714783b */ /* 0x000fe60000000200 */
[C---:B-----5:R-:W-:Y:S08]  /*32b0*/  HMMA.16816.F32 R112, R4.reuse, R36, R64 ;  /* 0x000000240470723c */ /* 0x060ff00000001840 */
[C---:B------:R-:W-:Y:S01]  /*32c0*/  HMMA.16816.F32 R108, R4.reuse, R40, R56 ;  /* 0x00000028046c723c */ /* 0x040fe20000001838 */
[----:B------:R-:W-:Y:S07]  /*32d0*/  LDSM.16.M88.4 R56, [R188] ;  /* 0x00000000bc38783b */ /* 0x000fee0000000200 */
[C---:B------:R-:W-:Y:S01]  /*32e0*/  HMMA.16816.F32 R104, R4.reuse, R44, R48 ;  /* 0x0000002c0468723c */ /* 0x040fe20000001830 */
[----:B------:R-:W-:Y:S07]  /*32f0*/  LDSM.16.M88.4 R48, [R189] ;  /* 0x00000000bd30783b */ /* 0x000fee0000000200 */
[C---:B------:R-:W-:Y:S08]  /*3300*/  HMMA.16816.F32 R100, R4.reuse, R38, R60 ;  /* 0x000000260464723c */ /* 0x040ff0000000183c */
[C---:B------:R-:W-:Y:S01]  /*3310*/  HMMA.16816.F32 R92, R4.reuse, R42, R52 ;  /* 0x0000002a045c723c */ /* 0x040fe20000001834 */
[----:B------:R-:W-:Y:S07]  /*3320*/  LDSM.16.M88.4 R52, [R190] ;  /* 0x00000000be34783b */ /* 0x000fee0000000200 */
[----:B------:R-:W-:Y:S01]  /*3330*/  HMMA.16816.F32 R64, R4, R46, R8 ;  /* 0x0000002e0440723c */ /* 0x000fe20000001808 */
[----:B------:R-:W3:Y:S04]  /*3340*/  LDSM.16.M88.4 R4, [R182+0x3000] ;  /* 0x00300000b604783b */ /* 0x000ee80000000200 */
[----:B------:R-:W4:Y:S03]  /*3350*/  LDSM.16.M88.4 R8, [R182+0x2000] ;  /* 0x00200000b608783b */ /* 0x000f260000000200 */
[C---:B------:R-:W-:Y:S08]  /*3360*/  HMMA.16816.F32 R68, R24.reuse, R36, R68 ;  /* 0x000000241844723c */ /* 0x040ff00000001844 */
[C---:B------:R-:W-:Y:S08]  /*3370*/  HMMA.16816.F32 R36, R24.reuse, R38, R88 ;  /* 0x000000261824723c */ /* 0x040ff00000001858 */
[C---:B--2---:R-:W-:Y:S08]  /*3380*/  HMMA.16816.F32 R16, R24.reuse, R40, R76 ;  /* 0x000000281810723c */ /* 0x044ff0000000184c */
[C---:B------:R-:W-:Y:S08]  /*3390*/  HMMA.16816.F32 R60, R24.reuse, R44, R80 ;  /* 0x0000002c183c723c */ /* 0x040ff00000001850 */
[C---:B------:R-:W-:Y:S08]  /*33a0*/  HMMA.16816.F32 R40, R24.reuse, R42, R84 ;  /* 0x0000002a1828723c */ /* 0x040ff00000001854 */
[----:B------:R-:W-:Y:S01]  /*33b0*/  HMMA.16816.F32 R44, R24, R46, R96 ;  /* 0x0000002e182c723c */ /* 0x000fe20000001860 */
[----:B------:R-:W2:Y:S07]  /*33c0*/  LDSM.16.M88.4 R24, [R183+0x2000] ;  /* 0x00200000b718783b */ /* 0x000eae0000000200 */
[C---:B---3--:R-:W-:Y:S08]  /*33d0*/  HMMA.16816.F32 R108, R4.reuse, R28, R108 ;  /* 0x0000001c046c723c */ /* 0x048ff0000000186c */
[----:B------:R-:W-:Y:S08]  /*33e0*/  HMMA.16816.F32 R100, R4, R34, R100 ;  /* 0x000000220464723c */ /* 0x000ff00000001864 */
[-C--:B----4-:R-:W-:Y:S08]  /*33f0*/  HMMA.16816.F32 R76, R8, R32.reuse, R68 ;  /* 0x00000020084c723c */ /* 0x090ff00000001844 */
[C---:B------:R-:W-:Y:S08]  /*3400*/  HMMA.16816.F32 R80, R4.reuse, R32, R112 ;  /* 0x000000200450723c */ /* 0x040ff00000001870 */
[C---:B------:R-:W-:Y:S08]  /*3410*/  HMMA.16816.F32 R104, R4.reuse, R12, R104 ;  /* 0x0000000c0468723c */ /* 0x040ff00000001868 */
[----:B------:R-:W-:Y:S08]  /*3420*/  HMMA.16816.F32 R92, R4, R30, R92 ;  /* 0x0000001e045c723c */ /* 0x000ff0000000185c */
[----:B------:R-:W-:Y:S01]  /*3430*/  HMMA.16816.F32 R68, R8, R34, R36 ;  /* 0x000000220844723c */ /* 0x000fe20000001824 */
[----:B------:R-:W-:Y:S07]  /*3440*/  LDSM.16.M88.4 R36, [R123+0x2000] ;  /* 0x002000007b24783b */ /* 0x000fee0000000200 */
[----:B------:R-:W-:Y:S08]  /*3450*/  HMMA.16816.F32 R84, R4, R14, R64 ;  /* 0x0000000e0454723c */ /* 0x000ff00000001840 */
[C---:B------:R-:W-:Y:S01]  /*3460*/  HMMA.16816.F32 R32, R8.reuse, R28, R16 ;  /* 0x0000001c0820723c */ /* 0x040fe20000001810 */
[----:B------:R-:W-:Y:S07]  /*3470*/  LDSM.16.M88.4 R16, [R182+0x4000] ;  /* 0x00400000b610783b */ /* 0x000fee0000000200 */
[C---:B------:R-:W-:Y:S01]  /*3480*/  HMMA.16816.F32 R28, R8.reuse, R30, R40 ;  /* 0x0000001e081c723c */ /* 0x040fe20000001828 */
[----:B------:R-:W-:Y:S07]  /*3490*/  LDSM.16.M88.4 R40, [R123+0x1c00] ;  /* 0x001c00007b28783b */ /* 0x000fee0000000200 */
[C---:B------:R-:W-:Y:S08]  /*34a0*/  HMMA.16816.F32 R4, R8.reuse, R12, R60 ;  /* 0x0000000c0804723c */ /* 0x040ff0000000183c */
[----:B------:R-:W-:Y:S01]  /*34b0*/  HMMA.16816.F32 R8, R8, R14, R44 ;  /* 0x0000000e0808723c */ /* 0x000fe2000000182c */
[----:B------:R-:W-:Y:S04]  /*34c0*/  LDSM.16.M88.4 R12, [R182+0x5000] ;  /* 0x00500000b60c783b */ /* 0x000fe80000000200 */
[----:B------:R-:W3:Y:S03]  /*34d0*/  LDSM.16.M88.4 R44, [R123+0x1800] ;  /* 0x001800007b2c783b */ /* 0x000ee60000000200 */
[C---:B------:R-:W-:Y:S08]  /*34e0*/  HMMA.16816.F32 R60, R20.reuse, R54, R100 ;  /* 0x00000036143c723c */ /* 0x040ff00000001864 */
[C---:B------:R-:W-:Y:S08]  /*34f0*/  HMMA.16816.F32 R112, R20.reuse, R48, R108 ;  /* 0x000000301470723c */ /* 0x040ff0000000186c */
[C---:B------:R-:W-:Y:S08]  /*3500*/  HMMA.16816.F32 R64, R20.reuse, R52, R80 ;  /* 0x000000341440723c */ /* 0x040ff00000001850 */
[C---:B------:R-:W-:Y:S08]  /*3510*/  HMMA.16816.F32 R108, R20.reuse, R50, R92 ;  /* 0x00000032146c723c */ /* 0x040ff0000000185c */
[----:B------:R-:W-:Y:S08]  /*3520*/  HMMA.16816.F32 R116, R20, R56, R104 ;  /* 0x000000381474723c */ /* 0x000ff00000001868 */
[----:B--2---:R-:W-:Y:S08]  /*3530*/  HMMA.16816.F32 R100, R24, R52, R76 ;  /* 0x000000341864723c */ /* 0x004ff0000000184c */
[----:B------:R-:W-:Y:S01]  /*3540*/  HMMA.16816.F32 R104, R20, R58, R84 ;  /* 0x0000003a1468723c */ /* 0x000fe20000001854 */
[----:B------:R-:W-:Y:S07]  /*3550*/  LDSM.16.M88.4 R20, [R185] ;  /* 0x00000000b914783b */ /* 0x000fee0000000200 */
[C---:B------:R-:W-:Y:S08]  /*3560*/  HMMA.16816.F32 R96, R24.reuse, R54, R68 ;  /* 0x000000361860723c */ /* 0x040ff00000001844 */
[C---:B------:R-:W-:Y:S01]  /*3570*/  HMMA.16816.F32 R92, R24.reuse, R48, R32 ;  /* 0x00000030185c723c */ /* 0x040fe20000001820 */
[----:B------:R-:W-:Y:S07]  /*3580*/  LDSM.16.M88.4 R32, [R187] ;  /* 0x00000000bb20783b */ /* 0x000fee0000000200 */
[C---:B------:R-:W-:Y:S01]  /*3590*/  HMMA.16816.F32 R88, R24.reuse, R50, R28 ;  /* 0x000000321858723c */ /* 0x040fe2000000181c */
[----:B------:R-:W-:Y:S07]  /*35a0*/  LDSM.16.M88.4 R28, [R186] ;  /* 0x00000000ba1c783b */ /* 0x000fee0000000200 */
[C---:B------:R-:W-:Y:S01]  /*35b0*/  HMMA.16816.F32 R84, R24.reuse, R56, R4 ;  /* 0x000000381854723c */ /* 0x040fe20000001804 */
[----:B------:R-:W2:Y:S07]  /*35c0*/  LDSM.16.M88.4 R4, [R183+0x5000] ;  /* 0x00500000b704783b */ /* 0x000eae0000000200 */
[----:B------:R-:W-:Y:S01]  /*35d0*/  HMMA.16816.F32 R80, R24, R58, R8 ;  /* 0x0000003a1850723c */ /* 0x000fe20000001808 */
[----:B------:R-:W4:Y:S01]  /*35e0*/  LDSM.16.M88.4 R8, [R183+0x4000] ;  /* 0x00400000b708783b */ /* 0x000f220000000200 */
[----:B------:R-:W-:-:S06]  /*35f0*/  DEPBAR.LE SB0, 0x0 ;  /* 0x000080000000791a */ /* 0x000fcc0000000000 */
[C---:B---3--:R-:W-:Y:S08]  /*3600*/  HMMA.16816.F32 R76, R12.reuse, R44, R64 ;  /* 0x0000002c0c4c723c */ /* 0x048ff00000001840 */
[----:B------:R-:W-:Y:S08]  /*3610*/  HMMA.16816.F32 R68, R12, R46, R60 ;  /* 0x0000002e0c44723c */ /* 0x000ff0000000183c */
[----:B------:R-:W-:Y:S08]  /*3620*/  HMMA.16816.F32 R48, R16, R44, R100 ;  /* 0x0000002c1030723c */ /* 0x000ff00000001864 */
        /* <DEDUP_REMOVED lines=8> */
[----:B------:R-:W-:Y:S08]  /*36b0*/  HMMA.16816.F32 R16, R16, R38, R80 ;  /* 0x000000261010723c */ /* 0x000ff00000001850 */
[C---:B--2---:R-:W-:Y:S08]  /*36c0*/  HMMA.16816.F32 R76, R4.reuse, R32, R76 ;  /* 0x00000020044c723c */ /* 0x044ff0000000184c */
[----:B------:R-:W-:Y:S08]  /*36d0*/  HMMA.16816.F32 R68, R4, R34, R68 ;  /* 0x000000220444723c */ /* 0x000ff00000001844 */
[C---:B----4-:R-:W-:Y:S08]  /*36e0*/  HMMA.16816.F32 R48, R8.reuse, R32, R48 ;  /* 0x000000200830723c */ /* 0x050ff00000001830 */
[----:B------:R-:W-:Y:S08]  /*36f0*/  HMMA.16816.F32 R44, R8, R34, R44 ;  /* 0x00000022082c723c */ /* 0x000ff0000000182c */
[C---:B------:R-:W-:Y:S08]  /*3700*/  HMMA.16816.F32 R64, R4.reuse, R28, R64 ;  /* 0x0000001c0440723c */ /* 0x040ff00000001840 */
[----:B------:R-:W-:Y:S08]  /*3710*/  HMMA.16816.F32 R60, R4, R30, R60 ;  /* 0x0000001e043c723c */ /* 0x000ff0000000183c */
[----:B------:R-:W-:Y:S08]  /*3720*/  HMMA.16816.F32 R32, R8, R28, R24 ;  /* 0x0000001c0820723c */ /* 0x000ff00000001818 */
[C---:B------:R-:W-:Y:S08]  /*3730*/  HMMA.16816.F32 R56, R4.reuse, R20, R56 ;  /* 0x000000140438723c */ /* 0x040ff00000001838 */
[----:B------:R-:W-:Y:S08]  /*3740*/  HMMA.16816.F32 R52, R4, R22, R52 ;  /* 0x000000160434723c */ /* 0x000ff00000001834 */
[C---:B------:R-:W-:Y:S08]  /*3750*/  HMMA.16816.F32 R28, R8.reuse, R30, R40 ;  /* 0x0000001e081c723c */ /* 0x040ff00000001828 */
[C---:B------:R-:W-:Y:S08]  /*3760*/  HMMA.16816.F32 R88, R8.reuse, R20, R12 ;  /* 0x000000140858723c */ /* 0x040ff0000000180c */
[----:B------:R-:W-:Y:S01]  /*3770*/  HMMA.16816.F32 R36, R8, R22, R16 ;  /* 0x000000160824723c */ /* 0x000fe20000001810 */
[----:B------:R-:W-:Y:S06]  /*3780*/  BAR.SYNC.DEFER_BLOCKING 0x0 ;  /* 0x0000000000007b1d */ /* 0x000fec0000010000 */
[----:B------:R-:W-:Y:S01]  /*3790*/  @!UPT UIADD3 URZ, URZ, URZ, URZ ;  /* 0x0000003f3f3ff290 */ /* 0x000fe2000fffe03f */
[----:B------:R-:W-:Y:S11]  /*37a0*/  @!P0 BRA `(.L_x_1475) ;  /* 0x0000022000008947 */ /* 0x000ff60003800000 */
[----:B-1----:R-:W-:Y:S02]  /*37b0*/  IADD3 R3, -R229, 0x30, RZ ;  /* 0x00000030e5037810 */ /* 0x002fe40007ffe1ff */
[----:B------:R-:W-:-:S02]  /*37c0*/  IADD3 R0, R217, -0x2, RZ ;  /* 0xfffffffed9007810 */ /* 0x000fc40007ffe0ff */
[C---:B------:R-:W-:Y:S02]  /*37d0*/  ISETP.GE.AND P0, PT, R3.reuse, 0x21, PT ;  /* 0x000000210300780c */ /* 0x040fe40003f06270 */
        /* <DEDUP_REMOVED lines=31> */
.L_x_1475:
[----:B-1----:R-:W-:Y:S05]  /*39d0*/  BSYNC B0 ;  /* 0x0000000000007941 */ /* 0x002fea0003800000 */
.L_x_1474:
[----:B------:R-:W2:Y:S04]  /*39e0*/  LDL R0, [R1+0x3c] ;  /* 0x00003c0001007983 */ /* 0x000ea80000100800 */
[----:B------:R-:W-:Y:S04]  /*39f0*/  LDSM.16.MT88.4 R80, [R181+0xc00] ;  /* 0x000c0000b550783b */ /* 0x000fe80000004200 */
[----:B------:R-:W-:Y:S04]  /*3a00*/  LDSM.16.MT88.4 R40, [R180] ;  /* 0x00000000b428783b */ /* 0x000fe80000004200 */
[----:B------:R-:W-:Y:S04]  /*3a10*/  LDSM.16.MT88.4 R84, [R180+0x1800] ;  /* 0x00180000b454783b */ /* 0x000fe80000004200 */
[----:B------:R-:W-:Y:S04]  /*3a20*/  LDSM.16.MT88.4 R92, [R181+0x1800] ;  /* 0x00180000b55c783b */ /* 0x000fe80000004200 */
[----:B------:R-:W0:Y:S01]  /*3a30*/  LDGDEPBAR ;  /* 0x00000000000079af */ /* 0x000e220000000000 */
[----:B--2---:R-:W-:-:S03]  /*3a40*/  IMAD.IADD R0, R73, 0x1, -R0 ;  /* 0x0000000149007824 */ /* 0x004fc600078e0a00 */
[----:B------:R-:W-:Y:S02]  /*3a50*/  LDSM.16.MT88.4 R72, [R180+0xc00] ;  /* 0x000c0000b448783b */ /* 0x000fe40000004200 */
[C---:B------:R-:W-:Y:S02]  /*3a60*/  ISETP.GT.AND P1, PT, R0.reuse, RZ, PT ;  /* 0x000000ff0000720c */ /* 0x040fe40003f24270 */
[----:B------:R-:W-:Y:S02]  /*3a70*/  ISETP.GT.AND P0, PT, R0, 0x1, PT ;  /* 0x000000010000780c */ /* 0x000fe40003f04270 */
[----:B------:R-:W-:Y:S02]  /*3a80*/  FSEL R4, R76, -INF , P1 ;  /* 0xff8000004c047808 */ /* 0x000fe40000800000 */
[----:B------:R-:W-:Y:S02]  /*3a90*/  FSEL R5, R77, -INF , P0 ;  /* 0xff8000004d057808 */ /* 0x000fe40000000000 */
[----:B------:R-:W-:-:S02]  /*3aa0*/  ISETP.GT.AND P2, PT, R0, 0x8, PT ;  /* 0x000000080000780c */ /* 0x000fc40003f44270 */
[----:B------:R-:W-:Y:S02]  /*3ab0*/  FSEL R9, R79, -INF , P0 ;  /* 0xff8000004f097808 */ /* 0x000fe40000000000 */
[----:B------:R-:W-:Y:S02]  /*3ac0*/  FSEL R127, R51, -INF , P0 ;  /* 0xff800000337f7808 */ /* 0x000fe40000000000 */
[----:B------:R-:W-:Y:S02]  /*3ad0*/  FSEL R23, R49, -INF , P0 ;  /* 0xff80000031177808 */ /* 0x000fe40000000000 */
[----:B------:R-:W-:Y:S02]  /*3ae0*/  ISETP.GT.AND P0, PT, R0, 0x9, PT ;  /* 0x000000090000780c */ /* 0x000fe40003f04270 */
[----:B------:R-:W-:Y:S02]  /*3af0*/  FSEL R6, R68, -INF , P2 ;  /* 0xff80000044067808 */ /* 0x000fe40001000000 */
[----:B------:R-:W-:-:S02]  /*3b00*/  FMNMX.FTZ R2, R4, R5, !PT ;  /* 0x0000000504027209 */ /* 0x000fc40007810000 */
[----:B------:R-:W-:Y:S02]  /*3b10*/  FSEL R7, R69, -INF , P0 ;  /* 0xff80000045077808 */ /* 0x000fe40000000000 */
[----:B------:R-:W-:Y:S02]  /*3b20*/  ISETP.GT.AND P4, PT, R0, 0x10, PT ;  /* 0x000000100000780c */ /* 0x000fe40003f84270 */
[----:B------:R-:W-:Y:S02]  /*3b30*/  FMNMX.FTZ R2, R6, R2, !PT ;  /* 0x0000000206027209 */ /* 0x000fe40007810000 */
[----:B------:R-:W-:Y:S02]  /*3b40*/  ISETP.GT.AND P3, PT, R0, 0x11, PT ;  /* 0x000000110000780c */ /* 0x000fe40003f64270 */
[----:B------:R-:W-:Y:S02]  /*3b50*/  FSEL R13, R64, -INF , P4 ;  /* 0xff800000400d7808 */ /* 0x000fe40002000000 */
[----:B------:R-:W-:-:S02]  /*3b60*/  FMNMX.FTZ R2, R7, R2, !PT ;  /* 0x0000000207027209 */ /* 0x000fc40007810000 */
[C---:B------:R-:W-:Y:S02]  /*3b70*/  ISETP.GT.AND P6, PT, R0.reuse, 0x18, PT ;  /* 0x000000180000780c */ /* 0x040fe40003fc4270 */
[----:B------:R-:W-:Y:S02]  /*3b80*/  FSEL R15, R65, -INF , P3 ;  /* 0xff800000410f7808 */ /* 0x000fe40001800000 */
[----:B------:R-:W-:Y:S02]  /*3b90*/  FMNMX.FTZ R2, R13, R2, !PT ;  /* 0x000000020d027209 */ /* 0x000fe40007810000 */
[----:B------:R-:W-:Y:S02]  /*3ba0*/  ISETP.GT.AND P5, PT, R0, 0x19, PT ;  /* 0x000000190000780c */ /* 0x000fe40003fa4270 */
[----:B------:R-:W-:Y:S02]  /*3bb0*/  FSEL R19, R60, -INF , P6 ;  /* 0xff8000003c137808 */ /* 0x000fe40003000000 */
[----:B------:R-:W-:-:S02]  /*3bc0*/  FMNMX.FTZ R2, R15, R2, !PT ;  /* 0x000000020f027209 */ /* 0x000fc40007810000 */
[----:B------:R-:W-:Y:S02]  /*3bd0*/  ISETP.GT.AND P3, PT, R0, 0x20, PT ;  /* 0x000000200000780c */ /* 0x000fe40003f64270 */
[----:B------:R-:W-:Y:S02]  /*3be0*/  FSEL R20, R61, -INF , P5 ;  /* 0xff8000003d147808 */ /* 0x000fe40002800000 */
[----:B------:R-:W-:Y:S02]  /*3bf0*/  FMNMX.FTZ R2, R19, R2, !PT ;  /* 0x0000000213027209 */ /* 0x000fe40007810000 */
[----:B------:R-:W-:Y:S02]  /*3c00*/  FSEL R8, R78, -INF , P1 ;  /* 0xff8000004e087808 */ /* 0x000fe40000800000 */
[----:B------:R-:W-:Y:S02]  /*3c10*/  FSEL R10, R70, -INF , P2 ;  /* 0xff800000460a7808 */ /* 0x000fe40001000000 */
[----:B------:R-:W-:-:S02]  /*3c20*/  FSEL R117, R46, -INF , P2 ;  /* 0xff8000002e757808 */ /* 0x000fc40001000000 */
[----:B------:R-:W-:Y:S02]  /*3c30*/  FSEL R78, R44, -INF , P2 ;  /* 0xff8000002c4e7808 */ /* 0x000fe40001000000 */
[----:B------:R-:W-:Y:S02]  /*3c40*/  ISETP.GT.AND P2, PT, R0, 0x21, PT ;  /* 0x000000210000780c */ /* 0x000fe40003f44270 */
[----:B------:R-:W-:Y:S02]  /*3c50*/  FSEL R146, R56, -INF , P3 ;  /* 0xff80000038927808 */ /* 0x000fe40001800000 */
[----:B------:R-:W-:Y:S02]  /*3c60*/  FMNMX.FTZ R2, R20, R2, !PT ;  /* 0x0000000214027209 */ /* 0x000fe40007810000 */
[----:B------:R-:W-:Y:S02]  /*3c70*/  FSEL R128, R50, -INF , P1 ;  /* 0xff80000032807808 */ /* 0x000fe40000800000 */
[----:B------:R-:W-:-:S02]  /*3c80*/  FSEL R22, R48, -INF , P1 ;  /* 0xff80000030167808 */ /* 0x000fc40000800000 */
[----:B------:R-:W-:Y:S01]  /*3c90*/  ISETP.GT.AND P1, PT, R0, 0x28, PT ;  /* 0x000000280000780c */ /* 0x000fe20003f24270 */
[----:B------:R-:W-:Y:S01]  /*3ca0*/  LDSM.16.MT88.4 R48, [R181+0x400] ;  /* 0x00040000b530783b */ /* 0x000fe20000004200 */
[----:B------:R-:W-:Y:S02]  /*3cb0*/  FSEL R148, R57, -INF , P2 ;  /* 0xff80000039947808 */ /* 0x000fe40001000000 */
[----:B------:R-:W-:Y:S02]  /*3cc0*/  FMNMX.FTZ R2, R146, R2, !PT ;  /* 0x0000000292027209 */ /* 0x000fe40007810000 */
[----:B------:R-:W-:Y:S02]  /*3cd0*/  FSEL R11, R71, -INF , P0 ;  /* 0xff800000470b7808 */ /* 0x000fe40000000000 */
[----:B------:R-:W-:Y:S01]  /*3ce0*/  FSEL R116, R47, -INF , P0 ;  /* 0xff8000002f747808 */ /* 0x000fe20000000000 */
[----:B------:R-:W-:Y:S01]  /*3cf0*/  LDSM.16.MT88.4 R68, [R180+0x1c00] ;  /* 0x001c0000b444783b */ /* 0x000fe20000004200 */
[----:B------:R-:W-:-:S02]  /*3d00*/  FSEL R77, R45, -INF , P0 ;  /* 0xff8000002d4d7808 */ /* 0x000fc40000000000 */
[----:B------:R-:W-:Y:S01]  /*3d10*/  ISETP.GT.AND P0, PT, R0, 0x29, PT ;  /* 0x000000290000780c */ /* 0x000fe20003f04270 */
[----:B------:R-:W-:Y:S01]  /*3d20*/  LDSM.16.MT88.4 R44, [R181] ;  /* 0x00000000b52c783b */ /* 0x000fe20000004200 */
[----:B------:R-:W-:Y:S02]  /*3d30*/  FSEL R147, R52, -INF , P1 ;  /* 0xff80000034937808 */ /* 0x000fe40000800000 */
[----:B------:R-:W-:Y:S02]  /*3d40*/  FMNMX.FTZ R2, R148, R2, !PT ;  /* 0x0000000294027209 */ /* 0x000fe40007810000 */
[----:B------:R-:W-:Y:S02]  /*3d50*/  FSEL R149, R53, -INF , P0 ;  /* 0xff80000035957808 */ /* 0x000fe40000000000 */
[----:B------:R-:W-:Y:S02]  /*3d60*/  FMNMX.FTZ R2, R147, R2, !PT ;  /* 0x0000000293027209 */ /* 0x000fe40007810000 */
[----:B------:R-:W-:-:S02]  /*3d70*/  FSEL R21, R66, -INF , P4 ;  /* 0xff80000042157808 */ /* 0x000fc40002000000 */
[----:B------:R-:W-:Y:S02]  /*3d80*/  FMNMX.FTZ R2, R149, R2, !PT ;  /* 0x0000000295027209 */ /* 0x000fe40007810000 */
[----:B------:R-:W-:Y:S02]  /*3d90*/  FSEL R105, R34, -INF , P4 ;  /* 0xff80000022697808 */ /* 0x000fe40002000000 */
[----:B------:R-:W-:Y:S01]  /*3da0*/  FSEL R76, R32, -INF , P4 ;  /* 0xff800000204c7808 */ /* 0x000fe20002000000 */
[----:B------:R-:W1:Y:S01]  /*3db0*/  SHFL.BFLY PT, R3, R2, 0x2, 0x1f ;  /* 0x0c401f0002037f89 */ /* 0x000e6200000e0000 */
[----:B------:R-:W-:Y:S02]  /*3dc0*/  FSEL R17, R62, -INF , P6 ;  /* 0xff8000003e117808 */ /* 0x000fe40003000000 */
[----:B------:R-:W-:Y:S02]  /*3dd0*/  FSEL R18, R63, -INF , P5 ;  /* 0xff8000003f127808 */ /* 0x000fe40002800000 */
[----:B------:R-:W-:Y:S01]  /*3de0*/  FSEL R140, R58, -INF , P3 ;  /* 0xff8000003a8c7808 */ /* 0x000fe20001800000 */
[----:B------:R-:W-:Y:S01]  /*3df0*/  LDSM.16.MT88.4 R60, [R180+0x1000] ;  /* 0x00100000b43c783b */ /* 0x000fe20000004200 */
[----:B------:R-:W-:-:S02]  /*3e00*/  FSEL R143, R59, -INF , P2 ;  /* 0xff8000003b8f7808 */ /* 0x000fc40001000000 */
[----:B------:R-:W-:Y:S01]  /*3e10*/  FSEL R142, R54, -INF , P1 ;  /* 0xff800000368e7808 */ /* 0x000fe20000800000 */
[----:B------:R-:W-:Y:S01]  /*3e20*/  LDSM.16.MT88.4 R56, [R181+0x1000] ;  /* 0x00100000b538783b */ /* 0x000fe20000004200 */
[----:B------:R-:W-:Y:S02]  /*3e30*/  FSEL R141, R55, -INF , P0 ;  /* 0xff800000378d7808 */ /* 0x000fe40000000000 */
[----:B------:R-:W-:Y:S01]  /*3e40*/  FSEL R26, R28, -INF , P6 ;  /* 0xff8000001c1a7808 */ /* 0x000fe20003000000 */
[----:B------:R-:W-:Y:S01]  /*3e50*/  LDSM.16.MT88.4 R52, [R180+0x400] ;  /* 0x00040000b434783b */ /* 0x000fe20000004200 */
[----:B------:R-:W-:Y:S02]  /*3e60*/  FSEL R24, R29, -INF , P5 ;  /* 0xff8000001d187808 */ /* 0x000fe40002800000 */
[----:B------:R-:W-:Y:S02]  /*3e70*/  FSEL R125, R88, -INF , P3 ;  /* 0xff800000587d7808 */ /* 0x000fe40001800000 */
[----:B------:R-:W-:-:S02]  /*3e80*/  FSEL R124, R89, -INF , P2 ;  /* 0xff800000597c7808 */ /* 0x000fc40001000000 */
[----:B------:R-:W-:Y:S02]  /*3e90*/  FSEL R118, R36, -INF , P1 ;  /* 0xff80000024767808 */ /* 0x000fe40000800000 */
[----:B------:R-:W-:Y:S02]  /*3ea0*/  FSEL R126, R37, -INF , P0 ;  /* 0xff800000257e7808 */ /* 0x000fe40000000000 */
[----:B-1----:R-:W-:Y:S02]  /*3eb0*/  FMNMX.FTZ R2, R2, R3, !PT ;  /* 0x0000000302027209 */ /* 0x002fe40007810000 */
[----:B------:R-:W-:Y:S02]  /*3ec0*/  FSEL R25, R31, -INF , P5 ;  /* 0xff8000001f197808 */ /* 0x000fe40002800000 */
[----:B------:R-:W-:Y:S01]  /*3ed0*/  FSEL R107, R90, -INF , P3 ;  /* 0xff8000005a6b7808 */ /* 0x000fe20001800000 */
[----:B------:R-:W1:Y:S01]  /*3ee0*/  SHFL.BFLY PT, R3, R2, 0x1, 0x1f ;  /* 0x0c201f0002037f89 */ /* 0x000e6200000e0000 */
        /* <DEDUP_REMOVED lines=35> */
[----:B------:R-:W-:Y:S01]  /*4120*/  MUFU.EX2 R204, R4 ;  /* 0x0000000400cc7308 */ /* 0x000fe20000000800 */
[----:B-1----:R-:W-:-:S07]  /*4130*/  FFMA.FTZ R2, R5, c[0x0][0x2d0], -R12 ;  /* 0x0000b40005027a23 */ /* 0x002fce000001080c */
[----:B------:R1:W2:Y:S08]  /*4140*/  MUFU.EX2 R205, R2 ;  /* 0x0000000200cd7308 */ /* 0x0002b00000000800 */
[----:B------:R3:W-:Y:S01]  /*4150*/  MUFU.EX2 R200, R8 ;  /* 0x0000000800c87308 */ /* 0x0007e20000000800 */
[----:B-1----:R-:W-:Y:S01]  /*4160*/  FFMA.FTZ R2, R6, c[0x0][0x2d0], -R12 ;  /* 0x0000b40006027a23 */ /* 0x002fe2000001080c */
[----:B--2---:R-:W-:-:S06]  /*4170*/  F2FP.PACK_AB R4, R205, R206 ;  /* 0x000000cecd04723e */ /* 0x004fcc00000000ff */
[----:B------:R1:W-:Y:S01]  /*4180*/  MUFU.EX2 R207, R2 ;  /* 0x0000000200cf7308 */ /* 0x0003e20000000800 */
[----:B---3--:R-:W-:Y:S01]  /*4190*/  FFMA.FTZ R8, R15, c[0x0][0x2d0], -R12 ;  /* 0x0000b4000f087a23 */ /* 0x008fe2000001080c */
[----:B------:R-:W-:-:S06]  /*41a0*/  FSEL R15, R30, -INF , P6 ;  /* 0xff8000001e0f7808 */ /* 0x000fcc0003000000 */
[----:B------:R-:W-:Y:S01]  /*41b0*/  MUFU.EX2 R199, R8 ;  /* 0x0000000800c77308 */ /* 0x000fe20000000800 */
[----:B-1----:R-:W-:-:S07]  /*41c0*/  FFMA.FTZ R2, R7, c[0x0][0x2d0], -R12 ;  /* 0x0000b40007027a23 */ /* 0x002fce000001080c */
        /* <DEDUP_REMOVED lines=49> */
[----:B------:R-:W-:Y:S01]  /*44e0*/  FFMA.FTZ R8, R21, c[0x0][0x2d0], -R3 ;  /* 0x0000b40015087a23 */ /* 0x000fe20000010803 */
[----:B---3--:R-:W-:-:S04]  /*44f0*/  F2FP.PACK_AB R10, R197, R198 ;  /* 0x000000c6c50a723e */ /* 0x008fc800000000ff */
[----:B------:R-:W-:Y:S01]  /*4500*/  HMMA.16816.F32 R88, R4, R42, RZ ;  /* 0x0000002a0458723c */ /* 0x000fe200000018ff */
[----:B------:R-:W-:Y:S01]  /*4510*/  FMNMX.FTZ R2, R104, R2, !PT ;  /* 0x0000000268027209 */ /* 0x000fe20007810000 */
[----:B------:R2:W-:Y:S01]  /*4520*/  MUFU.EX2 R194, R8 ;  /* 0x0000000800c27308 */ /* 0x0005e20000000800 */
[----:B-1----:R-:W-:-:S05]  /*4530*/  F2FP.PACK_AB R11, R196, R195 ;  /* 0x000000c3c40b723e */ /* 0x002fca00000000ff */
[C---:B------:R-:W-:Y:S08]  /*4540*/  HMMA.16816.F32 R36, R4.reuse, R46, RZ ;  /* 0x0000002e0424723c */ /* 0x040ff000000018ff */
[----:B------:R-:W-:Y:S01]  /*4550*/  HMMA.16816.F32 R32, R4, R74, RZ ;  /* 0x0000004a0420723c */ /* 0x000fe200000018ff */
[----:B--2---:R-:W-:Y:S01]  /*4560*/  FMNMX.FTZ R8, R79, R2, !PT ;  /* 0x000000024f087209 */ /* 0x004fe20007810000 */
[----:B------:R-:W-:-:S04]  /*4570*/  FFMA.FTZ R2, R16, c[0x0][0x2d0], -R3 ;  /* 0x0000b40010027a23 */ /* 0x000fc80000010803 */
[----:B------:R-:W1:Y:S01]  /*4580*/  SHFL.BFLY PT, R9, R8, 0x2, 0x1f ;  /* 0x0c401f0008097f89 */ /* 0x000e6200000e0000 */
[----:B------:R2:W3:Y:S01]  /*4590*/  MUFU.EX2 R218, R2 ;  /* 0x0000000200da7308 */ /* 0x0004e20000000800 */
[C---:B------:R-:W-:Y:S08]  /*45a0*/  HMMA.16816.F32 R28, R4.reuse, R82, RZ ;  /* 0x00000052041c723c */ /* 0x040ff000000018ff */
[----:B------:R-:W-:Y:S01]  /*45b0*/  HMMA.16816.F32 R16, R4, R94, RZ ;  /* 0x0000005e0410723c */ /* 0x000fe200000018ff */
[----:B--2---:R-:W-:-:S05]  /*45c0*/  FMUL.FTZ R2, R122, c[0x0][0x2d0] ;  /* 0x0000b4007a027a20 */ /* 0x004fca0000410000 */
[----:B------:R-:W-:-:S05]  /*45d0*/  FSEL R2, R2, RZ, P0 ;  /* 0x000000ff02027208 */ /* 0x000fca0000000000 */
[----:B------:R-:W-:-:S04]  /*45e0*/  FFMA.FTZ R0, R22, c[0x0][0x2d0], -R2 ;  /* 0x0000b40016007a23 */ /* 0x000fc80000010802 */
[----:B------:R1:W-:Y:S02]  /*45f0*/  MUFU.EX2 R167, R0 ;  /* 0x0000000000a77308 */ /* 0x0003e40000000800 */
[----:B-1----:R-:W-:Y:S01]  /*4600*/  FMNMX.FTZ R0, R8, R9, !PT ;  /* 0x0000000908007209 */ /* 0x002fe20007810000 */
[--C-:B------:R-:W-:Y:S01]  /*4610*/  FFMA.FTZ R8, R23, c[0x0][0x2d0], -R2.reuse ;  /* 0x0000b40017087a23 */ /* 0x100fe20000010802 */
[----:B---3--:R-:W-:Y:S01]  /*4620*/  F2FP.PACK_AB R9, R218, R194 ;  /* 0x000000c2da09723e */ /* 0x008fe200000000ff */
[----:B------:R-:W-:Y:S03]  /*4630*/  HMMA.16816.F32 R20, R4, R86, RZ ;  /* 0x000000560414723c */ /* 0x000fe600000018ff */
[----:B------:R1:W-:Y:S01]  /*4640*/  MUFU.EX2 R166, R8 ;  /* 0x0000000800a67308 */ /* 0x0003e20000000800 */
[----:B------:R-:W2:Y:S03]  /*4650*/  SHFL.BFLY PT, R13, R0, 0x1, 0x1f ;  /* 0x0c201f00000d7f89 */ /* 0x000ea600000e0000 */
[----:B------:R-:W-:-:S04]  /*4660*/  FFMA.FTZ R4, R78, c[0x0][0x2d0], -R2 ;  /* 0x0000b4004e047a23 */ /* 0x000fc80000010802 */
[----:B------:R3:W-:Y:S01]  /*4670*/  MUFU.EX2 R163, R4 ;  /* 0x0000000400a37308 */ /* 0x0007e20000000800 */
[----:B-1----:R-:W-:-:S07]  /*4680*/  F2FP.PACK_AB R8, R199, R200 ;  /* 0x000000c8c708723e */ /* 0x002fce00000000ff */
[C---:B------:R-:W-:Y:S01]  /*4690*/  HMMA.16816.F32 R152, R8.reuse, R48, R132 ;  /* 0x000000300898723c */ /* 0x040fe20000001884 */
[--C-:B---3--:R-:W-:Y:S01]  /*46a0*/  FFMA.FTZ R4, R77, c[0x0][0x2d0], -R2.reuse ;  /* 0x0000b4004d047a23 */ /* 0x108fe20000010802 */
[----:B--2---:R-:W-:Y:S01]  /*46b0*/  FMNMX.FTZ R121, R0, R13, !PT ;  /* 0x0000000d00797209 */ /* 0x004fe20007810000 */
[--C-:B------:R-:W-:Y:S02]  /*46c0*/  FFMA.FTZ R0, R27, c[0x0][0x2d0], -R2.reuse ;  /* 0x0000b4001b007a23 */ /* 0x100fe40000010802 */
[----:B------:R1:W-:Y:S01]  /*46d0*/  MUFU.EX2 R164, R4 ;  /* 0x0000000400a47308 */ /* 0x0003e20000000800 */
[----:B------:R-:W-:Y:S02]  /*46e0*/  FSETP.NEU.FTZ.AND P0, PT, R121, -INF , PT ;  /* 0xff8000007900780b */ /* 0x000fe40003f1d000 */
[C---:B------:R-:W-:Y:S05]  /*46f0*/  HMMA.16816.F32 R132, R8.reuse, R60, R112 ;  /* 0x0000003c0884723c */ /* 0x040fea0000001870 */
[----:B------:R2:W-:Y:S03]  /*4700*/  MUFU.EX2 R162, R0 ;  /* 0x0000000000a27308 */ /* 0x0005e60000000800 */
[----:B------:R-:W-:Y:S01]  /*4710*/  HMMA.16816.F32 R96, R8, R64, R96 ;  /* 0x000000400860723c */ /* 0x000fe20000001860 */
[----:B-1----:R-:W-:-:S07]  /*4720*/  FFMA.FTZ R4, R76, c[0x0][0x2d0], -R2 ;  /* 0x0000b4004c047a23 */ /* 0x002fce0000010802 */
[----:B------:R-:W-:Y:S01]  /*4730*/  HMMA.16816.F32 R212, R8, R52, R136 ;  /* 0x0000003408d4723c */ /* 0x000fe20000001888 */
[----:B------:R-:W-:Y:S01]  /*4740*/  IMAD.MOV.U32 R78, RZ, RZ, R154 ;  /* 0x000000ffff4e7224 */ /* 0x000fe200078e009a */
[----:B------:R1:W-:Y:S01]  /*4750*/  MUFU.EX2 R165, R4 ;  /* 0x0000000400a57308 */ /* 0x0003e20000000800 */
[----:B------:R-:W-:Y:S02]  /*4760*/  IMAD.MOV.U32 R77, RZ, RZ, R155 ;  /* 0x000000ffff4d7224 */ /* 0x000fe400078e009b */
[----:B--2---:R-:W-:-:S03]  /*4770*/  FMUL.FTZ R0, R121, c[0x0][0x2d0] ;  /* 0x0000b40079007a20 */ /* 0x004fc60000410000 */
[----:B------:R-:W-:Y:S01]  /*4780*/  IMAD.MOV.U32 R114, RZ, RZ, R132 ;  /* 0x000000ffff727224 */ /* 0x000fe200078e0084 */
[C---:B------:R-:W-:Y:S01]  /*4790*/  HMMA.16816.F32 R248, R8.reuse, R62, R32 ;  /* 0x0000003e08f8723c */ /* 0x040fe20000001820 */
[----:B------:R-:W-:Y:S01]  /*47a0*/  IMAD.MOV.U32 R113, RZ, RZ, R133 ;  /* 0x000000ffff717224 */ /* 0x000fe200078e0085 */
[----:B------:R-:W-:Y:S01]  /*47b0*/  FSEL R0, R0, RZ, P0 ;  /* 0x000000ff00007208 */ /* 0x000fe20000000000 */
[----:B------:R-:W-:Y:S02]  /*47c0*/  IMAD.MOV.U32 R112, RZ, RZ, R134 ;  /* 0x000000ffff707224 */ /* 0x000fe400078e0086 */
[----:B------:R-:W-:Y:S02]  /*47d0*/  IMAD.MOV.U32 R76, RZ, RZ, R135 ;  /* 0x000000ffff4c7224 */ /* 0x000fe400078e0087 */
[----:B------:R-:W-:Y:S01]  /*47e0*/  IMAD.MOV.U32 R139, RZ, RZ, R96 ;  /* 0x000000ffff8b7224 */ /* 0x000fe200078e0060 */
[----:B------:R-:W-:Y:S01]  /*47f0*/  HMMA.16816.F32 R132, R8, R56, R108 ;  /* 0x000000380884723c */ /* 0x000fe2000000186c */
[----:B-1----:R-:W-:-:S02]  /*4800*/  FFMA.FTZ R4, R26, c[0x0][0x2d0], -R2 ;  /* 0x0000b4001a047a23 */ /* 0x002fc40000010802 */
[----:B------:R-:W-:Y:S02]  /*4810*/  IMAD.MOV.U32 R138, RZ, RZ, R97 ;  /* 0x000000ffff8a7224 */ /* 0x000fe400078e0061 */
[----:B------:R1:W-:Y:S01]  /*4820*/  MUFU.EX2 R161, R4 ;  /* 0x0000000400a17308 */ /* 0x0003e20000000800 */
[----:B------:R-:W-:Y:S02]  /*4830*/  IMAD.MOV.U32 R115, RZ, RZ, R98 ;  /* 0x000000ffff737224 */ /* 0x000fe400078e0062 */
[----:B------:R-:W-:Y:S01]  /*4840*/  IMAD.MOV.U32 R111, RZ, RZ, R99 ;  /* 0x000000ffff6f7224 */ /* 0x000fe200078e0063 */
[----:B------:R-:W-:Y:S01]  /*4850*/  HMMA.16816.F32 R244, R8, R58, R28 ;  /* 0x0000003a08f4723c */ /* 0x000fe2000000181c */
[----:B------:R-:W-:Y:S02]  /*4860*/  IMAD.MOV.U32 R137, RZ, RZ, R152 ;  /* 0x000000ffff897224 */ /* 0x000fe400078e0098 */
[----:B------:R-:W-:-:S05]  /*4870*/  IMAD.MOV.U32 R136, RZ, RZ, R153 ;  /* 0x000000ffff887224 */ /* 0x000fca00078e0099 */
[----:B------:R-:W-:Y:S01]  /*4880*/  HMMA.16816.F32 R96, R8, R50, R36 ;  /* 0x000000320860723c */ /* 0x000fe20000001824 */
[----:B-1----:R-:W-:-:S06]  /*4890*/  FFMA.FTZ R4, R24, c[0x0][0x2d0], -R2 ;  /* 0x0000b40018047a23 */ /* 0x002fcc0000010802 */
[----:B------:R-:W-:Y:S01]  /*48a0*/  IMAD.MOV.U32 R110, RZ, RZ, R132 ;  /* 0x000000ffff6e7224 */ /* 0x000fe200078e0084 */
[----:B------:R1:W2:Y:S01]  /*48b0*/  MUFU.EX2 R160, R4 ;  /* 0x0000000400a07308 */ /* 0x0002a20000000800 */
[----:B------:R-:W-:Y:S01]  /*48c0*/  IMAD.MOV.U32 R109, RZ, RZ, R133 ;  /* 0x000000ffff6d7224 */ /* 0x000fe200078e0085 */
[----:B------:R-:W-:Y:S01]  /*48d0*/  HMMA.16816.F32 R240, R8, R70, R20 ;  /* 0x0000004608f0723c */ /* 0x000fe20000001814 */
[----:B------:R-:W-:Y:S02]  /*48e0*/  IMAD.MOV.U32 R108, RZ, RZ, R134 ;  /* 0x000000ffff6c7224 */ /* 0x000fe400078e0086 */
[----:B------:R-:W-:-:S05]  /*48f0*/  IMAD.MOV.U32 R13, RZ, RZ, R135 ;  /* 0x000000ffff0d7224 */ /* 0x000fca00078e0087 */
[----:B------:R-:W-:Y:S01]  /*4900*/  HMMA.16816.F32 R132, R8, R68, R100 ;  /* 0x000000440884723c */ /* 0x000fe20000001864 */
[----:B-1----:R-:W-:Y:S01]  /*4910*/  FFMA.FTZ R4, R128, c[0x0][0x2d0], -R0 ;  /* 0x0000b40080047a23 */ /* 0x002fe20000010800 */
[----:B--2---:R-:W-:-:S06]  /*4920*/  F2FP.PACK_AB R6, R160, R161 ;  /* 0x000000a1a006723e */ /* 0x004fcc00000000ff */
[C---:B------:R-:W-:Y:S01]  /*4930*/  HMMA.16816.F32 R208, R8.reuse, R66, R16 ;  /* 0x0000004208d0723c */ /* 0x040fe20000001810 */
[----:B------:R1:W-:Y:S11]  /*4940*/  MUFU.EX2 R145, R4 ;  /* 0x0000000400917308 */ /* 0x0003f60000000800 */
[----:B------:R-:W-:Y:S04]  /*4950*/  @!UPT UIADD3 URZ, URZ, URZ, URZ ;  /* 0x0000003f3f3ff290 */ /* 0x000fe8000fffe03f */
[----:B------:R-:W-:Y:S02]  /*4960*/  IMAD.MOV.U32 R103, RZ, RZ, R132 ;  /* 0x000000ffff677224 */ /* 0x000fe400078e0084 */
[----:B-1----:R-:W-:Y:S02]  /*4970*/  FFMA.FTZ R4, R127, c[0x0][0x2d0], -R0 ;  /* 0x0000b4007f047a23 */ /* 0x002fe40000010800 */
[----:B------:R-:W-:Y:S02]  /*4980*/  IMAD.MOV.U32 R102, RZ, RZ, R133 ;  /* 0x000000ffff667224 */ /* 0x000fe400078e0085 */
[----:B------:R1:W2:Y:S01]  /*4990*/  MUFU.EX2 R144, R4 ;  /* 0x0000000400907308 */ /* 0x0002a20000000800 */
[----:B------:R-:W-:Y:S02]  /*49a0*/  IMAD.MOV.U32 R101, RZ, RZ, R134 ;  /* 0x000000ffff657224 */ /* 0x000fe400078e0086 */
[----:B------:R-:W-:Y:S02]  /*49b0*/  IMAD.MOV.U32 R100, RZ, RZ, R135 ;  /* 0x000000ffff647224 */ /* 0x000fe400078e0087 */
        /* <DEDUP_REMOVED lines=9> */
[----:B--2---:R-:W-:Y:S01]  /*4a50*/  F2FP.PACK_AB R11, R157, R159 ;  /* 0x0000009f9d0b723e */ /* 0x004fe200000000ff */
[----:B------:R-:W-:-:S04]  /*4a60*/  IMAD.MOV.U32 R105, RZ, RZ, R109 ;  /* 0x000000ffff697224 */ /* 0x000fc800078e006d */
[----:B------:R1:W-:Y:S01]  /*4a70*/  MUFU.EX2 R158, R4 ;  /* 0x00000004009e7308 */ /* 0x0003e20000000800 */
[----:B------:R-:W-:Y:S01]  /*4a80*/  IMAD.MOV.U32 R109, RZ, RZ, R136 ;  /* 0x000000ffff6d7224 */ /* 0x000fe200078e0088 */
[C---:B------:R-:W-:Y:S08]  /*4a90*/  HMMA.16816.F32 R16, R8.reuse, R44, RZ ;  /* 0x0000002c0810723c */ /* 0x040ff000000018ff */
[----:B------:R-:W-:Y:S01]  /*4aa0*/  HMMA.16816.F32 R20, R8, R40, RZ ;  /* 0x000000280814723c */ /* 0x000fe200000018ff */
[----:B-1----:R-:W-:-:S04]  /*4ab0*/  FFMA.FTZ R4, R14, c[0x0][0x2d0], -R0 ;  /* 0x0000b4000e047a23 */ /* 0x002fc80000010800 */
[----:B------:R1:W2:Y:S03]  /*4ac0*/  MUFU.EX2 R116, R4 ;  /* 0x0000000400747308 */ /* 0x0002a60000000800 */
[C---:B------:R-:W-:Y:S07]  /*4ad0*/  HMMA.16816.F32 R28, R8.reuse, R84, RZ ;  /* 0x00000054081c723c */ /* 0x040fee00000018ff */
[----:B------:R-:W-:Y:S01]  /*4ae0*/  IMAD.MOV.U32 R84, RZ, RZ, R139 ;  /* 0x000000ffff547224 */ /* 0x000fe200078e008b */
[----:B------:R-:W-:Y:S01]  /*4af0*/  HMMA.16816.F32 R36, R8, R46, RZ ;  /* 0x0000002e0824723c */ /* 0x000fe200000018ff */
[----:B------:R-:W-:-:S02]  /*4b00*/  IMAD.MOV.U32 R85, RZ, RZ, R138 ;  /* 0x000000ffff557224 */ /* 0x000fc400078e008a */
[----:B-1----:R-:W-:Y:S01]  /*4b10*/  FFMA.FTZ R4, R15, c[0x0][0x2d0], -R0 ;  /* 0x0000b4000f047a23 */ /* 0x002fe20000010800 */
[----:B--2---:R-:W-:-:S04]  /*4b20*/  F2FP.PACK_AB R5, R116, R158 ;  /* 0x0000009e7405723e */ /* 0x004fc800000000ff */
[C---:B------:R-:W-:Y:S01]  /*4b30*/  HMMA.16816.F32 R40, R8.reuse, R42, RZ ;  /* 0x0000002a0828723c */ /* 0x040fe200000018ff */
[----:B------:R1:W-:Y:S07]  /*4b40*/  MUFU.EX2 R156, R4 ;  /* 0x00000004009c7308 */ /* 0x0003ee0000000800 */
[C---:B------:R-:W-:Y:S08]  /*4b50*/  HMMA.16816.F32 R32, R8.reuse, R82, RZ ;  /* 0x000000520820723c */ /* 0x040ff000000018ff */
[----:B------:R-:W-:Y:S01]  /*4b60*/  HMMA.16816.F32 R44, R8, R86, RZ ;  /* 0x00000056082c723c */ /* 0x000fe200000018ff */
[----:B-1----:R-:W-:-:S04]  /*4b70*/  FFMA.FTZ R4, R25, c[0x0][0x2d0], -R0 ;  /* 0x0000b40019047a23 */ /* 0x002fc80000010800 */
[----:B------:R1:W2:Y:S02]  /*4b80*/  MUFU.EX2 R117, R4 ;  /* 0x0000000400757308 */ /* 0x0002a40000000800 */
[----:B------:R-:W-:Y:S01]  /*4b90*/  IMAD.MOV.U32 R86, RZ, RZ, R115 ;  /* 0x000000ffff567224 */ /* 0x000fe200078e0073 */
[----:B------:R-:W-:Y:S01]  /*4ba0*/  HMMA.16816.F32 R24, R8, R92, RZ ;  /* 0x0000005c0818723c */ /* 0x000fe200000018ff */
[----:B------:R-:W-:Y:S02]  /*4bb0*/  IMAD.MOV.U32 R87, RZ, RZ, R111 ;  /* 0x000000ffff577224 */ /* 0x000fe400078e006f */
[----:B------:R-:W-:-:S04]  /*4bc0*/  IMAD.MOV.U32 R111, RZ, RZ, R77 ;  /* 0x000000ffff6f7224 */ /* 0x000fc800078e004d */
[----:B------:R-:W-:Y:S02]  /*4bd0*/  IMAD.MOV.U32 R92, RZ, RZ, R103 ;  /* 0x000000ffff5c7224 */ /* 0x000fe400078e0067 */
[----:B------:R-:W-:Y:S01]  /*4be0*/  IMAD.MOV.U32 R93, RZ, RZ, R102 ;  /* 0x000000ffff5d7224 */ /* 0x000fe200078e0066 */
[----:B-1----:R-:W-:Y:S02]  /*4bf0*/  F2FP.PACK_AB R4, R162, R165 ;  /* 0x000000a5a204723e */ /* 0x002fe400000000ff */
[----:B--2---:R-:W-:-:S07]  /*4c00*/  F2FP.PACK_AB R7, R117, R156 ;  /* 0x0000009c7507723e */ /* 0x004fce00000000ff */
[----:B------:R-:W-:Y:S08]  /*4c10*/  HMMA.16816.F32 R88, R4, R48, R16 ;  /* 0x000000300458723c */ /* 0x000ff00000001810 */
[----:B------:R-:W-:Y:S01]  /*4c20*/  HMMA.16816.F32 R16, R8, R80, RZ ;  /* 0x000000500810723c */ /* 0x000fe200000018ff */
[----:B------:R-:W-:Y:S07]  /*4c30*/  LDSM.16.MT88.4 R80, [R180+0x1400] ;  /* 0x00140000b450783b */ /* 0x000fee0000004200 */
[----:B------:R-:W-:Y:S08]  /*4c40*/  HMMA.16816.F32 R128, R4, R52, R20 ;  /* 0x000000340480723c */ /* 0x000ff00000001814 */
[----:B------:R-:W-:Y:S07]  /*4c50*/  HMMA.16816.F32 R20, R8, R72, RZ ;  /* 0x000000480814723c */ /* 0x000fee00000018ff */
[----:B------:R-:W-:Y:S01]  /*4c60*/  IMAD.MOV.U32 R72, RZ, RZ, R114 ;  /* 0x000000ffff487224 */ /* 0x000fe200078e0072 */
[----:B------:R-:W-:Y:S01]  /*4c70*/  HMMA.16816.F32 R176, R4, R56, R16 ;  /* 0x0000003804b0723c */ /* 0x000fe20000001810 */
[----:B------:R-:W-:-:S07]  /*4c80*/  IMAD.MOV.U32 R73, RZ, RZ, R113 ;  /* 0x000000ffff497224 */ /* 0x000fce00078e0071 */
[----:B------:R-:W-:Y:S07]  /*4c90*/  HMMA.16816.F32 R16, R8, R74, RZ ;  /* 0x0000004a0810723c */ /* 0x000fee00000018ff */
[----:B------:R-:W-:Y:S01]  /*4ca0*/  IMAD.MOV.U32 R74, RZ, RZ, R112 ;  /* 0x000000ffff4a7224 */ /* 0x000fe200078e0070 */
[----:B------:R-:W-:Y:S01]  /*4cb0*/  HMMA.16816.F32 R172, R4, R60, R20 ;  /* 0x0000003c04ac723c */ /* 0x000fe20000001814 */
[----:B------:R-:W-:-:S07]  /*4cc0*/  IMAD.MOV.U32 R75, RZ, RZ, R76 ;  /* 0x000000ffff4b7224 */ /* 0x000fce00078e004c */
[----:B------:R-:W-:Y:S07]  /*4cd0*/  HMMA.16816.F32 R20, R8, R94, RZ ;  /* 0x0000005e0814723c */ /* 0x000fee00000018ff */
[----:B------:R-:W-:Y:S01]  /*4ce0*/  FFMA.FTZ R8, R125, c[0x0][0x2d0], -R2 ;  /* 0x0000b4007d087a23 */ /* 0x000fe20000010802 */
[----:B------:R-:W-:Y:S01]  /*4cf0*/  HMMA.16816.F32 R168, R4, R64, R24 ;  /* 0x0000004004a8723c */ /* 0x000fe20000001818 */
[----:B------:R-:W-:Y:S02]  /*4d00*/  IMAD.MOV.U32 R94, RZ, RZ, R101 ;  /* 0x000000ffff5e7224 */ /* 0x000fe400078e0065 */
[----:B------:R1:W-:Y:S01]  /*4d10*/  MUFU.EX2 R26, R8 ;  /* 0x00000008001a7308 */ /* 0x0003e20000000800 */
[----:B------:R-:W-:-:S02]  /*4d20*/  IMAD.MOV.U32 R95, RZ, RZ, R100 ;  /* 0x000000ffff5f7224 */ /* 0x000fc400078e0064 */
[----:B------:R-:W-:Y:S02]  /*4d30*/  FADD.FTZ R9, R206, R205 ;  /* 0x000000cdce097221 */ /* 0x000fe40000010000 */
[----:B------:R-:W-:Y:S01]  /*4d40*/  HMMA.16816.F32 R100, R4, R68, R28 ;  /* 0x000000440464723c */ /* 0x000fe2000000181c */
[----:B------:R-:W-:-:S07]  /*4d50*/  FADD.FTZ R11, R204, R202 ;  /* 0x000000cacc0b7221 */ /* 0x000fce0000010000 */
[----:B------:R-:W-:Y:S01]  /*4d60*/  HMMA.16816.F32 R36, R4, R50, R36 ;  /* 0x000000320424723c */ /* 0x000fe20000001824 */
[----:B-1----:R-:W-:-:S04]  /*4d70*/  FFMA.FTZ R8, R124, c[0x0][0x2d0], -R2 ;  /* 0x0000b4007c087a23 */ /* 0x002fc80000010802 */
[----:B------:R1:W2:Y:S03]  /*4d80*/  MUFU.EX2 R28, R8 ;  /* 0x00000008001c7308 */ /* 0x0002a60000000800 */
[C---:B------:R-:W-:Y:S08]  /*4d90*/  HMMA.16816.F32 R48, R4.reuse, R62, R16 ;  /* 0x0000003e0430723c */ /* 0x040ff00000001810 */
[----:B------:R-:W-:Y:S01]  /*4da0*/  HMMA.16816.F32 R20, R4, R66, R20 ;  /* 0x000000420414723c */ /* 0x000fe20000001814 */
[----:B------:R-:W3:Y:S01]  /*4db0*/  LDSM.16.MT88.4 R64, [R181+0x800] ;  /* 0x00080000b540783b */ /* 0x000ee20000004200 */
[----:B-1----:R-:W-:-:S06]  /*4dc0*/  FFMA.FTZ R8, R118, c[0x0][0x2d0], -R2 ;  /* 0x0000b40076087a23 */ /* 0x002fcc0000010802 */
[C---:B------:R-:W-:Y:S01]  /*4dd0*/  HMMA.16816.F32 R40, R4.reuse, R54, R40 ;  /* 0x000000360428723c */ /* 0x040fe20000001828 */
[----:B------:R-:W-:Y:S01]  /*4de0*/  FFMA.FTZ R2, R126, c[0x0][0x2d0], -R2 ;  /* 0x0000b4007e027a23 */ /* 0x000fe20000010802 */
[----:B--2---:R-:W-:Y:S01]  /*4df0*/  F2FP.PACK_AB R152, R28, R26 ;  /* 0x0000001a1c98723e */ /* 0x004fe200000000ff */
[----:B------:R-:W-:Y:S05]  /*4e00*/  MUFU.EX2 R29, R8 ;  /* 0x00000008001d7308 */ /* 0x000fea0000000800 */
[C---:B------:R-:W-:Y:S03]  /*4e10*/  HMMA.16816.F32 R32, R4.reuse, R58, R32 ;  /* 0x0000003a0420723c */ /* 0x040fe60000001820 */
[----:B------:R1:W2:Y:S05]  /*4e20*/  MUFU.EX2 R27, R2 ;  /* 0x00000002001b7308 */ /* 0x0002aa0000000800 */
[----:B------:R-:W-:Y:S01]  /*4e30*/  HMMA.16816.F32 R44, R4, R70, R44 ;  /* 0x00000046042c723c */ /* 0x000fe2000000182c */
[----:B------:R-:W-:Y:S01]  /*4e40*/  LDSM.16.MT88.4 R4, [R181+0x2000] ;  /* 0x00200000b504783b */ /* 0x000fe20000004200 */
[----:B-1----:R-:W-:Y:S01]  /*4e50*/  FFMA.FTZ R2, R107, c[0x0][0x2d0], -R0 ;  /* 0x0000b4006b027a23 */ /* 0x002fe20000010800 */
[----:B--2---:R-:W-:Y:S01]  /*4e60*/  F2FP.PACK_AB R154, R27, R29 ;  /* 0x0000001d1b9a723e */ /* 0x004fe200000000ff */
[----:B------:R-:W-:-:S02]  /*4e70*/  IMAD.MOV.U32 R107, RZ, RZ, R13 ;  /* 0x000000ffff6b7224 */ /* 0x000fc400078e000d */
[----:B------:R1:W-:Y:S02]  /*4e80*/  MUFU.EX2 R18, R2 ;  /* 0x0000000200127308 */ /* 0x0003e40000000800 */
[----:B-1----:R-:W-:Y:S02]  /*4e90*/  FFMA.FTZ R2, R106, c[0x0][0x2d0], -R0 ;  /* 0x0000b4006a027a23 */ /* 0x002fe40000010800 */
[----:B------:R-:W-:-:S04]  /*4ea0*/  IMAD.MOV.U32 R106, RZ, RZ, R108 ;  /* 0x000000ffff6a7224 */ /* 0x000fc800078e006c */
[----:B------:R1:W2:Y:S01]  /*4eb0*/  MUFU.EX2 R24, R2 ;  /* 0x0000000200187308 */ /* 0x0002a20000000800 */
[----:B------:R-:W-:Y:S02]  /*4ec0*/  IMAD.MOV.U32 R108, RZ, RZ, R137 ;  /* 0x000000ffff6c7224 */ /* 0x000fe400078e0089 */
[----:B------:R-:W4:Y:S01]  /*4ed0*/  LDSM.16.MT88.4 R136, [R180+0x800] ;  /* 0x00080000b488783b */ /* 0x000f220000004200 */
[--C-:B-1----:R-:W-:Y:S01]  /*4ee0*/  FFMA.FTZ R2, R104, c[0x0][0x2d0], -R0.reuse ;  /* 0x0000b40068027a23 */ /* 0x102fe20000010800 */
[----:B--2---:R-:W-:Y:S01]  /*4ef0*/  F2FP.PACK_AB R153, R24, R18 ;  /* 0x000000121899723e */ /* 0x004fe200000000ff */
[----:B------:R-:W-:Y:S02]  /*4f00*/  FFMA.FTZ R0, R79, c[0x0][0x2d0], -R0 ;  /* 0x0000b4004f007a23 */ /* 0x000fe40000010800 */
[----:B------:R-:W-:Y:S01]  /*4f10*/  MUFU.EX2 R25, R2 ;  /* 0x0000000200197308 */ /* 0x000fe20000000800 */
[----:B------:R-:W-:Y:S02]  /*4f20*/  IMAD.MOV.U32 R104, RZ, RZ, R110 ;  /* 0x000000ffff687224 */ /* 0x000fe400078e006e */
[----:B------:R-:W-:-:S05]  /*4f30*/  IMAD.MOV.U32 R110, RZ, RZ, R78 ;  /* 0x000000ffff6e7224 */ /* 0x000fca00078e004e */
[----:B------:R1:W2:Y:S02]  /*4f40*/  MUFU.EX2 R19, R0 ;  /* 0x0000000000137308 */ /* 0x0002a40000000800 */
[----:B-1----:R-:W-:Y:S01]  /*4f50*/  FFMA.FTZ R0, R146, c[0x0][0x2d0], -R12 ;  /* 0x0000b40092007a23 */ /* 0x002fe2000001080c */
[----:B--2---:R-:W-:-:S05]  /*4f60*/  F2FP.PACK_AB R155, R19, R25 ;  /* 0x00000019139b723e */ /* 0x004fca00000000ff */
[----:B------:R1:W-:Y:S02]  /*4f70*/  MUFU.EX2 R17, R0 ;  /* 0x0000000000117308 */ /* 0x0003e40000000800 */
[C---:B---3--:R-:W-:Y:S08]  /*4f80*/  HMMA.16816.F32 R52, R152.reuse, R64, R88 ;  /* 0x000000409834723c */ /* 0x048ff00000001858 */
[----:B----4-:R-:W-:Y:S01]  /*4f90*/  HMMA.16816.F32 R128, R152, R136, R128 ;  /* 0x000000889880723c */ /* 0x010fe20000001880 */
[----:B-1----:R-:W-:-:S04]  /*4fa0*/  FFMA.FTZ R0, R148, c[0x0][0x2d0], -R12 ;  /* 0x0000b40094007a23 */ /* 0x002fc8000001080c */
[----:B------:R1:W2:Y:S03]  /*4fb0*/  MUFU.EX2 R16, R0 ;  /* 0x0000000000107308 */ /* 0x0002a60000000800 */
[----:B------:R-:W-:Y:S01]  /*4fc0*/  HMMA.16816.F32 R68, R152, R80, R172 ;  /* 0x000000509844723c */ /* 0x000fe200000018ac */
        /* <DEDUP_REMOVED lines=15> */
[----:B-1----:R-:W-:-:S04]  /*50c0*/  FADD.FTZ R0, R167, R166 ;  /* 0x000000a6a7007221 */ /* 0x002fc80000010000 */
[----:B------:R-:W-:Y:S02]  /*50d0*/  FADD.FTZ R10, R163, R0 ;  /* 0x00000000a30a7221 */ /* 0x000fe40000010000 */
[----:B------:R-:W-:Y:S01]  /*50e0*/  FADD.FTZ R0, R203, R11 ;  /* 0x0000000bcb007221 */ /* 0x000fe20000010000 */
[----:B--2---:R-:W-:Y:S01]  /*50f0*/  F2FP.PACK_AB R115, R13, R12 ;  /* 0x0000000c0d73723e */ /* 0x004fe200000000ff */
[----:B------:R-:W-:Y:S02]  /*5100*/  FADD.FTZ R3, R145, R144 ;  /* 0x0000009091037221 */ /* 0x000fe40000010000 */
[----:B------:R-:W-:Y:S01]  /*5110*/  HMMA.16816.F32 R144, R152, R4, R168 ;  /* 0x000000049890723c */ /* 0x000fe200000018a8 */
[----:B------:R-:W-:-:S07]  /*5120*/  FADD.FTZ R10, R164, R10 ;  /* 0x0000000aa40a7221 */ /* 0x000fce0000010000 */
[C---:B------:R-:W-:Y:S01]  /*5130*/  HMMA.16816.F32 R60, R112.reuse, R66, R96 ;  /* 0x00000042703c723c */ /* 0x040fe20000001860 */
[----:B------:R-:W1:Y:S07]  /*5140*/  LDSM.16.MT88.4 R96, [R181+0x1400] ;  /* 0x00140000b560783b */ /* 0x000e6e0000004200 */
[C---:B------:R-:W-:Y:S01]  /*5150*/  HMMA.16816.F32 R56, R112.reuse, R64, R108 ;  /* 0x000000407038723c */ /* 0x040fe2000000186c */
[----:B------:R-:W2:Y:S07]  /*5160*/  LDSM.16.MT88.4 R108, [R180+0x2000] ;  /* 0x00200000b46c783b */ /* 0x000eae0000004200 */
        /* <DEDUP_REMOVED lines=12> */
[----:B------:R-:W-:Y:S01]  /*5230*/  IADD3 R194, R217, -0x2, RZ ;  /* 0xfffffffed9c27810 */ /* 0x000fe20007ffe0ff */
[----:B------:R-:W-:Y:S01]  /*5240*/  FADD.FTZ R3, R116, R3 ;  /* 0x0000000374037221 */ /* 0x000fe20000010000 */
[C---:B-1----:R-:W-:Y:S01]  /*5250*/  HMMA.16816.F32 R88, R112.reuse, R96, R104 ;  /* 0x000000607058723c */ /* 0x042fe20000001868 */
[----:B------:R-:W-:Y:S01]  /*5260*/  FADD.FTZ R4, R199, R4 ;  /* 0x00000004c7047221 */ /* 0x000fe20000010000 */
[----:B------:R-:W-:Y:S01]  /*5270*/  ISETP.GE.AND P0, PT, R194, R231, PT ;  /* 0x000000e7c200720c */ /* 0x000fe20003f06270 */
[----:B------:R-:W-:Y:S02]  /*5280*/  FADD.FTZ R0, R162, R0 ;  /* 0x00000000a2007221 */ /* 0x000fe40000010000 */
[----:B------:R-:W-:Y:S02]  /*5290*/  FADD.FTZ R5, R218, R5 ;  /* 0x00000005da057221 */ /* 0x000fe40000010000 */
[----:B------:R-:W-:Y:S01]  /*52a0*/  FADD.FTZ R3, R156, R3 ;  /* 0x000000039c037221 */ /* 0x000fe20000010000 */
[----:B--2---:R-:W-:Y:S01]  /*52b0*/  HMMA.16816.F32 R104, R112, R108, R92 ;  /* 0x0000006c7068723c */ /* 0x004fe2000000185c */
        /* <DEDUP_REMOVED lines=27> */
[----:B------:R-:W-:-:S03]  /*5470*/  FADD.FTZ R215, R13, R4 ;  /* 0x000000040dd77221 */ /* 0x000fc60000010000 */
        /* <DEDUP_REMOVED lines=10> */
[----:B------:R-:W1:Y:S01]  /*5520*/  S2R R31, SR_TID.X ;  /* 0x00000000001f7919 */ /* 0x000e620000002100 */
[----:B------:R-:W-:Y:S01]  /*5530*/  ISETP.GE.AND P5, PT, R228, c[0x0][0x1d4], PT ;  /* 0x00007500e4007a0c */ /* 0x000fe20003fa6270 */
[----:B------:R-:W-:Y:S01]  /*5540*/  IMAD.MOV.U32 R240, RZ, RZ, c[0x0][0x208] ;  /* 0x00008200fff07624 */ /* 0x000fe200078e00ff */
[----:B------:R-:W-:Y:S01]  /*5550*/  ISETP.GE.AND P4, PT, R225, c[0x0][0x1d4], PT ;  /* 0x00007500e1007a0c */ /* 0x000fe20003f86270 */
[----:B------:R-:W-:Y:S01]  /*5560*/  IMAD.MOV.U32 R241, RZ, RZ, c[0x0][0x20c] ;  /* 0x00008300fff17624 */ /* 0x000fe200078e00ff */
[----:B------:R-:W-:-:S02]  /*5570*/  ISETP.GE.AND P3, PT, R226, c[0x0][0x1d4], PT ;  /* 0x00007500e2007a0c */ /* 0x000fc40003f66270 */
[----:B-1----:R-:W-:Y:S02]  /*5580*/  ISETP.GT.AND P0, PT, R31, 0x3f, PT ;  /* 0x0000003f1f00780c */ /* 0x002fe40003f04270 */
.L_x_1479:
[----:B------:R-:W-:Y:S04]  /*5590*/  DEPBAR.LE SB0, 0x0 ;  /* 0x000080000000791a */ /* 0x000fe80000000000 */
[----:B------:R-:W-:Y:S01]  /*55a0*/  WARPSYNC 0xffffffff ;  /* 0xffffffff00007948 */ /* 0x000fe20003800000 */
[----:B------:R-:W-:Y:S01]  /*55b0*/  BAR.SYNC.DEFER_BLOCKING 0x0 ;  /* 0x0000000000007b1d */ /* 0x000fe20000010000 */
[----:B------:R-:W-:Y:S01]  /*55c0*/  SHF.R.S32.HI R0, RZ, 0x1f, R194 ;  /* 0x0000001fff007819 */ /* 0x000fe200000114c2 */
[----:B------:R-:W-:Y:S01]  /*55d0*/  IMAD.WIDE.U32 R2, R194, c[0x0][0x208], RZ ;  /* 0x00008200c2027a25 */ /* 0x000fe200078e00ff */
[----:B------:R-:W-:Y:S03]  /*55e0*/  MOV R116, R120 ;  /* 0x0000007800747202 */ /* 0x000fe60000000f00 */
[----:B------:R-:W-:Y:S04]  /*55f0*/  IMAD R0, R0, c[0x0][0x208], RZ ;  /* 0x0000820000007a24 */ /* 0x000fe800078e02ff */
[----:B------:R-:W-:Y:S04]  /*5600*/  IMAD R0, R194, c[0x0][0x20c], R0 ;  /* 0x00008300c2007a24 */ /* 0x000fe800078e0200 */
[----:B------:R-:W-:Y:S02]  /*5610*/  IMAD.IADD R0, R3, 0x1, R0 ;  /* 0x0000000103007824 */ /* 0x000fe400078e0200 */
[----:B------:R-:W-:Y:S01]  /*5620*/  IMAD.WIDE.U32 R2, R2, 0x30, RZ ;  /* 0x0000003002027825 */ /* 0x000fe200078e00ff */
[----:B------:R-:W-:Y:S01]  /*5630*/  LDSM.16.M88.4 R48, [R182] ;  /* 0x00000000b630783b */ /* 0x000fe20000000200 */
[----:B------:R-:W-:Y:S05]  /*5640*/  BSSY B0, `(.L_x_1477) ;  /* 0x00000b0000007945 */ /* 0x000fea0003800000 */
[----:B------:R-:W1:Y:S06]  /*5650*/  LDSM.16.M88.4 R16, [R123] ;  /* 0x000000007b10783b */ /* 0x000e6c0000000200 */
[----:B------:R-:W2:Y:S06]  /*5660*/  S2R R20, SR_TID.X ;  /* 0x0000000000147919 */ /* 0x000eac0000002100 */
[----:B------:R-:W3:Y:S06]  /*5670*/  LDSM.16.M88.4 R44, [R182+0x1000] ;  /* 0x00100000b62c783b */ /* 0x000eec0000000200 */
[----:B------:R-:W4:Y:S06]  /*5680*/  LDSM.16.M88.4 R32, [R123+0x400] ;  /* 0x000400007b20783b */ /* 0x000f2c0000000200 */
[----:B------:R-:W5:Y:S06]  /*5690*/  LDSM.16.M88.4 R156, [R123+0x800] ;  /* 0x000800007b9c783b */ /* 0x000f6c0000000200 */
[----:B------:R-:W-:Y:S06]  /*56a0*/  LDSM.16.M88.4 R160, [R183] ;  /* 0x00000000b7a0783b */ /* 0x000fec0000000200 */
[----:B------:R-:W4:Y:S01]  /*56b0*/  LDSM.16.M88.4 R164, [R184] ;  /* 0x00000000b8a4783b */ /* 0x000f220000000200 */
[-C--:B-1----:R-:W-:Y:S05]  /*56c0*/  HMMA.16816.F32 R4, R48, R16.reuse, RZ ;  /* 0x000000103004723c */ /* 0x082fea00000018ff */
[----:B------:R-:W1:Y:S01]  /*56d0*/  LDSM.16.M88.4 R168, [R183+0x1000] ;  /* 0x00100000b7a8783b */ /* 0x000e620000000200 */
[----:B--2---:R-:W-:Y:S01]  /*56e0*/  ISETP.GT.AND P6, PT, R20, 0x3f, PT ;  /* 0x0000003f1400780c */ /* 0x004fe20003fc4270 */
[----:B------:R-:W-:Y:S01]  /*56f0*/  IMAD R20, R0, 0x30, RZ ;  /* 0x0000003000147824 */ /* 0x000fe200078e02ff */
[-C--:B------:R-:W-:Y:S04]  /*5700*/  IADD3 R0, P0, R222, R2.reuse, RZ ;  /* 0x00000002de007210 */ /* 0x080fe80007f1e0ff */
[----:B------:R-:W-:Y:S01]  /*5710*/  IMAD.IADD R3, R3, 0x1, R20 ;  /* 0x0000000103037824 */ /* 0x000fe200078e0214 */
[----:B------:R-:W2:Y:S01]  /*5720*/  LDSM.16.M88.4 R172, [R192] ;  /* 0x00000000c0ac783b */ /* 0x000ea20000000200 */
[C---:B---3--:R-:W-:Y:S02]  /*5730*/  HMMA.16816.F32 R8, R44.reuse, R16, RZ ;  /* 0x000000102c08723c */ /* 0x048fe400000018ff */
[----:B------:R-:W-:Y:S03]  /*5740*/  IMAD.X R28, R3, 0x1, R224, P0 ;  /* 0x00000001031c7824 */ /* 0x000fe600000e06e0 */
[----:B------:R-:W3:Y:S01]  /*5750*/  LDSM.16.M88.4 R176, [R191] ;  /* 0x00000000bfb0783b */ /* 0x000ee20000000200 */
[----:B------:R-:W-:Y:S02]  /*5760*/  @!P6 LEA R24, P1, R240, R2, 0x5 ;  /* 0x00000002f018e211 */ /* 0x000fe400078228ff */
[----:B------:R-:W-:Y:S01]  /*5770*/  LEA R2, P0, R0, c[0x0][0x1f8], 0x1 ;  /* 0x00007e0000027a11 */ /* 0x000fe200078008ff */
[-C--:B------:R-:W-:Y:S03]  /*5780*/  HMMA.16816.F32 R12, R44, R18.reuse, RZ ;  /* 0x000000122c0c723c */ /* 0x080fe600000018ff */
[----:B------:R-:W-:Y:S02]  /*5790*/  @!P6 LEA.HI.X R29, R240, R3, R241, 0x5, P1 ;  /* 0x00000003f01de211 */ /* 0x000fe400008f2cf1 */
[----:B------:R-:W-:Y:S02]  /*57a0*/  LEA.HI.X R3, R0, c[0x0][0x1fc], R28, 0x1, P0 ;  /* 0x00007f0000037a11 */ /* 0x000fe400000f0c1c */
[----:B------:R-:W-:Y:S01]  /*57b0*/  @!P6 IADD3 R37, P2, R24, R222, RZ ;  /* 0x000000de1825e210 */ /* 0x000fe20007f5e0ff */
[C---:B------:R-:W-:Y:S02]  /*57c0*/  HMMA.16816.F32 R16, R48.reuse, R18, RZ ;  /* 0x000000123010723c */ /* 0x040fe400000018ff */
[----:B------:R-:W-:Y:S01]  /*57d0*/  @!PT LDS RZ, [RZ] ;  /* 0x00000000fffff984 */ /* 0x000fe20000000800 */
[----:B------:R-:W-:Y:S01]  /*57e0*/  @!PT LDS RZ, [RZ] ;  /* 0x00000000fffff984 */ /* 0x000fe20000000800 */
[----:B------:R-:W-:Y:S01]  /*57f0*/  @!PT LDS RZ, [RZ] ;  /* 0x00000000fffff984 */ /* 0x000fe20000000800 */
[----:B------:R1:W-:Y:S02]  /*5800*/  LDGSTS.E.BYPASS.LTC128B.128 [R193+0x1880], [R2.64], !P3 ;  /* 0x0188000002c17fae */ /* 0x0003e4000d901d46 */
[----:B------:R-:W-:Y:S02]  /*5810*/  @!P6 LEA R36, P0, R37, c[0x0][0x1f8], 0x1 ;  /* 0x00007e002524ea11 */ /* 0x000fe400078008ff */
[----:B------:R-:W-:Y:S02]  /*5820*/  @!P6 IADD3.X R0, R29, R224, RZ, P2, !PT ;  /* 0x000000e01d00e210 */ /* 0x000fe400017fe4ff */
[----:B------:R1:W-:Y:S01]  /*5830*/  LDGSTS.E.BYPASS.LTC128B.128 [R193+0x2480], [R2.64+0x40], !P4 ;  /* 0x0248004002c17fae */ /* 0x0003e2000e101d46 */
[-C--:B----4-:R-:W-:Y:S01]  /*5840*/  HMMA.16816.F32 R20, R48, R32.reuse, RZ ;  /* 0x000000203014723c */ /* 0x090fe200000018ff */
[----:B------:R-:W-:Y:S02]  /*5850*/  ISETP.GT.AND P2, PT, R194, R231, PT ;  /* 0x000000e7c200720c */ /* 0x000fe40003f44270 */
[----:B------:R-:W-:Y:S02]  /*5860*/  @!P6 LEA.HI.X R37, R37, c[0x0][0x1fc], R0, 0x1, P0 ;  /* 0x00007f002525ea11 */ /* 0x000fe400000f0c00 */
[----:B------:R1:W-:Y:S01]  /*5870*/  LDGSTS.E.BYPASS.LTC128B.128 [R193+0x3080], [R2.64+0x80], !P5 ;  /* 0x0308008002c17fae */ /* 0x0003e2000e901d46 */
[----:B------:R-:W-:Y:S02]  /*5880*/  IMAD.MOV.U32 R0, RZ, RZ, R122 ;  /* 0x000000ffff007224 */ /* 0x000fe400078e007a */
[C---:B------:R-:W-:Y:S03]  /*5890*/  HMMA.16816.F32 R24, R44.reuse, R32, RZ ;  /* 0x000000202c18723c */ /* 0x040fe600000018ff */
[----:B------:R5:W-:Y:S05]  /*58a0*/  @!P6 LDGSTS.E.BYPASS.LTC128B.128 [R193+0x2080], [R36.64], !P3 ;  /* 0x0208000024c1efae */ /* 0x000bea000d901d46 */
[-C--:B------:R-:W-:Y:S01]  /*58b0*/  HMMA.16816.F32 R28, R44, R34.reuse, RZ ;  /* 0x000000222c1c723c */ /* 0x080fe200000018ff */
[----:B------:R5:W-:Y:S06]  /*58c0*/  @!P6 LDGSTS.E.BYPASS.LTC128B.128 [R193+0x2c80], [R36.64+0x40], !P4 ;  /* 0x02c8004024c1efae */ /* 0x000bec000e101d46 */
[----:B------:R5:W-:Y:S01]  /*58d0*/  @!P6 LDGSTS.E.BYPASS.LTC128B.128 [R193+0x3880], [R36.64+0x80], !P5 ;  /* 0x0388008024c1efae */ /* 0x000be2000e901d46 */
[C---:B------:R-:W-:Y:S05]  /*58e0*/  HMMA.16816.F32 R32, R48.reuse, R34, RZ ;  /* 0x000000223020723c */ /* 0x040fea00000018ff */
[----:B------:R-:W0:Y:S01]  /*58f0*/  LDGDEPBAR ;  /* 0x00000000000079af */ /* 0x000e220000000000 */
[----:B-1----:R-:W-:Y:S02]  /*5900*/  IMAD.MOV.U32 R2, RZ, RZ, R121 ;  /* 0x000000ffff027224 */ /* 0x002fe400078e0079 */
[-C--:B-----5:R-:W-:Y:S08]  /*5910*/  HMMA.16816.F32 R36, R48, R156.reuse, RZ ;  /* 0x0000009c3024723c */ /* 0x0a0ff000000018ff */
        /* <DEDUP_REMOVED lines=11> */
[-C--:B------:R-:W-:Y:S08]  /*59d0*/  HMMA.16816.F32 R28, R168, R174.reuse, R28 ;  /* 0x000000aea81c723c */ /* 0x080ff0000000181c */
[C---:B------:R-:W-:Y:S01]  /*59e0*/  HMMA.16816.F32 R32, R160.reuse, R174, R32 ;  /* 0x000000aea020723c */ /* 0x040fe20000001820 */
[----:B------:R-:W-:Y:S07]  /*59f0*/  LDSM.16.M88.4 R172, [R123+0x1400] ;  /* 0x001400007bac783b */ /* 0x000fee0000000200 */
[-C--:B---3--:R-:W-:Y:S08]  /*5a00*/  HMMA.16816.F32 R36, R160, R176.reuse, R36 ;  /* 0x000000b0a024723c */ /* 0x088ff00000001824 */
        /* <DEDUP_REMOVED lines=20> */
[----:B------:R-:W3:Y:S06]  /*5b50*/  LDSM.16.M88.4 R156, [R189] ;  /* 0x00000000bd9c783b */ /* 0x000eec0000000200 */
[----:B------:R-:W4:Y:S01]  /*5b60*/  LDSM.16.M88.4 R172, [R188] ;  /* 0x00000000bcac783b */ /* 0x000f220000000200 */
[-C--:B-1----:R-:W-:Y:S08]  /*5b70*/  HMMA.16816.F32 R4, R160, R164.reuse, R4 ;  /* 0x000000a4a004723c */ /* 0x082ff00000001804 */
        /* <DEDUP_REMOVED lines=8> */
[----:B------:R-:W1:Y:S07]  /*5c00*/  LDSM.16.M88.4 R156, [R182+0x4000] ;  /* 0x00400000b69c783b */ /* 0x000e6e0000000200 */
[-C--:B----4-:R-:W-:Y:S08]  /*5c10*/  HMMA.16816.F32 R36, R160, R172.reuse, R36 ;  /* 0x000000aca024723c */ /* 0x090ff00000001824 */
[C---:B------:R-:W-:Y:S08]  /*5c20*/  HMMA.16816.F32 R40, R168.reuse, R172, R40 ;  /* 0x000000aca828723c */ /* 0x040ff00000001828 */
[-C--:B------:R-:W-:Y:S01]  /*5c30*/  HMMA.16816.F32 R44, R168, R174.reuse, R44 ;  /* 0x000000aea82c723c */ /* 0x080fe2000000182c */
[----:B------:R-:W2:Y:S07]  /*5c40*/  LDSM.16.M88.4 R168, [R182+0x5000] ;  /* 0x00500000b6a8783b */ /* 0x000eae0000000200 */
[----:B------:R-:W-:Y:S01]  /*5c50*/  HMMA.16816.F32 R48, R160, R174, R48 ;  /* 0x000000aea030723c */ /* 0x000fe20000001830 */
[----:B------:R-:W3:Y:S06]  /*5c60*/  LDSM.16.M88.4 R160, [R123+0x1c00] ;  /* 0x001c00007ba0783b */ /* 0x000eec0000000200 */
[----:B------:R-:W4:Y:S01]  /*5c70*/  LDSM.16.M88.4 R172, [R123+0x2000] ;  /* 0x002000007bac783b */ /* 0x000f220000000200 */
        /* <DEDUP_REMOVED lines=15> */
[----:B------:R-:W3:Y:S06]  /*5d70*/  LDSM.16.M88.4 R156, [R186] ;  /* 0x00000000ba9c783b */ /* 0x000eec0000000200 */
[----:B------:R-:W4:Y:S01]  /*5d80*/  LDSM.16.M88.4 R172, [R185] ;  /* 0x00000000b9ac783b */ /* 0x000f220000000200 */
[----:B------:R-:W-:Y:S04]  /*5d90*/  DEPBAR.LE SB0, 0x0 ;  /* 0x000080000000791a */ /* 0x000fe80000000000 */
[-C--:B-1----:R-:W-:Y:S01]  /*5da0*/  HMMA.16816.F32 R4, R160, R164.reuse, R4 ;  /* 0x000000a4a004723c */ /* 0x082fe20000001804 */
[----:B------:R-:W-:Y:S07]  /*5db0*/  BAR.SYNC.DEFER_BLOCKING 0x0 ;  /* 0x0000000000007b1d */ /* 0x000fee0000010000 */
[C---:B--2---:R-:W-:Y:S08]  /*5dc0*/  HMMA.16816.F32 R8, R168.reuse, R164, R8 ;  /* 0x000000a4a808723c */ /* 0x044ff00000001808 */
[-C--:B------:R-:W-:Y:S08]  /*5dd0*/  HMMA.16816.F32 R12, R168, R166.reuse, R12 ;  /* 0x000000a6a80c723c */ /* 0x080ff0000000180c */
[C---:B------:R-:W-:Y:S08]  /*5de0*/  HMMA.16816.F32 R16, R160.reuse, R166, R16 ;  /* 0x000000a6a010723c */ /* 0x040ff00000001810 */
[-C--:B---3--:R-:W-:Y:S08]  /*5df0*/  HMMA.16816.F32 R20, R160, R156.reuse, R20 ;  /* 0x0000009ca014723c */ /* 0x088ff00000001814 */
[C---:B------:R-:W-:Y:S08]  /*5e00*/  HMMA.16816.F32 R24, R168.reuse, R156, R24 ;  /* 0x0000009ca818723c */ /* 0x040ff00000001818 */
[-C--:B------:R-:W-:Y:S08]  /*5e10*/  HMMA.16816.F32 R28, R168, R158.reuse, R28 ;  /* 0x0000009ea81c723c */ /* 0x080ff0000000181c */
[C---:B------:R-:W-:Y:S08]  /*5e20*/  HMMA.16816.F32 R32, R160.reuse, R158, R32 ;  /* 0x0000009ea020723c */ /* 0x040ff00000001820 */
[-C--:B----4-:R-:W-:Y:S08]  /*5e30*/  HMMA.16816.F32 R36, R160, R172.reuse, R36 ;  /* 0x000000aca024723c */ /* 0x090ff00000001824 */
[C---:B------:R-:W-:Y:S08]  /*5e40*/  HMMA.16816.F32 R40, R168.reuse, R172, R40 ;  /* 0x000000aca828723c */ /* 0x040ff00000001828 */
[-C--:B------:R-:W-:Y:S08]  /*5e50*/  HMMA.16816.F32 R44, R168, R174.reuse, R44 ;  /* 0x000000aea82c723c */ /* 0x080ff0000000182c */
[----:B------:R-:W-:Y:S01]  /*5e60*/  HMMA.16816.F32 R48, R160, R174, R48 ;  /* 0x000000aea030723c */ /* 0x000fe20000001830 */
[----:B------:R-:W-:Y:S07]  /*5e70*/  @!UPT UIADD3 URZ, URZ, URZ, URZ ;  /* 0x0000003f3f3ff290 */ /* 0x000fee000fffe03f */
[----:B------:R-:W-:-:S11]  /*5e80*/  @!P2 BRA `(.L_x_1478) ;  /* 0x000002b00000a947 */ /* 0x000fd60003800000 */
[----:B------:R-:W-:Y:S04]  /*5e90*/  IADD3 R3, -R229, 0x30, RZ ;  /* 0x00000030e5037810 */ /* 0x000fe80007ffe1ff */
[----:B------:R-:W-:Y:S11]  /*5ea0*/  ISETP.GE.AND P0, PT, R3, 0x21, PT ;  /* 0x000000210300780c */ /* 0x000ff60003f06270 */
[----:B------:R-:W-:Y:S02]  /*5eb0*/  @!UPT UIADD3 URZ, URZ, URZ, URZ ;  /* 0x0000003f3f3ff290 */ /* 0x000fe4000fffe03f */
[----:B------:R-:W-:Y:S01]  /*5ec0*/  @P0 IMAD.MOV.U32 R156, RZ, RZ, c[0x0][0x1e0] ;  /* 0x00007800ff9c0624 */ /* 0x000fe200078e00ff */
[----:B------:R-:W-:Y:S01]  /*5ed0*/  @P0 IADD3 R117, R194, -0x1, RZ ;  /* 0xffffffffc2750810 */ /* 0x000fe20007ffe0ff */
[----:B------:R-:W-:Y:S03]  /*5ee0*/  @P0 IMAD.MOV.U32 R158, RZ, RZ, 0x5 ;  /* 0x00000005ff9e0424 */ /* 0x000fe600078e00ff */
[----:B------:R-:W-:Y:S02]  /*5ef0*/  @P0 SHF.R.S32.HI R118, RZ, 0x1f, R117 ;  /* 0x0000001fff760819 */ /* 0x000fe40000011475 */
[C---:B------:R-:W-:Y:S02]  /*5f00*/  @P0 SHF.L.U64.HI R159, R156.reuse, R158, c[0x0][0x1e4] ;  /* 0x000079009c9f0619 */ /* 0x040fe4000001029e */
[----:B------:R-:W-:Y:S01]  /*5f10*/  @P0 SHF.L.U32 R158, R156, 0x5, RZ ;  /* 0x000000059c9e0819 */ /* 0x000fe200000006ff */
[----:B------:R-:W-:Y:S02]  /*5f20*/  @P0 IMAD R118, R118, c[0x0][0x1e0], RZ ;  /* 0x0000780076760a24 */ /* 0x000fe400078e02ff */
[C---:B------:R-:W-:Y:S04]  /*5f30*/  @P0 IMAD.WIDE.U32 R156, R117.reuse, c[0x0][0x1e0], RZ ;  /* 0x00007800759c0a25 */ /* 0x040fe800078e00ff */
[----:B------:R-:W-:Y:S04]  /*5f40*/  @P0 IMAD R118, R117, c[0x0][0x1e4], R118 ;  /* 0x0000790075760a24 */ /* 0x000fe800078e0276 */
        /* <DEDUP_REMOVED lines=8> */
[----:B------:R-:W-:Y:S01]  /*5fd0*/  @P1 IMAD.MOV.U32 R157, RZ, RZ, R219 ;  /* 0x000000ffff9d1224 */ /* 0x000fe200078e00db */
[----:B------:R-:W-:Y:S02]  /*5fe0*/  @P1 MOV R156, R220 ;  /* 0x000000dc009c1202 */ /* 0x000fe40000000f00 */
[----:B------:R-:W-:Y:S01]  /*5ff0*/  @P1 SHF.R.S32.HI R118, RZ, 0x1f, R3 ;  /* 0x0000001fff761819 */ /* 0x000fe20000011403 */
[C---:B------:R-:W-:Y:S04]  /*6000*/  @P1 IMAD.WIDE.U32 R158, R3.reuse, c[0x0][0x1e0], RZ ;  /* 0x00007800039e1a25 */ /* 0x040fe800078e00ff */
[----:B------:R-:W-:Y:S02]  /*6010*/  @P1 IMAD R118, R118, c[0x0][0x1e0], RZ ;  /* 0x0000780076761a24 */ /* 0x000fe400078e02ff */
[----:B------:R-:W-:Y:S04]  /*6020*/  @P1 IMAD.WIDE.U32 R156, R158, 0x30, R156 ;  /* 0x000000309e9c1825 */ /* 0x000fe800078e009c */
[----:B------:R-:W-:Y:S01]  /*6030*/  @P1 IMAD R3, R3, c[0x0][0x1e4], R118 ;  /* 0x0000790003031a24 */ /* 0x000fe200078e0276 */
[C---:B------:R-:W-:Y:S03]  /*6040*/  @P1 LEA R158, P6, R156.reuse, c[0x0][0x1c8], 0x1 ;  /* 0x000072009c9e1a11 */ /* 0x040fe600078c08ff */
[----:B------:R-:W-:Y:S04]  /*6050*/  @P1 IMAD.IADD R3, R159, 0x1, R3 ;  /* 0x000000019f031824 */ /* 0x000fe800078e0203 */
[----:B------:R-:W-:Y:S05]  /*6060*/  @P1 IMAD R3, R3, 0x30, RZ ;  /* 0x0000003003031824 */ /* 0x000fea00078e02ff */
        /* <DEDUP_REMOVED lines=13> */
.L_x_1478:
[----:B------:R-:W-:Y:S05]  /*6140*/  BSYNC B0 ;  /* 0x0000000000007941 */ /* 0x000fea0003800000 */
.L_x_1477:
        /* <DEDUP_REMOVED lines=37> */
[----:B------:R-:W-:Y:S02]  /*63a0*/  IADD3 R194, R194, -0x1, RZ ;  /* 0xffffffffc2c27810 */ /* 0x000fe40007ffe0ff */
[----:B------:R-:W-:Y:S01]  /*63b0*/  FMNMX.FTZ R118, R45, R118, !PT ;  /* 0x000000762d767209 */ /* 0x000fe20007810000 */
[----:B------:R-:W-:Y:S08]  /*63c0*/  SHFL.BFLY PT, R120, R3, 0x2, 0x1f ;  /* 0x0c401f0003787f89 */ /* 0x000ff000000e0000 */
[----:B------:R-:W2:Y:S02]  /*63d0*/  SHFL.BFLY PT, R122, R118, 0x2, 0x1f ;  /* 0x0c401f00767a7f89 */ /* 0x000ea400000e0000 */
[----:B--2---:R-:W-:Y:S02]  /*63e0*/  FMNMX.FTZ R118, R118, R122, !PT ;  /* 0x0000007a76767209 */ /* 0x004fe40007810000 */
[----:B------:R-:W-:Y:S02]  /*63f0*/  FMNMX.FTZ R117, R117, R121, !PT ;  /* 0x0000007975757209 */ /* 0x000fe40007810000 */
[----:B------:R-:W-:Y:S02]  /*6400*/  FMNMX.FTZ R3, R3, R120, !PT ;  /* 0x0000007803037209 */ /* 0x000fe40007810000 */
[----:B-1----:R-:W-:Y:S01]  /*6410*/  SHFL.BFLY PT, R157, R118, 0x1, 0x1f ;  /* 0x0c201f00769d7f89 */ /* 0x002fe200000e0000 */
[----:B------:R-:W-:Y:S04]  /*6420*/  FMNMX.FTZ R120, R10, R119, !PT ;  /* 0x000000770a787209 */ /* 0x000fe80007810000 */
[----:B------:R-:W-:Y:S03]  /*6430*/  FMNMX.FTZ R120, R11, R120, !PT ;  /* 0x000000780b787209 */ /* 0x000fe60007810000 */
[----:B------:R-:W1:Y:S01]  /*6440*/  SHFL.BFLY PT, R121, R117, 0x1, 0x1f ;  /* 0x0c201f0075797f89 */ /* 0x000e6200000e0000 */
[----:B------:R-:W-:Y:S04]  /*6450*/  FMNMX.FTZ R120, R14, R120, !PT ;  /* 0x000000780e787209 */ /* 0x000fe80007810000 */
[----:B------:R-:W-:Y:S03]  /*6460*/  FMNMX.FTZ R120, R15, R120, !PT ;  /* 0x000000780f787209 */ /* 0x000fe60007810000 */
[----:B------:R-:W2:Y:S01]  /*6470*/  SHFL.BFLY PT, R156, R3, 0x1, 0x1f ;  /* 0x0c201f00039c7f89 */ /* 0x000ea200000e0000 */
[----:B------:R-:W-:Y:S04]  /*6480*/  FMNMX.FTZ R120, R26, R120, !PT ;  /* 0x000000781a787209 */ /* 0x000fe80007810000 */
[----:B------:R-:W-:Y:S02]  /*6490*/  FMNMX.FTZ R120, R27, R120, !PT ;  /* 0x000000781b787209 */ /* 0x000fe40007810000 */
[----:B-1----:R-:W-:Y:S05]  /*64a0*/  FMNMX.FTZ R121, R117, R121, !PT ;  /* 0x0000007975797209 */ /* 0x002fea0007810000 */
[C---:B------:R-:W-:Y:S02]  /*64b0*/  FADD.FTZ R2, -R121.reuse, R2 ;  /* 0x0000000279027221 */ /* 0x040fe40000010100 */
[----:B------:R-:W-:Y:S01]  /*64c0*/  FMUL.FTZ R161, R121, c[0x0][0x2d0] ;  /* 0x0000b40079a17a20 */ /* 0x000fe20000410000 */
[----:B--2---:R-:W-:Y:S01]  /*64d0*/  FMNMX.FTZ R122, R3, R156, !PT ;  /* 0x0000009c037a7209 */ /* 0x004fe20007810000 */
[----:B------:R-:W-:Y:S01]  /*64e0*/  FMUL.FTZ R2, R2, c[0x0][0x2d0] ;  /* 0x0000b40002027a20 */ /* 0x000fe20000410000 */
[----:B------:R-:W-:Y:S01]  /*64f0*/  FMNMX.FTZ R3, R30, R120, !PT ;  /* 0x000000781e037209 */ /* 0x000fe20007810000 */
[--C-:B------:R-:W-:Y:S01]  /*6500*/  FFMA.FTZ R22, R22, c[0x0][0x2d0], -R161.reuse ;  /* 0x0000b40016167a23 */ /* 0x100fe200000108a1 */
[----:B------:R-:W-:Y:S01]  /*6510*/  FMNMX.FTZ R120, R118, R157, !PT ;  /* 0x0000009d76787209 */ /* 0x000fe20007810000 */
[C---:B------:R-:W-:Y:S01]  /*6520*/  FADD.FTZ R0, -R122.reuse, R0 ;  /* 0x000000007a007221 */ /* 0x040fe20000010100 */
[----:B------:R-:W-:Y:S01]  /*6530*/  FMNMX.FTZ R3, R31, R3, !PT ;  /* 0x000000031f037209 */ /* 0x000fe20007810000 */
[----:B------:R1:W2:Y:S01]  /*6540*/  MUFU.EX2 R118, R2 ;  /* 0x0000000200767308 */ /* 0x0002a20000000800 */
[----:B------:R-:W-:Y:S01]  /*6550*/  FMUL.FTZ R160, R122, c[0x0][0x2d0] ;  /* 0x0000b4007aa07a20 */ /* 0x000fe20000410000 */
[----:B------:R-:W-:Y:S01]  /*6560*/  LDSM.16.MT88.4 R156, [R180] ;  /* 0x00000000b49c783b */ /* 0x000fe20000004200 */
[----:B------:R-:W-:Y:S01]  /*6570*/  FMNMX.FTZ R117, R42, R3, !PT ;  /* 0x000000032a757209 */ /* 0x000fe20007810000 */
[----:B------:R-:W-:Y:S02]  /*6580*/  FMUL.FTZ R3, R0, c[0x0][0x2d0] ;  /* 0x0000b40000037a20 */ /* 0x000fe40000410000 */
[--C-:B------:R-:W-:Y:S01]  /*6590*/  FFMA.FTZ R4, R4, c[0x0][0x2d0], -R160.reuse ;  /* 0x0000b40004047a23 */ /* 0x100fe200000108a0 */
[----:B------:R-:W-:Y:S01]  /*65a0*/  FMNMX.FTZ R0, R43, R117, !PT ;  /* 0x000000752b007209 */ /* 0x000fe20007810000 */
[--C-:B------:R-:W-:Y:S02]  /*65b0*/  FFMA.FTZ R20, R20, c[0x0][0x2d0], -R160.reuse ;  /* 0x0000b40014147a23 */ /* 0x100fe400000108a0 */
[----:B------:R3:W4:Y:S01]  /*65c0*/  MUFU.EX2 R117, R3 ;  /* 0x0000000300757308 */ /* 0x0007220000000800 */
[----:B------:R-:W-:Y:S01]  /*65d0*/  FMNMX.FTZ R0, R46, R0, !PT ;  /* 0x000000002e007209 */ /* 0x000fe20007810000 */
[--C-:B------:R-:W-:Y:S02]  /*65e0*/  FFMA.FTZ R21, R21, c[0x0][0x2d0], -R160.reuse ;  /* 0x0000b40015157a23 */ /* 0x100fe400000108a0 */
[--C-:B------:R-:W-:Y:S01]  /*65f0*/  FFMA.FTZ R23, R23, c[0x0][0x2d0], -R161.reuse ;  /* 0x0000b40017177a23 */ /* 0x100fe200000108a1 */
[----:B------:R-:W-:Y:S01]  /*6600*/  FMNMX.FTZ R0, R47, R0, !PT ;  /* 0x000000002f007209 */ /* 0x000fe20007810000 */
[--C-:B------:R-:W-:Y:S02]  /*6610*/  FFMA.FTZ R32, R32, c[0x0][0x2d0], -R160.reuse ;  /* 0x0000b40020207a23 */ /* 0x100fe400000108a0 */
[----:B------:R-:W-:Y:S02]  /*6620*/  FFMA.FTZ R33, R33, c[0x0][0x2d0], -R160 ;  /* 0x0000b40021217a23 */ /* 0x000fe400000108a0 */
[----:B------:R-:W-:Y:S01]  /*6630*/  MUFU.EX2 R162, R4 ;  /* 0x0000000400a27308 */ /* 0x000fe20000000800 */
[--C-:B------:R-:W-:Y:S02]  /*6640*/  FFMA.FTZ R34, R34, c[0x0][0x2d0], -R161.reuse ;  /* 0x0000b40022227a23 */ /* 0x100fe400000108a1 */
[--C-:B------:R-:W-:Y:S02]  /*6650*/  FFMA.FTZ R35, R35, c[0x0][0x2d0], -R161.reuse ;  /* 0x0000b40023237a23 */ /* 0x100fe400000108a1 */
[----:B-1----:R-:W-:Y:S02]  /*6660*/  FADD.FTZ R2, -R120, R116 ;  /* 0x0000007478027221 */ /* 0x002fe40000010100 */
[----:B--2---:R-:W-:Y:S02]  /*6670*/  FMUL.FTZ R54, R118, R54 ;  /* 0x0000003676367220 */ /* 0x004fe40000410000 */
[----:B------:R-:W-:Y:S01]  /*6680*/  FMUL.FTZ R2, R2, c[0x0][0x2d0] ;  /* 0x0000b40002027a20 */ /* 0x000fe20000410000 */
[----:B------:R-:W-:Y:S01]  /*6690*/  MUFU.EX2 R198, R20 ;  /* 0x0000001400c67308 */ /* 0x000fe20000000800 */
[C---:B------:R-:W-:Y:S02]  /*66a0*/  FMUL.FTZ R55, R118.reuse, R55 ;  /* 0x0000003776377220 */ /* 0x040fe40000410000 */
[C---:B------:R-:W-:Y:S01]  /*66b0*/  FMUL.FTZ R66, R118.reuse, R66 ;  /* 0x0000004276427220 */ /* 0x040fe20000410000 */
[----:B---3--:R-:W1:Y:S01]  /*66c0*/  SHFL.BFLY PT, R3, R0, 0x2, 0x1f ;  /* 0x0c401f0000037f89 */ /* 0x008e6200000e0000 */
[C---:B----4-:R-:W-:Y:S02]  /*66d0*/  FMUL.FTZ R52, R117.reuse, R52 ;  /* 0x0000003475347220 */ /* 0x050fe40000410000 */
[C---:B------:R-:W-:Y:S02]  /*66e0*/  FMUL.FTZ R53, R117.reuse, R53 ;  /* 0x0000003575357220 */ /* 0x040fe40000410000 */
[C---:B------:R-:W-:Y:S01]  /*66f0*/  FMUL.FTZ R64, R117.reuse, R64 ;  /* 0x0000004075407220 */ /* 0x040fe20000410000 */
        /* <DEDUP_REMOVED lines=9> */
[----:B------:R-:W-:Y:S02]  /*6790*/  FMUL.FTZ R81, R117, R81 ;  /* 0x0000005175517220 */ /* 0x000fe40000410000 */
[----:B------:R-:W-:Y:S01]  /*67a0*/  FMUL.FTZ R82, R118, R82 ;  /* 0x0000005276527220 */ /* 0x000fe20000410000 */
[----:B-1----:R-:W-:Y:S01]  /*67b0*/  FMNMX.FTZ R0, R0, R3, !PT ;  /* 0x0000000300007209 */ /* 0x002fe20007810000 */
[--C-:B------:R-:W-:Y:S01]  /*67c0*/  FFMA.FTZ R3, R7, c[0x0][0x2d0], -R161.reuse ;  /* 0x0000b40007037a23 */ /* 0x100fe200000108a1 */
[----:B------:R-:W-:Y:S01]  /*67d0*/  MUFU.EX2 R197, R22 ;  /* 0x0000001600c57308 */ /* 0x000fe20000000800 */
[C---:B------:R-:W-:Y:S02]  /*67e0*/  FMUL.FTZ R7, R118.reuse, R131 ;  /* 0x0000008376077220 */ /* 0x040fe40000410000 */
[----:B------:R-:W-:Y:S02]  /*67f0*/  FMUL.FTZ R83, R118, R83 ;  /* 0x0000005376537220 */ /* 0x000fe40000410000 */
[--C-:B--2---:R-:W-:Y:S02]  /*6800*/  FFMA.FTZ R2, R5, c[0x0][0x2d0], -R160.reuse ;  /* 0x0000b40005027a23 */ /* 0x104fe400000108a0 */
[C---:B------:R-:W-:Y:S02]  /*6810*/  FMUL.FTZ R5, R117.reuse, R129 ;  /* 0x0000008175057220 */ /* 0x040fe40000410000 */
[C---:B---3--:R-:W-:Y:S01]  /*6820*/  FMUL.FTZ R56, R116.reuse, R56 ;  /* 0x0000003874387220 */ /* 0x048fe20000410000 */
        /* <DEDUP_REMOVED lines=8> */
[----:B------:R-:W-:Y:S02]  /*68b0*/  FMUL.FTZ R77, R116, R77 ;  /* 0x0000004d744d7220 */ /* 0x000fe40000410000 */
[C---:B------:R-:W-:Y:S02]  /*68c0*/  FMUL.FTZ R84, R117.reuse, R84 ;  /* 0x0000005475547220 */ /* 0x040fe40000410000 */
[C---:B------:R-:W-:Y:S02]  /*68d0*/  FMUL.FTZ R85, R117.reuse, R85 ;  /* 0x0000005575557220 */ /* 0x040fe40000410000 */
[C---:B------:R-:W-:Y:S01]  /*68e0*/  FMUL.FTZ R86, R118.reuse, R86 ;  /* 0x0000005676567220 */ /* 0x040fe20000410000 */
[----:B------:R-:W-:Y:S01]  /*68f0*/  MUFU.EX2 R196, R23 ;  /* 0x0000001700c47308 */ /* 0x000fe20000000800 */
[----:B------:R-:W-:Y:S02]  /*6900*/  FMUL.FTZ R87, R118, R87 ;  /* 0x0000005776577220 */ /* 0x000fe40000410000 */
[----:B------:R-:W-:Y:S02]  /*6910*/  FMUL.FTZ R88, R116, R88 ;  /* 0x0000005874587220 */ /* 0x000fe40000410000 */
[--C-:B-1----:R-:W-:Y:S02]  /*6920*/  FFMA.FTZ R2, R6, c[0x0][0x2d0], -R161.reuse ;  /* 0x0000b40006027a23 */ /* 0x102fe400000108a1 */
[----:B------:R-:W-:Y:S02]  /*6930*/  FMUL.FTZ R6, R118, R130 ;  /* 0x0000008276067220 */ /* 0x000fe40000410000 */
[C---:B------:R-:W-:Y:S01]  /*6940*/  FMUL.FTZ R89, R116.reuse, R89 ;  /* 0x0000005974597220 */ /* 0x040fe20000410000 */
[----:B------:R1:W3:Y:S01]  /*6950*/  MUFU.EX2 R205, R2 ;  /* 0x0000000200cd7308 */ /* 0x0002e20000000800 */
[C---:B------:R-:W-:Y:S02]  /*6960*/  FMUL.FTZ R92, R116.reuse, R92 ;  /* 0x0000005c745c7220 */ /* 0x040fe40000410000 */
[----:B------:R-:W-:Y:S02]  /*6970*/  FMUL.FTZ R93, R116, R93 ;  /* 0x0000005d745d7220 */ /* 0x000fe40000410000 */
[--C-:B--2---:R-:W-:Y:S02]  /*6980*/  FFMA.FTZ R3, R16, c[0x0][0x2d0], -R160.reuse ;  /* 0x0000b40010037a23 */ /* 0x104fe400000108a0 */
[C---:B------:R-:W-:Y:S02]  /*6990*/  FMUL.FTZ R16, R117.reuse, R136 ;  /* 0x0000008875107220 */ /* 0x040fe40000410000 */
[--C-:B------:R-:W-:Y:S01]  /*69a0*/  FFMA.FTZ R136, R38, c[0x0][0x2d0], -R161.reuse ;  /* 0x0000b40026887a23 */ /* 0x100fe200000108a1 */
[----:B------:R2:W-:Y:S01]  /*69b0*/  MUFU.EX2 R208, R3 ;  /* 0x0000000300d07308 */ /* 0x0005e20000000800 */
[C---:B------:R-:W-:Y:S02]  /*69c0*/  FMUL.FTZ R96, R117.reuse, R96 ;  /* 0x0000006075607220 */ /* 0x040fe40000410000 */
[C---:B------:R-:W-:Y:S02]  /*69d0*/  FMUL.FTZ R97, R117.reuse, R97 ;  /* 0x0000006175617220 */ /* 0x040fe40000410000 */
[C---:B------:R-:W-:Y:S02]  /*69e0*/  FMUL.FTZ R98, R118.reuse, R98 ;  /* 0x0000006276627220 */ /* 0x040fe40000410000 */
[C---:B------:R-:W-:Y:S02]  /*69f0*/  FMUL.FTZ R99, R118.reuse, R99 ;  /* 0x0000006376637220 */ /* 0x040fe40000410000 */
[C---:B------:R-:W-:Y:S01]  /*6a00*/  FMUL.FTZ R100, R117.reuse, R100 ;  /* 0x0000006475647220 */ /* 0x040fe20000410000 */
[----:B------:R-:W-:Y:S01]  /*6a10*/  MUFU.EX2 R163, R136 ;  /* 0x0000008800a37308 */ /* 0x000fe20000000800 */
[----:B------:R-:W-:Y:S02]  /*6a20*/  FMUL.FTZ R101, R117, R101 ;  /* 0x0000006575657220 */ /* 0x000fe40000410000 */
[----:B------:R-:W-:Y:S01]  /*6a30*/  FMUL.FTZ R102, R118, R102 ;  /* 0x0000006676667220 */ /* 0x000fe20000410000 */
[----:B-1----:R-:W1:Y:S01]  /*6a40*/  SHFL.BFLY PT, R2, R0, 0x1, 0x1f ;  /* 0x0c201f0000027f89 */ /* 0x002e6200000e0000 */
[----:B---3--:R-:W-:Y:S01]  /*6a50*/  F2FP.PACK_AB R129, R206, R205 ;  /* 0x000000cdce81723e */ /* 0x008fe200000000ff */
[----:B------:R-:W-:Y:S02]  /*6a60*/  FMUL.FTZ R103, R118, R103 ;  /* 0x0000006776677220 */ /* 0x000fe40000410000 */
[C---:B------:R-:W-:Y:S02]  /*6a70*/  FMUL.FTZ R104, R116.reuse, R104 ;  /* 0x0000006874687220 */ /* 0x040fe40000410000 */
[C---:B------:R-:W-:Y:S01]  /*6a80*/  FMUL.FTZ R105, R116.reuse, R105 ;  /* 0x0000006974697220 */ /* 0x040fe20000410000 */
[----:B------:R-:W-:Y:S01]  /*6a90*/  MUFU.EX2 R195, R32 ;  /* 0x0000002000c37308 */ /* 0x000fe20000000800 */
[C---:B------:R-:W-:Y:S02]  /*6aa0*/  FMUL.FTZ R20, R116.reuse, R140 ;  /* 0x0000008c74147220 */ /* 0x040fe40000410000 */
[--C-:B--2---:R-:W-:Y:S02]  /*6ab0*/  FFMA.FTZ R3, R17, c[0x0][0x2d0], -R160.reuse ;  /* 0x0000b40011037a23 */ /* 0x104fe400000108a0 */
[----:B------:R-:W-:Y:S02]  /*6ac0*/  FMUL.FTZ R17, R117, R137 ;  /* 0x0000008975117220 */ /* 0x000fe40000410000 */
[--C-:B------:R-:W-:Y:S02]  /*6ad0*/  FFMA.FTZ R137, R49, c[0x0][0x2d0], -R160.reuse ;  /* 0x0000b40031897a23 */ /* 0x100fe400000108a0 */
[--C-:B------:R-:W-:Y:S01]  /*6ae0*/  FFMA.FTZ R140, R51, c[0x0][0x2d0], -R161.reuse ;  /* 0x0000b400338c7a23 */ /* 0x100fe200000108a1 */
[----:B------:R2:W3:Y:S01]  /*6af0*/  MUFU.EX2 R218, R3 ;  /* 0x0000000300da7308 */ /* 0x0004e20000000800 */
[----:B------:R-:W-:Y:S02]  /*6b00*/  FMUL.FTZ R21, R116, R141 ;  /* 0x0000008d74157220 */ /* 0x000fe40000410000 */
[C---:B------:R-:W-:Y:S02]  /*6b10*/  FMUL.FTZ R108, R117.reuse, R108 ;  /* 0x0000006c756c7220 */ /* 0x040fe40000410000 */
[----:B------:R-:W-:Y:S01]  /*6b20*/  FMUL.FTZ R109, R117, R109 ;  /* 0x0000006d756d7220 */ /* 0x000fe20000410000 */
[----:B-1----:R-:W-:Y:S01]  /*6b30*/  FMNMX.FTZ R2, R0, R2, !PT ;  /* 0x0000000200027209 */ /* 0x002fe20007810000 */
[--C-:B------:R-:W-:Y:S02]  /*6b40*/  FFMA.FTZ R0, R19, c[0x0][0x2d0], -R161.reuse ;  /* 0x0000b40013007a23 */ /* 0x100fe400000108a1 */
[----:B------:R-:W-:Y:S01]  /*6b50*/  FMUL.FTZ R19, R118, R139 ;  /* 0x0000008b76137220 */ /* 0x000fe20000410000 */
[----:B------:R-:W-:Y:S01]  /*6b60*/  MUFU.EX2 R168, R137 ;  /* 0x0000008900a87308 */ /* 0x000fe20000000800 */
[--C-:B------:R-:W-:Y:S01]  /*6b70*/  FFMA.FTZ R139, R37, c[0x0][0x2d0], -R160.reuse ;  /* 0x0000b400258b7a23 */ /* 0x100fe200000108a0 */
[----:B------:R-:W-:Y:S01]  /*6b80*/  F2FP.PACK_AB R37, R196, R197 ;  /* 0x000000c5c425723e */ /* 0x000fe200000000ff */
[C---:B------:R-:W-:Y:S02]  /*6b90*/  FMUL.FTZ R110, R118.reuse, R110 ;  /* 0x0000006e766e7220 */ /* 0x040fe40000410000 */
[----:B------:R-:W-:Y:S02]  /*6ba0*/  FMUL.FTZ R111, R118, R111 ;  /* 0x0000006f766f7220 */ /* 0x000fe40000410000 */
[C---:B------:R-:W-:Y:S02]  /*6bb0*/  FMUL.FTZ R112, R116.reuse, R112 ;  /* 0x0000007074707220 */ /* 0x040fe40000410000 */
[----:B------:R-:W-:Y:S01]  /*6bc0*/  FMUL.FTZ R113, R116, R113 ;  /* 0x0000007174717220 */ /* 0x000fe20000410000 */
[----:B------:R1:W-:Y:S01]  /*6bd0*/  MUFU.EX2 R216, R0 ;  /* 0x0000000000d87308 */ /* 0x0003e20000000800 */
[--C-:B------:R-:W-:Y:S01]  /*6be0*/  FFMA.FTZ R141, R36, c[0x0][0x2d0], -R160.reuse ;  /* 0x0000b400248d7a23 */ /* 0x100fe200000108a0 */
[----:B------:R-:W-:Y:S01]  /*6bf0*/  F2FP.PACK_AB R36, R199, R198 ;  /* 0x000000c6c724723e */ /* 0x000fe200000000ff */
[----:B--2---:R-:W-:Y:S01]  /*6c00*/  FFMA.FTZ R3, R18, c[0x0][0x2d0], -R161 ;  /* 0x0000b40012037a23 */ /* 0x004fe200000108a1 */
[----:B---3--:R-:W-:Y:S01]  /*6c10*/  F2FP.PACK_AB R130, R218, R208 ;  /* 0x000000d0da82723e */ /* 0x008fe200000000ff */
[----:B------:R-:W-:Y:S02]  /*6c20*/  FMUL.FTZ R18, R118, R138 ;  /* 0x0000008a76127220 */ /* 0x000fe40000410000 */
[----:B------:R-:W-:Y:S03]  /*6c30*/  FFMA.FTZ R138, R48, c[0x0][0x2d0], -R160 ;  /* 0x0000b400308a7a23 */ /* 0x000fe600000108a0 */
[----:B------:R-:W2:Y:S10]  /*6c40*/  MUFU.EX2 R217, R3 ;  /* 0x0000000300d97308 */ /* 0x000eb40000000800 */
[----:B------:R-:W-:Y:S01]  /*6c50*/  MUFU.EX2 R166, R139 ;  /* 0x0000008b00a67308 */ /* 0x000fe20000000800 */
[----:B-1----:R-:W-:Y:S02]  /*6c60*/  FADD.FTZ R0, -R2, R119 ;  /* 0x0000007702007221 */ /* 0x002fe40000010100 */
[----:B------:R-:W-:Y:S02]  /*6c70*/  FMUL.FTZ R119, R120, c[0x0][0x2d0] ;  /* 0x0000b40078777a20 */ /* 0x000fe40000410000 */
[----:B------:R-:W-:Y:S05]  /*6c80*/  FMUL.FTZ R0, R0, c[0x0][0x2d0] ;  /* 0x0000b40000007a20 */ /* 0x000fea0000410000 */
[----:B------:R1:W-:Y:S01]  /*6c90*/  MUFU.EX2 R167, R138 ;  /* 0x0000008a00a77308 */ /* 0x0003e20000000800 */
[--C-:B------:R-:W-:Y:S02]  /*6ca0*/  FFMA.FTZ R24, R24, c[0x0][0x2d0], -R119.reuse ;  /* 0x0000b40018187a23 */ /* 0x100fe40000010877 */
[--C-:B------:R-:W-:Y:S01]  /*6cb0*/  FFMA.FTZ R25, R25, c[0x0][0x2d0], -R119.reuse ;  /* 0x0000b40019197a23 */ /* 0x100fe20000010877 */
[----:B--2---:R-:W-:Y:S01]  /*6cc0*/  F2FP.PACK_AB R131, R216, R217 ;  /* 0x000000d9d883723e */ /* 0x004fe200000000ff */
[--C-:B------:R-:W-:Y:S02]  /*6cd0*/  FFMA.FTZ R3, R8, c[0x0][0x2d0], -R119.reuse ;  /* 0x0000b40008037a23 */ /* 0x100fe40000010877 */
[----:B------:R-:W-:Y:S02]  /*6ce0*/  FMUL.FTZ R8, R116, R124 ;  /* 0x0000007c74087220 */ /* 0x000fe40000410000 */
[--C-:B------:R-:W-:Y:S01]  /*6cf0*/  FFMA.FTZ R28, R28, c[0x0][0x2d0], -R119.reuse ;  /* 0x0000b4001c1c7a23 */ /* 0x100fe20000010877 */
[----:B------:R2:W-:Y:S01]  /*6d00*/  MUFU.EX2 R202, R3 ;  /* 0x0000000300ca7308 */ /* 0x0005e20000000800 */
[--C-:B------:R-:W-:Y:S09]  /*6d10*/  FFMA.FTZ R29, R29, c[0x0][0x2d0], -R119.reuse ;  /* 0x0000b4001d1d7a23 */ /* 0x100ff20000010877 */
[----:B------:R-:W3:Y:S01]  /*6d20*/  MUFU.EX2 R0, R0 ;  /* 0x0000000000007308 */ /* 0x000ee20000000800 */
[----:B-1----:R-:W-:Y:S09]  /*6d30*/  LDSM.16.MT88.4 R136, [R180+0x800] ;  /* 0x00080000b488783b */ /* 0x002ff20000004200 */
[----:B------:R-:W-:Y:S01]  /*6d40*/  MUFU.EX2 R171, R28 ;  /* 0x0000001c00ab7308 */ /* 0x000fe20000000800 */
[--C-:B--2---:R-:W-:Y:S02]  /*6d50*/  FFMA.FTZ R3, R9, c[0x0][0x2d0], -R119.reuse ;  /* 0x0000b40009037a23 */ /* 0x104fe40000010877 */
[----:B------:R-:W-:Y:S07]  /*6d60*/  FMUL.FTZ R9, R116, R125 ;  /* 0x0000007d74097220 */ /* 0x000fee0000410000 */
        /* <DEDUP_REMOVED lines=11> */
[----:B------:R3:W-:Y:S01]  /*6e20*/  MUFU.EX2 R175, R24 ;  /* 0x0000001800af7308 */ /* 0x0007e20000000800 */
[----:B------:R-:W-:Y:S02]  /*6e30*/  FMUL.FTZ R91, R0, R91 ;  /* 0x0000005b005b7220 */ /* 0x000fe40000410000 */
[--C-:B-1----:R-:W-:Y:S01]  /*6e40*/  FFMA.FTZ R3, R12, c[0x0][0x2d0], -R119.reuse ;  /* 0x0000b4000c037a23 */ /* 0x102fe20000010877 */
[----:B--2---:R-:W-:Y:S01]  /*6e50*/  F2FP.PACK_AB R124, R204, R202 ;  /* 0x000000cacc7c723e */ /* 0x004fe200000000ff */
[----:B------:R-:W-:Y:S02]  /*6e60*/  FMUL.FTZ R12, R116, R132 ;  /* 0x00000084740c7220 */ /* 0x000fe40000410000 */
[C---:B------:R-:W-:Y:S02]  /*6e70*/  FMUL.FTZ R94, R0.reuse, R94 ;  /* 0x0000005e005e7220 */ /* 0x040fe40000410000 */
        /* <DEDUP_REMOVED lines=8> */
[----:B------:R-:W-:Y:S02]  /*6f00*/  FMUL.FTZ R115, R0, R115 ;  /* 0x0000007300737220 */ /* 0x000fe40000410000 */
[C---:B------:R-:W-:Y:S02]  /*6f10*/  FMUL.FTZ R28, R117.reuse, R152 ;  /* 0x00000098751c7220 */ /* 0x040fe40000410000 */
[----:B---3--:R-:W-:Y:S02]  /*6f20*/  FMUL.FTZ R24, R117, R144 ;  /* 0x0000009075187220 */ /* 0x008fe40000410000 */
[--C-:B------:R-:W-:Y:S02]  /*6f30*/  FFMA.FTZ R144, R45, c[0x0][0x2d0], -R119.reuse ;  /* 0x0000b4002d907a23 */ /* 0x100fe40000010877 */
[----:B------:R-:W-:Y:S01]  /*6f40*/  FMUL.FTZ R29, R117, R153 ;  /* 0x00000099751d7220 */ /* 0x000fe20000410000 */
[----:B------:R3:W4:Y:S01]  /*6f50*/  MUFU.EX2 R179, R33 ;  /* 0x0000002100b37308 */ /* 0x0007220000000800 */
[--C-:B-1----:R-:W-:Y:S02]  /*6f60*/  FFMA.FTZ R3, R13, c[0x0][0x2d0], -R119.reuse ;  /* 0x0000b4000d037a23 */ /* 0x102fe40000010877 */
[----:B------:R-:W-:Y:S07]  /*6f70*/  FMUL.FTZ R13, R116, R133 ;  /* 0x00000085740d7220 */ /* 0x000fee0000410000 */
[----:B------:R1:W5:Y:S01]  /*6f80*/  MUFU.EX2 R212, R3 ;  /* 0x0000000300d47308 */ /* 0x0003620000000800 */
[----:B--2---:R-:W-:Y:S02]  /*6f90*/  FMUL.FTZ R25, R117, R145 ;  /* 0x0000009175197220 */ /* 0x004fe40000410000 */
[----:B------:R-:W-:Y:S07]  /*6fa0*/  FFMA.FTZ R145, R44, c[0x0][0x2d0], -R119 ;  /* 0x0000b4002c917a23 */ /* 0x000fee0000010877 */
[----:B------:R2:W-:Y:S01]  /*6fb0*/  MUFU.EX2 R177, R34 ;  /* 0x0000002200b17308 */ /* 0x0005e20000000800 */
[----:B---3--:R-:W-:Y:S01]  /*6fc0*/  FMUL.FTZ R33, R116, R149 ;  /* 0x0000009574217220 */ /* 0x008fe20000410000 */
[----:B----4-:R-:W-:Y:S08]  /*6fd0*/  F2FP.PACK_AB R38, R179, R195 ;  /* 0x000000c3b326723e */ /* 0x010ff000000000ff */
[----:B------:R3:W-:Y:S01]  /*6fe0*/  MUFU.EX2 R178, R35 ;  /* 0x0000002300b27308 */ /* 0x0007e20000000800 */
[----:B-1----:R-:W-:Y:S04]  /*6ff0*/  FMUL.FTZ R3, R2, c[0x0][0x2d0] ;  /* 0x0000b40002037a20 */ /* 0x002fe80000410000 */
[--C-:B------:R-:W-:Y:S02]  /*7000*/  FFMA.FTZ R4, R10, c[0x0][0x2d0], -R3.reuse ;  /* 0x0000b4000a047a23 */ /* 0x100fe40000010803 */
[----:B------:R-:W-:Y:S01]  /*7010*/  FMUL.FTZ R10, R0, R126 ;  /* 0x0000007e000a7220 */ /* 0x000fe20000410000 */
[----:B-----5:R-:W-:Y:S02]  /*7020*/  F2FP.PACK_AB R126, R212, R211 ;  /* 0x000000d3d47e723e */ /* 0x020fe400000000ff */
[----:B------:R1:W-:Y:S01]  /*7030*/  MUFU.EX2 R201, R4 ;  /* 0x0000000400c97308 */ /* 0x0003e20000000800 */
[--C-:B------:R-:W-:Y:S02]  /*7040*/  FFMA.FTZ R26, R26, c[0x0][0x2d0], -R3.reuse ;  /* 0x0000b4001a1a7a23 */ /* 0x100fe40000010803 */
[--C-:B------:R-:W-:Y:S02]  /*7050*/  FFMA.FTZ R32, R27, c[0x0][0x2d0], -R3.reuse ;  /* 0x0000b4001b207a23 */ /* 0x100fe40000010803 */
[----:B--2---:R-:W-:Y:S02]  /*7060*/  FMUL.FTZ R34, R0, R150 ;  /* 0x0000009600227220 */ /* 0x004fe40000410000 */
[--C-:B------:R-:W-:Y:S02]  /*7070*/  FFMA.FTZ R30, R30, c[0x0][0x2d0], -R3.reuse ;  /* 0x0000b4001e1e7a23 */ /* 0x100fe40000010803 */
[--C-:B------:R-:W-:Y:S01]  /*7080*/  FFMA.FTZ R31, R31, c[0x0][0x2d0], -R3.reuse ;  /* 0x0000b4001f1f7a23 */ /* 0x100fe20000010803 */
[----:B------:R2:W-:Y:S01]  /*7090*/  MUFU.EX2 R173, R26 ;  /* 0x0000001a00ad7308 */ /* 0x0005e20000000800 */
[--C-:B------:R-:W-:Y:S01]  /*70a0*/  FFMA.FTZ R143, R42, c[0x0][0x2d0], -R3.reuse ;  /* 0x0000b4002a8f7a23 */ /* 0x100fe20000010803 */
[----:B------:R-:W-:Y:S01]  /*70b0*/  F2FP.PACK_AB R42, R172, R171 ;  /* 0x000000abac2a723e */ /* 0x000fe200000000ff */
[----:B---3--:R-:W-:Y:S02]  /*70c0*/  FMUL.FTZ R35, R0, R151 ;  /* 0x0000009700237220 */ /* 0x008fe40000410000 */
[----:B------:R-:W-:Y:S02]  /*70d0*/  FFMA.FTZ R142, R43, c[0x0][0x2d0], -R3 ;  /* 0x0000b4002b8e7a23 */ /* 0x000fe40000010803 */
[----:B------:R-:W-:Y:S02]  /*70e0*/  FMUL.FTZ R27, R118, R147 ;  /* 0x00000093761b7220 */ /* 0x000fe40000410000 */
[----:B------:R-:W-:Y:S01]  /*70f0*/  FFMA.FTZ R147, R40, c[0x0][0x2d0], -R119 ;  /* 0x0000b40028937a23 */ /* 0x000fe20000010877 */
[----:B------:R3:W-:Y:S01]  /*7100*/  MUFU.EX2 R170, R30 ;  /* 0x0000001e00aa7308 */ /* 0x0007e20000000800 */
[----:B------:R-:W-:Y:S01]  /*7110*/  F2FP.PACK_AB R40, R176, R175 ;  /* 0x000000afb028723e */ /* 0x000fe200000000ff */
[----:B-1----:R-:W-:Y:S02]  /*7120*/  FFMA.FTZ R4, R11, c[0x0][0x2d0], -R3 ;  /* 0x0000b4000b047a23 */ /* 0x002fe40000010803 */
[----:B------:R-:W-:Y:S06]  /*7130*/  FMUL.FTZ R11, R0, R127 ;  /* 0x0000007f000b7220 */ /* 0x000fec0000410000 */
[----:B------:R1:W4:Y:S01]  /*7140*/  MUFU.EX2 R203, R4 ;  /* 0x0000000400cb7308 */ /* 0x0003220000000800 */
[----:B--2---:R-:W-:Y:S02]  /*7150*/  FMUL.FTZ R26, R118, R146 ;  /* 0x00000092761a7220 */ /* 0x004fe40000410000 */
[----:B------:R-:W-:Y:S02]  /*7160*/  FFMA.FTZ R146, R41, c[0x0][0x2d0], -R119 ;  /* 0x0000b40029927a23 */ /* 0x000fe40000010877 */
[--C-:B------:R-:W-:Y:S05]  /*7170*/  FFMA.FTZ R119, R46, c[0x0][0x2d0], -R3.reuse ;  /* 0x0000b4002e777a23 */ /* 0x100fea0000010803 */
[----:B------:R-:W2:Y:S01]  /*7180*/  MUFU.EX2 R169, R31 ;  /* 0x0000001f00a97308 */ /* 0x000ea20000000800 */
[----:B---3--:R-:W-:Y:S01]  /*7190*/  FMUL.FTZ R30, R118, R154 ;  /* 0x0000009a761e7220 */ /* 0x008fe20000410000 */
[----:B------:R-:W-:Y:S08]  /*71a0*/  F2FP.PACK_AB R154, R168, R167 ;  /* 0x000000a7a89a723e */ /* 0x000ff000000000ff */
[----:B------:R3:W5:Y:S01]  /*71b0*/  MUFU.EX2 R174, R32 ;  /* 0x0000002000ae7308 */ /* 0x0007620000000800 */
[--C-:B-1----:R-:W-:Y:S01]  /*71c0*/  FFMA.FTZ R4, R14, c[0x0][0x2d0], -R3.reuse ;  /* 0x0000b4000e047a23 */ /* 0x102fe20000010803 */
[----:B----4-:R-:W-:Y:S01]  /*71d0*/  F2FP.PACK_AB R125, R203, R201 ;  /* 0x000000c9cb7d723e */ /* 0x010fe200000000ff */
[----:B------:R-:W-:Y:S07]  /*71e0*/  FMUL.FTZ R14, R0, R134 ;  /* 0x00000086000e7220 */ /* 0x000fee0000410000 */
[----:B------:R1:W4:Y:S01]  /*71f0*/  MUFU.EX2 R209, R4 ;  /* 0x0000000400d17308 */ /* 0x0003220000000800 */
[----:B--2---:R-:W-:Y:S01]  /*7200*/  F2FP.PACK_AB R43, R169, R170 ;  /* 0x000000aaa92b723e */ /* 0x004fe200000000ff */
[----:B------:R-:W-:Y:S08]  /*7210*/  FMUL.FTZ R31, R118, R155 ;  /* 0x0000009b761f7220 */ /* 0x000ff00000410000 */
[----:B------:R-:W-:Y:S01]  /*7220*/  MUFU.EX2 R160, R144 ;  /* 0x0000009000a07308 */ /* 0x000fe20000000800 */
[----:B---3--:R-:W-:Y:S01]  /*7230*/  FMUL.FTZ R32, R116, R148 ;  /* 0x0000009474207220 */ /* 0x008fe20000410000 */
[----:B-----5:R-:W-:Y:S08]  /*7240*/  F2FP.PACK_AB R41, R174, R173 ;  /* 0x000000adae29723e */ /* 0x020ff000000000ff */
[----:B------:R-:W-:Y:S01]  /*7250*/  MUFU.EX2 R119, R119 ;  /* 0x0000007700777308 */ /* 0x000fe20000000800 */
[--C-:B-1----:R-:W-:Y:S02]  /*7260*/  FFMA.FTZ R4, R15, c[0x0][0x2d0], -R3.reuse ;  /* 0x0000b4000f047a23 */ /* 0x102fe40000010803 */
[C---:B------:R-:W-:Y:S02]  /*7270*/  FMUL.FTZ R15, R0.reuse, R135 ;  /* 0x00000087000f7220 */ /* 0x040fe40000410000 */
[----:B------:R-:W1:Y:S01]  /*7280*/  LDSM.16.MT88.4 R132, [R181] ;  /* 0x00000000b584783b */ /* 0x000e620000004200 */
[----:B------:R-:W-:Y:S04]  /*7290*/  FFMA.FTZ R3, R47, c[0x0][0x2d0], -R3 ;  /* 0x0000b4002f037a23 */ /* 0x000fe80000010803 */
[----:B------:R2:W3:Y:S01]  /*72a0*/  MUFU.EX2 R210, R4 ;  /* 0x0000000400d27308 */ /* 0x0004e20000000800 */
[----:B------:R-:W-:Y:S04]  /*72b0*/  FFMA.FTZ R0, R0, R215, R201 ;  /* 0x000000d700007223 */ /* 0x000fe800000100c9 */
[----:B------:R-:W-:Y:S01]  /*72c0*/  FADD.FTZ R0, R203, R0 ;  /* 0x00000000cb007221 */ /* 0x000fe20000010000 */
[----:B------:R-:W-:Y:S03]  /*72d0*/  LDSM.16.MT88.4 R44, [R180+0x1000] ;  /* 0x00100000b42c783b */ /* 0x000fe60000004200 */
[----:B----4-:R-:W-:Y:S02]  /*72e0*/  FADD.FTZ R0, R209, R0 ;  /* 0x00000000d1007221 */ /* 0x010fe40000010000 */
[----:B--2---:R-:W-:Y:S01]  /*72f0*/  FMUL.FTZ R4, R117, R128 ;  /* 0x0000008075047220 */ /* 0x004fe20000410000 */
[----:B------:R-:W-:Y:S01]  /*7300*/  F2FP.PACK_AB R128, R207, R162 ;  /* 0x000000a2cf80723e */ /* 0x000fe200000000ff */
[----:B------:R-:W-:Y:S01]  /*7310*/  FFMA.FTZ R117, R117, R200, R162 ;  /* 0x000000c875757223 */ /* 0x000fe200000100a2 */
[C---:B---3--:R-:W-:Y:S01]  /*7320*/  F2FP.PACK_AB R127, R210.reuse, R209 ;  /* 0x000000d1d27f723e */ /* 0x048fe200000000ff */
[----:B------:R-:W2:Y:S01]  /*7330*/  MUFU.EX2 R162, R141 ;  /* 0x0000008d00a27308 */ /* 0x000ea20000000800 */
[----:B------:R-:W-:Y:S03]  /*7340*/  FADD.FTZ R0, R210, R0 ;  /* 0x00000000d2007221 */ /* 0x000fe60000010000 */
[-C--:B------:R-:W-:Y:S08]  /*7350*/  HMMA.16816.F32 R4, R128, R156.reuse, R4 ;  /* 0x0000009c8004723c */ /* 0x080ff00000001804 */
[C---:B------:R-:W-:Y:S01]  /*7360*/  HMMA.16816.F32 R8, R124.reuse, R156, R8 ;  /* 0x0000009c7c08723c */ /* 0x040fe20000001808 */
[----:B------:R-:W-:Y:S07]  /*7370*/  MUFU.EX2 R156, R147 ;  /* 0x00000093009c7308 */ /* 0x000fee0000000800 */
[-C--:B------:R-:W-:Y:S03]  /*7380*/  HMMA.16816.F32 R12, R124, R158.reuse, R12 ;  /* 0x0000009e7c0c723c */ /* 0x080fe6000000180c */
[----:B------:R-:W-:Y:S01]  /*7390*/  MUFU.EX2 R157, R142 ;  /* 0x0000008e009d7308 */ /* 0x000fe20000000800 */
[----:B--2---:R-:W-:Y:S04]  /*73a0*/  F2FP.PACK_AB R152, R166, R162 ;  /* 0x000000a2a698723e */ /* 0x004fe800000000ff */
[C---:B------:R-:W-:Y:S05]  /*73b0*/  HMMA.16816.F32 R16, R128.reuse, R158, R16 ;  /* 0x0000009e8010723c */ /* 0x040fea0000001810 */
[----:B------:R-:W-:Y:S03]  /*73c0*/  MUFU.EX2 R158, R146 ;  /* 0x00000092009e7308 */ /* 0x000fe60000000800 */
[-C--:B-1----:R-:W-:Y:S07]  /*73d0*/  HMMA.16816.F32 R52, R128, R132.reuse, R52 ;  /* 0x000000848034723c */ /* 0x082fee0000001834 */
[----:B------:R-:W-:Y:S01]  /*73e0*/  MUFU.EX2 R159, R145 ;  /* 0x00000091009f7308 */ /* 0x000fe20000000800 */
        /* <DEDUP_REMOVED lines=20> */
[C---:B------:R-:W-:Y:S07]  /*7530*/  HMMA.16816.F32 R32, R124.reuse, R132, R32 ;  /* 0x000000847c20723c */ /* 0x040fee0000001820 */
[--C-:B------:R-:W-:Y:S01]  /*7540*/  FFMA.FTZ R132, R50, c[0x0][0x2d0], -R161.reuse ;  /* 0x0000b40032847a23 */ /* 0x100fe200000108a1 */
[-C--:B------:R-:W-:Y:S01]  /*7550*/  HMMA.16816.F32 R112, R124, R134.reuse, R112 ;  /* 0x000000867c70723c */ /* 0x080fe20000001870 */
[----:B------:R-:W1:Y:S02]  /*7560*/  LDSM.16.MT88.4 R124, [R180+0x400] ;  /* 0x00040000b47c783b */ /* 0x000e640000004200 */
[----:B------:R-:W-:Y:S01]  /*7570*/  MUFU.EX2 R165, R132 ;  /* 0x0000008400a57308 */ /* 0x000fe20000000800 */
[----:B------:R-:W-:Y:S01]  /*7580*/  FFMA.FTZ R133, R39, c[0x0][0x2d0], -R161 ;  /* 0x0000b40027857a23 */ /* 0x000fe200000108a1 */
[----:B------:R-:W-:Y:S03]  /*7590*/  F2FP.PACK_AB R39, R178, R177 ;  /* 0x000000b1b227723e */ /* 0x000fe600000000ff */
[----:B------:R-:W-:Y:S01]  /*75a0*/  HMMA.16816.F32 R28, R128, R134, R28 ;  /* 0x00000086801c723c */ /* 0x000fe2000000181c */
[----:B------:R-:W2:Y:S04]  /*75b0*/  LDSM.16.MT88.4 R48, [R181+0x400] ;  /* 0x00040000b530783b */ /* 0x000ea80000004200 */
[----:B------:R-:W3:Y:S10]  /*75c0*/  MUFU.EX2 R164, R133 ;  /* 0x0000008500a47308 */ /* 0x000ef40000000800 */
[----:B------:R-:W4:Y:S01]  /*75d0*/  MUFU.EX2 R161, R140 ;  /* 0x0000008c00a17308 */ /* 0x000f220000000800 */
[----:B---3--:R-:W-:Y:S01]  /*75e0*/  F2FP.PACK_AB R153, R164, R163 ;  /* 0x000000a3a499723e */ /* 0x008fe200000000ff */
[-C--:B-1----:R-:W-:Y:S05]  /*75f0*/  HMMA.16816.F32 R4, R36, R124.reuse, R4 ;  /* 0x0000007c2404723c */ /* 0x082fea0000001804 */
[----:B----4-:R-:W-:Y:S03]  /*7600*/  F2FP.PACK_AB R155, R161, R165 ;  /* 0x000000a5a19b723e */ /* 0x010fe600000000ff */
[C---:B------:R-:W-:Y:S08]  /*7610*/  HMMA.16816.F32 R8, R40.reuse, R124, R8 ;  /* 0x0000007c2808723c */ /* 0x040ff00000001808 */
[-C--:B------:R-:W-:Y:S08]  /*7620*/  HMMA.16816.F32 R12, R40, R126.reuse, R12 ;  /* 0x0000007e280c723c */ /* 0x080ff0000000180c */
[C---:B------:R-:W-:Y:S08]  /*7630*/  HMMA.16816.F32 R16, R36.reuse, R126, R16 ;  /* 0x0000007e2410723c */ /* 0x040ff00000001810 */
[-C--:B--2---:R-:W-:Y:S08]  /*7640*/  HMMA.16816.F32 R52, R36, R48.reuse, R52 ;  /* 0x000000302434723c */ /* 0x084ff00000001834 */
        /* <DEDUP_REMOVED lines=18> */
[----:B------:R-:W2:Y:S07]  /*7770*/  MUFU.EX2 R47, R143 ;  /* 0x0000008f002f7308 */ /* 0x000eae0000000800 */
[-C--:B-1----:R-:W-:Y:S03]  /*7780*/  HMMA.16816.F32 R24, R36, R48.reuse, R24 ;  /* 0x000000302418723c */ /* 0x082fe60000001818 */
[----:B------:R1:W3:Y:S05]  /*7790*/  MUFU.EX2 R46, R3 ;  /* 0x00000003002e7308 */ /* 0x0002ea0000000800 */
[C---:B------:R-:W-:Y:S08]  /*77a0*/  HMMA.16816.F32 R32, R40.reuse, R48, R32 ;  /* 0x000000302820723c */ /* 0x040ff00000001820 */
[-C--:B------:R-:W-:Y:S07]  /*77b0*/  HMMA.16816.F32 R112, R40, R50.reuse, R112 ;  /* 0x000000322870723c */ /* 0x080fee0000001870 */
[----:B------:R-:W-:Y:S01]  /*77c0*/  FFMA.FTZ R40, R116, R214, R202 ;  /* 0x000000d674287223 */ /* 0x000fe200000100ca */
[----:B------:R-:W-:Y:S04]  /*77d0*/  HMMA.16816.F32 R28, R36, R50, R28 ;  /* 0x00000032241c723c */ /* 0x000fe8000000181c */
[----:B------:R-:W-:Y:S02]  /*77e0*/  FADD.FTZ R41, R207, R117 ;  /* 0x00000075cf297221 */ /* 0x000fe40000010000 */
[----:B------:R-:W-:Y:S01]  /*77f0*/  FADD.FTZ R44, R204, R40 ;  /* 0x00000028cc2c7221 */ /* 0x000fe20000010000 */
[----:B------:R-:W-:Y:S01]  /*7800*/  F2FP.PACK_AB R36, R158, R156 ;  /* 0x0000009c9e24723e */ /* 0x000fe200000000ff */
[-C--:B------:R-:W-:Y:S01]  /*7810*/  HMMA.16816.F32 R128, R152, R136.reuse, R4 ;  /* 0x000000889880723c */ /* 0x080fe20000001804 */
[----:B------:R-:W4:Y:S04]  /*7820*/  LDSM.16.MT88.4 R4, [R181+0x800] ;  /* 0x00080000b504783b */ /* 0x000f280000004200 */
[----:B--2---:R-:W-:Y:S01]  /*7830*/  F2FP.PACK_AB R37, R157, R47 ;  /* 0x0000002f9d25723e */ /* 0x004fe200000000ff */
[----:B-1----:R-:W-:Y:S01]  /*7840*/  FFMA.FTZ R3, R118, R213, R205 ;  /* 0x000000d576037223 */ /* 0x002fe200000100cd */
[----:B------:R-:W-:Y:S02]  /*7850*/  F2FP.PACK_AB R38, R160, R159 ;  /* 0x0000009fa026723e */ /* 0x000fe400000000ff */
[----:B---3--:R-:W-:Y:S03]  /*7860*/  F2FP.PACK_AB R39, R46, R119 ;  /* 0x000000772e27723e */ /* 0x008fe600000000ff */
[----:B------:R-:W-:Y:S02]  /*7870*/  FADD.FTZ R45, R206, R3 ;  /* 0x00000003ce2d7221 */ /* 0x000fe40000010000 */
[----:B------:R-:W-:Y:S02]  /*7880*/  FADD.FTZ R3, R208, R41 ;  /* 0x00000029d0037221 */ /* 0x000fe40000010000 */
[C---:B------:R-:W-:Y:S01]  /*7890*/  HMMA.16816.F32 R124, R36.reuse, R136, R8 ;  /* 0x00000088247c723c */ /* 0x040fe20000001808 */
[----:B------:R-:W1:Y:S03]  /*78a0*/  LDSM.16.MT88.4 R8, [R180+0x1400] ;  /* 0x00140000b408783b */ /* 0x000e660000004200 */
[----:B------:R-:W-:Y:S04]  /*78b0*/  FADD.FTZ R3, R218, R3 ;  /* 0x00000003da037221 */ /* 0x000fe80000010000 */
[-C--:B------:R-:W-:Y:S01]  /*78c0*/  HMMA.16816.F32 R132, R36, R138.reuse, R12 ;  /* 0x0000008a2484723c */ /* 0x080fe2000000180c */
[----:B------:R-:W2:Y:S03]  /*78d0*/  LDSM.16.MT88.4 R40, [R181+0x1400] ;  /* 0x00140000b528783b */ /* 0x000ea60000004200 */
[----:B------:R-:W-:Y:S04]  /*78e0*/  FADD.FTZ R3, R198, R3 ;  /* 0x00000003c6037221 */ /* 0x000fe80000010000 */
[C---:B------:R-:W-:Y:S01]  /*78f0*/  HMMA.16816.F32 R136, R152.reuse, R138, R16 ;  /* 0x0000008a9888723c */ /* 0x040fe20000001810 */
[----:B------:R-:W3:Y:S03]  /*7900*/  LDSM.16.MT88.4 R12, [R180+0x2000] ;  /* 0x00200000b40c783b */ /* 0x000ee60000004200 */
[----:B------:R-:W-:Y:S04]  /*7910*/  FADD.FTZ R3, R199, R3 ;  /* 0x00000003c7037221 */ /* 0x000fe80000010000 */
[-C--:B----4-:R-:W-:Y:S01]  /*7920*/  HMMA.16816.F32 R52, R152, R4.reuse, R52 ;  /* 0x000000049834723c */ /* 0x090fe20000001834 */
[----:B------:R-:W4:Y:S07]  /*7930*/  LDSM.16.MT88.4 R16, [R181+0x2000] ;  /* 0x00200000b510783b */ /* 0x000f2e0000004200 */
        /* <DEDUP_REMOVED lines=32> */
[-C--:B---3--:R-:W-:Y:S04]  /*7b40*/  HMMA.16816.F32 R100, R152, R12.reuse, R100 ;  /* 0x0000000c9864723c */ /* 0x088fe80000001864 */
        /* <DEDUP_REMOVED lines=11> */
[-C--:B----4-:R-:W-:Y:S04]  /*7c00*/  HMMA.16816.F32 R144, R152, R16.reuse, R24 ;  /* 0x000000109890723c */ /* 0x090fe80000001818 */
[----:B------:R-:W-:Y:S01]  /*7c10*/  FADD.FTZ R0, R119, R5 ;  /* 0x0000000577007221 */ /* 0x000fe20000010000 */
[----:B------:R-:W-:Y:S01]  /*7c20*/  MOV R119, R2 ;  /* 0x0000000200777202 */ /* 0x000fe20000000f00 */
[----:B------:R-:W-:Y:S02]  /*7c30*/  FADD.FTZ R200, R168, R6 ;  /* 0x00000006a8c87221 */ /* 0x000fe40000010000 */
[C---:B------:R-:W-:Y:S04]  /*7c40*/  HMMA.16816.F32 R148, R36.reuse, R16, R32 ;  /* 0x000000102494723c */ /* 0x040fe80000001820 */
[----:B------:R-:W-:Y:S02]  /*7c50*/  FADD.FTZ R213, R161, R4 ;  /* 0x00000004a1d57221 */ /* 0x000fe40000010000 */
[----:B------:R-:W-:Y:S02]  /*7c60*/  FADD.FTZ R214, R160, R3 ;  /* 0x00000003a0d67221 */ /* 0x000fe40000010000 */
[-C--:B------:R-:W-:Y:S04]  /*7c70*/  HMMA.16816.F32 R112, R36, R18.reuse, R112 ;  /* 0x000000122470723c */ /* 0x080fe80000001870 */
[----:B------:R-:W-:Y:S04]  /*7c80*/  FADD.FTZ R215, R46, R0 ;  /* 0x000000002ed77221 */ /* 0x000fe80000010000 */
[----:B------:R-:W-:Y:S01]  /*7c90*/  HMMA.16816.F32 R152, R152, R18, R28 ;  /* 0x000000129898723c */ /* 0x000fe2000000181c */
[----:B------:R-:W-:-:S07]  /*7ca0*/  @P2 BRA `(.L_x_1479) ;  /* 0xffffd8e000002947 */ /* 0x000fce000383ffff */
.L_x_1476:
[----:B------:R-:W-:Y:S11]  /*7cb0*/  @!UPT UIADD3 URZ, URZ, URZ, URZ ;  /* 0x0000003f3f3ff290 */ /* 0x000ff6000fffe03f */
        /* <DEDUP_REMOVED lines=16> */
.L_x_1556:
        /* <DEDUP_REMOVED lines=134> */
.L_x_1461:
[----:B------:R-:W2:Y:S01]  /*8620*/  S2R R2, SR_TID.X ;  /* 0x0000000000027919 */ /* 0x000ea20000002100 */
[----:B------:R-:W-:Y:S01]  /*8630*/  BSSY B0, `(.L_x_1481) ;  /* 0x0000010000007945 */ /* 0x000fe20003800000 */
[----:B--2---:R-:W-:-:S13]  /*8640*/  LOP3.LUT P0, RZ, R2, 0x7f, RZ, 0xc0, !PT ;  /* 0x0000007f02ff7812 */ /* 0x004fda000780c0ff */
[----:B------:R-:W-:Y:S05]  /*8650*/  @P0 BRA `(.L_x_1482) ;  /* 0x000000d000000947 */ /* 0x000fea0003800000 */
[----:B------:R-:W2:Y:S01]  /*8660*/  S2R R4, SR_LANEID ;  /* 0x0000000000047919 */ /* 0x000ea20000000000 */
        /* <DEDUP_REMOVED lines=11> */
[----:B---3--:R-:W-:-:S06]  /*8720*/  IADD3 R232, R3, c[0x0][0xc], R2 ;  /* 0x0000030003e87a10 */ /* 0x008fcc0007ffe002 */
.L_x_1482:
[----:B------:R-:W-:Y:S05]  /*8730*/  BSYNC B0 ;  /* 0x0000000000007941 */ /* 0x000fea0003800000 */
.L_x_1481:
[----:B------:R-:W-:Y:S01]  /*8740*/  PRMT R0, R0, 0x9910, RZ ;  /* 0x0000991000007816 */ /* 0x000fe200000000ff */
[----:B------:R-:W-:Y:S01]  /*8750*/  BSSY B1, `(.L_x_1483) ;  /* 0x0000388000017945 */ /* 0x000fe20003800000 */
[----:B------:R-:W-:Y:S02]  /*8760*/  IMAD.MOV.U32 R74, RZ, RZ, R232 ;  /* 0x000000ffff4a7224 */ /* 0x000fe400078e00e8 */
[----:B------:R-:W-:-:S13]  /*8770*/  ISETP.NE.AND P0, PT, R0, RZ, PT ;  /* 0x000000ff0000720c */ /* 0x000fda0003f05270 */
[----:B------:R-:W-:Y:S05]  /*8780*/  @!P0 BRA `(.L_x_1484) ;  /* 0x00002ba000008947 */ /* 0x000fea0003800000 */
[----:B------:R-:W2:Y:S04]  /*8790*/  LDL R6, [R1+0x30] ;  /* 0x0000300001067983 */ /* 0x000ea80000100800 */
[----:B------:R-:W3:Y:S01]  /*87a0*/  LDL R8, [R1+0x2c] ;  /* 0x00002c0001087983 */ /* 0x000ee20000100800 */
[----:B------:R-:W-:Y:S01]  /*87b0*/  WARPSYNC 0xffffffff ;  /* 0xffffffff00007948 */ /* 0x000fe20003800000 */
[----:B------:R-:W-:Y:S01]  /*87c0*/  F2FP.PACK_AB R0, R129, R128 ;  /* 0x000000808100723e */ /* 0x000fe200000000ff */
[----:B------:R-:W-:Y:S01]  /*87d0*/  IMAD.MOV.U32 R11, RZ, RZ, c[0x0][0x388] ;  /* 0x0000e200ff0b7624 */ /* 0x000fe200078e00ff */
[----:B------:R-:W-:Y:S01]  /*87e0*/  BAR.SYNC.DEFER_BLOCKING 0x1, 0x80 ;  /* 0x0042000000007b1d */ /* 0x000fe20000010000 */
[----:B------:R-:W-:Y:S02]  /*87f0*/  F2FP.PACK_AB R3, R153, R152 ;  /* 0x000000989903723e */ /* 0x000fe400000000ff */
[----:B------:R-:W-:-:S02]  /*8800*/  F2FP.PACK_AB R2, R137, R136 ;  /* 0x000000888902723e */ /* 0x000fc400000000ff */
[----:B------:R-:W-:Y:S02]  /*8810*/  F2FP.PACK_AB R4, R47, R46 ;  /* 0x0000002e2f04723e */ /* 0x000fe400000000ff */
[----:B------:R-:W-:Y:S02]  /*8820*/  F2FP.PACK_AB R5, R73, R72 ;  /* 0x000000484905723e */ /* 0x000fe400000000ff */
[----:B------:R-:W-:Y:S02]  /*8830*/  ISETP.NE.U32.AND P0, PT, RZ, c[0x0][0x508], PT ;  /* 0x00014200ff007a0c */ /* 0x000fe40003f05070 */
[----:B------:R-:W-:Y:S02]  /*8840*/  ISETP.NE.U32.AND P2, PT, RZ, c[0x0][0x500], PT ;  /* 0x00014000ff007a0c */ /* 0x000fe40003f45070 */
[----:B------:R-:W-:Y:S02]  /*8850*/  ISETP.NE.AND.EX P1, PT, RZ, c[0x0][0x50c], PT, P0 ;  /* 0x00014300ff007a0c */ /* 0x000fe40003f25300 */
[----:B------:R-:W-:Y:S01]  /*8860*/  ISETP.NE.AND.EX P2, PT, RZ, c[0x0][0x504], PT, P2 ;  /* 0x00014100ff007a0c */ /* 0x000fe20003f45320 */
[----:B------:R4:W-:Y:S04]  /*8870*/  STS [R239+0x80], R0 ;  /* 0x00008000ef007388 */ /* 0x0009e80000000800 */
[----:B------:R1:W-:Y:S04]  /*8880*/  STS [R239+0x280], R3 ;  /* 0x00028003ef007388 */ /* 0x0003e80000000800 */
[----:B------:R1:W-:Y:S01]  /*8890*/  STS [R252], R2 ;  /* 0x00000002fc007388 */ /* 0x0003e20000000800 */
[----:B----4-:R-:W-:-:S02]  /*88a0*/  F2FP.PACK_AB R0, R163, R162 ;  /* 0x000000a2a300723e */ /* 0x010fc400000000ff */
[----:B-1----:R-:W-:-:S03]  /*88b0*/  F2FP.PACK_AB R3, R29, R28 ;  /* 0x0000001c1d03723e */ /* 0x002fc600000000ff */
[----:B------:R1:W-:Y:S01]  /*88c0*/  STS [R252+0x200], R0 ;  /* 0x00020000fc007388 */ /* 0x0003e20000000800 */
[----:B------:R-:W-:-:S03]  /*88d0*/  F2FP.PACK_AB R2, R57, R56 ;  /* 0x000000383902723e */ /* 0x000fc600000000ff */
[----:B------:R4:W-:Y:S04]  /*88e0*/  STS [R239+0x1080], R3 ;  /* 0x00108003ef007388 */ /* 0x0009e80000000800 */
[----:B------:R4:W-:Y:S04]  /*88f0*/  STS [R239+0x1280], R2 ;  /* 0x00128002ef007388 */ /* 0x0009e80000000800 */
[----:B------:R4:W-:Y:S01]  /*8900*/  STS [R252+0x1200], R4 ;  /* 0x00120004fc007388 */ /* 0x0009e20000000800 */
[----:B-1----:R-:W-:Y:S02]  /*8910*/  F2FP.PACK_AB R0, R31, R30 ;  /* 0x0000001e1f00723e */ /* 0x002fe400000000ff */
[----:B----4-:R-:W-:-:S03]  /*8920*/  F2FP.PACK_AB R3, R117, R116 ;  /* 0x000000747503723e */ /* 0x010fc600000000ff */
[----:B------:R1:W-:Y:S01]  /*8930*/  STS [R252+0x1000], R0 ;  /* 0x00100000fc007388 */ /* 0x0003e20000000800 */
[----:B------:R-:W-:Y:S02]  /*8940*/  F2FP.PACK_AB R2, R165, R164 ;  /* 0x000000a4a502723e */ /* 0x000fe400000000ff */
[----:B------:R-:W-:Y:S02]  /*8950*/  F2FP.PACK_AB R4, R33, R32 ;  /* 0x000000202104723e */ /* 0x000fe400000000ff */
[----:B-1----:R-:W-:Y:S01]  /*8960*/  F2FP.PACK_AB R0, R157, R156 ;  /* 0x0000009c9d00723e */ /* 0x002fe200000000ff */
        /* <DEDUP_REMOVED lines=8> */
[----:B------:R3:W-:Y:S04]  /*89f0*/  STS [R6+0x1280], R2 ;  /* 0x0012800206007388 */ /* 0x0007e80000000800 */
[----:B------:R4:W-:Y:S01]  /*8a00*/  STS [R8+0x1000], R0 ;  /* 0x0010000008007388 */ /* 0x0009e20000000800 */
[----:B-1----:R-:W-:Y:S02]  /*8a10*/  F2FP.PACK_AB R3, R159, R158 ;  /* 0x0000009e9f03723e */ /* 0x002fe400000000ff */
[----:B--2---:R-:W-:-:S02]  /*8a20*/  F2FP.PACK_AB R4, R63, R62 ;  /* 0x0000003e3f04723e */ /* 0x004fc400000000ff */
[----:B---3--:R-:W-:-:S03]  /*8a30*/  F2FP.PACK_AB R2, R131, R130 ;  /* 0x000000828302723e */ /* 0x008fc600000000ff */
[----:B------:R1:W-:Y:S01]  /*8a40*/  STS [R8+0x1200], R4 ;  /* 0x0012000408007388 */ /* 0x0003e20000000800 */
[----:B----4-:R-:W-:-:S03]  /*8a50*/  F2FP.PACK_AB R0, R161, R160 ;  /* 0x000000a0a100723e */ /* 0x010fc600000000ff */
        /* <DEDUP_REMOVED lines=26> */
[----:B------:R4:W-:Y:S04]  /*8c00*/  STS [R8+0x3000], R0 ;  /* 0x0030000008007388 */ /* 0x0009e80000000800 */
[----:B------:R-:W-:Y:S01]  /*8c10*/  STS [R8+0x3200], R5 ;  /* 0x0032000508007388 */ /* 0x000fe20000000800 */
[----:B-1----:R-:W-:-:S02]  /*8c20*/  F2FP.PACK_AB R3, R103, R102 ;  /* 0x000000666703723e */ /* 0x002fc400000000ff */
[----:B--2---:R-:W-:-:S03]  /*8c30*/  F2FP.PACK_AB R4, R101, R100 ;  /* 0x000000646504723e */ /* 0x004fc600000000ff */
[----:B------:R1:W-:Y:S01]  /*8c40*/  STS [R239+0x4280], R3 ;  /* 0x00428003ef007388 */ /* 0x0003e20000000800 */
        /* <DEDUP_REMOVED lines=14> */
[----:B--2---:R-:W-:-:S03]  /*8d30*/  @P1 LEA R4, P0, R230, c[0x0][0x508], 0x2 ;  /* 0x00014200e6041a11 */ /* 0x004fc600078010ff */
[----:B------:R1:W-:Y:S01]  /*8d40*/  STS [R6+0x4080], R3 ;  /* 0x0040800306007388 */ /* 0x0003e20000000800 */
[----:B---3--:R-:W-:Y:S02]  /*8d50*/  F2FP.PACK_AB R2, R147, R146 ;  /* 0x000000929302723e */ /* 0x008fe400000000ff */
[----:B------:R-:W-:Y:S02]  /*8d60*/  @P1 LEA.HI.X R5, R230, c[0x0][0x50c], R238, 0x2, P0 ;  /* 0x00014300e6051a11 */ /* 0x000fe400000f14ee */
[----:B----4-:R-:W-:Y:S01]  /*8d70*/  F2FP.PACK_AB R0, R81, R80 ;  /* 0x000000505100723e */ /* 0x010fe200000000ff */
[----:B------:R2:W-:Y:S04]  /*8d80*/  STS [R6+0x4280], R2 ;  /* 0x0042800206007388 */ /* 0x0005e80000000800 */
[----:B------:R3:W-:Y:S01]  /*8d90*/  STS [R8+0x4000], R0 ;  /* 0x0040000008007388 */ /* 0x0007e20000000800 */
[----:B-1----:R-:W-:-:S05]  /*8da0*/  F2FP.PACK_AB R3, R83, R82 ;  /* 0x000000525303723e */ /* 0x002fca00000000ff */
[----:B------:R1:W-:Y:S01]  /*8db0*/  STS [R8+0x4200], R3 ;  /* 0x0042000308007388 */ /* 0x0003e20000000800 */
[----:B--2---:R-:W-:Y:S02]  /*8dc0*/  F2FP.PACK_AB R2, R43, R42 ;  /* 0x0000002a2b02723e */ /* 0x004fe400000000ff */
[----:B---3--:R-:W-:-:S03]  /*8dd0*/  F2FP.PACK_AB R0, R55, R54 ;  /* 0x000000363700723e */ /* 0x008fc600000000ff */
[----:B------:R2:W-:Y:S04]  /*8de0*/  STS [R6+0x5080], R2 ;  /* 0x0050800206007388 */ /* 0x0005e80000000800 */
[----:B------:R3:W-:Y:S01]  /*8df0*/  STS [R6+0x5280], R0 ;  /* 0x0052800006007388 */ /* 0x0007e20000000800 */
[----:B-1----:R-:W-:-:S05]  /*8e00*/  F2FP.PACK_AB R3, R27, R26 ;  /* 0x0000001a1b03723e */ /* 0x002fca00000000ff */
[----:B------:R1:W-:Y:S01]  /*8e10*/  STS [R8+0x5000], R3 ;  /* 0x0050000308007388 */ /* 0x0003e20000000800 */
[----:B--2---:R-:W-:Y:S01]  /*8e20*/  IMAD.MOV.U32 R2, RZ, RZ, RZ ;  /* 0x000000ffff027224 */ /* 0x004fe200078e00ff */
[----:B---3--:R-:W-:Y:S01]  /*8e30*/  F2FP.PACK_AB R0, R45, R44 ;  /* 0x0000002c2d00723e */ /* 0x008fe200000000ff */
[----:B------:R-:W-:-:S04]  /*8e40*/  IMAD.MOV.U32 R6, RZ, RZ, 0x4 ;  /* 0x00000004ff067424 */ /* 0x000fc800078e00ff */
[----:B------:R2:W-:Y:S01]  /*8e50*/  STS [R8+0x5200], R0 ;  /* 0x0052000008007388 */ /* 0x0005e20000000800 */
[----:B------:R-:W-:-:S03]  /*8e60*/  IMAD.WIDE R6, R230, R6, c[0x0][0x500] ;  /* 0x00014000e6067625 */ /* 0x000fc600078e0206 */
[----:B------:R-:W-:Y:S06]  /*8e70*/  BAR.SYNC.DEFER_BLOCKING 0x1, 0x80 ;  /* 0x0042000000007b1d */ /* 0x000fec0000010000 */
[----:B------:R2:W5:Y:S04]  /*8e80*/  @P1 LDG.E R11, [R4.64] ;  /* 0x00000006040b1981 */ /* 0x000568000c1e1900 */
[----:B------:R2:W5:Y:S01]  /*8e90*/  @P2 LDG.E R2, [R6.64] ;  /* 0x0000000606022981 */ /* 0x000562000c1e1900 */
[----:B------:R-:W-:-:S04]  /*8ea0*/  ISETP.NE.AND P0, PT, R234, RZ, PT ;  /* 0x000000ffea00720c */ /* 0x000fc80003f05270 */
[----:B-1----:R-:W-:Y:S01]  /*8eb0*/  SEL R3, R234, c[0x0][0x3d4], P0 ;  /* 0x0000f500ea037a07 */ /* 0x002fe20000000000 */
[----:B------:R-:W-:Y:S05]  /*8ec0*/  @P1 BRA `(.L_x_1485) ;  /* 0x0000004000001947 */ /* 0x000fea0003800000 */
[----:B------:R-:W-:Y:S05]  /*8ed0*/  @!P2 BRA `(.L_x_1485) ;  /* 0x000000300000a947 */ /* 0x000fea0003800000 */
[----:B--2---:R1:W2:Y:S04]  /*8ee0*/  LDG.E R0, [R6.64] ;  /* 0x0000000606007981 */ /* 0x0042a8000c1e1900 */
[----:B-1----:R-:W2:Y:S02]  /*8ef0*/  LDG.E R6, [R6.64+0x4] ;  /* 0x0000040606067981 */ /* 0x002ea4000c1e1900 */
[----:B--2--5:R-:W-:Y:S02]  /*8f00*/  IADD3 R11, -R0, R6, RZ ;  /* 0x00000006000b7210 */ /* 0x024fe40007ffe1ff */
.L_x_1485:
[----:B--2---:R-:W2:Y:S04]  /*8f10*/  LDL R4, [R1+0x7c] ;  /* 0x00007c0001047983 */ /* 0x004ea80000100800 */
[----:B------:R-:W3:Y:S01]  /*8f20*/  LDL R13, [R1+0x40] ;  /* 0x00004000010d7983 */ /* 0x000ee20000100800 */
[----:B------:R-:W-:Y:S01]  /*8f30*/  IMAD.MOV.U32 R0, RZ, RZ, 0x368 ;  /* 0x00000368ff007424 */ /* 0x000fe200078e00ff */
[----:B------:R-:W-:-:S02]  /*8f40*/  ISETP.GT.AND P2, PT, R3, 0x1, PT ;  /* 0x000000010300780c */ /* 0x000fc40003f44270 */
[----:B------:R-:W4:Y:S01]  /*8f50*/  LDL R75, [R1+0x78] ;  /* 0x00007800014b7983 */ /* 0x000f220000100800 */
[----:B------:R-:W-:Y:S02]  /*8f60*/  ISETP.NE.U32.AND P0, PT, RZ, c[0x0][0x500], PT ;  /* 0x00014000ff007a0c */ /* 0x000fe40003f05070 */
[----:B------:R-:W-:Y:S02]  /*8f70*/  SEL R0, R0, 0x328, P2 ;  /* 0x0000032800007807 */ /* 0x000fe40001000000 */
[----:B------:R-:W-:Y:S02]  /*8f80*/  ISETP.NE.AND.EX P0, PT, RZ, c[0x0][0x504], PT, P0 ;  /* 0x00014100ff007a0c */ /* 0x000fe40003f05300 */
[----:B------:R1:W1:Y:S08]  /*8f90*/  LDC.64 R6, c[0x0][R0+0x170] ;  /* 0x00005c0000067b82 */ /* 0x0002700000000a00 */
[----:B------:R1:W1:Y:S08]  /*8fa0*/  LDC.64 R14, c[0x0][R0+0x168] ;  /* 0x00005a00000e7b82 */ /* 0x0002700000000a00 */
[----:B------:R1:W2:Y:S08]  /*8fb0*/  LDC.64 R18, c[0x0][R0+0x178] ;  /* 0x00005e0000127b82 */ /* 0x0002b00000000a00 */
[----:B------:R1:W2:Y:S02]  /*8fc0*/  LDC.64 R20, c[0x0][R0+0x160] ;  /* 0x0000580000147b82 */ /* 0x0002a40000000a00 */
[----:B-1----:R-:W-:-:S05]  /*8fd0*/  IMAD.MOV.U32 R0, RZ, RZ, c[0x0][0x4e8] ;  /* 0x00013a00ff007624 */ /* 0x002fca00078e00ff */
[----:B------:R-:W-:Y:S02]  /*8fe0*/  ISETP.NE.AND P5, PT, R0, 0x1, PT ;  /* 0x000000010000780c */ /* 0x000fe40003fa5270 */
[----:B------:R-:W-:Y:S01]  /*8ff0*/  SEL R0, R230, RZ, !P0 ;  /* 0x000000ffe6007207 */ /* 0x000fe20004000000 */
[----:B------:R-:W1:Y:S01]  /*9000*/  S2R R76, SR_TID.X ;  /* 0x00000000004c7919 */ /* 0x000e620000002100 */
[----:B------:R-:W-:-:S03]  /*9010*/  IMAD R9, R15, R236, RZ ;  /* 0x000000ec0f097224 */ /* 0x000fc600078e02ff */
[----:B------:R-:W-:Y:S01]  /*9020*/  IMAD R3, R7, R0, RZ ;  /* 0x0000000007037224 */ /* 0x000fe200078e02ff */
[----:B-----5:R-:W-:Y:S02]  /*9030*/  SHF.R.S32.HI R17, RZ, 0x1f, R2 ;  /* 0x0000001fff117819 */ /* 0x020fe40000011402 */
[----:B-1----:R-:W-:-:S04]  /*9040*/  SHF.R.S32.HI R16, RZ, 0x1f, R76 ;  /* 0x0000001fff107819 */ /* 0x002fc8000001144c */
[----:B------:R-:W-:-:S04]  /*9050*/  LEA.HI R16, R16, R76, RZ, 0x5 ;  /* 0x0000004c10107211 */ /* 0x000fc800078f28ff */
[----:B------:R-:W-:-:S05]  /*9060*/  LOP3.LUT R16, R16, 0xffffffe0, RZ, 0xc0, !PT ;  /* 0xffffffe010107812 */ /* 0x000fca00078ec0ff */
[----:B------:R-:W-:Y:S01]  /*9070*/  IMAD.IADD R16, R76, 0x1, -R16 ;  /* 0x000000014c107824 */ /* 0x000fe200078e0a10 */
[----:B------:R-:W-:-:S04]  /*9080*/  LOP3.LUT R237, R237, 0xfffffffd, RZ, 0xc0, !PT ;  /* 0xfffffffdeded7812 */ /* 0x000fc800078ec0ff */
[----:B------:R-:W-:Y:S01]  /*9090*/  LOP3.LUT R237, R237, 0xfffffffe, RZ, 0xc0, !PT ;  /* 0xfffffffeeded7812 */ /* 0x000fe200078ec0ff */
[----:B--2---:R-:W-:Y:S01]  /*90a0*/  IMAD R10, R233, 0x80, R4 ;  /* 0x00000080e90a7824 */ /* 0x004fe200078e0204 */
[----:B------:R-:W-:-:S03]  /*90b0*/  SEL R4, R238, RZ, !P0 ;  /* 0x000000ffee047207 */ /* 0x000fc60004000000 */
[----:B------:R-:W-:-:S04]  /*90c0*/  @P5 IMAD.HI.U32 R8, R10, c[0x0][0x4ec], RZ ;  /* 0x00013b000a085a27 */ /* 0x000fc800078e00ff */
[C---:B------:R-:W-:Y:S02]  /*90d0*/  IMAD R12, R6.reuse, R4, R3 ;  /* 0x00000004060c7224 */ /* 0x040fe400078e0203 */
[----:B------:R-:W-:-:S04]  /*90e0*/  IMAD.WIDE.U32 R4, R6, R0, RZ ;  /* 0x0000000006047225 */ /* 0x000fc800078e00ff */
[----:B------:R-:W-:-:S04]  /*90f0*/  IMAD.WIDE.U32 R6, R14, R236, RZ ;  /* 0x000000ec0e067225 */ /* 0x000fc800078e00ff */
[----:B------:R-:W-:Y:S01]  /*9100*/  IMAD.MOV.U32 R3, RZ, RZ, R10 ;  /* 0x000000ffff037224 */ /* 0x000fe200078e000a */
[----:B------:R-:W-:Y:S02]  /*9110*/  @P5 SHF.R.U32.HI R3, RZ, c[0x0][0x4f0], R8 ;  /* 0x00013c00ff035a19 */ /* 0x000fe40000011608 */
[----:B---3--:R-:W-:Y:S01]  /*9120*/  SEL R8, R13, RZ, P2 ;  /* 0x000000ff0d087207 */ /* 0x008fe20001000000 */
        /* <DEDUP_REMOVED lines=31> */
[----:B------:R-:W3:Y:S04]  /*9320*/  SHFL.IDX PT, R8, R5, 0x2, 0x1c1f ;  /* 0x005c1f0005087f89 */ /* 0x000ee800000e0000 */
[----:B------:R1:W1:Y:S01]  /*9330*/  SHFL.IDX PT, R6, R5, 0x3, 0x1c1f ;  /* 0x007c1f0005067f89 */ /* 0x00026200000e0000 */
[----:B----4-:R-:W-:-:S05]  /*9340*/  IMAD R3, R233, 0x80, R75 ;  /* 0x00000080e9037824 */ /* 0x010fca00078e024b */
        /* <DEDUP_REMOVED lines=10> */
[----:B---3--:R1:W-:Y:S01]  /*93f0*/  @!P1 ST.E [R8.64], R25 ;  /* 0x0000001908009985 */ /* 0x0083e2000c101906 */
        /* <DEDUP_REMOVED lines=19> */
[----:B------:R-:W-:-:S03]  /*9530*/  LEA R5, R233, R5, 0x7 ;  /* 0x00000005e9057211 */ /* 0x000fc600078e38ff */
        /* <DEDUP_REMOVED lines=15> */
[----:B------:R-:W-:Y:S02]  /*9630*/  LEA R11, R233, R229, 0x7 ;  /* 0x000000e5e90b7211 */ /* 0x000fe400078e38ff */
        /* <DEDUP_REMOVED lines=24> */
.L_x_1557:
[----:B------:R-:W-:Y:S05]  /*97c0*/  BRA.DIV ~URZ, `(.L_x_1488) ;  /* 0x00003d527f007947 */ /* 0x000fea000b800000 */
[----:B------:R3:W4:Y:S02]  /*97d0*/  SHFL.IDX PT, R0, R13, RZ, 0x1c1f ;  /* 0x001c1fff0d007589 */ /* 0x00072400000e0000 */
.L_x_1558:
[----:B------:R-:W-:Y:S01]  /*97e0*/  ISETP.GE.AND P0, PT, R11, R4, PT ;  /* 0x000000040b00720c */ /* 0x000fe20003f06270 */
[----:B------:R-:W-:-:S12]  /*97f0*/  BSSY B0, `(.L_x_1489) ;  /* 0x0000010000007945 */ /* 0x000fd80003800000 */
[----:B------:R-:W-:Y:S05]  /*9800*/  @P0 BRA `(.L_x_1490) ;  /* 0x000000e000000947 */ /* 0x000fea0003800000 */
[----:B------:R-:W5:Y:S04]  /*9810*/  LDL R14, [R1+0x38] ;  /* 0x00003800010e7983 */ /* 0x000f680000100800 */
[----:B---3--:R-:W3:Y:S01]  /*9820*/  LDL R5, [R1+0x34] ;  /* 0x0000340001057983 */ /* 0x008ee20000100800 */
[----:B------:R-:W-:Y:S02]  /*9830*/  ISETP.GE.AND P2, PT, R226, c[0x0][0x3c8], PT ;  /* 0x0000f200e2007a0c */ /* 0x000fe40003f46270 */
[----:B------:R-:W-:Y:S02]  /*9840*/  ISETP.GE.AND P1, PT, R225, c[0x0][0x3c8], PT ;  /* 0x0000f200e1007a0c */ /* 0x000fe40003f26270 */
[----:B------:R-:W-:-:S09]  /*9850*/  ISETP.GE.AND P0, PT, R228, c[0x0][0x3c8], PT ;  /* 0x0000f200e4007a0c */ /* 0x000fd20003f06270 */
[-C--:B----4-:R-:W-:Y:S02]  /*9860*/  @!P2 LEA R8, P5, R226, R0.reuse, 0x1 ;  /* 0x00000000e208a211 */ /* 0x090fe400078a08ff */
[-C--:B------:R-:W-:Y:S02]  /*9870*/  @!P1 LEA R6, P4, R225, R0.reuse, 0x1 ;  /* 0x00000000e1069211 */ /* 0x080fe400078808ff */
[----:B------:R-:W-:Y:S02]  /*9880*/  @!P0 LEA R2, P3, R228, R0, 0x1 ;  /* 0x00000000e4028211 */ /* 0x000fe400078608ff */
[----:B--2---:R-:W-:-:S05]  /*9890*/  @!P2 LEA.HI.X R9, R226, R10, R227, 0x1, P5 ;  /* 0x0000000ae209a211 */ /* 0x004fca00028f0ce3 */
[----:B------:R2:W-:Y:S01]  /*98a0*/  @!P2 ST.E.128 [R8.64], R24 ;  /* 0x000000180800a985 */ /* 0x0005e2000c101d06 */
[-C--:B-----5:R-:W-:Y:S02]  /*98b0*/  @!P1 LEA.HI.X R7, R225, R10.reuse, R14, 0x1, P4 ;  /* 0x0000000ae1079211 */ /* 0x0a0fe400020f0c0e */
[----:B---3--:R-:W-:-:S03]  /*98c0*/  @!P0 LEA.HI.X R3, R228, R10, R5, 0x1, P3 ;  /* 0x0000000ae4038211 */ /* 0x008fc600018f0c05 */
[----:B------:R2:W-:Y:S04]  /*98d0*/  @!P1 ST.E.128 [R6.64], R20 ;  /* 0x0000001406009985 */ /* 0x0005e8000c101d06 */
[----:B------:R2:W-:Y:S02]  /*98e0*/  @!P0 ST.E.128 [R2.64], R16 ;  /* 0x0000001002008985 */ /* 0x0005e4000c101d06 */
.L_x_1490:
[----:B------:R-:W-:Y:S05]  /*98f0*/  BSYNC B0 ;  /* 0x0000000000007941 */ /* 0x000fea0003800000 */
.L_x_1489:
[----:B------:R-:W-:Y:S05]  /*9900*/  BRA.DIV ~URZ, `(.L_x_1491) ;  /* 0x00003c727f007947 */ /* 0x000fea000b800000 */
[----:B--2---:R2:W1:Y:S04]  /*9910*/  SHFL.IDX PT, R10, R12, 0x1, 0x1c1f ;  /* 0x003c1f000c0a7f89 */ /* 0x00446800000e0000 */
[----:B----4-:R2:W4:Y:S02]  /*9920*/  SHFL.IDX PT, R0, R13, 0x1, 0x1c1f ;  /* 0x003c1f000d007f89 */ /* 0x01052400000e0000 */
.L_x_1559:
[----:B------:R-:W-:Y:S01]  /*9930*/  IADD3 R2, R11, 0x20, RZ ;  /* 0x000000200b027810 */ /* 0x000fe20007ffe0ff */
[----:B------:R-:W-:Y:S03]  /*9940*/  BSSY B0, `(.L_x_1492) ;  /* 0x0000011000007945 */ /* 0x000fe60003800000 */
[----:B------:R-:W-:-:S13]  /*9950*/  ISETP.GE.AND P0, PT, R2, R4, PT ;  /* 0x000000040200720c */ /* 0x000fda0003f06270 */
[----:B------:R-:W-:Y:S05]  /*9960*/  @P0 BRA `(.L_x_1493) ;  /* 0x000000e000000947 */ /* 0x000fea0003800000 */
[----:B------:R-:W5:Y:S04]  /*9970*/  LDL R14, [R1+0x38] ;  /* 0x00003800010e7983 */ /* 0x000f680000100800 */
[----:B--2---:R-:W2:Y:S01]  /*9980*/  LDL R5, [R1+0x34] ;  /* 0x0000340001057983 */ /* 0x004ea20000100800 */
[----:B------:R-:W-:Y:S02]  /*9990*/  ISETP.GE.AND P2, PT, R226, c[0x0][0x3c8], PT ;  /* 0x0000f200e2007a0c */ /* 0x000fe40003f46270 */
[----:B------:R-:W-:Y:S02]  /*99a0*/  ISETP.GE.AND P1, PT, R225, c[0x0][0x3c8], PT ;  /* 0x0000f200e1007a0c */ /* 0x000fe40003f26270 */
[----:B------:R-:W-:-:S09]  /*99b0*/  ISETP.GE.AND P0, PT, R228, c[0x0][0x3c8], PT ;  /* 0x0000f200e4007a0c */ /* 0x000fd20003f06270 */
[-C--:B----4-:R-:W-:Y:S02]  /*99c0*/  @!P2 LEA R8, P5, R226, R0.reuse, 0x1 ;  /* 0x00000000e208a211 */ /* 0x090fe400078a08ff */
[-C--:B------:R-:W-:Y:S02]  /*99d0*/  @!P1 LEA R6, P4, R225, R0.reuse, 0x1 ;  /* 0x00000000e1069211 */ /* 0x080fe400078808ff */
[----:B------:R-:W-:Y:S02]  /*99e0*/  @!P0 LEA R2, P3, R228, R0, 0x1 ;  /* 0x00000000e4028211 */ /* 0x000fe400078608ff */
[----:B-1----:R-:W-:-:S05]  /*99f0*/  @!P2 LEA.HI.X R9, R226, R10, R227, 0x1, P5 ;  /* 0x0000000ae209a211 */ /* 0x002fca00028f0ce3 */
[----:B------:R1:W-:Y:S01]  /*9a00*/  @!P2 ST.E.128 [R8.64], R36 ;  /* 0x000000240800a985 */ /* 0x0003e2000c101d06 */
[-C--:B-----5:R-:W-:Y:S02]  /*9a10*/  @!P1 LEA.HI.X R7, R225, R10.reuse, R14, 0x1, P4 ;  /* 0x0000000ae1079211 */ /* 0x0a0fe400020f0c0e */
[----:B--2---:R-:W-:-:S03]  /*9a20*/  @!P0 LEA.HI.X R3, R228, R10, R5, 0x1, P3 ;  /* 0x0000000ae4038211 */ /* 0x004fc600018f0c05 */
[----:B------:R1:W-:Y:S04]  /*9a30*/  @!P1 ST.E.128 [R6.64], R32 ;  /* 0x0000002006009985 */ /* 0x0003e8000c101d06 */
[----:B------:R1:W-:Y:S02]  /*9a40*/  @!P0 ST.E.128 [R2.64], R28 ;  /* 0x0000001c02008985 */ /* 0x0003e4000c101d06 */
.L_x_1493:
[----:B------:R-:W-:Y:S05]  /*9a50*/  BSYNC B0 ;  /* 0x0000000000007941 */ /* 0x000fea0003800000 */
.L_x_1492:
[----:B------:R-:W-:Y:S05]  /*9a60*/  BRA.DIV ~URZ, `(.L_x_1494) ;  /* 0x00003bd27f007947 */ /* 0x000fea000b800000 */
[----:B-1----:R1:W2:Y:S02]  /*9a70*/  SHFL.IDX PT, R10, R12, 0x2, 0x1c1f ;  /* 0x005c1f000c0a7f89 */ /* 0x0022a400000e0000 */
.L_x_1560:
[----:B------:R-:W-:Y:S05]  /*9a80*/  BRA.DIV ~URZ, `(.L_x_1495) ;  /* 0x00003c227f007947 */ /* 0x000fea000b800000 */
[----:B----4-:R4:W1:Y:S02]  /*9a90*/  SHFL.IDX PT, R0, R13, 0x2, 0x1c1f ;  /* 0x005c1f000d007f89 */ /* 0x01086400000e0000 */
.L_x_1561:
[----:B------:R-:W-:Y:S01]  /*9aa0*/  IADD3 R2, R11, 0x40, RZ ;  /* 0x000000400b027810 */ /* 0x000fe20007ffe0ff */
[----:B------:R-:W-:Y:S03]  /*9ab0*/  BSSY B0, `(.L_x_1496) ;  /* 0x0000011000007945 */ /* 0x000fe60003800000 */
[----:B------:R-:W-:-:S13]  /*9ac0*/  ISETP.GE.AND P0, PT, R2, R4, PT ;  /* 0x000000040200720c */ /* 0x000fda0003f06270 */
[----:B------:R-:W-:Y:S05]  /*9ad0*/  @P0 BRA `(.L_x_1497) ;  /* 0x000000e000000947 */ /* 0x000fea0003800000 */
[----:B------:R-:W5:Y:S04]  /*9ae0*/  LDL R14, [R1+0x38] ;  /* 0x00003800010e7983 */ /* 0x000f680000100800 */
[----:B---3--:R-:W3:Y:S01]  /*9af0*/  LDL R5, [R1+0x34] ;  /* 0x0000340001057983 */ /* 0x008ee20000100800 */
[----:B------:R-:W-:Y:S02]  /*9b00*/  ISETP.GE.AND P2, PT, R226, c[0x0][0x3c8], PT ;  /* 0x0000f200e2007a0c */ /* 0x000fe40003f46270 */
[----:B------:R-:W-:Y:S02]  /*9b10*/  ISETP.GE.AND P1, PT, R225, c[0x0][0x3c8], PT ;  /* 0x0000f200e1007a0c */ /* 0x000fe40003f26270 */
[----:B------:R-:W-:-:S09]  /*9b20*/  ISETP.GE.AND P0, PT, R228, c[0x0][0x3c8], PT ;  /* 0x0000f200e4007a0c */ /* 0x000fd20003f06270 */
[-C--:B-1----:R-:W-:Y:S02]  /*9b30*/  @!P2 LEA R8, P5, R226, R0.reuse, 0x1 ;  /* 0x00000000e208a211 */ /* 0x082fe400078a08ff */
        /* <DEDUP_REMOVED lines=8> */
.L_x_1497:
[----:B------:R-:W-:Y:S05]  /*9bc0*/  BSYNC B0 ;  /* 0x0000000000007941 */ /* 0x000fea0003800000 */
.L_x_1496:
[----:B------:R-:W-:Y:S05]  /*9bd0*/  BRA.DIV ~URZ, `(.L_x_1498) ;  /* 0x00003b327f007947 */ /* 0x000fea000b800000 */
[----:B-1----:R1:W3:Y:S04]  /*9be0*/  SHFL.IDX PT, R6, R12, 0x3, 0x1c1f ;  /* 0x007c1f000c067f89 */ /* 0x0022e800000e0000 */
[----:B------:R1:W4:Y:S02]  /*9bf0*/  SHFL.IDX PT, R0, R13, 0x3, 0x1c1f ;  /* 0x007c1f000d007f89 */ /* 0x00032400000e0000 */
.L_x_1562:
[----:B------:R-:W-:-:S04]  /*9c00*/  IADD3 R2, R11, 0x60, RZ ;  /* 0x000000600b027810 */ /* 0x000fc80007ffe0ff */
[----:B------:R-:W-:-:S13]  /*9c10*/  ISETP.GE.AND P0, PT, R2, R4, PT ;  /* 0x000000040200720c */ /* 0x000fda0003f06270 */
[----:B------:R-:W-:Y:S05]  /*9c20*/  @P0 BRA `(.L_x_1499) ;  /* 0x000023a000000947 */ /* 0x000fea0003800000 */
[----:B------:R-:W5:Y:S01]  /*9c30*/  LDL R7, [R1+0x38] ;  /* 0x0000380001077983 */ /* 0x000f620000100800 */
[----:B------:R-:W-:Y:S02]  /*9c40*/  ISETP.GE.AND P1, PT, R226, c[0x0][0x3c8], PT ;  /* 0x0000f200e2007a0c */ /* 0x000fe40003f26270 */
[----:B------:R-:W-:-:S11]  /*9c50*/  ISETP.GE.AND P0, PT, R225, c[0x0][0x3c8], PT ;  /* 0x0000f200e1007a0c */ /* 0x000fd60003f06270 */
[CC--:B----4-:R-:W-:Y:S02]  /*9c60*/  @!P1 LEA R4, P3, R226.reuse, R0.reuse, 0x1 ;  /* 0x00000000e2049211 */ /* 0x0d0fe400078608ff */
[----:B------:R-:W-:Y:S02]  /*9c70*/  @!P0 LEA R2, P2, R225, R0, 0x1 ;  /* 0x00000000e1028211 */ /* 0x000fe400078408ff */
[----:B---3--:R-:W-:-:S05]  /*9c80*/  @!P1 LEA.HI.X R5, R226, R6, R227, 0x1, P3 ;  /* 0x00000006e2059211 */ /* 0x008fca00018f0ce3 */
[----:B------:R3:W-:Y:S01]  /*9c90*/  @!P1 ST.E.128 [R4.64], R60 ;  /* 0x0000003c04009985 */ /* 0x0007e2000c101d06 */
[----:B-----5:R-:W-:-:S05]  /*9ca0*/  @!P0 LEA.HI.X R3, R225, R6, R7, 0x1, P2 ;  /* 0x00000006e1038211 */ /* 0x020fca00010f0c07 */
[----:B------:R3:W-:Y:S01]  /*9cb0*/  @!P0 ST.E.128 [R2.64], R56 ;  /* 0x0000003802008985 */ /* 0x0007e2000c101d06 */
[----:B------:R-:W-:-:S13]  /*9cc0*/  ISETP.GE.AND P0, PT, R228, c[0x0][0x3c8], PT ;  /* 0x0000f200e4007a0c */ /* 0x000fda0003f06270 */
[----:B------:R-:W-:Y:S05]  /*9cd0*/  @P0 BRA `(.L_x_1499) ;  /* 0x000022f000000947 */ /* 0x000fea0003800000 */
[----:B------:R-:W4:Y:S01]  /*9ce0*/  LDL R7, [R1+0x34] ;  /* 0x0000340001077983 */ /* 0x000f220000100800 */
[----:B---3--:R-:W-:-:S04]  /*9cf0*/  LEA R2, P0, R228, R0, 0x1 ;  /* 0x00000000e4027211 */ /* 0x008fc800078008ff */
[----:B----4-:R-:W-:-:S05]  /*9d00*/  LEA.HI.X R3, R228, R6, R7, 0x1, P0 ;  /* 0x00000006e4037211 */ /* 0x010fca00000f0c07 */
[----:B------:R3:W-:Y:S01]  /*9d10*/  ST.E.128 [R2.64], R52 ;  /* 0x0000003402007985 */ /* 0x0007e2000c101d06 */
[----:B------:R-:W-:Y:S05]  /*9d20*/  BRA `(.L_x_1499) ;  /* 0x000022a000007947 */ /* 0x000fea0003800000 */
.L_x_1486:
[----:B-1----:R-:W2:Y:S01]  /*9d30*/  LDL.LU R6, [R1+0x40] ;  /* 0x0000400001067983 */ /* 0x002ea20000300800 */
[----:B------:R-:W-:Y:S02]  /*9d40*/  IMAD R3, R17, c[0x0][0x408], RZ ;  /* 0x0001020011037a24 */ /* 0x000fe400078e02ff */
[----:B------:R-:W-:-:S04]  /*9d50*/  IMAD.WIDE.U32 R4, R2, c[0x0][0x408], RZ ;  /* 0x0001020002047a25 */ /* 0x000fc800078e00ff */
[----:B------:R-:W-:-:S05]  /*9d60*/  IMAD R2, R2, c[0x0][0x40c], R3 ;  /* 0x0001030002027a24 */ /* 0x000fca00078e0203 */
[----:B------:R-:W-:Y:S02]  /*9d70*/  IADD3 R3, R5, R2, RZ ;  /* 0x0000000205037210 */ /* 0x000fe40007ffe0ff */
[----:B------:R-:W-:Y:S02]  /*9d80*/  MOV R2, R4 ;  /* 0x0000000400027202 */ /* 0x000fe40000000f00 */
[----:B------:R-:W-:-:S03]  /*9d90*/  SHF.R.S32.HI R5, RZ, 0x1f, R0 ;  /* 0x0000001fff057819 */ /* 0x000fc60000011400 */
[----:B------:R-:W-:-:S04]  /*9da0*/  IMAD.WIDE.U32 R2, R236, c[0x0][0x438], R2 ;  /* 0x00010e00ec027a25 */ /* 0x000fc800078e0002 */
[----:B------:R-:W-:Y:S02]  /*9db0*/  IMAD R4, R5, c[0x0][0x440], RZ ;  /* 0x0001100005047a24 */ /* 0x000fe400078e02ff */
[----:B------:R-:W-:Y:S02]  /*9dc0*/  IMAD R3, R236, c[0x0][0x43c], R3 ;  /* 0x00010f00ec037a24 */ /* 0x000fe400078e0203 */
[----:B------:R-:W-:-:S04]  /*9dd0*/  @P5 IMAD.HI.U32 R5, R10, c[0x0][0x4ec], RZ ;  /* 0x00013b000a055a27 */ /* 0x000fc800078e00ff */
[C---:B------:R-:W-:Y:S02]  /*9de0*/  IMAD R4, R0.reuse, c[0x0][0x444], R4 ;  /* 0x0001110000047a24 */ /* 0x040fe400078e0204 */
[----:B------:R-:W-:Y:S01]  /*9df0*/  IMAD.WIDE.U32 R2, R0, c[0x0][0x440], R2 ;  /* 0x0001100000027a25 */ /* 0x000fe200078e0002 */
[----:B------:R-:W-:Y:S02]  /*9e00*/  MOV R0, R10 ;  /* 0x0000000a00007202 */ /* 0x000fe40000000f00 */
[----:B------:R-:W-:Y:S02]  /*9e10*/  @P5 SHF.R.U32.HI R0, RZ, c[0x0][0x4f0], R5 ;  /* 0x00013c00ff005a19 */ /* 0x000fe40000011605 */
[----:B------:R-:W-:Y:S02]  /*9e20*/  IADD3 R3, R3, R4, RZ ;  /* 0x0000000403037210 */ /* 0x000fe40007ffe0ff */
[----:B------:R-:W-:Y:S02]  /*9e30*/  SHF.R.S32.HI R5, RZ, 0x1f, R0 ;  /* 0x0000001fff057819 */ /* 0x000fe40000011400 */
[----:B------:R-:W-:-:S03]  /*9e40*/  IADD3 R4, -R0, RZ, RZ ;  /* 0x000000ff00047210 */ /* 0x000fc60007ffe1ff */
[----:B------:R-:W-:Y:S02]  /*9e50*/  IMAD R5, R5, c[0x0][0x430], RZ ;  /* 0x00010c0005057a24 */ /* 0x000fe400078e02ff */
[----:B------:R-:W-:Y:S02]  /*9e60*/  IMAD R4, R4, c[0x0][0x4e8], R10 ;  /* 0x00013a0004047a24 */ /* 0x000fe400078e020a */
[----:B------:R-:W-:Y:S02]  /*9e70*/  IMAD R5, R0, c[0x0][0x434], R5 ;  /* 0x00010d0000057a24 */ /* 0x000fe400078e0205 */
[----:B--2---:R-:W-:-:S04]  /*9e80*/  IMAD.WIDE.U32 R2, R6, c[0x0][0x448], R2 ;  /* 0x0001120006027a25 */ /* 0x004fc800078e0002 */
[----:B------:R-:W-:-:S04]  /*9e90*/  IMAD R3, R6, c[0x0][0x44c], R3 ;  /* 0x0001130006037a24 */ /* 0x000fc800078e0203 */
        /* <DEDUP_REMOVED lines=11> */
.L_x_1563:
[----:B------:R-:W-:Y:S05]  /*9f50*/  BRA.DIV ~URZ, `(.L_x_1501) ;  /* 0x000038e27f007947 */ /* 0x000fea000b800000 */
[----:B------:R3:W4:Y:S02]  /*9f60*/  SHFL.IDX PT, R0, R13, RZ, 0x1c1f ;  /* 0x001c1fff0d007589 */ /* 0x00072400000e0000 */
.L_x_1564:
        /* <DEDUP_REMOVED lines=27> */
[----:B------:R-:W3:Y:S03]  /*a120*/  LDL R5, [R1] ;  /* 0x0000000001057983 */ /* 0x000ee60000100800 */
        /* <DEDUP_REMOVED lines=46> */
.L_x_1503:
[----:B------:R-:W-:Y:S05]  /*a410*/  BSYNC B0 ;  /* 0x0000000000007941 */ /* 0x000fea0003800000 */
.L_x_1502:
[----:B------:R-:W-:Y:S05]  /*a420*/  BRA.DIV ~URZ, `(.L_x_1504) ;  /* 0x000034727f007947 */ /* 0x000fea000b800000 */
[----:B--2---:R2:W1:Y:S04]  /*a430*/  SHFL.IDX PT, R4, R12, 0x1, 0x1c1f ;  /* 0x003c1f000c047f89 */ /* 0x00446800000e0000 */
[----:B----4-:R2:W4:Y:S02]  /*a440*/  SHFL.IDX PT, R0, R13, 0x1, 0x1c1f ;  /* 0x003c1f000d007f89 */ /* 0x01052400000e0000 */
.L_x_1565:
        /* <DEDUP_REMOVED lines=28> */
[----:B------:R-:W2:Y:S01]  /*a610*/  LDL R5, [R1] ;  /* 0x0000000001057983 */ /* 0x000ea20000100800 */
        /* <DEDUP_REMOVED lines=45> */
.L_x_1506:
[----:B------:R-:W-:Y:S05]  /*a8f0*/  BSYNC B0 ;  /* 0x0000000000007941 */ /* 0x000fea0003800000 */
.L_x_1505:
[----:B------:R-:W-:Y:S05]  /*a900*/  BRA.DIV ~URZ, `(.L_x_1507) ;  /* 0x000030527f007947 */ /* 0x000fea000b800000 */
[----:B-1----:R1:W2:Y:S02]  /*a910*/  SHFL.IDX PT, R4, R12, 0x2, 0x1c1f ;  /* 0x005c1f000c047f89 */ /* 0x0022a400000e0000 */
.L_x_1566:
[----:B------:R-:W-:Y:S05]  /*a920*/  BRA.DIV ~URZ, `(.L_x_1508) ;  /* 0x000030a27f007947 */ /* 0x000fea000b800000 */
[----:B----4-:R4:W1:Y:S02]  /*a930*/  SHFL.IDX PT, R0, R13, 0x2, 0x1c1f ;  /* 0x005c1f000d007f89 */ /* 0x01086400000e0000 */
.L_x_1567:
[----:B------:R-:W-:Y:S01]  /*a940*/  LOP3.LUT P0, RZ, R237, 0x1, RZ, 0xc0, !PT ;  /* 0x00000001edff7812 */ /* 0x000fe2000780c0ff */
[----:B------:R-:W-:-:S12]  /*a950*/  BSSY B0, `(.L_x_1509) ;  /* 0x000004a000007945 */ /* 0x000fd80003800000 */
        /* <DEDUP_REMOVED lines=18> */
[----:B------:R-:W2:Y:S04]  /*aa80*/  LDL R5, [R1] ;  /* 0x0000000001057983 */ /* 0x000ea80000100800 */
        /* <DEDUP_REMOVED lines=54> */
.L_x_1510:
[----:B------:R-:W-:Y:S05]  /*adf0*/  BSYNC B0 ;  /* 0x0000000000007941 */ /* 0x000fea0003800000 */
.L_x_1509:
[----:B------:R-:W-:Y:S05]  /*ae00*/  BRA.DIV ~URZ, `(.L_x_1511) ;  /* 0x00002c227f007947 */ /* 0x000fea000b800000 */
[----:B--2---:R2:W3:Y:S04]  /*ae10*/  SHFL.IDX PT, R4, R12, 0x3, 0x1c1f ;  /* 0x007c1f000c047f89 */ /* 0x0044e800000e0000 */
[----:B-1----:R2:W1:Y:S02]  /*ae20*/  SHFL.IDX PT, R0, R13, 0x3, 0x1c1f ;  /* 0x007c1f000d007f89 */ /* 0x00246400000e0000 */
.L_x_1568:
[----:B------:R-:W-:-:S13]  /*ae30*/  LOP3.LUT P0, RZ, R237, 0x2, RZ, 0xc0, !PT ;  /* 0x00000002edff7812 */ /* 0x000fda000780c0ff */
        /* <DEDUP_REMOVED lines=34> */
[----:B------:R-:W4:Y:S01]  /*b060*/  LDL R5, [R1] ;  /* 0x0000000001057983 */ /* 0x000f220000100800 */
        /* <DEDUP_REMOVED lines=44> */
.L_x_1484:
[----:B------:R-:W-:Y:S01]  /*b330*/  ISETP.NE.U32.AND P0, PT, RZ, c[0x0][0x508], PT ;  /* 0x00014200ff007a0c */ /* 0x000fe20003f05070 */
[----:B------:R-:W-:Y:S01]  /*b340*/  IMAD.MOV.U32 R4, RZ, RZ, 0x4 ;  /* 0x00000004ff047424 */ /* 0x000fe200078e00ff */
[----:B------:R-:W-:Y:S01]  /*b350*/  ISETP.NE.U32.AND P2, PT, RZ, c[0x0][0x500], PT ;  /* 0x00014000ff007a0c */ /* 0x000fe20003f45070 */
[----:B------:R-:W-:Y:S01]  /*b360*/  IMAD.MOV.U32 R0, RZ, RZ, RZ ;  /* 0x000000ffff007224 */ /* 0x000fe200078e00ff */
[----:B------:R-:W-:Y:S01]  /*b370*/  ISETP.NE.AND.EX P1, PT, RZ, c[0x0][0x50c], PT, P0 ;  /* 0x00014300ff007a0c */ /* 0x000fe20003f25300 */
[----:B------:R-:W-:Y:S01]  /*b380*/  IMAD.MOV.U32 R19, RZ, RZ, c[0x0][0x388] ;  /* 0x0000e200ff137624 */ /* 0x000fe200078e00ff */
[----:B------:R-:W-:Y:S01]  /*b390*/  ISETP.NE.AND.EX P2, PT, RZ, c[0x0][0x504], PT, P2 ;  /* 0x00014100ff007a0c */ /* 0x000fe20003f45320 */
[----:B------:R-:W-:-:S10]  /*b3a0*/  IMAD.WIDE R4, R230, R4, c[0x0][0x500] ;  /* 0x00014000e6047625 */ /* 0x000fd400078e0204 */
[C---:B------:R-:W-:Y:S02]  /*b3b0*/  @P1 LEA R2, P0, R230.reuse, c[0x0][0x508], 0x2 ;  /* 0x00014200e6021a11 */ /* 0x040fe400078010ff */
[----:B------:R2:W5:Y:S02]  /*b3c0*/  @P2 LDG.E R0, [R4.64] ;  /* 0x0000000604002981 */ /* 0x000564000c1e1900 */
[----:B------:R-:W-:-:S05]  /*b3d0*/  @P1 LEA.HI.X R3, R230, c[0x0][0x50c], R238, 0x2, P0 ;  /* 0x00014300e6031a11 */ /* 0x000fca00000f14ee */
[----:B------:R2:W5:Y:S01]  /*b3e0*/  @P1 LDG.E R19, [R2.64] ;  /* 0x0000000602131981 */ /* 0x000562000c1e1900 */
[----:B------:R-:W-:-:S04]  /*b3f0*/  ISETP.NE.AND P0, PT, R234, RZ, PT ;  /* 0x000000ffea00720c */ /* 0x000fc80003f05270 */
[----:B------:R-:W-:Y:S01]  /*b400*/  SEL R18, R234, c[0x0][0x3d4], P0 ;  /* 0x0000f500ea127a07 */ /* 0x000fe20000000000 */
[----:B------:R-:W-:Y:S05]  /*b410*/  @P1 BRA `(.L_x_1512) ;  /* 0x0000004000001947 */ /* 0x000fea0003800000 */
[----:B------:R-:W-:Y:S05]  /*b420*/  @!P2 BRA `(.L_x_1512) ;  /* 0x000000300000a947 */ /* 0x000fea0003800000 */
[----:B--2---:R2:W3:Y:S04]  /*b430*/  LDG.E R2, [R4.64] ;  /* 0x0000000604027981 */ /* 0x0044e8000c1e1900 */
[----:B--2---:R-:W3:Y:S02]  /*b440*/  LDG.E R4, [R4.64+0x4] ;  /* 0x0000040604047981 */ /* 0x004ee4000c1e1900 */
[----:B---3-5:R-:W-:Y:S02]  /*b450*/  IADD3 R19, -R2, R4, RZ ;  /* 0x0000000402137210 */ /* 0x028fe40007ffe1ff */
.L_x_1512:
[----:B--2---:R-:W2:Y:S01]  /*b460*/  S2R R3, SR_TID.X ;  /* 0x0000000000037919 */ /* 0x004ea20000002100 */
[----:B------:R-:W-:Y:S01]  /*b470*/  BSSY B0, `(.L_x_1513) ;  /* 0x0000036000007945 */ /* 0x000fe20003800000 */
[----:B------:R-:W-:Y:S02]  /*b480*/  SEL R12, R230, RZ, !P2 ;  /* 0x000000ffe60c7207 */ /* 0x000fe40005000000 */
[----:B------:R-:W-:-:S02]  /*b490*/  SEL R20, R238, RZ, !P2 ;  /* 0x000000ffee147207 */ /* 0x000fc40005000000 */
[----:B-----5:R-:W-:Y:S02]  /*b4a0*/  SHF.R.S32.HI R17, RZ, 0x1f, R0 ;  /* 0x0000001fff117819 */ /* 0x020fe40000011400 */
[----:B--2---:R-:W-:-:S13]  /*b4b0*/  ISETP.GT.AND P0, PT, R3, 0x7f, PT ;  /* 0x0000007f0300780c */ /* 0x004fda0003f04270 */
[----:B------:R-:W-:Y:S05]  /*b4c0*/  @P0 BRA `(.L_x_1514) ;  /* 0x0000030000000947 */ /* 0x000fea0003800000 */
[----:B------:R-:W-:Y:S01]  /*b4d0*/  IMAD R2, R19, c[0x0][0x4e8], RZ ;  /* 0x00013a0013027a24 */ /* 0x000fe200078e02ff */
[----:B------:R-:W-:-:S04]  /*b4e0*/  LEA R13, R233, R3, 0x7 ;  /* 0x00000003e90d7211 */ /* 0x000fc800078e38ff */
[----:B------:R-:W-:-:S13]  /*b4f0*/  ISETP.GE.AND P0, PT, R13, R2, PT ;  /* 0x000000020d00720c */ /* 0x000fda0003f06270 */
[----:B------:R-:W-:Y:S05]  /*b500*/  @P0 BRA `(.L_x_1514) ;  /* 0x000002c000000947 */ /* 0x000fea0003800000 */
[----:B------:R-:W2:Y:S01]  /*b510*/  LDL.LU R21, [R1+0x40] ;  /* 0x0000400001157983 */ /* 0x000ea20000300800 */
[----:B------:R-:W-:Y:S01]  /*b520*/  IMAD.MOV.U32 R2, RZ, RZ, 0x368 ;  /* 0x00000368ff027424 */ /* 0x000fe200078e00ff */
[----:B------:R-:W-:-:S04]  /*b530*/  ISETP.GT.AND P2, PT, R18, 0x1, PT ;  /* 0x000000011200780c */ /* 0x000fc80003f44270 */
[----:B------:R-:W-:-:S04]  /*b540*/  SEL R2, R2, 0x328, P2 ;  /* 0x0000032802027807 */ /* 0x000fc80001000000 */
[----:B------:R3:W4:Y:S08]  /*b550*/  LDC.64 R8, c[0x0][R2+0x170] ;  /* 0x00005c0002087b82 */ /* 0x0007300000000a00 */
[----:B------:R3:W5:Y:S08]  /*b560*/  LDC.64 R6, c[0x0][R2+0x168] ;  /* 0x00005a0002067b82 */ /* 0x0007700000000a00 */
[----:B-1----:R3:W1:Y:S08]  /*b570*/  LDC.64 R14, c[0x0][R2+0x178] ;  /* 0x00005e00020e7b82 */ /* 0x0026700000000a00 */
[----:B------:R3:W1:Y:S02]  /*b580*/  LDC.64 R10, c[0x0][R2+0x160] ;  /* 0x00005800020a7b82 */ /* 0x0006640000000a00 */
[----:B---3--:R-:W-:-:S02]  /*b590*/  IMAD.MOV.U32 R2, RZ, RZ, c[0x0][0x4e8] ;  /* 0x00013a00ff027624 */ /* 0x008fc400078e00ff */
[-C--:B----4-:R-:W-:Y:S02]  /*b5a0*/  IMAD R3, R9, R12.reuse, RZ ;  /* 0x0000000c09037224 */ /* 0x090fe400078e02ff */
[----:B------:R-:W-:Y:S01]  /*b5b0*/  IMAD.WIDE.U32 R4, R8, R12, RZ ;  /* 0x0000000c08047225 */ /* 0x000fe200078e00ff */
[----:B------:R-:W-:Y:S02]  /*b5c0*/  ISETP.NE.AND P0, PT, R2, 0x1, PT ;  /* 0x000000010200780c */ /* 0x000fe40003f05270 */
[----:B------:R-:W-:Y:S01]  /*b5d0*/  MOV R2, R13 ;  /* 0x0000000d00027202 */ /* 0x000fe20000000f00 */
[----:B------:R-:W-:Y:S02]  /*b5e0*/  IMAD R8, R8, R20, R3 ;  /* 0x0000001408087224 */ /* 0x000fe400078e0203 */
[-C--:B-----5:R-:W-:Y:S02]  /*b5f0*/  IMAD R9, R7, R236.reuse, RZ ;  /* 0x000000ec07097224 */ /* 0x0a0fe400078e02ff */
[----:B------:R-:W-:-:S04]  /*b600*/  IMAD.WIDE.U32 R6, R6, R236, RZ ;  /* 0x000000ec06067225 */ /* 0x000fc800078e00ff */
[----:B------:R-:W-:Y:S01]  /*b610*/  IMAD.IADD R9, R7, 0x1, R9 ;  /* 0x0000000107097824 */ /* 0x000fe200078e0209 */
[----:B------:R-:W-:Y:S01]  /*b620*/  IADD3 R7, R5, R8, RZ ;  /* 0x0000000805077210 */ /* 0x000fe20007ffe0ff */
[----:B------:R-:W-:-:S05]  /*b630*/  @P0 IMAD.HI.U32 R16, R13, c[0x0][0x4ec], RZ ;  /* 0x00013b000d100a27 */ /* 0x000fca00078e00ff */
[----:B------:R-:W-:Y:S02]  /*b640*/  @P0 SHF.R.U32.HI R2, RZ, c[0x0][0x4f0], R16 ;  /* 0x00013c00ff020a19 */ /* 0x000fe40000011610 */
[----:B------:R-:W-:-:S03]  /*b650*/  IADD3 R16, P1, P0, R4, R6, R0 ;  /* 0x0000000604107210 */ /* 0x000fc6000783e000 */
[----:B------:R-:W-:Y:S01]  /*b660*/  IMAD.MOV R6, RZ, RZ, -R2 ;  /* 0x000000ffff067224 */ /* 0x000fe200078e0a02 */
[----:B------:R-:W-:Y:S02]  /*b670*/  IADD3.X R9, R7, R9, R17, P1, P0 ;  /* 0x0000000907097210 */ /* 0x000fe40000fe0411 */
[----:B--2---:R-:W-:-:S05]  /*b680*/  SEL R3, R21, RZ, P2 ;  /* 0x000000ff15037207 */ /* 0x004fca0001000000 */
[-C--:B-1----:R-:W-:Y:S02]  /*b690*/  IMAD R8, R15, R3.reuse, RZ ;  /* 0x000000030f087224 */ /* 0x082fe400078e02ff */
[----:B------:R-:W-:-:S04]  /*b6a0*/  IMAD.WIDE.U32 R4, R14, R3, RZ ;  /* 0x000000030e047225 */ /* 0x000fc800078e00ff */
        /* <DEDUP_REMOVED lines=18> */
.L_x_1514:
[----:B------:R-:W-:Y:S05]  /*b7d0*/  BSYNC B0 ;  /* 0x0000000000007941 */ /* 0x000fea0003800000 */
.L_x_1513:
[----:B------:R-:W-:-:S13]  /*b7e0*/  ISETP.GT.AND P0, PT, R18, 0x1, PT ;  /* 0x000000011200780c */ /* 0x000fda0003f04270 */
[----:B------:R-:W-:Y:S05]  /*b7f0*/  @P0 BRA `(.L_x_1499) ;  /* 0x000007d000000947 */ /* 0x000fea0003800000 */
[----:B------:R-:W2:Y:S01]  /*b800*/  S2R R3, SR_TID.X ;  /* 0x0000000000037919 */ /* 0x000ea20000002100 */
[----:B-1----:R-:W-:Y:S01]  /*b810*/  MOV R2, c[0x0][0x4e8] ;  /* 0x00013a0000027a02 */ /* 0x002fe20000000f00 */
[----:B------:R-:W-:Y:S01]  /*b820*/  IMAD R4, R17, c[0x0][0x3a0], RZ ;  /* 0x0000e80011047a24 */ /* 0x000fe200078e02ff */
[----:B------:R-:W-:Y:S02]  /*b830*/  LEA R11, R233, R229, 0x7 ;  /* 0x000000e5e90b7211 */ /* 0x000fe400078e38ff */
[----:B------:R-:W-:Y:S02]  /*b840*/  ISETP.NE.AND P0, PT, R2, 0x1, PT ;  /* 0x000000010200780c */ /* 0x000fe40003f05270 */
[----:B--2---:R-:W-:-:S04]  /*b850*/  SHF.R.S32.HI R5, RZ, 0x1f, R3 ;  /* 0x0000001fff057819 */ /* 0x004fc80000011403 */
[----:B------:R-:W-:-:S04]  /*b860*/  LEA.HI R5, R5, R3, RZ, 0x2 ;  /* 0x0000000305057211 */ /* 0x000fc800078f10ff */
[----:B------:R-:W-:-:S04]  /*b870*/  LOP3.LUT R5, R5, 0xfffffffc, RZ, 0xc0, !PT ;  /* 0xfffffffc05057812 */ /* 0x000fc800078ec0ff */
[----:B------:R-:W-:Y:S01]  /*b880*/  IADD3 R5, -R5, R3, RZ ;  /* 0x0000000305057210 */ /* 0x000fe20007ffe1ff */
[----:B------:R-:W-:-:S04]  /*b890*/  IMAD.WIDE.U32 R2, R0, c[0x0][0x3a0], RZ ;  /* 0x0000e80000027a25 */ /* 0x000fc800078e00ff */
[----:B------:R-:W-:Y:S01]  /*b8a0*/  IMAD R0, R0, c[0x0][0x3a4], R4 ;  /* 0x0000e90000007a24 */ /* 0x000fe200078e0204 */
[----:B------:R-:W-:Y:S01]  /*b8b0*/  LEA R4, R5, R229, 0x5 ;  /* 0x000000e505047211 */ /* 0x000fe200078e28ff */
[----:B------:R-:W-:Y:S02]  /*b8c0*/  IMAD R5, R20, c[0x0][0x3f0], RZ ;  /* 0x0000fc0014057a24 */ /* 0x000fe400078e02ff */
[----:B------:R-:W-:Y:S01]  /*b8d0*/  IMAD.IADD R3, R3, 0x1, R0 ;  /* 0x0000000103037824 */ /* 0x000fe200078e0200 */
[----:B------:R-:W-:Y:S01]  /*b8e0*/  LEA R4, R233, R4, 0x7 ;  /* 0x00000004e9047211 */ /* 0x000fe200078e38ff */
[----:B------:R-:W-:Y:S02]  /*b8f0*/  IMAD R7, R12, c[0x0][0x3f4], R5 ;  /* 0x0000fd000c077a24 */ /* 0x000fe400078e0205 */
[----:B------:R-:W-:Y:S01]  /*b900*/  IMAD.WIDE.U32 R2, R236, c[0x0][0x3e8], R2 ;  /* 0x0000fa00ec027a25 */ /* 0x000fe200078e0002 */
[----:B------:R-:W-:-:S03]  /*b910*/  MOV R0, R4 ;  /* 0x0000000400007202 */ /* 0x000fc60000000f00 */
[----:B------:R-:W-:-:S04]  /*b920*/  @P0 IMAD.HI.U32 R6, R4, c[0x0][0x4ec], RZ ;  /* 0x00013b0004060a27 */ /* 0x000fc800078e00ff */
[----:B------:R-:W-:Y:S01]  /*b930*/  IMAD R3, R236, c[0x0][0x3ec], R3 ;  /* 0x0000fb00ec037a24 */ /* 0x000fe200078e0203 */
[----:B------:R-:W-:-:S03]  /*b940*/  @P0 SHF.R.U32.HI R0, RZ, c[0x0][0x4f0], R6 ;  /* 0x00013c00ff000a19 */ /* 0x000fc60000011606 */
[----:B------:R-:W-:Y:S01]  /*b950*/  IMAD.WIDE.U32 R2, R12, c[0x0][0x3f0], R2 ;  /* 0x0000fc000c027a25 */ /* 0x000fe200078e0002 */
[----:B------:R-:W-:Y:S02]  /*b960*/  SHF.R.S32.HI R6, RZ, 0x1f, R0 ;  /* 0x0000001fff067819 */ /* 0x000fe40000011400 */
[----:B------:R-:W-:Y:S01]  /*b970*/  IADD3 R5, -R0, RZ, RZ ;  /* 0x000000ff00057210 */ /* 0x000fe20007ffe1ff */
[----:B------:R-:W-:Y:S02]  /*b980*/  IMAD.IADD R3, R3, 0x1, R7 ;  /* 0x0000000103037824 */ /* 0x000fe400078e0207 */
[----:B------:R-:W-:Y:S02]  /*b990*/  IMAD R6, R6, c[0x0][0x3e0], RZ ;  /* 0x0000f80006067a24 */ /* 0x000fe400078e02ff */
[----:B------:R-:W-:Y:S02]  /*b9a0*/  IMAD R4, R5, c[0x0][0x4e8], R4 ;  /* 0x00013a0005047a24 */ /* 0x000fe400078e0204 */
[----:B------:R-:W-:-:S02]  /*b9b0*/  IMAD R6, R0, c[0x0][0x3e4], R6 ;  /* 0x0000f90000067a24 */ /* 0x000fc400078e0206 */
        /* <DEDUP_REMOVED lines=11> */
.L_x_1569:
[----:B------:R-:W-:Y:S05]  /*ba70*/  BRA.DIV ~URZ, `(.L_x_1516) ;  /* 0x000020e27f007947 */ /* 0x000fea000b800000 */
[----:B------:R3:W4:Y:S02]  /*ba80*/  SHFL.IDX PT, R0, R12, RZ, 0x1c1f ;  /* 0x001c1fff0c007589 */ /* 0x00072400000e0000 */
.L_x_1570:
[----:B------:R-:W-:Y:S01]  /*ba90*/  IMAD R10, R19, c[0x0][0x4e8], RZ ;  /* 0x00013a00130a7a24 */ /* 0x000fe200078e02ff */
[----:B------:R-:W-:Y:S04]  /*baa0*/  BSSY B0, `(.L_x_1517) ;  /* 0x0000011000007945 */ /* 0x000fe80003800000 */
[----:B------:R-:W-:-:S13]  /*bab0*/  ISETP.GE.AND P0, PT, R11, R10, PT ;  /* 0x0000000a0b00720c */ /* 0x000fda0003f06270 */
        /* <DEDUP_REMOVED lines=10> */
[----:B------:R2:W-:Y:S01]  /*bb60*/  @!P2 ST.E.128 [R6.64], RZ ;  /* 0x000000ff0600a985 */ /* 0x0005e2000c101d06 */
[-C--:B-----5:R-:W-:Y:S02]  /*bb70*/  @!P1 LEA.HI.X R5, R225, R8.reuse, R14, 0x1, P4 ;  /* 0x00000008e1059211 */ /* 0x0a0fe400020f0c0e */
[----:B---3--:R-:W-:-:S03]  /*bb80*/  @!P0 LEA.HI.X R3, R228, R8, R13, 0x1, P3 ;  /* 0x00000008e4038211 */ /* 0x008fc600018f0c0d */
[----:B------:R2:W-:Y:S04]  /*bb90*/  @!P1 ST.E.128 [R4.64], RZ ;  /* 0x000000ff04009985 */ /* 0x0005e8000c101d06 */
[----:B------:R2:W-:Y:S02]  /*bba0*/  @!P0 ST.E.128 [R2.64], RZ ;  /* 0x000000ff02008985 */ /* 0x0005e4000c101d06 */
.L_x_1518:
[----:B------:R-:W-:Y:S05]  /*bbb0*/  BSYNC B0 ;  /* 0x0000000000007941 */ /* 0x000fea0003800000 */
.L_x_1517:
[----:B------:R-:W-:Y:S05]  /*bbc0*/  BRA.DIV ~URZ, `(.L_x_1519) ;  /* 0x00001ff27f007947 */ /* 0x000fea000b800000 */
[----:B--2---:R2:W1:Y:S04]  /*bbd0*/  SHFL.IDX PT, R8, R9, 0x1, 0x1c1f ;  /* 0x003c1f0009087f89 */ /* 0x00446800000e0000 */
[----:B----4-:R2:W4:Y:S02]  /*bbe0*/  SHFL.IDX PT, R0, R12, 0x1, 0x1c1f ;  /* 0x003c1f000c007f89 */ /* 0x01052400000e0000 */
.L_x_1571:
        /* <DEDUP_REMOVED lines=13> */
[----:B------:R1:W-:Y:S01]  /*bcc0*/  @!P2 ST.E.128 [R6.64], RZ ;  /* 0x000000ff0600a985 */ /* 0x0003e2000c101d06 */
[-C--:B-----5:R-:W-:Y:S02]  /*bcd0*/  @!P1 LEA.HI.X R5, R225, R8.reuse, R14, 0x1, P4 ;  /* 0x00000008e1059211 */ /* 0x0a0fe400020f0c0e */
[----:B--2---:R-:W-:-:S03]  /*bce0*/  @!P0 LEA.HI.X R3, R228, R8, R13, 0x1, P3 ;  /* 0x00000008e4038211 */ /* 0x004fc600018f0c0d */
[----:B------:R1:W-:Y:S04]  /*bcf0*/  @!P1 ST.E.128 [R4.64], RZ ;  /* 0x000000ff04009985 */ /* 0x0003e8000c101d06 */
[----:B------:R1:W-:Y:S02]  /*bd00*/  @!P0 ST.E.128 [R2.64], RZ ;  /* 0x000000ff02008985 */ /* 0x0003e4000c101d06 */
.L_x_1521:
[----:B------:R-:W-:Y:S05]  /*bd10*/  BSYNC B0 ;  /* 0x0000000000007941 */ /* 0x000fea0003800000 */
.L_x_1520:
[----:B------:R-:W-:Y:S05]  /*bd20*/  BRA.DIV ~URZ, `(.L_x_1522) ;  /* 0x00001f527f007947 */ /* 0x000fea000b800000 */
[----:B-1----:R1:W2:Y:S02]  /*bd30*/  SHFL.IDX PT, R8, R9, 0x2, 0x1c1f ;  /* 0x005c1f0009087f89 */ /* 0x0022a400000e0000 */
.L_x_1572:
[----:B------:R-:W-:Y:S05]  /*bd40*/  BRA.DIV ~URZ, `(.L_x_1523) ;  /* 0x00001fa27f007947 */ /* 0x000fea000b800000 */
[----:B----4-:R4:W1:Y:S02]  /*bd50*/  SHFL.IDX PT, R0, R12, 0x2, 0x1c1f ;  /* 0x005c1f000c007f89 */ /* 0x01086400000e0000 */
.L_x_1573:
        /* <DEDUP_REMOVED lines=18> */
.L_x_1525:
[----:B------:R-:W-:Y:S05]  /*be80*/  BSYNC B0 ;  /* 0x0000000000007941 */ /* 0x000fea0003800000 */
.L_x_1524:
[----:B------:R-:W-:Y:S05]  /*be90*/  BRA.DIV ~URZ, `(.L_x_1526) ;  /* 0x00001eb27f007947 */ /* 0x000fea000b800000 */
[----:B--2---:R2:W3:Y:S04]  /*bea0*/  SHFL.IDX PT, R8, R9, 0x3, 0x1c1f ;  /* 0x007c1f0009087f89 */ /* 0x0044e800000e0000 */
[----:B-1----:R2:W1:Y:S02]  /*beb0*/  SHFL.IDX PT, R0, R12, 0x3, 0x1c1f ;  /* 0x007c1f000c007f89 */ /* 0x00246400000e0000 */
.L_x_1574:
[----:B------:R-:W-:-:S04]  /*bec0*/  IADD3 R2, R11, 0x60, RZ ;  /* 0x000000600b027810 */ /* 0x000fc80007ffe0ff */
[----:B------:R-:W-:-:S13]  /*bed0*/  ISETP.GE.AND P0, PT, R2, R10, PT ;  /* 0x0000000a0200720c */ /* 0x000fda0003f06270 */
[----:B------:R-:W-:Y:S05]  /*bee0*/  @P0 BRA `(.L_x_1499) ;  /* 0x000000e000000947 */ /* 0x000fea0003800000 */
[----:B--234-:R-:W2:Y:S04]  /*bef0*/  LDL R12, [R1+0x38] ;  /* 0x00003800010c7983 */ /* 0x01cea80000100800 */
[----:B------:R-:W3:Y:S01]  /*bf00*/  LDL R9, [R1+0x34] ;  /* 0x0000340001097983 */ /* 0x000ee20000100800 */
[----:B------:R-:W-:Y:S02]  /*bf10*/  ISETP.GE.AND P2, PT, R226, c[0x0][0x3c8], PT ;  /* 0x0000f200e2007a0c */ /* 0x000fe40003f46270 */
[----:B------:R-:W-:Y:S02]  /*bf20*/  ISETP.GE.AND P1, PT, R225, c[0x0][0x3c8], PT ;  /* 0x0000f200e1007a0c */ /* 0x000fe40003f26270 */
[----:B------:R-:W-:-:S09]  /*bf30*/  ISETP.GE.AND P0, PT, R228, c[0x0][0x3c8], PT ;  /* 0x0000f200e4007a0c */ /* 0x000fd20003f06270 */
[-C--:B-1----:R-:W-:Y:S02]  /*bf40*/  @!P2 LEA R6, P5, R226, R0.reuse, 0x1 ;  /* 0x00000000e206a211 */ /* 0x082fe400078a08ff */
[-C--:B------:R-:W-:Y:S02]  /*bf50*/  @!P1 LEA R4, P4, R225, R0.reuse, 0x1 ;  /* 0x00000000e1049211 */ /* 0x080fe400078808ff */
[----:B------:R-:W-:Y:S02]  /*bf60*/  @!P0 LEA R2, P3, R228, R0, 0x1 ;  /* 0x00000000e4028211 */ /* 0x000fe400078608ff */
[----:B------:R-:W-:-:S05]  /*bf70*/  @!P2 LEA.HI.X R7, R226, R8, R227, 0x1, P5 ;  /* 0x00000008e207a211 */ /* 0x000fca00028f0ce3 */
[----:B------:R1:W-:Y:S01]  /*bf80*/  @!P2 ST.E.128 [R6.64], RZ ;  /* 0x000000ff0600a985 */ /* 0x0003e2000c101d06 */
[-C--:B--2---:R-:W-:Y:S02]  /*bf90*/  @!P1 LEA.HI.X R5, R225, R8.reuse, R12, 0x1, P4 ;  /* 0x00000008e1059211 */ /* 0x084fe400020f0c0c */
[----:B---3--:R-:W-:-:S03]  /*bfa0*/  @!P0 LEA.HI.X R3, R228, R8, R9, 0x1, P3 ;  /* 0x00000008e4038211 */ /* 0x008fc600018f0c09 */
[----:B------:R1:W-:Y:S04]  /*bfb0*/  @!P1 ST.E.128 [R4.64], RZ ;  /* 0x000000ff04009985 */ /* 0x0003e8000c101d06 */
[----:B------:R1:W-:Y:S02]  /*bfc0*/  @!P0 ST.E.128 [R2.64], RZ ;  /* 0x000000ff02008985 */ /* 0x0003e4000c101d06 */
.L_x_1499:
[----:B------:R-:W-:Y:S05]  /*bfd0*/  BSYNC B1 ;  /* 0x0000000000017941 */ /* 0x000fea0003800000 */
.L_x_1483:
[----:B-1--4-:R-:W4:Y:S02]  /*bfe0*/  LDL R0, [R1+0x74] ;  /* 0x0000740001007983 */ /* 0x012f240000100800 */
[----:B----4-:R-:W-:-:S13]  /*bff0*/  ISETP.NE.AND P0, PT, R0, RZ, PT ;  /* 0x000000ff0000720c */ /* 0x010fda0003f05270 */
[----:B------:R-:W-:Y:S01]  /*c000*/  @P0 WARPSYNC 0xffffffff ;  /* 0xffffffff00000948 */ /* 0x000fe20003800000 */
[----:B------:R-:W-:Y:S06]  /*c010*/  @P0 BAR.SYNC.DEFER_BLOCKING 0x5, 0x80 ;  /* 0x0142000000000b1d */ /* 0x000fec0000010000 */
[----:B------:R-:W1:Y:S04]  /*c020*/  @P0 LDS.128 R232, [0xc080] ;  /* 0x00c08000ffe80984 */ /* 0x000e680000000c00 */
[----:B------:R-:W-:Y:S06]  /*c030*/  @P0 BAR.ARV 0x4, 0x80 ;  /* 0x0102000000000b1d */ /* 0x000fec0000002000 */
[----:B------:R-:W-:Y:S05]  /*c040*/  @P0 BRA `(.L_x_1527) ;  /* 0x00000ad000000947 */ /* 0x000fea0003800000 */
[----:B------:R-:W4:Y:S01]  /*c050*/  S2R R0, SR_TID.X ;  /* 0x0000000000007919 */ /* 0x000f220000002100 */
[----:B------:R-:W-:Y:S01]  /*c060*/  IMAD.MOV.U32 R7, RZ, RZ, RZ ;  /* 0x000000ffff077224 */ /* 0x000fe200078e00ff */
[----:B----4-:R-:W-:-:S04]  /*c070*/  LOP3.LUT R14, R0, 0x1f, RZ, 0xc0, !PT ;  /* 0x0000001f000e7812 */ /* 0x010fc800078ec0ff */
[----:B------:R-:W-:Y:S01]  /*c080*/  ISETP.NE.AND P6, PT, R14, 0x1f, PT ;  /* 0x0000001f0e00780c */ /* 0x000fe20003fc5270 */
[----:B------:R-:W-:Y:S10]  /*c090*/  BRA.DIV ~URZ, `(.L_x_1528) ;  /* 0x00001d727f007947 */ /* 0x000ff4000b800000 */
[----:B--2---:R2:W4:Y:S02]  /*c0a0*/  SHFL.IDX PT, R9, R74, RZ, 0x1f ;  /* 0x00001fff4a097589 */ /* 0x00452400000e0000 */
.L_x_1575:
[----:B------:R-:W-:Y:S05]  /*c0b0*/  BRA.DIV ~URZ, `(.L_x_1529) ;  /* 0x00001dc27f007947 */ /* 0x000fea000b800000 */
[----:B---3--:R3:W2:Y:S02]  /*c0c0*/  SHFL.IDX PT, R8, R74, 0x1, 0x1f ;  /* 0x00201f004a087f89 */ /* 0x0086a400000e0000 */
.L_x_1576:
[----:B-1----:R-:W-:Y:S02]  /*c0d0*/  IMAD.IADD R0, R235, 0x1, R14 ;  /* 0x00000001eb007824 */ /* 0x002fe400078e020e */
[----:B------:R-:W-:-:S03]  /*c0e0*/  IMAD.MOV.U32 R6, RZ, RZ, RZ ;  /* 0x000000ffff067224 */ /* 0x000fc600078e00ff */
        /* <DEDUP_REMOVED lines=16> */
.L_x_1577:
        /* <DEDUP_REMOVED lines=16> */
.L_x_1578:
[----:B---3--:R-:W-:Y:S01]  /*c2f0*/  IMAD R0, R0, c[0x0][0x538], RZ ;  /* 0x00014e0000007a24 */ /* 0x008fe200078e02ff */
[----:B------:R-:W-:Y:S04]  /*c300*/  BSSY B1, `(.L_x_1532) ;  /* 0x000007c000017945 */ /* 0x000fe80003800000 */
[----:B--2---:R-:W-:-:S04]  /*c310*/  IADD3 R8, R0, R8, RZ ;  /* 0x0000000800087210 */ /* 0x004fc80007ffe0ff */
[----:B----4-:R-:W-:-:S13]  /*c320*/  ISETP.GT.AND P0, PT, R8, R9, PT ;  /* 0x000000090800720c */ /* 0x010fda0003f04270 */
[----:B------:R-:W-:Y:S05]  /*c330*/  @P0 BRA `(.L_x_1533) ;  /* 0x0000024000000947 */ /* 0x000fea0003800000 */
.L_x_1537:
        /* <DEDUP_REMOVED lines=16> */
.L_x_1579:
        /* <DEDUP_REMOVED lines=16> */
.L_x_1580:
[----:B--2---:R-:W-:-:S05]  /*c540*/  IMAD R0, R0, c[0x0][0x538], RZ ;  /* 0x00014e0000007a24 */ /* 0x004fca00078e02ff */
[----:B------:R-:W-:-:S04]  /*c550*/  IADD3 R8, R0, R8, RZ ;  /* 0x0000000800087210 */ /* 0x000fc80007ffe0ff */
[----:B------:R-:W-:-:S13]  /*c560*/  ISETP.GT.AND P0, PT, R8, R9, PT ;  /* 0x000000090800720c */ /* 0x000fda0003f04270 */
[----:B-1----:R-:W-:Y:S05]  /*c570*/  @!P0 BRA `(.L_x_1537) ;  /* 0xfffffdc000008947 */ /* 0x002fea000383ffff */
.L_x_1533:
[----:B------:R-:W-:-:S05]  /*c580*/  IADD3 R11, -R0, R8, RZ ;  /* 0x00000008000b7210 */ /* 0x000fca0007ffe1ff */
[----:B------:R-:W-:-:S05]  /*c590*/  IMAD R0, R4, c[0x0][0x538], R11 ;  /* 0x00014e0004007a24 */ /* 0x000fca00078e020b */
[----:B------:R-:W-:Y:S01]  /*c5a0*/  ISETP.GT.AND P0, PT, R0, R9, PT ;  /* 0x000000090000720c */ /* 0x000fe20003f04270 */
[----:B------:R-:W-:-:S12]  /*c5b0*/  BRA.DIV ~URZ, `(.L_x_1538) ;  /* 0x00001d027f007947 */ /* 0x000fd8000b800000 */
[----:B------:R-:W-:-:S04]  /*c5c0*/  VOTE.ANY R10, PT, !P0 ;  /* 0x00000000000a7806 */ /* 0x000fc800040e0100 */
.L_x_1581:
[----:B------:R2:W3:Y:S01]  /*c5d0*/  POPC R12, R10 ;  /* 0x0000000a000c7309 */ /* 0x0004e20000000000 */
[----:B------:R-:W-:Y:S05]  /*c5e0*/  BRA.DIV ~URZ, `(.L_x_1539) ;  /* 0x00001d227f007947 */ /* 0x000fea000b800000 */
[----:B---3--:R3:W4:Y:S04]  /*c5f0*/  SHFL.IDX PT, R8, R6, R12, 0x1f ;  /* 0x00001f0c06087589 */ /* 0x00872800000e0000 */
[----:B------:R3:W1:Y:S02]  /*c600*/  SHFL.IDX PT, R7, R7, R12, 0x1f ;  /* 0x00001f0c07077589 */ /* 0x00066400000e0000 */
.L_x_1582:
[----:B------:R-:W-:Y:S01]  /*c610*/  ISETP.NE.AND P0, PT, R10, RZ, PT ;  /* 0x000000ff0a00720c */ /* 0x000fe20003f05270 */
[----:B------:R-:W-:-:S12]  /*c620*/  BSSY B0, `(.L_x_1540) ;  /* 0x0000005000007945 */ /* 0x000fd80003800000 */
[----:B------:R-:W-:Y:S05]  /*c630*/  @!P0 BRA `(.L_x_1541) ;  /* 0x0000003000008947 */ /* 0x000fea0003800000 */
[----:B------:R-:W-:Y:S01]  /*c640*/  IADD3 R3, R12, -0x1, RZ ;  /* 0xffffffff0c037810 */ /* 0x000fe20007ffe0ff */
[----:B------:R-:W-:Y:S05]  /*c650*/  BRA.DIV ~URZ, `(.L_x_1542) ;  /* 0x00001d827f007947 */ /* 0x000fea000b800000 */
[----:B------:R2:W3:Y:S02]  /*c660*/  SHFL.IDX PT, R13, R4, R3, 0x1f ;  /* 0x00001f03040d7589 */ /* 0x0004e400000e0000 */
.L_x_1541:
[----:B------:R-:W-:Y:S05]  /*c670*/  BSYNC B0 ;  /* 0x0000000000007941 */ /* 0x000fea0003800000 */
.L_x_1540:
[-C--:B----4-:R-:W-:Y:S01]  /*c680*/  IABS R2, R8.reuse ;  /* 0x0000000800027213 */ /* 0x090fe20000000000 */
[----:B---3--:R-:W-:Y:S01]  /*c690*/  IMAD R232, R13, c[0x0][0x538], R11 ;  /* 0x00014e000de87a24 */ /* 0x008fe200078e020b */
[----:B-1----:R-:W-:Y:S01]  /*c6a0*/  IABS R0, R7 ;  /* 0x0000000700007213 */ /* 0x002fe20000000000 */
[----:B------:R-:W-:Y:S01]  /*c6b0*/  IMAD.IADD R235, R12, 0x1, R235 ;  /* 0x000000010ceb7824 */ /* 0x000fe200078e02eb */
[----:B--2---:R-:W1:Y:S01]  /*c6c0*/  I2F.RP R4, R2 ;  /* 0x0000000200047306 */ /* 0x004e620000209400 */
[----:B------:R-:W-:Y:S02]  /*c6d0*/  IMAD.IADD R10, R9, 0x1, -R232 ;  /* 0x00000001090a7824 */ /* 0x000fe400078e0ae8 */
[----:B------:R-:W-:Y:S01]  /*c6e0*/  IMAD.MOV.U32 R6, RZ, RZ, R0 ;  /* 0x000000ffff067224 */ /* 0x000fe200078e0000 */
[----:B------:R-:W-:Y:S02]  /*c6f0*/  IABS R0, R8 ;  /* 0x0000000800007213 */ /* 0x000fe40000000000 */
[----:B------:R-:W-:-:S02]  /*c700*/  IABS R9, R10 ;  /* 0x0000000a00097213 */ /* 0x000fc40000000000 */
[----:B------:R-:W-:Y:S01]  /*c710*/  I2F.RP R11, R6 ;  /* 0x00000006000b7306 */ /* 0x000fe20000209400 */
[----:B------:R-:W-:-:S07]  /*c720*/  IMAD.MOV R0, RZ, RZ, -R0 ;  /* 0x000000ffff007224 */ /* 0x000fce00078e0a00 */
[----:B-1----:R-:W1:Y:S02]  /*c730*/  MUFU.RCP R4, R4 ;  /* 0x0000000400047308 */ /* 0x002e640000001000 */
[----:B-1----:R-:W-:-:S06]  /*c740*/  IADD3 R4, R4, 0xffffffe, RZ ;  /* 0x0ffffffe04047810 */ /* 0x002fcc0007ffe0ff */
[----:B------:R-:W1:Y:S02]  /*c750*/  F2I.FTZ.U32.TRUNC.NTZ R5, R4 ;  /* 0x0000000400057305 */ /* 0x000e64000021f000 */
[----:B-1----:R-:W-:Y:S01]  /*c760*/  IMAD.MOV R3, RZ, RZ, -R5 ;  /* 0x000000ffff037224 */ /* 0x002fe200078e0a05 */
[----:B------:R-:W-:-:S03]  /*c770*/  MOV R4, RZ ;  /* 0x000000ff00047202 */ /* 0x000fc60000000f00 */
[----:B------:R-:W-:-:S04]  /*c780*/  IMAD R3, R3, R2, RZ ;  /* 0x0000000203037224 */ /* 0x000fc800078e02ff */
[----:B------:R-:W-:-:S04]  /*c790*/  IMAD.HI.U32 R5, R5, R3, R4 ;  /* 0x0000000305057227 */ /* 0x000fc800078e0004 */
[----:B------:R-:W-:Y:S02]  /*c7a0*/  IMAD.MOV.U32 R3, RZ, RZ, R9 ;  /* 0x000000ffff037224 */ /* 0x000fe400078e0009 */
[----:B------:R-:W-:Y:S02]  /*c7b0*/  IMAD.MOV.U32 R4, RZ, RZ, R0 ;  /* 0x000000ffff047224 */ /* 0x000fe400078e0000 */
[----:B------:R-:W-:-:S04]  /*c7c0*/  IMAD.HI.U32 R0, R5, R3, RZ ;  /* 0x0000000305007227 */ /* 0x000fc800078e00ff */
[----:B------:R-:W-:Y:S02]  /*c7d0*/  IMAD R3, R0, R4, R3 ;  /* 0x0000000400037224 */ /* 0x000fe400078e0203 */
[----:B------:R-:W1:Y:S03]  /*c7e0*/  MUFU.RCP R4, R11 ;  /* 0x0000000b00047308 */ /* 0x000e660000001000 */
        /* <DEDUP_REMOVED lines=35> */
[----:B------:R-:W-:-:S04]  /*ca20*/  @!P0 LOP3.LUT R2, RZ, R7, RZ, 0x33, !PT ;  /* 0x00000007ff028212 */ /* 0x000fc800078e33ff */
[----:B------:R-:W-:Y:S01]  /*ca30*/  IADD3 R3, -R2, RZ, RZ ;  /* 0x000000ff02037210 */ /* 0x000fe20007ffe1ff */
[----:B------:R-:W-:-:S04]  /*ca40*/  IMAD R2, R7, 0x1000000, R2 ;  /* 0x0100000007027824 */ /* 0x000fc800078e0202 */
[----:B------:R-:W-:-:S04]  /*ca50*/  IMAD R0, R7, R3, R0 ;  /* 0x0000000307007224 */ /* 0x000fc800078e0200 */
[----:B------:R-:W-:Y:S01]  /*ca60*/  IMAD R234, R0, 0x10000, R2 ;  /* 0x0001000000ea7824 */ /* 0x000fe200078e0202 */
[----:B------:R-:W-:Y:S05]  /*ca70*/  BRA `(.L_x_1543) ;  /* 0x0000004000007947 */ /* 0x000fea0003800000 */
.L_x_1534:
[----:B------:R-:W-:Y:S01]  /*ca80*/  IMAD.MOV.U32 R232, RZ, RZ, R9 ;  /* 0x000000ffffe87224 */ /* 0x000fe200078e0009 */
[----:B------:R-:W-:Y:S01]  /*ca90*/  MOV R234, RZ ;  /* 0x000000ff00ea7202 */ /* 0x000fe20000000f00 */
[----:B------:R-:W-:Y:S01]  /*caa0*/  IMAD.MOV.U32 R233, RZ, RZ, RZ ;  /* 0x000000ffffe97224 */ /* 0x000fe200078e00ff */
[----:B------:R-:W-:Y:S02]  /*cab0*/  MOV R235, c[0x0][0x53c] ;  /* 0x00014f0000eb7a02 */ /* 0x000fe40000000f00 */
.L_x_1543:
[----:B------:R-:W-:Y:S05]  /*cac0*/  BSYNC B1 ;  /* 0x0000000000017941 */ /* 0x000fea0003800000 */
.L_x_1532:
[----:B------:R-:W-:Y:S01]  /*cad0*/  WARPSYNC 0xffffffff ;  /* 0xffffffff00007948 */ /* 0x000fe20003800000 */
[----:B------:R-:W-:Y:S01]  /*cae0*/  BAR.SYNC.DEFER_BLOCKING 0x4, 0x80 ;  /* 0x0102000000007b1d */ /* 0x000fe20000010000 */
[----:B------:R-:W-:-:S13]  /*caf0*/  ISETP.NE.AND P0, PT, R14, RZ, PT ;  /* 0x000000ff0e00720c */ /* 0x000fda0003f05270 */
[----:B------:R2:W-:Y:S04]  /*cb00*/  @!P0 STS.128 [0xc080], R232 ;  /* 0x00c080e8ff008388 */ /* 0x0005e80000000c00 */
[----:B------:R-:W-:Y:S06]  /*cb10*/  BAR.ARV 0x5, 0x80 ;  /* 0x0142000000007b1d */ /* 0x000fec0000002000 */
.L_x_1527:
[----:B-1----:R-:W-:-:S13]  /*cb20*/  ISETP.GE.AND P0, PT, R235, c[0x0][0x53c], PT ;  /* 0x00014f00eb007a0c */ /* 0x002fda0003f06270 */
[----:B--23--:R-:W-:Y:S01]  /*cb30*/  @P0 CALL.REL.NOINC `(.L_x_1544) ;  /* 0x0000001000000944 */ /* 0x00cfe20003c00000 */
[----:B------:R-:W-:Y:S05]  /*cb40*/  BRA `(.L_x_1545) ;  /* 0xffff4b9000007947 */ /* 0x000fea000383ffff */
.L_x_1544:
[----:B------:R-:W-:Y:S05]  /*cb50*/  EXIT ;  /* 0x000000000000794d */ /* 0x000fea0003800000 */
.L_x_1447:
[----:B------:R-:W-:Y:S01]  /*cb60*/  IMAD.MOV.U32 R0, RZ, RZ, R5 ;  /* 0x000000ffff007224 */ /* 0x000fe200078e0005 */
[----:B------:R-:W-:Y:S02]  /*cb70*/  MOV R2, 0x1 ;  /* 0x0000000100027802 */ /* 0x000fe40000000f00 */
[----:B------:R-:W-:Y:S02]  /*cb80*/  MOV R3, 0xcba0 ;  /* 0x0000cba000037802 */ /* 0x000fe40000000f00 */
[----:B--2---:R-:W-:Y:S05]  /*cb90*/  CALL.REL.NOINC `($__internal_28_$__cuda_sm70_shflsync_up_p) ;  /* 0x0000193000007944 */ /* 0x004fea0003c00000 */
[----:B------:R-:W-:Y:S01]  /*cba0*/  MOV R0, R4 ;  /* 0x0000000400007202 */ /* 0x000fe20000000f00 */
[----:B------:R-:W-:Y:S05]  /*cbb0*/  BRA `(.L_x_1546) ;  /* 0xffff389000007947 */ /* 0x000fea000383ffff */
.L_x_1448:
[----:B------:R-:W-:Y:S01]  /*cbc0*/  IMAD.MOV.U32 R0, RZ, RZ, R5 ;  /* 0x000000ffff007224 */ /* 0x000fe200078e0005 */
[----:B------:R-:W-:Y:S02]  /*cbd0*/  MOV R2, 0x2 ;  /* 0x0000000200027802 */ /* 0x000fe40000000f00 */
[----:B------:R-:W-:Y:S02]  /*cbe0*/  MOV R3, 0xcc00 ;  /* 0x0000cc0000037802 */ /* 0x000fe40000000f00 */
[----:B--2---:R-:W-:Y:S05]  /*cbf0*/  CALL.REL.NOINC `($__internal_28_$__cuda_sm70_shflsync_up_p) ;  /* 0x000018d000007944 */ /* 0x004fea0003c00000 */
[----:B------:R-:W-:Y:S01]  /*cc00*/  SEL R0, R4, RZ, P4 ;  /* 0x000000ff04007207 */ /* 0x000fe20002000000 */
[----:B------:R-:W-:Y:S01]  /*cc10*/  IMAD.MOV.U32 R2, RZ, RZ, 0x4 ;  /* 0x00000004ff027424 */ /* 0x000fe200078e00ff */
[----:B------:R-:W-:-:S03]  /*cc20*/  MOV R3, 0xcc50 ;  /* 0x0000cc5000037802 */ /* 0x000fc60000000f00 */
[----:B------:R-:W-:Y:S02]  /*cc30*/  IMAD.IADD R0, R5, 0x1, R0 ;  /* 0x0000000105007824 */ /* 0x000fe400078e0200 */
[----:B------:R-:W-:Y:S05]  /*cc40*/  CALL.REL.NOINC `($__internal_28_$__cuda_sm70_shflsync_up_p) ;  /* 0x0000188000007944 */ /* 0x000fea0003c00000 */
        /* <DEDUP_REMOVED lines=13> */
[----:B------:R-:W-:Y:S01]  /*cd20*/  IMAD.IADD R4, R0, 0x1, R4 ;  /* 0x0000000100047824 */ /* 0x000fe200078e0204 */
[----:B------:R-:W-:-:S03]  /*cd30*/  MOV R0, 0x1f ;  /* 0x0000001f00007802 */ /* 0x000fc60000000f00 */
[----:B------:R-:W-:Y:S02]  /*cd40*/  IMAD.MOV.U32 R5, RZ, RZ, R4 ;  /* 0x000000ffff057224 */ /* 0x000fe400078e0004 */
[----:B------:R-:W-:Y:S05]  /*cd50*/  CALL.REL.NOINC `($__internal_27_$__cuda_sm70_shflsync_idx_p) ;  /* 0x0000172000007944 */ /* 0x000fea0003c00000 */
[----:B------:R-:W-:Y:S05]  /*cd60*/  BRA `(.L_x_1547) ;  /* 0xffff37e000007947 */ /* 0x000fea000383ffff */
.L_x_1450:
[----:B------:R-:W-:Y:S02]  /*cd70*/  SEL R0, RZ, 0x1, P0 ;  /* 0x00000001ff007807 */ /* 0x000fe40000000000 */
[----:B------:R-:W-:Y:S02]  /*cd80*/  MOV R2, 0xcda0 ;  /* 0x0000cda000027802 */ /* 0x000fe40000000f00 */
[----:B--2---:R-:W-:Y:S05]  /*cd90*/  CALL.REL.NOINC `($__internal_29_$__cuda_sm70_votesync_ballot) ;  /* 0x000017a000007944 */ /* 0x004fea0003c00000 */
[----:B------:R-:W-:Y:S01]  /*cda0*/  MOV R6, R0 ;  /* 0x0000000000067202 */ /* 0x000fe20000000f00 */
[----:B------:R-:W-:Y:S05]  /*cdb0*/  BRA `(.L_x_1548) ;  /* 0xffff382000007947 */ /* 0x000fea000383ffff */
.L_x_1451:
[----:B------:R-:W-:Y:S01]  /*cdc0*/  IMAD.MOV.U32 R5, RZ, RZ, R8 ;  /* 0x000000ffff057224 */ /* 0x000fe200078e0008 */
[----:B--2---:R-:W-:Y:S01]  /*cdd0*/  MOV R3, R235 ;  /* 0x000000eb00037202 */ /* 0x004fe20000000f00 */
[----:B------:R-:W-:Y:S01]  /*cde0*/  IMAD.MOV.U32 R0, RZ, RZ, 0x1f ;  /* 0x0000001fff007424 */ /* 0x000fe200078e00ff */
[----:B------:R-:W-:Y:S02]  /*cdf0*/  MOV R2, 0xce10 ;  /* 0x0000ce1000027802 */ /* 0x000fe40000000f00 */
[----:B-1----:R-:W-:Y:S05]  /*ce00*/  CALL.REL.NOINC `($__internal_27_$__cuda_sm70_shflsync_idx_p) ;  /* 0x0000167000007944 */ /* 0x002fea0003c00000 */
[----:B------:R-:W-:Y:S01]  /*ce10*/  IMAD.MOV.U32 R11, RZ, RZ, R0 ;  /* 0x000000ffff0b7224 */ /* 0x000fe200078e0000 */
[----:B------:R-:W-:Y:S01]  /*ce20*/  MOV R5, R7 ;  /* 0x0000000700057202 */ /* 0x000fe20000000f00 */
[----:B------:R-:W-:Y:S01]  /*ce30*/  IMAD.MOV.U32 R232, RZ, RZ, RZ ;  /* 0x000000ffffe87224 */ /* 0x000fe200078e00ff */
[----:B------:R-:W-:Y:S01]  /*ce40*/  MOV R3, R235 ;  /* 0x000000eb00037202 */ /* 0x000fe20000000f00 */
[----:B------:R-:W-:Y:S01]  /*ce50*/  IMAD.MOV.U32 R0, RZ, RZ, 0x1f ;  /* 0x0000001fff007424 */ /* 0x000fe200078e00ff */
[----:B------:R-:W-:-:S02]  /*ce60*/  MOV R2, 0xce80 ;  /* 0x0000ce8000027802 */ /* 0x000fc40000000f00 */
[----:B------:R-:W-:Y:S05]  /*ce70*/  CALL.REL.NOINC `($__internal_27_$__cuda_sm70_shflsync_idx_p) ;  /* 0x0000160000007944 */ /* 0x000fea0003c00000 */
[----:B------:R-:W-:Y:S01]  /*ce80*/  MOV R10, R0 ;  /* 0x00000000000a7202 */ /* 0x000fe20000000f00 */
[----:B------:R-:W-:Y:S05]  /*ce90*/  BRA `(.L_x_1549) ;  /* 0xffff379000007947 */ /* 0x000fea000383ffff */
.L_x_1454:
[----:B------:R-:W-:Y:S01]  /*cea0*/  IMAD.MOV.U32 R5, RZ, RZ, R4 ;  /* 0x000000ffff057224 */ /* 0x000fe200078e0004 */
[----:B------:R-:W-:-:S02]  /*ceb0*/  MOV R0, 0x1f ;  /* 0x0000001f00007802 */ /* 0x000fc40000000f00 */
[----:B------:R-:W-:Y:S02]  /*cec0*/  MOV R2, 0xcee0 ;  /* 0x0000cee000027802 */ /* 0x000fe40000000f00 */
[----:B-1234-:R-:W-:Y:S05]  /*ced0*/  CALL.REL.NOINC `($__internal_27_$__cuda_sm70_shflsync_idx_p) ;  /* 0x000015a000007944 */ /* 0x01efea0003c00000 */
[----:B------:R-:W-:Y:S01]  /*cee0*/  MOV R232, R0 ;  /* 0x0000000000e87202 */ /* 0x000fe20000000f00 */
[----:B------:R-:W-:Y:S05]  /*cef0*/  BRA `(.L_x_1453) ;  /* 0xffff379000007947 */ /* 0x000fea000383ffff */
.L_x_1462:
[----:B------:R-:W-:Y:S01]  /*cf00*/  IMAD.MOV.U32 R5, RZ, RZ, R10 ;  /* 0x000000ffff057224 */ /* 0x000fe200078e000a */
[----:B------:R-:W-:Y:S01]  /*cf10*/  MOV R3, RZ ;  /* 0x000000ff00037202 */ /* 0x000fe20000000f00 */
[----:B------:R-:W-:Y:S01]  /*cf20*/  IMAD.MOV.U32 R0, RZ, RZ, 0x1c1f ;  /* 0x00001c1fff007424 */ /* 0x000fe200078e00ff */
[----:B------:R-:W-:Y:S02]  /*cf30*/  MOV R2, 0xcf50 ;  /* 0x0000cf5000027802 */ /* 0x000fe40000000f00 */
[----:B------:R-:W-:Y:S05]  /*cf40*/  CALL.REL.NOINC `($__internal_27_$__cuda_sm70_shflsync_idx_p) ;  /* 0x0000153000007944 */ /* 0x000fea0003c00000 */
[----:B------:R-:W-:Y:S01]  /*cf50*/  MOV R8, R0 ;  /* 0x0000000000087202 */ /* 0x000fe20000000f00 */
[----:B------:R-:W-:Y:S05]  /*cf60*/  BRA `(.L_x_1550) ;  /* 0xffff56b000007947 */ /* 0x000fea000383ffff */
.L_x_1463:
[----:B------:R-:W-:Y:S01]  /*cf70*/  IMAD.MOV.U32 R5, RZ, RZ, R12 ;  /* 0x000000ffff057224 */ /* 0x000fe200078e000c */
[----:B------:R-:W-:Y:S01]  /*cf80*/  MOV R3, RZ ;  /* 0x000000ff00037202 */ /* 0x000fe20000000f00 */
[----:B------:R-:W-:Y:S01]  /*cf90*/  IMAD.MOV.U32 R0, RZ, RZ, 0x1c1f ;  /* 0x00001c1fff007424 */ /* 0x000fe200078e00ff */
[----:B------:R-:W-:Y:S02]  /*cfa0*/  MOV R2, 0xcfc0 ;  /* 0x0000cfc000027802 */ /* 0x000fe40000000f00 */
[----:B-12---:R-:W-:Y:S05]  /*cfb0*/  CALL.REL.NOINC `($__internal_27_$__cuda_sm70_shflsync_idx_p) ;  /* 0x000014c000007944 */ /* 0x006fea0003c00000 */
[----:B------:R-:W-:Y:S05]  /*cfc0*/  BRA `(.L_x_1551) ;  /* 0xffff567000007947 */ /* 0x000fea000383ffff */
.L_x_1466:
[----:B--2---:R-:W-:Y:S01]  /*cfd0*/  IMAD.MOV.U32 R5, RZ, RZ, R10 ;  /* 0x000000ffff057224 */ /* 0x004fe200078e000a */
[----:B------:R-:W-:Y:S01]  /*cfe0*/  MOV R3, 0x1 ;  /* 0x0000000100037802 */ /* 0x000fe20000000f00 */
[----:B----4-:R-:W-:Y:S01]  /*cff0*/  IMAD.MOV.U32 R0, RZ, RZ, 0x1c1f ;  /* 0x00001c1fff007424 */ /* 0x010fe200078e00ff */
[----:B------:R-:W-:-:S02]  /*d000*/  MOV R2, 0xd020 ;  /* 0x0000d02000027802 */ /* 0x000fc40000000f00 */
[----:B-1-3--:R-:W-:Y:S05]  /*d010*/  CALL.REL.NOINC `($__internal_27_$__cuda_sm70_shflsync_idx_p) ;  /* 0x0000146000007944 */ /* 0x00afea0003c00000 */
[----:B------:R-:W-:Y:S01]  /*d020*/  IMAD.MOV.U32 R8, RZ, RZ, R0 ;  /* 0x000000ffff087224 */ /* 0x000fe200078e0000 */
[----:B------:R-:W-:Y:S01]  /*d030*/  MOV R3, 0x1 ;  /* 0x0000000100037802 */ /* 0x000fe20000000f00 */
[----:B------:R-:W-:Y:S01]  /*d040*/  IMAD.MOV.U32 R5, RZ, RZ, R12 ;  /* 0x000000ffff057224 */ /* 0x000fe200078e000c */
[----:B------:R-:W-:-:S02]  /*d050*/  MOV R0, 0x1c1f ;  /* 0x00001c1f00007802 */ /* 0x000fc40000000f00 */
[----:B------:R-:W-:Y:S02]  /*d060*/  MOV R2, 0xd080 ;  /* 0x0000d08000027802 */ /* 0x000fe40000000f00 */
[----:B------:R-:W-:Y:S05]  /*d070*/  CALL.REL.NOINC `($__internal_27_$__cuda_sm70_shflsync_idx_p) ;  /* 0x0000140000007944 */ /* 0x000fea0003c00000 */
[----:B------:R-:W-:Y:S05]  /*d080*/  BRA `(.L_x_1552) ;  /* 0xffff573000007947 */ /* 0x000fea000383ffff */
.L_x_1469:
[----:B-1----:R-:W-:Y:S01]  /*d090*/  IMAD.MOV.U32 R5, RZ, RZ, R10 ;  /* 0x000000ffff057224 */ /* 0x002fe200078e000a */
[----:B------:R-:W-:Y:S01]  /*d0a0*/  MOV R3, 0x2 ;  /* 0x0000000200037802 */ /* 0x000fe20000000f00 */
[----:B----4-:R-:W-:Y:S01]  /*d0b0*/  IMAD.MOV.U32 R0, RZ, RZ, 0x1c1f ;  /* 0x00001c1fff007424 */ /* 0x010fe200078e00ff */
[----:B------:R-:W-:Y:S02]  /*d0c0*/  MOV R2, 0xd0e0 ;  /* 0x0000d0e000027802 */ /* 0x000fe40000000f00 */
[----:B--23--:R-:W-:Y:S05]  /*d0d0*/  CALL.REL.NOINC `($__internal_27_$__cuda_sm70_shflsync_idx_p) ;  /* 0x000013a000007944 */ /* 0x00cfea0003c00000 */
[----:B------:R-:W-:Y:S01]  /*d0e0*/  MOV R8, R0 ;  /* 0x0000000000087202 */ /* 0x000fe20000000f00 */
[----:B------:R-:W-:Y:S05]  /*d0f0*/  BRA `(.L_x_1553) ;  /* 0xffff583000007947 */ /* 0x000fea000383ffff */
.L_x_1470:
[----:B------:R-:W-:Y:S01]  /*d100*/  IMAD.MOV.U32 R5, RZ, RZ, R12 ;  /* 0x000000ffff057224 */ /* 0x000fe200078e000c */
[----:B------:R-:W-:Y:S01]  /*d110*/  MOV R3, 0x2 ;  /* 0x0000000200037802 */ /* 0x000fe20000000f00 */
[----:B----4-:R-:W-:Y:S01]  /*d120*/  IMAD.MOV.U32 R0, RZ, RZ, 0x1c1f ;  /* 0x00001c1fff007424 */ /* 0x010fe200078e00ff */
[----:B------:R-:W-:Y:S02]  /*d130*/  MOV R2, 0xd150 ;  /* 0x0000d15000027802 */ /* 0x000fe40000000f00 */
[----:B-123--:R-:W-:Y:S05]  /*d140*/  CALL.REL.NOINC `($__internal_27_$__cuda_sm70_shflsync_idx_p) ;  /* 0x0000133000007944 */ /* 0x00efea0003c00000 */
[----:B------:R-:W-:Y:S05]  /*d150*/  BRA `(.L_x_1554) ;  /* 0xffff57f000007947 */ /* 0x000fea000383ffff */
.L_x_1473:
[----:B-1----:R-:W-:Y:S01]  /*d160*/  IMAD.MOV.U32 R5, RZ, RZ, R10 ;  /* 0x000000ffff057224 */ /* 0x002fe200078e000a */
[----:B------:R-:W-:Y:S01]  /*d170*/  MOV R3, 0x3 ;  /* 0x0000000300037802 */ /* 0x000fe20000000f00 */
[----:B------:R-:W-:Y:S01]  /*d180*/  IMAD.MOV.U32 R0, RZ, RZ, 0x1c1f ;  /* 0x00001c1fff007424 */ /* 0x000fe200078e00ff */
[----:B------:R-:W-:-:S02]  /*d190*/  MOV R2, 0xd1b0 ;  /* 0x0000d1b000027802 */ /* 0x000fc40000000f00 */
[----:B--234-:R-:W-:Y:S05]  /*d1a0*/  CALL.REL.NOINC `($__internal_27_$__cuda_sm70_shflsync_idx_p) ;  /* 0x000012d000007944 */ /* 0x01cfea0003c00000 */
[----:B------:R-:W-:Y:S01]  /*d1b0*/  IMAD.MOV.U32 R8, RZ, RZ, R0 ;  /* 0x000000ffff087224 */ /* 0x000fe200078e0000 */
[----:B------:R-:W-:Y:S01]  /*d1c0*/  MOV R3, 0x3 ;  /* 0x0000000300037802 */ /* 0x000fe20000000f00 */
[----:B------:R-:W-:Y:S01]  /*d1d0*/  IMAD.MOV.U32 R5, RZ, RZ, R12 ;  /* 0x000000ffff057224 */ /* 0x000fe200078e000c */
[----:B------:R-:W-:-:S02]  /*d1e0*/  MOV R0, 0x1c1f ;  /* 0x00001c1f00007802 */ /* 0x000fc40000000f00 */
[----:B------:R-:W-:Y:S02]  /*d1f0*/  MOV R2, 0xd210 ;  /* 0x0000d21000027802 */ /* 0x000fe40000000f00 */
[----:B------:R-:W-:Y:S05]  /*d200*/  CALL.REL.NOINC `($__internal_27_$__cuda_sm70_shflsync_idx_p) ;  /* 0x0000127000007944 */ /* 0x000fea0003c00000 */
[----:B------:R-:W-:Y:S05]  /*d210*/  BRA `(.L_x_1555) ;  /* 0xffff58b000007947 */ /* 0x000fea000383ffff */
.L_x_1480:
[----:B------:R-:W-:Y:S01]  /*d220*/  IMAD.MOV.U32 R0, RZ, RZ, R200 ;  /* 0x000000ffff007224 */ /* 0x000fe200078e00c8 */
[----:B------:R-:W-:Y:S01]  /*d230*/  MOV R10, 0x1f ;  /* 0x0000001f000a7802 */ /* 0x000fe20000000f00 */
[----:B------:R-:W-:Y:S01]  /*d240*/  IMAD.MOV.U32 R3, RZ, RZ, 0x2 ;  /* 0x00000002ff037424 */ /* 0x000fe200078e00ff */
[----:B------:R-:W-:Y:S02]  /*d250*/  MOV R9, 0xffffffff ;  /* 0xffffffff00097802 */ /* 0x000fe40000000f00 */
[----:B------:R-:W-:Y:S02]  /*d260*/  MOV R2, 0xd280 ;  /* 0x0000d28000027802 */ /* 0x000fe40000000f00 */
[----:B------:R-:W-:Y:S05]  /*d270*/  CALL.REL.NOINC `($__internal_26_$__cuda_sm70_shflsync_bfly_p) ;  /* 0x000011c000007944 */ /* 0x000fea0003c00000 */
[----:B------:R-:W-:Y:S01]  /*d280*/  FADD.FTZ R0, R200, R8 ;  /* 0x00000008c8007221 */ /* 0x000fe20000010000 */
[----:B------:R-:W-:Y:S02]  /*d290*/  MOV R3, 0x1 ;  /* 0x0000000100037802 */ /* 0x000fe40000000f00 */
[----:B------:R-:W-:Y:S02]  /*d2a0*/  MOV R2, 0xd2c0 ;  /* 0x0000d2c000027802 */ /* 0x000fe40000000f00 */
[----:B------:R-:W-:Y:S05]  /*d2b0*/  CALL.REL.NOINC `($__internal_26_$__cuda_sm70_shflsync_bfly_p) ;  /* 0x0000118000007944 */ /* 0x000fea0003c00000 */
[----:B------:R-:W-:Y:S01]  /*d2c0*/  FADD.FTZ R5, R0, R8 ;  /* 0x0000000800057221 */ /* 0x000fe20000010000 */
[----:B------:R-:W-:Y:S02]  /*d2d0*/  MOV R0, R213 ;  /* 0x000000d500007202 */ /* 0x000fe40000000f00 */
[----:B------:R-:W-:-:S02]  /*d2e0*/  MOV R3, 0x2 ;  /* 0x0000000200037802 */ /* 0x000fc40000000f00 */
[----:B------:R-:W-:Y:S02]  /*d2f0*/  MOV R2, 0xd310 ;  /* 0x0000d31000027802 */ /* 0x000fe40000000f00 */
[----:B------:R-:W-:Y:S05]  /*d300*/  CALL.REL.NOINC `($__internal_26_$__cuda_sm70_shflsync_bfly_p) ;  /* 0x0000113000007944 */ /* 0x000fea0003c00000 */
[----:B------:R-:W-:Y:S01]  /*d310*/  FADD.FTZ R4, R213, R8 ;  /* 0x00000008d5047221 */ /* 0x000fe20000010000 */
[----:B------:R-:W-:Y:S02]  /*d320*/  MOV R3, 0x1 ;  /* 0x0000000100037802 */ /* 0x000fe40000000f00 */
[----:B------:R-:W-:Y:S02]  /*d330*/  MOV R2, 0xd360 ;  /* 0x0000d36000027802 */ /* 0x000fe40000000f00 */
[----:B------:R-:W-:Y:S02]  /*d340*/  MOV R0, R4 ;  /* 0x0000000400007202 */ /* 0x000fe40000000f00 */
[----:B------:R-:W-:Y:S05]  /*d350*/  CALL.REL.NOINC `($__internal_26_$__cuda_sm70_shflsync_bfly_p) ;  /* 0x000010e000007944 */ /* 0x000fea0003c00000 */
[----:B------:R-:W-:Y:S01]  /*d360*/  FADD.FTZ R4, R4, R8 ;  /* 0x0000000804047221 */ /* 0x000fe20000010000 */
[----:B------:R-:W-:Y:S02]  /*d370*/  MOV R0, R214 ;  /* 0x000000d600007202 */ /* 0x000fe40000000f00 */
[----:B------:R-:W-:Y:S02]  /*d380*/  MOV R3, 0x2 ;  /* 0x0000000200037802 */ /* 0x000fe40000000f00 */
[----:B------:R-:W-:-:S02]  /*d390*/  MOV R2, 0xd3b0 ;  /* 0x0000d3b000027802 */ /* 0x000fc40000000f00 */
[----:B------:R-:W-:Y:S05]  /*d3a0*/  CALL.REL.NOINC `($__internal_26_$__cuda_sm70_shflsync_bfly_p) ;  /* 0x0000109000007944 */ /* 0x000fea0003c00000 */
[----:B------:R-:W-:Y:S01]  /*d3b0*/  FADD.FTZ R7, R214, R8 ;  /* 0x00000008d6077221 */ /* 0x000fe20000010000 */
[----:B------:R-:W-:-:S02]  /*d3c0*/  MOV R3, 0x1 ;  /* 0x0000000100037802 */ /* 0x000fc40000000f00 */
[----:B------:R-:W-:Y:S02]  /*d3d0*/  MOV R2, 0xd400 ;  /* 0x0000d40000027802 */ /* 0x000fe40000000f00 */
[----:B------:R-:W-:Y:S02]  /*d3e0*/  MOV R0, R7 ;  /* 0x0000000700007202 */ /* 0x000fe40000000f00 */
[----:B------:R-:W-:Y:S05]  /*d3f0*/  CALL.REL.NOINC `($__internal_26_$__cuda_sm70_shflsync_bfly_p) ;  /* 0x0000104000007944 */ /* 0x000fea0003c00000 */
[----:B------:R-:W-:Y:S01]  /*d400*/  FADD.FTZ R7, R7, R8 ;  /* 0x0000000807077221 */ /* 0x000fe20000010000 */
[----:B------:R-:W-:Y:S02]  /*d410*/  MOV R0, R215 ;  /* 0x000000d700007202 */ /* 0x000fe40000000f00 */
[----:B------:R-:W-:Y:S02]  /*d420*/  MOV R3, 0x2 ;  /* 0x0000000200037802 */ /* 0x000fe40000000f00 */
[----:B------:R-:W-:Y:S02]  /*d430*/  MOV R2, 0xd450 ;  /* 0x0000d45000027802 */ /* 0x000fe40000000f00 */
[----:B------:R-:W-:Y:S05]  /*d440*/  CALL.REL.NOINC `($__internal_26_$__cuda_sm70_shflsync_bfly_p) ;  /* 0x00000ff000007944 */ /* 0x000fea0003c00000 */
[----:B------:R-:W-:Y:S01]  /*d450*/  FADD.FTZ R6, R215, R8 ;  /* 0x00000008d7067221 */ /* 0x000fe20000010000 */
[----:B------:R-:W-:Y:S02]  /*d460*/  MOV R3, 0x1 ;  /* 0x0000000100037802 */ /* 0x000fe40000000f00 */
[----:B------:R-:W-:-:S02]  /*d470*/  MOV R2, 0xd4a0 ;  /* 0x0000d4a000027802 */ /* 0x000fc40000000f00 */
[----:B------:R-:W-:Y:S02]  /*d480*/  MOV R0, R6 ;  /* 0x0000000600007202 */ /* 0x000fe40000000f00 */
[----:B------:R-:W-:Y:S05]  /*d490*/  CALL.REL.NOINC `($__internal_26_$__cuda_sm70_shflsync_bfly_p) ;  /* 0x00000fa000007944 */ /* 0x000fea0003c00000 */
[----:B------:R-:W-:Y:S05]  /*d4a0*/  BRA `(.L_x_1556) ;  /* 0xffffa91000007947 */ /* 0x000fea000383ffff */
.L_x_1487:
[----:B-1234-:R-:W-:Y:S01]  /*d4b0*/  IMAD.MOV.U32 R5, RZ, RZ, R12 ;  /* 0x000000ffff057224 */ /* 0x01efe200078e000c */
[----:B------:R-:W-:Y:S01]  /*d4c0*/  MOV R3, RZ ;  /* 0x000000ff00037202 */ /* 0x000fe20000000f00 */
[----:B------:R-:W-:Y:S01]  /*d4d0*/  IMAD.MOV.U32 R0, RZ, RZ, 0x1c1f ;  /* 0x00001c1fff007424 */ /* 0x000fe200078e00ff */
[----:B------:R-:W-:Y:S02]  /*d4e0*/  MOV R2, 0xd500 ;  /* 0x0000d50000027802 */ /* 0x000fe40000000f00 */
[----:B------:R-:W-:Y:S05]  /*d4f0*/  CALL.REL.NOINC `($__internal_27_$__cuda_sm70_shflsync_idx_p) ;  /* 0x00000f8000007944 */ /* 0x000fea0003c00000 */
[----:B------:R-:W-:Y:S01]  /*d500*/  MOV R10, R0 ;  /* 0x00000000000a7202 */ /* 0x000fe20000000f00 */
[----:B------:R-:W-:Y:S05]  /*d510*/  BRA `(.L_x_1557) ;  /* 0xffffc2a000007947 */ /* 0x000fea000383ffff */
.L_x_1488:
[----:B------:R-:W-:Y:S01]  /*d520*/  IMAD.MOV.U32 R5, RZ, RZ, R13 ;  /* 0x000000ffff057224 */ /* 0x000fe200078e000d */
[----:B------:R-:W-:Y:S01]  /*d530*/  MOV R3, RZ ;  /* 0x000000ff00037202 */ /* 0x000fe20000000f00 */
[----:B------:R-:W-:Y:S01]  /*d540*/  IMAD.MOV.U32 R0, RZ, RZ, 0x1c1f ;  /* 0x00001c1fff007424 */ /* 0x000fe200078e00ff */
[----:B------:R-:W-:Y:S02]  /*d550*/  MOV R2, 0xd570 ;  /* 0x0000d57000027802 */ /* 0x000fe40000000f00 */
[----:B-12---:R-:W-:Y:S05]  /*d560*/  CALL.REL.NOINC `($__internal_27_$__cuda_sm70_shflsync_idx_p) ;  /* 0x00000f1000007944 */ /* 0x006fea0003c00000 */
[----:B------:R-:W-:Y:S05]  /*d570*/  BRA `(.L_x_1558) ;  /* 0xffffc26000007947 */ /* 0x000fea000383ffff */
.L_x_1491:
[----:B------:R-:W-:Y:S01]  /*d580*/  IMAD.MOV.U32 R5, RZ, RZ, R12 ;  /* 0x000000ffff057224 */ /* 0x000fe200078e000c */
[----:B--2---:R-:W-:Y:S01]  /*d590*/  MOV R3, 0x1 ;  /* 0x0000000100037802 */ /* 0x004fe20000000f00 */
        /* <DEDUP_REMOVED lines=10> */
.L_x_1494:
[----:B------:R-:W-:Y:S01]  /*d640*/  IMAD.MOV.U32 R5, RZ, RZ, R12 ;  /* 0x000000ffff057224 */ /* 0x000fe200078e000c */
[----:B-1----:R-:W-:Y:S01]  /*d650*/  MOV R3, 0x2 ;  /* 0x0000000200037802 */ /* 0x002fe20000000f00 */
[----:B----4-:R-:W-:Y:S01]  /*d660*/  IMAD.MOV.U32 R0, RZ, RZ, 0x1c1f ;  /* 0x00001c1fff007424 */ /* 0x010fe200078e00ff */
[----:B------:R-:W-:Y:S02]  /*d670*/  MOV R2, 0xd690 ;  /* 0x0000d69000027802 */ /* 0x000fe40000000f00 */
[----:B--23--:R-:W-:Y:S05]  /*d680*/  CALL.REL.NOINC `($__internal_27_$__cuda_sm70_shflsync_idx_p) ;  /* 0x00000df000007944 */ /* 0x00cfea0003c00000 */
[----:B------:R-:W-:Y:S01]  /*d690*/  MOV R10, R0 ;  /* 0x00000000000a7202 */ /* 0x000fe20000000f00 */
[----:B------:R-:W-:Y:S05]  /*d6a0*/  BRA `(.L_x_1560) ;  /* 0xffffc3d000007947 */ /* 0x000fea000383ffff */
.L_x_1495:
[----:B------:R-:W-:Y:S01]  /*d6b0*/  IMAD.MOV.U32 R5, RZ, RZ, R13 ;  /* 0x000000ffff057224 */ /* 0x000fe200078e000d */
[----:B------:R-:W-:Y:S01]  /*d6c0*/  MOV R3, 0x2 ;  /* 0x0000000200037802 */ /* 0x000fe20000000f00 */
[----:B----4-:R-:W-:Y:S01]  /*d6d0*/  IMAD.MOV.U32 R0, RZ, RZ, 0x1c1f ;  /* 0x00001c1fff007424 */ /* 0x010fe200078e00ff */
[----:B------:R-:W-:Y:S02]  /*d6e0*/  MOV R2, 0xd700 ;  /* 0x0000d70000027802 */ /* 0x000fe40000000f00 */
[----:B-123--:R-:W-:Y:S05]  /*d6f0*/  CALL.REL.NOINC `($__internal_27_$__cuda_sm70_shflsync_idx_p) ;  /* 0x00000d8000007944 */ /* 0x00efea0003c00000 */
[----:B------:R-:W-:Y:S05]  /*d700*/  BRA `(.L_x_1561) ;  /* 0xffffc39000007947 */ /* 0x000fea000383ffff */
.L_x_1498:
[----:B------:R-:W-:Y:S01]  /*d710*/  IMAD.MOV.U32 R5, RZ, RZ, R12 ;  /* 0x000000ffff057224 */ /* 0x000fe200078e000c */
[----:B-1----:R-:W-:Y:S01]  /*d720*/  MOV R3, 0x3 ;  /* 0x0000000300037802 */ /* 0x002fe20000000f00 */
        /* <DEDUP_REMOVED lines=10> */
.L_x_1500:
[----:B------:R-:W-:Y:S01]  /*d7d0*/  IMAD.MOV.U32 R5, RZ, RZ, R12 ;  /* 0x000000ffff057224 */ /* 0x000fe200078e000c */
[----:B------:R-:W-:Y:S01]  /*d7e0*/  MOV R3, RZ ;  /* 0x000000ff00037202 */ /* 0x000fe20000000f00 */
[----:B------:R-:W-:Y:S01]  /*d7f0*/  IMAD.MOV.U32 R0, RZ, RZ, 0x1c1f ;  /* 0x00001c1fff007424 */ /* 0x000fe200078e00ff */
[----:B------:R-:W-:Y:S02]  /*d800*/  MOV R2, 0xd820 ;  /* 0x0000d82000027802 */ /* 0x000fe40000000f00 */
[----:B------:R-:W-:Y:S05]  /*d810*/  CALL.REL.NOINC `($__internal_27_$__cuda_sm70_shflsync_idx_p) ;  /* 0x00000c6000007944 */ /* 0x000fea0003c00000 */
[----:B------:R-:W-:Y:S01]  /*d820*/  MOV R4, R0 ;  /* 0x0000000000047202 */ /* 0x000fe20000000f00 */
[----:B------:R-:W-:Y:S05]  /*d830*/  BRA `(.L_x_1563) ;  /* 0xffffc71000007947 */ /* 0x000fea000383ffff */
.L_x_1501:
[----:B------:R-:W-:Y:S01]  /*d840*/  IMAD.MOV.U32 R5, RZ, RZ, R13 ;  /* 0x000000ffff057224 */ /* 0x000fe200078e000d */
[----:B------:R-:W-:Y:S01]  /*d850*/  MOV R3, RZ ;  /* 0x000000ff00037202 */ /* 0x000fe20000000f00 */
[----:B------:R-:W-:Y:S01]  /*d860*/  IMAD.MOV.U32 R0, RZ, RZ, 0x1c1f ;  /* 0x00001c1fff007424 */ /* 0x000fe200078e00ff */
[----:B------:R-:W-:Y:S02]  /*d870*/  MOV R2, 0xd890 ;  /* 0x0000d89000027802 */ /* 0x000fe40000000f00 */
[----:B-12---:R-:W-:Y:S05]  /*d880*/  CALL.REL.NOINC `($__internal_27_$__cuda_sm70_shflsync_idx_p) ;  /* 0x00000bf000007944 */ /* 0x006fea0003c00000 */
[----:B------:R-:W-:Y:S05]  /*d890*/  BRA `(.L_x_1564) ;  /* 0xffffc6d000007947 */ /* 0x000fea000383ffff */
.L_x_1504:
        /* <DEDUP_REMOVED lines=12> */
.L_x_1507:
[----:B------:R-:W-:Y:S01]  /*d960*/  IMAD.MOV.U32 R5, RZ, RZ, R12 ;  /* 0x000000ffff057224 */ /* 0x000fe200078e000c */
[----:B-1----:R-:W-:Y:S01]  /*d970*/  MOV R3, 0x2 ;  /* 0x0000000200037802 */ /* 0x002fe20000000f00 */
[----:B----4-:R-:W-:Y:S01]  /*d980*/  IMAD.MOV.U32 R0, RZ, RZ, 0x1c1f ;  /* 0x00001c1fff007424 */ /* 0x010fe200078e00ff */
[----:B------:R-:W-:Y:S02]  /*d990*/  MOV R2, 0xd9b0 ;  /* 0x0000d9b000027802 */ /* 0x000fe40000000f00 */
[----:B--23--:R-:W-:Y:S05]  /*d9a0*/  CALL.REL.NOINC `($__internal_27_$__cuda_sm70_shflsync_idx_p) ;  /* 0x00000ad000007944 */ /* 0x00cfea0003c00000 */
[----:B------:R-:W-:Y:S01]  /*d9b0*/  MOV R4, R0 ;  /* 0x0000000000047202 */ /* 0x000fe20000000f00 */
[----:B------:R-:W-:Y:S05]  /*d9c0*/  BRA `(.L_x_1566) ;  /* 0xffffcf5000007947 */ /* 0x000fea000383ffff */
.L_x_1508:
[----:B------:R-:W-:Y:S01]  /*d9d0*/  IMAD.MOV.U32 R5, RZ, RZ, R13 ;  /* 0x000000ffff057224 */ /* 0x000fe200078e000d */
[----:B------:R-:W-:Y:S01]  /*d9e0*/  MOV R3, 0x2 ;  /* 0x0000000200037802 */ /* 0x000fe20000000f00 */
[----:B----4-:R-:W-:Y:S01]  /*d9f0*/  IMAD.MOV.U32 R0, RZ, RZ, 0x1c1f ;  /* 0x00001c1fff007424 */ /* 0x010fe200078e00ff */
[----:B------:R-:W-:Y:S02]  /*da00*/  MOV R2, 0xda20 ;  /* 0x0000da2000027802 */ /* 0x000fe40000000f00 */
[----:B-123--:R-:W-:Y:S05]  /*da10*/  CALL.REL.NOINC `($__internal_27_$__cuda_sm70_shflsync_idx_p) ;  /* 0x00000a6000007944 */ /* 0x00efea0003c00000 */
[----:B------:R-:W-:Y:S05]  /*da20*/  BRA `(.L_x_1567) ;  /* 0xffffcf1000007947 */ /* 0x000fea000383ffff */
.L_x_1511:
[----:B------:R-:W-:Y:S01]  /*da30*/  IMAD.MOV.U32 R5, RZ, RZ, R12 ;  /* 0x000000ffff057224 */ /* 0x000fe200078e000c */
[----:B--2---:R-:W-:Y:S01]  /*da40*/  MOV R3, 0x3 ;  /* 0x0000000300037802 */ /* 0x004fe20000000f00 */
[----:B-1----:R-:W-:Y:S01]  /*da50*/  IMAD.MOV.U32 R0, RZ, RZ, 0x1c1f ;  /* 0x00001c1fff007424 */ /* 0x002fe200078e00ff */
[----:B------:R-:W-:-:S02]  /*da60*/  MOV R2, 0xda80 ;  /* 0x0000da8000027802 */ /* 0x000fc40000000f00 */
[----:B---34-:R-:W-:Y:S05]  /*da70*/  CALL.REL.NOINC `($__internal_27_$__cuda_sm70_shflsync_idx_p) ;  /* 0x00000a0000007944 */ /* 0x018fea0003c00000 */
[----:B------:R-:W-:Y:S01]  /*da80*/  IMAD.MOV.U32 R4, RZ, RZ, R0 ;  /* 0x000000ffff047224 */ /* 0x000fe200078e0000 */
[----:B------:R-:W-:Y:S01]  /*da90*/  MOV R3, 0x3 ;  /* 0x0000000300037802 */ /* 0x000fe20000000f00 */
[----:B------:R-:W-:Y:S01]  /*daa0*/  IMAD.MOV.U32 R5, RZ, RZ, R13 ;  /* 0x000000ffff057224 */ /* 0x000fe200078e000d */
[----:B------:R-:W-:-:S02]  /*dab0*/  MOV R0, 0x1c1f ;  /* 0x00001c1f00007802 */ /* 0x000fc40000000f00 */
[----:B------:R-:W-:Y:S02]  /*dac0*/  MOV R2, 0xdae0 ;  /* 0x0000dae000027802 */ /* 0x000fe40000000f00 */
[----:B------:R-:W-:Y:S05]  /*dad0*/  CALL.REL.NOINC `($__internal_27_$__cuda_sm70_shflsync_idx_p) ;  /* 0x000009a000007944 */ /* 0x000fea0003c00000 */
[----:B------:R-:W-:Y:S05]  /*dae0*/  BRA `(.L_x_1568) ;  /* 0xffffd34000007947 */ /* 0x000fea000383ffff */
.L_x_1515:
[----:B------:R-:W-:Y:S01]  /*daf0*/  IMAD.MOV.U32 R5, RZ, RZ, R9 ;  /* 0x000000ffff057224 */ /* 0x000fe200078e0009 */
[----:B------:R-:W-:Y:S01]  /*db00*/  MOV R3, RZ ;  /* 0x000000ff00037202 */ /* 0x000fe20000000f00 */
[----:B------:R-:W-:Y:S01]  /*db10*/  IMAD.MOV.U32 R0, RZ, RZ, 0x1c1f ;  /* 0x00001c1fff007424 */ /* 0x000fe200078e00ff */
[----:B------:R-:W-:Y:S02]  /*db20*/  MOV R2, 0xdb40 ;  /* 0x0000db4000027802 */ /* 0x000fe40000000f00 */
[----:B------:R-:W-:Y:S05]  /*db30*/  CALL.REL.NOINC `($__internal_27_$__cuda_sm70_shflsync_idx_p) ;  /* 0x0000094000007944 */ /* 0x000fea0003c00000 */
[----:B------:R-:W-:Y:S01]  /*db40*/  MOV R8, R0 ;  /* 0x0000000000087202 */ /* 0x000fe20000000f00 */
[----:B------:R-:W-:Y:S05]  /*db50*/  BRA `(.L_x_1569) ;  /* 0xffffdf1000007947 */ /* 0x000fea000383ffff */
.L_x_1516:
[----:B------:R-:W-:Y:S01]  /*db60*/  IMAD.MOV.U32 R5, RZ, RZ, R12 ;  /* 0x000000ffff057224 */ /* 0x000fe200078e000c */
[----:B------:R-:W-:Y:S01]  /*db70*/  MOV R3, RZ ;  /* 0x000000ff00037202 */ /* 0x000fe20000000f00 */
[----:B------:R-:W-:Y:S01]  /*db80*/  IMAD.MOV.U32 R0, RZ, RZ, 0x1c1f ;  /* 0x00001c1fff007424 */ /* 0x000fe200078e00ff */
[----:B------:R-:W-:Y:S02]  /*db90*/  MOV R2, 0xdbb0 ;  /* 0x0000dbb000027802 */ /* 0x000fe40000000f00 */
[----:B-12---:R-:W-:Y:S05]  /*dba0*/  CALL.REL.NOINC `($__internal_27_$__cuda_sm70_shflsync_idx_p) ;  /* 0x000008d000007944 */ /* 0x006fea0003c00000 */
[----:B------:R-:W-:Y:S05]  /*dbb0*/  BRA `(.L_x_1570) ;  /* 0xffffded000007947 */ /* 0x000fea000383ffff */
.L_x_1519:
        /* <DEDUP_REMOVED lines=12> */
.L_x_1522:
[----:B-1----:R-:W-:Y:S01]  /*dc80*/  IMAD.MOV.U32 R5, RZ, RZ, R9 ;  /* 0x000000ffff057224 */ /* 0x002fe200078e0009 */
[----:B------:R-:W-:Y:S01]  /*dc90*/  MOV R3, 0x2 ;  /* 0x0000000200037802 */ /* 0x000fe20000000f00 */
[----:B----4-:R-:W-:Y:S01]  /*dca0*/  IMAD.MOV.U32 R0, RZ, RZ, 0x1c1f ;  /* 0x00001c1fff007424 */ /* 0x010fe200078e00ff */
[----:B------:R-:W-:Y:S02]  /*dcb0*/  MOV R2, 0xdcd0 ;  /* 0x0000dcd000027802 */ /* 0x000fe40000000f00 */
[----:B--23--:R-:W-:Y:S05]  /*dcc0*/  CALL.REL.NOINC `($__internal_27_$__cuda_sm70_shflsync_idx_p) ;  /* 0x000007b000007944 */ /* 0x00cfea0003c00000 */
[----:B------:R-:W-:Y:S01]  /*dcd0*/  MOV R8, R0 ;  /* 0x0000000000087202 */ /* 0x000fe20000000f00 */
[----:B------:R-:W-:Y:S05]  /*dce0*/  BRA `(.L_x_1572) ;  /* 0xffffe05000007947 */ /* 0x000fea000383ffff */
.L_x_1523:
[----:B------:R-:W-:Y:S01]  /*dcf0*/  IMAD.MOV.U32 R5, RZ, RZ, R12 ;  /* 0x000000ffff057224 */ /* 0x000fe200078e000c */
[----:B------:R-:W-:Y:S01]  /*dd00*/  MOV R3, 0x2 ;  /* 0x0000000200037802 */ /* 0x000fe20000000f00 */
[----:B----4-:R-:W-:Y:S01]  /*dd10*/  IMAD.MOV.U32 R0, RZ, RZ, 0x1c1f ;  /* 0x00001c1fff007424 */ /* 0x010fe200078e00ff */
[----:B------:R-:W-:Y:S02]  /*dd20*/  MOV R2, 0xdd40 ;  /* 0x0000dd4000027802 */ /* 0x000fe40000000f00 */
[----:B-123--:R-:W-:Y:S05]  /*dd30*/  CALL.REL.NOINC `($__internal_27_$__cuda_sm70_shflsync_idx_p) ;  /* 0x0000074000007944 */ /* 0x00efea0003c00000 */
[----:B------:R-:W-:Y:S05]  /*dd40*/  BRA `(.L_x_1573) ;  /* 0xffffe01000007947 */ /* 0x000fea000383ffff */
.L_x_1526:
        /* <DEDUP_REMOVED lines=12> */
.L_x_1528:
[----:B---3--:R-:W-:Y:S01]  /*de10*/  IMAD.MOV.U32 R5, RZ, RZ, R74 ;  /* 0x000000ffff057224 */ /* 0x008fe200078e004a */
[----:B------:R-:W-:Y:S01]  /*de20*/  MOV R3, RZ ;  /* 0x000000ff00037202 */ /* 0x000fe20000000f00 */
[----:B------:R-:W-:Y:S01]  /*de30*/  IMAD.MOV.U32 R0, RZ, RZ, 0x1f ;  /* 0x0000001fff007424 */ /* 0x000fe200078e00ff */
[----:B------:R-:W-:Y:S02]  /*de40*/  MOV R2, 0xde60 ;  /* 0x0000de6000027802 */ /* 0x000fe40000000f00 */
[----:B-12---:R-:W-:Y:S05]  /*de50*/  CALL.REL.NOINC `($__internal_27_$__cuda_sm70_shflsync_idx_p) ;  /* 0x0000062000007944 */ /* 0x006fea0003c00000 */
[----:B------:R-:W-:Y:S01]  /*de60*/  MOV R9, R0 ;  /* 0x0000000000097202 */ /* 0x000fe20000000f00 */
[----:B------:R-:W-:Y:S05]  /*de70*/  BRA `(.L_x_1575) ;  /* 0xffffe23000007947 */ /* 0x000fea000383ffff */
.L_x_1529:
[----:B---3--:R-:W-:Y:S01]  /*de80*/  IMAD.MOV.U32 R5, RZ, RZ, R74 ;  /* 0x000000ffff057224 */ /* 0x008fe200078e004a */
[----:B------:R-:W-:Y:S01]  /*de90*/  MOV R3, 0x1 ;  /* 0x0000000100037802 */ /* 0x000fe20000000f00 */
[----:B------:R-:W-:Y:S01]  /*dea0*/  IMAD.MOV.U32 R0, RZ, RZ, 0x1f ;  /* 0x0000001fff007424 */ /* 0x000fe200078e00ff */
[----:B------:R-:W-:Y:S02]  /*deb0*/  MOV R2, 0xded0 ;  /* 0x0000ded000027802 */ /* 0x000fe40000000f00 */
[----:B-12-4-:R-:W-:Y:S05]  /*dec0*/  CALL.REL.NOINC `($__internal_27_$__cuda_sm70_shflsync_idx_p) ;  /* 0x000005b000007944 */ /* 0x016fea0003c00000 */
[----:B------:R-:W-:Y:S01]  /*ded0*/  MOV R8, R0 ;  /* 0x0000000000087202 */ /* 0x000fe20000000f00 */
[----:B------:R-:W-:Y:S05]  /*dee0*/  BRA `(.L_x_1576) ;  /* 0xffffe1e000007947 */ /* 0x000fea000383ffff */
.L_x_1530:
[----:B------:R-:W-:Y:S02]  /*def0*/  MOV R2, 0x1 ;  /* 0x0000000100027802 */ /* 0x000fe40000000f00 */
[----:B------:R-:W-:-:S02]  /*df00*/  MOV R3, 0xdf20 ;  /* 0x0000df2000037802 */ /* 0x000fc40000000f00 */
[----:B--234-:R-:W-:Y:S05]  /*df10*/  CALL.REL.NOINC `($__internal_28_$__cuda_sm70_shflsync_up_p) ;  /* 0x000005b000007944 */ /* 0x01cfea0003c00000 */
[----:B------:R-:W-:Y:S05]  /*df20*/  BRA `(.L_x_1577) ;  /* 0xffffe2c000007947 */ /* 0x000fea000383ffff */
.L_x_1531:
[----:B------:R-:W-:Y:S02]  /*df30*/  MOV R2, 0x2 ;  /* 0x0000000200027802 */ /* 0x000fe40000000f00 */
[----:B------:R-:W-:-:S02]  /*df40*/  MOV R3, 0xdf60 ;  /* 0x0000df6000037802 */ /* 0x000fc40000000f00 */
[----:B--2-4-:R-:W-:Y:S05]  /*df50*/  CALL.REL.NOINC `($__internal_28_$__cuda_sm70_shflsync_up_p) ;  /* 0x0000057000007944 */ /* 0x014fea0003c00000 */
        /* <DEDUP_REMOVED lines=23> */
.L_x_1535:
[----:B------:R-:W-:Y:S02]  /*e0d0*/  MOV R2, 0x1 ;  /* 0x0000000100027802 */ /* 0x000fe40000000f00 */
[----:B------:R-:W-:Y:S02]  /*e0e0*/  MOV R3, 0xe100 ;  /* 0x0000e10000037802 */ /* 0x000fe40000000f00 */
[----:B------:R-:W-:Y:S05]  /*e0f0*/  CALL.REL.NOINC `($__internal_28_$__cuda_sm70_shflsync_up_p) ;  /* 0x000003d000007944 */ /* 0x000fea0003c00000 */
[----:B------:R-:W-:Y:S01]  /*e100*/  MOV R2, R4 ;  /* 0x0000000400027202 */ /* 0x000fe20000000f00 */
[----:B------:R-:W-:Y:S05]  /*e110*/  BRA `(.L_x_1579) ;  /* 0xffffe32000007947 */ /* 0x000fea000383ffff */
.L_x_1536:
[----:B------:R-:W-:Y:S02]  /*e120*/  MOV R2, 0x2 ;  /* 0x0000000200027802 */ /* 0x000fe40000000f00 */
[----:B------:R-:W-:Y:S02]  /*e130*/  MOV R3, 0xe150 ;  /* 0x0000e15000037802 */ /* 0x000fe40000000f00 */
        /* <DEDUP_REMOVED lines=24> */
.L_x_1538:
[----:B------:R-:W-:Y:S02]  /*e2c0*/  SEL R0, RZ, 0x1, P0 ;  /* 0x00000001ff007807 */ /* 0x000fe40000000000 */
[----:B------:R-:W-:Y:S02]  /*e2d0*/  MOV R2, 0xe2f0 ;  /* 0x0000e2f000027802 */ /* 0x000fe40000000f00 */
[----:B-1----:R-:W-:Y:S05]  /*e2e0*/  CALL.REL.NOINC `($__internal_29_$__cuda_sm70_votesync_ballot) ;  /* 0x0000025000007944 */ /* 0x002fea0003c00000 */
[----:B------:R-:W-:Y:S01]  /*e2f0*/  MOV R10, R0 ;  /* 0x00000000000a7202 */ /* 0x000fe20000000f00 */
[----:B------:R-:W-:Y:S05]  /*e300*/  BRA `(.L_x_1581) ;  /* 0xffffe2c000007947 */ /* 0x000fea000383ffff */
.L_x_1539:
[----:B------:R-:W-:Y:S01]  /*e310*/  IMAD.MOV.U32 R5, RZ, RZ, R6 ;  /* 0x000000ffff057224 */ /* 0x000fe200078e0006 */
[----:B---3--:R-:W-:Y:S01]  /*e320*/  MOV R3, R12 ;  /* 0x0000000c00037202 */ /* 0x008fe20000000f00 */
[----:B------:R-:W-:Y:S01]  /*e330*/  IMAD.MOV.U32 R0, RZ, RZ, 0x1f ;  /* 0x0000001fff007424 */ /* 0x000fe200078e00ff */
[----:B------:R-:W-:Y:S02]  /*e340*/  MOV R2, 0xe360 ;  /* 0x0000e36000027802 */ /* 0x000fe40000000f00 */
[----:B-12---:R-:W-:Y:S05]  /*e350*/  CALL.REL.NOINC `($__internal_27_$__cuda_sm70_shflsync_idx_p) ;  /* 0x0000012000007944 */ /* 0x006fea0003c00000 */
[----:B------:R-:W-:Y:S01]  /*e360*/  IMAD.MOV.U32 R8, RZ, RZ, R0 ;  /* 0x000000ffff087224 */ /* 0x000fe200078e0000 */
[----:B------:R-:W-:Y:S01]  /*e370*/  MOV R3, R12 ;  /* 0x0000000c00037202 */ /* 0x000fe20000000f00 */
[----:B------:R-:W-:Y:S01]  /*e380*/  IMAD.MOV.U32 R5, RZ, RZ, R7 ;  /* 0x000000ffff057224 */ /* 0x000fe200078e0007 */
[----:B------:R-:W-:Y:S02]  /*e390*/  MOV R0, 0x1f ;  /* 0x0000001f00007802 */ /* 0x000fe40000000f00 */
[----:B------:R-:W-:-:S02]  /*e3a0*/  MOV R2, 0xe3c0 ;  /* 0x0000e3c000027802 */ /* 0x000fc40000000f00 */
[----:B------:R-:W-:Y:S05]  /*e3b0*/  CALL.REL.NOINC `($__internal_27_$__cuda_sm70_shflsync_idx_p) ;  /* 0x000000c000007944 */ /* 0x000fea0003c00000 */
[----:B------:R-:W-:Y:S01]  /*e3c0*/  MOV R7, R0 ;  /* 0x0000000000077202 */ /* 0x000fe20000000f00 */
[----:B------:R-:W-:Y:S05]  /*e3d0*/  BRA `(.L_x_1582) ;  /* 0xffffe23000007947 */ /* 0x000fea000383ffff */
.L_x_1542:
[----:B------:R-:W-:Y:S01]  /*e3e0*/  IMAD.MOV.U32 R5, RZ, RZ, R4 ;  /* 0x000000ffff057224 */ /* 0x000fe200078e0004 */
[----:B------:R-:W-:-:S02]  /*e3f0*/  MOV R0, 0x1f ;  /* 0x0000001f00007802 */ /* 0x000fc40000000f00 */
[----:B------:R-:W-:Y:S02]  /*e400*/  MOV R2, 0xe420 ;  /* 0x0000e42000027802 */ /* 0x000fe40000000f00 */
[----:B-1234-:R-:W-:Y:S05]  /*e410*/  CALL.REL.NOINC `($__internal_27_$__cuda_sm70_shflsync_idx_p) ;  /* 0x0000006000007944 */ /* 0x01efea0003c00000 */
[----:B------:R-:W-:Y:S01]  /*e420*/  MOV R13, R0 ;  /* 0x00000000000d7202 */ /* 0x000fe20000000f00 */
[----:B------:R-:W-:Y:S05]  /*e430*/  BRA `(.L_x_1541) ;  /* 0xffffe23000007947 */ /* 0x000fea000383ffff */
        .weak           $__internal_26_$__cuda_sm70_shflsync_bfly_p
        .type           $__internal_26_$__cuda_sm70_shflsync_bfly_p,@function
        .size           $__internal_26_$__cuda_sm70_shflsync_bfly_p,($__internal_27_$__cuda_sm70_shflsync_idx_p - $__internal_26_$__cuda_sm70_shflsync_bfly_p)
$__internal_26_$__cuda_sm70_shflsync_bfly_p:
[----:B------:R-:W-:Y:S04]  /*e440*/  WARPSYNC R9 ;  /* 0x0000000900007348 */ /* 0x000fe80003800000 */
[----:B------:R1:W2:Y:S02]  /*e450*/  SHFL.BFLY PT, R8, R0, R3, R10 ;  /* 0x0c00000300087389 */ /* 0x0002a400000e000a */
[----:B-1----:R-:W-:-:S04]  /*e460*/  MOV R3, 0x0 ;  /* 0x0000000000037802 */ /* 0x002fc80000000f00 */
[----:B--2---:R-:W-:Y:S05]  /*e470*/  RET.REL.NODEC R2 `(_ZN7cutlass13device_kernelIN5flash19enable_sm80_to_sm89INS1_16FlashAttnFwdSm80INS1_25CollectiveMainloopFwdSm80ILi4ELi1ELb0EN4cute5tupleIJNS5_1CILi128EEENS7_ILi48EEENS7_ILi96EEEEEELi96ENS_6half_tEfNS_4arch4Sm80ELb0ELb0ELb0ELb1ELb0ELb0ELb1ELb1EEENS1_21CollectiveEpilogueFwdINS6_IJS8_SA_S9_EEENS6_IJNS7_ILi1EEESI_SI_EEESC_SE_Li128ELb1ELb1ELb1ELb0EEENS1_36VarlenDynamicPersistentTileSchedulerILi128ELi48ELi128ELi128ELb1ELb1ELb0ELb0ELb1ELb1EEEEEEEEEvNT_6ParamsE) ;  /* 0xffff1b8002007950 */ /* 0x004fea0003c3ffff */
        .weak           $__internal_27_$__cuda_sm70_shflsync_idx_p
        .type           $__internal_27_$__cuda_sm70_shflsync_idx_p,@function
        .size           $__internal_27_$__cuda_sm70_shflsync_idx_p,($__internal_28_$__cuda_sm70_shflsync_up_p - $__internal_27_$__cuda_sm70_shflsync_idx_p)
$__internal_27_$__cuda_sm70_shflsync_idx_p:
[----:B------:R-:W-:-:S04]  /*e480*/  MOV R15, 0xffffffff ;  /* 0xffffffff000f7802 */ /* 0x000fc80000000f00 */
[----:B------:R-:W-:Y:S04]  /*e490*/  WARPSYNC R15 ;  /* 0x0000000f00007348 */ /* 0x000fe80003800000 */
[----:B------:R1:W2:Y:S02]  /*e4a0*/  SHFL.IDX PT, R0, R5, R3, R0 ;  /* 0x0000000305007389 */ /* 0x0002a400000e0000 */
[----:B-1----:R-:W-:-:S04]  /*e4b0*/  MOV R3, 0x0 ;  /* 0x0000000000037802 */ /* 0x002fc80000000f00 */
[----:B--2---:R-:W-:Y:S05]  /*e4c0*/  RET.REL.NODEC R2 `(_ZN7cutlass13device_kernelIN5flash19enable_sm80_to_sm89INS1_16FlashAttnFwdSm80INS1_25CollectiveMainloopFwdSm80ILi4ELi1ELb0EN4cute5tupleIJNS5_1CILi128EEENS7_ILi48EEENS7_ILi96EEEEEELi96ENS_6half_tEfNS_4arch4Sm80ELb0ELb0ELb0ELb1ELb0ELb0ELb1ELb1EEENS1_21CollectiveEpilogueFwdINS6_IJS8_SA_S9_EEENS6_IJNS7_ILi1EEESI_SI_EEESC_SE_Li128ELb1ELb1ELb1ELb0EEENS1_36VarlenDynamicPersistentTileSchedulerILi128ELi48ELi128ELi128ELb1ELb1ELb0ELb0ELb1ELb1EEEEEEEEEvNT_6ParamsE) ;  /* 0xffff1b3002007950 */ /* 0x004fea0003c3ffff */
        .weak           $__internal_28_$__cuda_sm70_shflsync_up_p
        .type           $__internal_28_$__cuda_sm70_shflsync_up_p,@function
        .size           $__internal_28_$__cuda_sm70_shflsync_up_p,($__internal_29_$__cuda_sm70_votesync_ballot - $__internal_28_$__cuda_sm70_shflsync_up_p)
$__internal_28_$__cuda_sm70_shflsync_up_p:
[----:B------:R-:W-:Y:S02]  /*e4d0*/  IMAD.MOV.U32 R4, RZ, RZ, RZ ;  /* 0x000000ffff047224 */ /* 0x000fe400078e00ff */
[----:B------:R-:W-:-:S04]  /*e4e0*/  IMAD.MOV.U32 R10, RZ, RZ, -0x1 ;  /* 0xffffffffff0a7424 */ /* 0x000fc800078e00ff */
[----:B------:R-:W-:Y:S04]  /*e4f0*/  WARPSYNC R10 ;  /* 0x0000000a00007348 */ /* 0x000fe80003800000 */
[----:B------:R1:W2:Y:S02]  /*e500*/  SHFL.UP PT, R4, R0, R2, R4 ;  /* 0x0400000200047389 */ /* 0x0002a400000e0004 */
[----:B-1----:R-:W-:Y:S02]  /*e510*/  MOV R2, R3 ;  /* 0x0000000300027202 */ /* 0x002fe40000000f00 */
[----:B------:R-:W-:-:S04]  /*e520*/  MOV R3, 0x0 ;  /* 0x0000000000037802 */ /* 0x000fc80000000f00 */
[----:B--2---:R-:W-:Y:S05]  /*e530*/  RET.REL.NODEC R2 `(_ZN7cutlass13device_kernelIN5flash19enable_sm80_to_sm89INS1_16FlashAttnFwdSm80INS1_25CollectiveMainloopFwdSm80ILi4ELi1ELb0EN4cute5tupleIJNS5_1CILi128EEENS7_ILi48EEENS7_ILi96EEEEEELi96ENS_6half_tEfNS_4arch4Sm80ELb0ELb0ELb0ELb1ELb0ELb0ELb1ELb1EEENS1_21CollectiveEpilogueFwdINS6_IJS8_SA_S9_EEENS6_IJNS7_ILi1EEESI_SI_EEESC_SE_Li128ELb1ELb1ELb1ELb0EEENS1_36VarlenDynamicPersistentTileSchedulerILi128ELi48ELi128ELi128ELb1ELb1ELb0ELb0ELb1ELb1EEEEEEEEEvNT_6ParamsE) ;  /* 0xffff1ac002007950 */ /* 0x004fea0003c3ffff */
        .weak           $__internal_29_$__cuda_sm70_votesync_ballot
        .type           $__internal_29_$__cuda_sm70_votesync_ballot,@function
        .size           $__internal_29_$__cuda_sm70_votesync_ballot,(.L_x_2884 - $__internal_29_$__cuda_sm70_votesync_ballot)
$__internal_29_$__cuda_sm70_votesync_ballot:
[----:B------:R-:W-:Y:S01]  /*e540*/  ISETP.NE.U32.AND P0, PT, R0, 0x1, PT ;  /* 0x000000010000780c */ /* 0x000fe20003f05070 */
[----:B------:R-:W-:-:S04]  /*e550*/  IMAD.MOV.U32 R3, RZ, RZ, -0x1 ;  /* 0xffffffffff037424 */ /* 0x000fc800078e00ff */
[----:B------:R-:W-:Y:S08]  /*e560*/  WARPSYNC R3 ;  /* 0x0000000300007348 */ /* 0x000ff00003800000 */
[----:B------:R-:W-:-:S04]  /*e570*/  VOTE.ANY R0, PT, !P0 ;  /* 0x0000000000007806 */ /* 0x000fc800040e0100 */
[----:B------:R-:W-:Y:S01]  /*e580*/  LOP3.LUT R0, R0, R3, RZ, 0xc0, !PT ;  /* 0x0000000300007212 */ /* 0x000fe200078ec0ff */
[----:B------:R-:W-:-:S04]  /*e590*/  IMAD.MOV.U32 R3, RZ, RZ, 0x0 ;  /* 0x00000000ff037424 */ /* 0x000fc800078e00ff */
[----:B------:R-:W-:Y:S05]  /*e5a0*/  RET.REL.NODEC R2 `(_ZN7cutlass13device_kernelIN5flash19enable_sm80_to_sm89INS1_16FlashAttnFwdSm80INS1_25CollectiveMainloopFwdSm80ILi4ELi1ELb0EN4cute5tupleIJNS5_1CILi128EEENS7_ILi48EEENS7_ILi96EEEEEELi96ENS_6half_tEfNS_4arch4Sm80ELb0ELb0ELb0ELb1ELb0ELb0ELb1ELb1EEENS1_21CollectiveEpilogueFwdINS6_IJS8_SA_S9_EEENS6_IJNS7_ILi1EEESI_SI_EEESC_SE_Li128ELb1ELb1ELb1ELb0EEENS1_36VarlenDynamicPersistentTileSchedulerILi128ELi48ELi128ELi128ELb1ELb1ELb0ELb0ELb1ELb1EEEEEEEEEvNT_6ParamsE) ;  /* 0xffff1a5002007950 */ /* 0x000fea0003c3ffff */
.L_x_1583:
        /* <DEDUP_REMOVED lines=13> */
.L_x_2884:


//--------------------- .text._ZN7cutlass13device_kernelIN5flash19enable_sm80_to_sm89INS1_16FlashAttnFwdSm80INS1_25CollectiveMainloopFwdSm80ILi4ELi1ELb0EN4cute5tupleIJNS5_1CILi128EEENS7_ILi48EEENS7_ILi96EEEEEELi96ENS_6half_tEfNS_4arch4Sm80ELb0ELb0ELb0ELb1ELb0ELb1ELb1ELb1EEENS1_21CollectiveEpilogueFwdINS6_IJS8_SA_S9_EEENS6_IJNS7_ILi1EEESI_SI_EEESC_SE_Li128ELb1ELb1ELb1ELb0EEENS1_36VarlenDynamicPersistentTileSchedulerILi128ELi48ELi128ELi128ELb1ELb1ELb0ELb0ELb1ELb1EEEEEEEEEvNT_6ParamsE --------------------------
	.section	.text._ZN7cutlass13device_kernelIN5flash19enable_sm80_to_sm89INS1_16FlashAttnFwdSm80INS1_25CollectiveMainloopFwdSm80ILi4ELi1ELb0EN4cute5tupleIJNS5_1CILi128EEENS7_ILi48EEENS7_ILi96EEEEEELi96ENS_6half_tEfNS_4arch4Sm80ELb0ELb0ELb0ELb1ELb0ELb1ELb1ELb1EEENS1_21CollectiveEpilogueFwdINS6_IJS8_SA_S9_EEENS6_IJNS7_ILi1EEESI_SI_EEESC_SE_Li128ELb1ELb1ELb1ELb0EEENS1_36VarlenDynamicPersistentTileSchedulerILi128ELi48ELi128ELi128ELb1ELb1ELb0ELb0ELb1ELb1EEEEEEEEEvNT_6ParamsE,"ax",@progbits
	.sectioninfo	@"SHI_REGISTERS=255"
	.align	128
.text._ZN7cutlass13device_kernelIN5flash19enable_sm80_to_sm89INS1_16FlashAttnFwdSm80INS1_25CollectiveMainloopFwdSm80ILi4ELi1ELb0EN4cute5tupleIJNS5_1CILi128EEENS7_ILi48EEENS7_ILi96EEEEEELi96ENS_6half_tEfNS_4arch4Sm80ELb0ELb0ELb0ELb1ELb0ELb1ELb1ELb1EEENS1_21CollectiveEpilogueFwdINS6_IJS8_SA_S9_EEENS6_IJNS7_ILi1EEESI_SI_EEESC_SE_Li128ELb1ELb1ELb1ELb0EEENS1_36VarlenDynamicPersistentTileSchedulerILi128ELi48ELi128ELi128ELb1ELb1ELb0ELb0ELb1ELb1EEEEEEEEEvNT_6ParamsE:
        .type           _ZN7cutlass13device_kernelIN5flash19enable_sm80_to_sm89INS1_16FlashAttnFwdSm80INS1_25CollectiveMainloopFwdSm80ILi4ELi1ELb0EN4cute5tupleIJNS5_1CILi128EEENS7_ILi48EEENS7_ILi96EEEEEELi96ENS_6half_tEfNS_4arch4Sm80ELb0ELb0ELb0ELb1ELb0ELb1ELb1ELb1EEENS1_21CollectiveEpilogueFwdINS6_IJS8_SA_S9_EEENS6_IJNS7_ILi1EEESI_SI_EEESC_SE_Li128ELb1ELb1ELb1ELb0EEENS1_36VarlenDynamicPersistentTileSchedulerILi128ELi48ELi128ELi128ELb1ELb1ELb0ELb0ELb1ELb1EEEEEEEEEvNT_6ParamsE,@function
        .size           _ZN7cutlass13device_kernelIN5flash19enable_sm80_to_sm89INS1_16FlashAttnFwdSm80INS1_25CollectiveMainloopFwdSm80ILi4ELi1ELb0EN4cute5tupleIJNS5_1CILi128EEENS7_ILi48EEENS7_ILi96EEEEEELi96ENS_6half_tEfNS_4arch4Sm80ELb0ELb0ELb0ELb1ELb0ELb1ELb1ELb1EEENS1_21CollectiveEpilogueFwdINS6_IJS8_SA_S9_EEENS6_IJNS7_ILi1EEESI_SI_EEESC_SE_Li128ELb1ELb1ELb1ELb0EEENS1_36VarlenDynamicPersistentTileSchedulerILi128ELi48ELi128ELi128ELb1ELb1ELb0ELb0ELb1ELb1EEEEEEEEEvNT_6ParamsE,(.L_x_2889 - _ZN7cutlass13device_kernelIN5flash19enable_sm80_to_sm89INS1_16FlashAttnFwdSm80INS1_25CollectiveMainloopFwdSm80ILi4ELi1ELb0EN4cute5tupleIJNS5_1CILi128EEENS7_ILi48EEENS7_ILi96EEEEEELi96ENS_6half_tEfNS_4arch4Sm80ELb0ELb0ELb0ELb1ELb0ELb1ELb1ELb1EEENS1_21CollectiveEpilogueFwdINS6_IJS8_SA_S9_EEENS6_IJNS7_ILi1EEESI_SI_EEESC_SE_Li128ELb1ELb1ELb1ELb0EEENS1_36VarlenDynamicPersistentTileSchedulerILi128ELi48ELi128ELi128ELb1ELb1ELb0ELb0ELb1ELb1EEEEEEEEEvNT_6ParamsE)
        .other          _ZN7cutlass13device_kernelIN5flash19enable_sm80_to_sm89INS1_16FlashAttnFwdSm80INS1_25CollectiveMainloopFwdSm80ILi4ELi1ELb0EN4cute5tupleIJNS5_1CILi128EEENS7_ILi48EEENS7_ILi96EEEEEELi96ENS_6half_tEfNS_4arch4Sm80ELb0ELb0ELb0ELb1ELb0ELb1ELb1ELb1EEENS1_21CollectiveEpilogueFwdINS6_IJS8_SA_S9_EEENS6_IJNS7_ILi1EEESI_SI_EEESC_SE_Li128ELb1ELb1ELb1ELb0EEENS1_36VarlenDynamicPersistentTileSchedulerILi128ELi48ELi128ELi128ELb1ELb1ELb0ELb0ELb1ELb1EEEEEEEEEvNT_6ParamsE,@"STO_CUDA_ENTRY STV_DEFAULT"
_ZN7cutlass13device_kernelIN5flash19enable_sm80_to_sm89INS1_16FlashAttnFwdSm80INS1_25CollectiveMainloopFwdSm80ILi4ELi1ELb0EN4cute5tupleIJNS5_1CILi128EEENS7_ILi48EEENS7_ILi96EEEEEELi96ENS_6half_tEfNS_4arch4Sm80ELb0ELb0ELb0ELb1ELb0ELb1ELb1ELb1EEENS1_21CollectiveEpilogueFwdINS6_IJS8_SA_S9_EEENS6_IJNS7_ILi1EEESI_SI_EEESC_SE_Li128ELb1ELb1ELb1ELb0EEENS1_36VarlenDynamicPersistentTileSchedulerILi128ELi48ELi128ELi128ELb1ELb1ELb0ELb0ELb1ELb1EEEEEEEEEvNT_6ParamsE:
        /* <DEDUP_REMOVED lines=54> */
.L_x_1589:
        /* <DEDUP_REMOVED lines=17> */
.L_x_1756:
        /* <DEDUP_REMOVED lines=16> */
.L_x_1757:
[----:B--2---:R-:W-:-:S05]  /*0570*/  IMAD R0, R0, c[0x0][0x538], RZ ;  /* 0x00014e0000007a24 */ /* 0x004fca00078e02ff */
[----:B------:R-:W-:-:S04]  /*0580*/  IADD3 R6, R0, R6, RZ ;  /* 0x0000000600067210 */ /* 0x000fc80007ffe0ff */
[----:B------:R-:W-:-:S13]  /*0590*/  ISETP.GT.AND P0, PT, R6, UR4, PT ;  /* 0x0000000406007c0c */ /* 0x000fda000bf04270 */
[----:B-1----:R-:W-:Y:S05]  /*05a0*/  @!P0 BRA `(.L_x_1589) ;  /* 0xfffffdb000008947 */ /* 0x002fea000383ffff */
.L_x_1585:
[----:B------:R-:W-:-:S05]  /*05b0*/  IADD3 R12, -R0, R6, RZ ;  /* 0x00000006000c7210 */ /* 0x000fca0007ffe1ff */
[----:B------:R-:W-:-:S05]  /*05c0*/  IMAD R0, R4, c[0x0][0x538], R12 ;  /* 0x00014e0004007a24 */ /* 0x000fca00078e020c */
[----:B------:R-:W-:Y:S01]  /*05d0*/  ISETP.GT.AND P0, PT, R0, UR4, PT ;  /* 0x0000000400007c0c */ /* 0x000fe2000bf04270 */
[----:B------:R-:W-:-:S12]  /*05e0*/  BRA.DIV ~URZ, `(.L_x_1590) ;  /* 0x000174b27f007947 */ /* 0x000fd8000b800000 */
[----:B------:R-:W-:-:S04]  /*05f0*/  VOTE.ANY R6, PT, !P0 ;  /* 0x0000000000067806 */ /* 0x000fc800040e0100 */
.L_x_1758:
[----:B------:R1:W2:Y:S01]  /*0600*/  POPC R13, R6 ;  /* 0x00000006000d7309 */ /* 0x0002a20000000000 */
[----:B------:R-:W-:Y:S05]  /*0610*/  BRA.DIV ~URZ, `(.L_x_1591) ;  /* 0x000174d27f007947 */ /* 0x000fea000b800000 */
[----:B--2---:R-:W2:Y:S04]  /*0620*/  SHFL.IDX PT, R11, R8, R13, 0x1f ;  /* 0x00001f0d080b7589 */ /* 0x004ea800000e0000 */
[----:B------:R3:W4:Y:S02]  /*0630*/  SHFL.IDX PT, R10, R7, R13, 0x1f ;  /* 0x00001f0d070a7589 */ /* 0x00072400000e0000 */
[----:B---3--:R-:W-:Y:S02]  /*0640*/  MOV R7, RZ ;  /* 0x000000ff00077202 */ /* 0x008fe40000000f00 */
.L_x_1759:
[----:B--2-4-:R-:W-:Y:S01]  /*0650*/  ISETP.NE.AND P0, PT, R6, RZ, PT ;  /* 0x000000ff0600720c */ /* 0x014fe20003f05270 */
[----:B------:R-:W-:-:S12]  /*0660*/  BSSY B0, `(.L_x_1592) ;  /* 0x0000005000007945 */ /* 0x000fd80003800000 */
[----:B------:R-:W-:Y:S05]  /*0670*/  @!P0 BRA `(.L_x_1593) ;  /* 0x0000003000008947 */ /* 0x000fea0003800000 */
[----:B------:R-:W-:Y:S01]  /*0680*/  IADD3 R3, R13, -0x1, RZ ;  /* 0xffffffff0d037810 */ /* 0x000fe20007ffe0ff */
[----:B------:R-:W-:Y:S05]  /*0690*/  BRA.DIV ~URZ, `(.L_x_1594) ;  /* 0x000175327f007947 */ /* 0x000fea000b800000 */
[----:B------:R2:W3:Y:S02]  /*06a0*/  SHFL.IDX PT, R7, R4, R3, 0x1f ;  /* 0x00001f0304077589 */ /* 0x0004e400000e0000 */
.L_x_1593:
[----:B------:R-:W-:Y:S05]  /*06b0*/  BSYNC B0 ;  /* 0x0000000000007941 */ /* 0x000fea0003800000 */
.L_x_1592:
[----:B------:R-:W-:Y:S01]  /*06c0*/  IABS R0, R11 ;  /* 0x0000000b00007213 */ /* 0x000fe20000000000 */
[----:B--23--:R-:W-:-:S04]  /*06d0*/  IMAD R4, R7, c[0x0][0x538], R12 ;  /* 0x00014e0007047a24 */ /* 0x00cfc800078e020c */
[----:B------:R-:W-:Y:S01]  /*06e0*/  IMAD.MOV.U32 R5, RZ, RZ, R0 ;  /* 0x000000ffff057224 */ /* 0x000fe200078e0000 */
[----:B------:R-:W-:Y:S01]  /*06f0*/  IABS R0, R10 ;  /* 0x0000000a00007213 */ /* 0x000fe20000000000 */
[----:B------:R2:W-:Y:S01]  /*0700*/  STL [R1], R4 ;  /* 0x0000000401007387 */ /* 0x0005e20000100800 */
        /* <DEDUP_REMOVED lines=64> */
.L_x_1586:
[----:B------:R-:W-:Y:S01]  /*0b10*/  MOV R0, UR4 ;  /* 0x0000000400007c02 */ /* 0x000fe20008000f00 */
[----:B------:R-:W-:Y:S04]  /*0b20*/  STL [R1+0x4], RZ ;  /* 0x000004ff01007387 */ /* 0x000fe80000100800 */
[----:B------:R1:W-:Y:S04]  /*0b30*/  STL [R1], R0 ;  /* 0x0000000001007387 */ /* 0x0003e80000100800 */
[----:B------:R2:W-:Y:S01]  /*0b40*/  STL [R1+0x8], RZ ;  /* 0x000008ff01007387 */ /* 0x0005e20000100800 */
[----:B-1----:R-:W-:-:S05]  /*0b50*/  MOV R0, c[0x0][0x53c] ;  /* 0x00014f0000007a02 */ /* 0x002fca0000000f00 */
[----:B------:R2:W-:Y:S02]  /*0b60*/  STL [R1+0xc], R0 ;  /* 0x00000c0001007387 */ /* 0x0005e40000100800 */
.L_x_1595:
[----:B-1----:R-:W3:Y:S04]  /*0b70*/  LDL R4, [R1] ;  /* 0x0000000001047983 */ /* 0x002ee80000100800 */
[----:B------:R-:W3:Y:S04]  /*0b80*/  LDL R5, [R1+0x4] ;  /* 0x0000040001057983 */ /* 0x000ee80000100800 */
[----:B------:R-:W3:Y:S04]  /*0b90*/  LDL R6, [R1+0x8] ;  /* 0x0000080001067983 */ /* 0x000ee80000100800 */
[----:B------:R-:W3:Y:S01]  /*0ba0*/  LDL R7, [R1+0xc] ;  /* 0x00000c0001077983 */ /* 0x000ee20000100800 */
[----:B------:R-:W-:Y:S01]  /*0bb0*/  ISETP.NE.AND P0, PT, R14, RZ, PT ;  /* 0x000000ff0e00720c */ /* 0x000fe20003f05270 */
[----:B------:R-:W-:-:S12]  /*0bc0*/  WARPSYNC 0xffffffff ;  /* 0xffffffff00007948 */ /* 0x000fd80003800000 */
[----:B---3--:R1:W-:Y:S04]  /*0bd0*/  @!P0 STS.128 [0xc080], R4 ;  /* 0x00c08004ff008388 */ /* 0x0083e80000000c00 */
[----:B------:R-:W-:Y:S06]  /*0be0*/  BAR.ARV 0x5, 0x80 ;  /* 0x0142000000007b1d */ /* 0x000fec0000002000 */
.L_x_1584:
[----:B--2---:R-:W2:Y:S02]  /*0bf0*/  LDL R0, [R1+0xc] ;  /* 0x00000c0001007983 */ /* 0x004ea40000100800 */
        /* <DEDUP_REMOVED lines=52> */
[C---:B------:R-:W-:Y:S01]  /*0f40*/  IMAD.IADD R33, R12.reuse, 0x1, -R4 ;  /* 0x000000010c217824 */ /* 0x040fe200078e0a04 */
        /* <DEDUP_REMOVED lines=35> */
[-C--:B------:R-:W-:Y:S01]  /*1180*/  LEA.HI R14, R2, R0.reuse, RZ, 0x3 ;  /* 0x00000000020e7211 */ /* 0x080fe200078f18ff */
[----:B------:R-:W-:Y:S01]  /*1190*/  IMAD.SHL.U32 R4, R8, 0x200, RZ ;  /* 0x0000020008047824 */ /* 0x000fe200078e00ff */
[----:B------:R-:W-:-:S02]  /*11a0*/  LEA.HI R18, R2, R0, RZ, 0x5 ;  /* 0x0000000002127211 */ /* 0x000fc400078f28ff */
[----:B------:R-:W-:Y:S01]  /*11b0*/  LOP3.LUT R3, R5, 0xfffffff8, RZ, 0xc0, !PT ;  /* 0xfffffff805037812 */ /* 0x000fe200078ec0ff */
[----:B------:R-:W-:Y:S01]  /*11c0*/  STL [R1+0x48], R26 ;  /* 0x0000481a01007387 */ /* 0x000fe20000100800 */
[----:B------:R-:W-:Y:S02]  /*11d0*/  SHF.R.S32.HI R0, RZ, 0x1, R11 ;  /* 0x00000001ff007819 */ /* 0x000fe4000001140b */
[----:B------:R-:W-:Y:S01]  /*11e0*/  SHF.R.S32.HI R5, RZ, 0x1, R7 ;  /* 0x00000001ff057819 */ /* 0x000fe20000011407 */
        /* <DEDUP_REMOVED lines=16> */
[----:B------:R-:W-:Y:S01]  /*12f0*/  SHF.R.S32.HI R2, RZ, 0x1, R2 ;  /* 0x00000001ff027819 */ /* 0x000fe20000011402 */
[----:B------:R-:W-:Y:S01]  /*1300*/  IMAD.IADD R3, R0, 0x1, R4 ;  /* 0x0000000100037824 */ /* 0x000fe200078e0204 */
[----:B------:R-:W-:Y:S01]  /*1310*/  LOP3.LUT R7, R9, R7, RZ, 0x3c, !PT ;  /* 0x0000000709077212 */ /* 0x000fe200078e3cff */
        /* <DEDUP_REMOVED lines=51> */
[----:B------:R-:W-:-:S02]  /*1650*/  LOP3.LUT R3, R6, R3, RZ, 0x3c, !PT ;  /* 0x0000000306037212 */ /* 0x000fc400078e3cff */
[----:B------:R-:W-:Y:S02]  /*1660*/  LOP3.LUT R4, R7, R28, RZ, 0x3c, !PT ;  /* 0x0000001c07047212 */ /* 0x000fe400078e3cff */
[C---:B------:R-:W-:Y:S02]  /*1670*/  IADD3 R5, R25.reuse, 0x80, RZ ;  /* 0x0000008019057810 */ /* 0x040fe40007ffe0ff */
[----:B------:R-:W-:Y:S02]  /*1680*/  IADD3 R23, R25, 0x70, RZ ;  /* 0x0000007019177810 */ /* 0x000fe40007ffe0ff */
[----:B------:R-:W-:Y:S02]  /*1690*/  SHF.R.S32.HI R7, RZ, 0x1f, R157 ;  /* 0x0000001fff077819 */ /* 0x000fe4000001149d */
[----:B------:R-:W-:Y:S01]  /*16a0*/  IADD3 R9, R4, R26, R2 ;  /* 0x0000001a04097210 */ /* 0x000fe20007ffe002 */
[----:B------:R-:W-:Y:S01]  /*16b0*/  IMAD.IADD R2, R3, 0x1, R13 ;  /* 0x0000000103027824 */ /* 0x000fe200078e020d */
[----:B------:R-:W-:Y:S01]  /*16c0*/  @P2 IADD3 R23, R5, 0x10, RZ ;  /* 0x0000001005172810 */ /* 0x000fe20007ffe0ff */
[----:B------:R-:W-:Y:S01]  /*16d0*/  IMAD.IADD R3, R3, 0x1, R16 ;  /* 0x0000000103037824 */ /* 0x000fe200078e0210 */
[----:B------:R-:W-:Y:S01]  /*16e0*/  SHF.R.S32.HI R6, RZ, 0x1f, R159 ;  /* 0x0000001fff067819 */ /* 0x000fe2000001149f */
[----:B------:R-:W-:Y:S01]  /*16f0*/  IMAD.MOV.U32 R13, RZ, RZ, 0x20 ;  /* 0x00000020ff0d7424 */ /* 0x000fe200078e00ff */
[----:B------:R-:W-:Y:S01]  /*1700*/  SHF.R.S32.HI R5, RZ, 0x1f, R156 ;  /* 0x0000001fff057819 */ /* 0x000fe2000001149c */
[----:B------:R-:W-:Y:S01]  /*1710*/  STL [R1+0x18], R23 ;  /* 0x0000181701007387 */ /* 0x000fe20000100800 */
[----:B------:R-:W-:-:S02]  /*1720*/  LOP3.LUT R8, R20, 0x7ffffffc, RZ, 0xc0, !PT ;  /* 0x7ffffffc14087812 */ /* 0x000fc400078ec0ff */
[----:B------:R-:W-:Y:S02]  /*1730*/  SHF.L.U64.HI R16, R157, 0x1, R7 ;  /* 0x000000019d107819 */ /* 0x000fe40000010207 */
[----:B------:R-:W-:Y:S02]  /*1740*/  SHF.R.S32.HI R4, RZ, 0x1f, R158 ;  /* 0x0000001fff047819 */ /* 0x000fe4000001149e */
[----:B------:R-:W-:Y:S01]  /*1750*/  SHF.L.U64.HI R7, R159, 0x1, R6 ;  /* 0x000000019f077819 */ /* 0x000fe20000010206 */
[----:B------:R-:W-:Y:S01]  /*1760*/  STL [R1+0x78], R16 ;  /* 0x0000781001007387 */ /* 0x000fe20000100800 */
[----:B------:R-:W-:Y:S01]  /*1770*/  SHF.L.U64.HI R6, R156, 0x1, R5 ;  /* 0x000000019c067819 */ /* 0x000fe20000010205 */
[----:B------:R-:W-:Y:S01]  /*1780*/  IMAD.IADD R5, R32, 0x1, -R8 ;  /* 0x0000000120057824 */ /* 0x000fe200078e0a08 */
[C---:B------:R-:W-:Y:S01]  /*1790*/  IADD3 R245, R246.reuse, 0x20, RZ ;  /* 0x00000020f6f57810 */ /* 0x040fe20007ffe0ff */
[----:B------:R1:W-:Y:S01]  /*17a0*/  STL [R1+0x74], R7 ;  /* 0x0000740701007387 */ /* 0x0003e20000100800 */
[----:B------:R-:W-:Y:S01]  /*17b0*/  IADD3 R248, R246, 0x40, RZ ;  /* 0x00000040f6f87810 */ /* 0x000fe20007ffe0ff */
[----:B------:R-:W-:Y:S01]  /*17c0*/  IMAD.SHL.U32 R252, R5, 0x2, RZ ;  /* 0x0000000205fc7824 */ /* 0x000fe200078e00ff */
[----:B------:R-:W-:Y:S01]  /*17d0*/  SHF.L.U64.HI R4, R158, 0x1, R4 ;  /* 0x000000019e047819 */ /* 0x000fe20000010204 */
[----:B------:R2:W-:Y:S01]  /*17e0*/  STL [R1+0x70], R6 ;  /* 0x0000700601007387 */ /* 0x0005e20000100800 */
[----:B------:R-:W-:Y:S01]  /*17f0*/  IMAD.IADD R5, R30, 0x1, R24 ;  /* 0x000000011e057824 */ /* 0x000fe200078e0218 */
[----:B------:R-:W-:-:S02]  /*1800*/  LEA R188, R0, 0x3c80, 0x1 ;  /* 0x00003c8000bc7811 */ /* 0x000fc400078e08ff */
[----:B------:R3:W-:Y:S01]  /*1810*/  STL [R1+0x6c], R4 ;  /* 0x00006c0401007387 */ /* 0x0007e20000100800 */
[----:B------:R-:W-:Y:S02]  /*1820*/  LEA R0, R12, 0x6080, 0x1 ;  /* 0x000060800c007811 */ /* 0x000fe400078e08ff */
[----:B------:R-:W-:Y:S02]  /*1830*/  IADD3 R193, R188, 0x20, RZ ;  /* 0x00000020bcc17810 */ /* 0x000fe40007ffe0ff */
[----:B------:R-:W-:Y:S02]  /*1840*/  LEA R191, R2, 0x6080, 0x1 ;  /* 0x0000608002bf7811 */ /* 0x000fe400078e08ff */
[----:B------:R-:W-:Y:S02]  /*1850*/  LEA R189, R3, 0x1880, 0x1 ;  /* 0x0000188003bd7811 */ /* 0x000fe400078e08ff */
[----:B------:R-:W-:Y:S02]  /*1860*/  @P3 IADD3 R193, R188, -0x20, RZ ;  /* 0xffffffe0bcc13810 */ /* 0x000fe40007ffe0ff */
[----:B------:R-:W-:-:S02]  /*1870*/  IADD3 R121, R122, 0x8, RZ ;  /* 0x000000087a797810 */ /* 0x000fc40007ffe0ff */
[----:B------:R-:W-:Y:S02]  /*1880*/  SHF.R.S32.HI R247, RZ, 0x1f, R246 ;  /* 0x0000001ffff77819 */ /* 0x000fe400000114f6 */
[C---:B------:R-:W-:Y:S02]  /*1890*/  IADD3 R201, R193.reuse, 0x400, RZ ;  /* 0x00000400c1c97810 */ /* 0x040fe40007ffe0ff */
[----:B-1----:R-:W-:Y:S02]  /*18a0*/  SHF.R.S32.HI R7, RZ, 0x1f, R245 ;  /* 0x0000001fff077819 */ /* 0x002fe400000114f5 */
[C---:B------:R-:W-:Y:S02]  /*18b0*/  IADD3 R200, R193.reuse, 0x800, RZ ;  /* 0x00000800c1c87810 */ /* 0x040fe40007ffe0ff */
[----:B--2---:R-:W-:Y:S01]  /*18c0*/  SHF.R.S32.HI R6, RZ, 0x1f, R248 ;  /* 0x0000001fff067819 */ /* 0x004fe200000114f8 */
[----:B------:R1:W-:Y:S01]  /*18d0*/  STL [R1+0x28], R7 ;  /* 0x0000280701007387 */ /* 0x0003e20000100800 */
[----:B------:R-:W-:-:S02]  /*18e0*/  IADD3 R199, R193, 0xc00, RZ ;  /* 0x00000c00c1c77810 */ /* 0x000fc40007ffe0ff */
[----:B---3--:R-:W-:Y:S01]  /*18f0*/  LOP3.LUT R4, R31, 0x18, R116, 0xf8, !PT ;  /* 0x000000181f047812 */ /* 0x008fe200078ef874 */
[----:B------:R2:W-:Y:S01]  /*1900*/  STL [R1+0x24], R6 ;  /* 0x0000240601007387 */ /* 0x0005e20000100800 */
[C---:B------:R-:W-:Y:S02]  /*1910*/  IADD3 R198, R193.reuse, 0x1000, RZ ;  /* 0x00001000c1c67810 */ /* 0x040fe40007ffe0ff */
[----:B------:R-:W-:Y:S01]  /*1920*/  LOP3.LUT R4, R4, R28, RZ, 0x3c, !PT ;  /* 0x0000001c04047212 */ /* 0x000fe200078e3cff */
[----:B------:R3:W-:Y:S01]  /*1930*/  STL [R1+0x84], R5 ;  /* 0x0000840501007387 */ /* 0x0007e20000100800 */
[C---:B------:R-:W-:Y:S02]  /*1940*/  IADD3 R197, R193.reuse, 0x1400, RZ ;  /* 0x00001400c1c57810 */ /* 0x040fe40007ffe0ff */
[C---:B------:R-:W-:Y:S02]  /*1950*/  IADD3 R196, R193.reuse, 0x1800, RZ ;  /* 0x00001800c1c47810 */ /* 0x040fe40007ffe0ff */
[----:B------:R-:W-:-:S02]  /*1960*/  IADD3 R195, R193, 0x1c00, RZ ;  /* 0x00001c00c1c37810 */ /* 0x000fc40007ffe0ff */
[----:B------:R-:W-:Y:S02]  /*1970*/  IADD3 R194, R193, 0x2000, RZ ;  /* 0x00002000c1c27810 */ /* 0x000fe40007ffe0ff */
[----:B-1----:R-:W-:Y:S02]  /*1980*/  SHF.R.S32.HI R7, RZ, 0x3, R15 ;  /* 0x00000003ff077819 */ /* 0x002fe4000001140f */
[----:B--2---:R-:W-:-:S03]  /*1990*/  LOP3.LUT R6, R29, 0x8, R116, 0xf8, !PT ;  /* 0x000000081d067812 */ /* 0x004fc600078ef874 */
[----:B------:R1:W-:Y:S01]  /*19a0*/  STL [R1+0x50], R7 ;  /* 0x0000500701007387 */ /* 0x0003e20000100800 */
[----:B---3--:R-:W-:Y:S02]  /*19b0*/  LOP3.LUT R5, R29, 0x18, R116, 0xf8, !PT ;  /* 0x000000181d057812 */ /* 0x008fe400078ef874 */
[-C--:B------:R-:W-:Y:S02]  /*19c0*/  LOP3.LUT R6, R6, R27.reuse, RZ, 0x3c, !PT ;  /* 0x0000001b06067212 */ /* 0x080fe400078e3cff */
[----:B------:R-:W-:Y:S01]  /*19d0*/  LOP3.LUT R8, R5, R27, RZ, 0x3c, !PT ;  /* 0x0000001b05087212 */ /* 0x000fe200078e3cff */
[----:B------:R-:W-:Y:S01]  /*19e0*/  IMAD.IADD R5, R26, 0x1, R4 ;  /* 0x000000011a057824 */ /* 0x000fe200078e0204 */
[----:B------:R-:W-:Y:S01]  /*19f0*/  SEL R4, R13, 0xffffffe0, !P4 ;  /* 0xffffffe00d047807 */ /* 0x000fe20006000000 */
[C---:B------:R-:W-:Y:S02]  /*1a00*/  IMAD.IADD R6, R22.reuse, 0x1, R6 ;  /* 0x0000000116067824 */ /* 0x040fe400078e0206 */
[----:B------:R-:W-:Y:S01]  /*1a10*/  IMAD.IADD R8, R22, 0x1, R8 ;  /* 0x0000000116087824 */ /* 0x000fe200078e0208 */
[----:B------:R-:W-:Y:S01]  /*1a20*/  LEA R5, R5, 0x6080, 0x1 ;  /* 0x0000608005057811 */ /* 0x000fe200078e08ff */
[----:B------:R-:W-:Y:S01]  /*1a30*/  IMAD.IADD R192, R191, 0x1, R4 ;  /* 0x00000001bfc07824 */ /* 0x000fe200078e0204 */
[----:B------:R-:W-:Y:S01]  /*1a40*/  LEA R229, R6, 0x1880, 0x1 ;  /* 0x0000188006e57811 */ /* 0x000fe200078e08ff */
[----:B------:R-:W-:-:S03]  /*1a50*/  IMAD.IADD R190, R4, 0x1, R189 ;  /* 0x0000000104be7824 */ /* 0x000fc600078e02bd */
[C---:B------:R-:W-:Y:S02]  /*1a60*/  IADD3 R230, R229.reuse, 0x20, RZ ;  /* 0x00000020e5e67810 */ /* 0x040fe40007ffe0ff */
[----:B------:R-:W-:Y:S02]  /*1a70*/  @P0 IADD3 R230, R229, -0x20, RZ ;  /* 0xffffffe0e5e60810 */ /* 0x000fe40007ffe0ff */
[----:B-1----:R-:W-:-:S05]  /*1a80*/  SHF.R.S32.HI R7, RZ, 0x3, R14 ;  /* 0x00000003ff077819 */ /* 0x002fca000001140e */
[----:B------:R1:W-:Y:S04]  /*1a90*/  STL [R1+0x4c], R7 ;  /* 0x00004c0701007387 */ /* 0x0003e80000100800 */
[----:B------:R2:W-:Y:S04]  /*1aa0*/  STL [R1+0x68], R5 ;  /* 0x0000680501007387 */ /* 0x0005e80000100800 */
[----:B------:R3:W-:Y:S01]  /*1ab0*/  STL [R1+0x64], R0 ;  /* 0x0000640001007387 */ /* 0x0007e20000100800 */
[----:B-1----:R-:W-:Y:S02]  /*1ac0*/  SEL R7, R13, 0xffffffe0, !P1 ;  /* 0xffffffe00d077807 */ /* 0x002fe40004800000 */
[----:B--2---:R-:W-:-:S02]  /*1ad0*/  LEA R5, R11, 0x6080, 0x1 ;  /* 0x000060800b057811 */ /* 0x004fc400078e08ff */
        /* <DEDUP_REMOVED lines=11> */
.L_x_1755:
        /* <DEDUP_REMOVED lines=9> */
[----:B------:R-:W-:Y:S01]  /*1c20*/  CS2R R148, SRZ ;  /* 0x0000000000947805 */ /* 0x000fe2000001ff00 */
[----:B------:R-:W-:Y:S02]  /*1c30*/  ISETP.NE.U32.AND P3, PT, RZ, c[0x0][0x348], PT ;  /* 0x0000d200ff007a0c */ /* 0x000fe40003f65070 */
[----:B------:R-:W-:Y:S02]  /*1c40*/  ISETP.NE.U32.AND P5, PT, RZ, c[0x0][0x358], PT ;  /* 0x0000d600ff007a0c */ /* 0x000fe40003fa5070 */
[----:B------:R-:W-:Y:S02]  /*1c50*/  ISETP.NE.AND.EX P3, PT, RZ, c[0x0][0x34c], PT, P3 ;  /* 0x0000d300ff007a0c */ /* 0x000fe40003f65330 */
[----:B------:R-:W-:Y:S01]  /*1c60*/  ISETP.NE.AND.EX P5, PT, RZ, c[0x0][0x35c], PT, P5 ;  /* 0x0000d700ff007a0c */ /* 0x000fe20003fa5350 */
[----:B------:R-:W-:-:S02]  /*1c70*/  IMAD.MOV.U32 R147, RZ, RZ, RZ ;  /* 0x000000ffff937224 */ /* 0x000fc400078e00ff */
[----:B------:R-:W-:Y:S01]  /*1c80*/  IMAD.MOV.U32 R12, RZ, RZ, RZ ;  /* 0x000000ffff0c7224 */ /* 0x000fe200078e00ff */
[----:B--2---:R-:W-:Y:S02]  /*1c90*/  SHF.R.S32.HI R16, RZ, 0x1f, R249 ;  /* 0x0000001fff107819 */ /* 0x004fe400000114f9 */
        /* <DEDUP_REMOVED lines=16> */
[----:B------:R4:W5:Y:S04]  /*1da0*/  @P6 LDG.E R148, [R4.64] ;  /* 0x0000000604946981 */ /* 0x000968000c1e1900 */
[----:B------:R4:W-:Y:S01]  /*1db0*/  STL [R1+0x10], R16 ;  /* 0x0000101001007387 */ /* 0x0009e20000100800 */
[----:B------:R-:W-:Y:S01]  /*1dc0*/  YIELD ;  /* 0x0000000000007946 */ /* 0x000fe20003800000 */
[----:B------:R-:W-:-:S02]  /*1dd0*/  P2R R15, PR, RZ, 0x40 ;  /* 0x00000040ff0f7803 */ /* 0x000fc40000000000 */
[----:B---3--:R-:W-:Y:S01]  /*1de0*/  LOP3.LUT R251, R9, 0xffff, RZ, 0xc0, !PT ;  /* 0x0000ffff09fb7812 */ /* 0x008fe200078ec0ff */
[----:B------:R-:W-:Y:S05]  /*1df0*/  @P4 BRA `(.L_x_1596) ;  /* 0x0000005000004947 */ /* 0x000fea0003800000 */
[----:B-----5:R-:W-:Y:S01]  /*1e00*/  MOV R150, c[0x0][0x168] ;  /* 0x00005a0000967a02 */ /* 0x020fe20000000f00 */
[----:B------:R-:W-:Y:S05]  /*1e10*/  @!P3 BRA `(.L_x_1596) ;  /* 0x000000300000b947 */ /* 0x000fea0003800000 */
[----:B------:R-:W2:Y:S04]  /*1e20*/  LDG.E R8, [R6.64] ;  /* 0x0000000606087981 */ /* 0x000ea8000c1e1900 */
[----:B------:R-:W2:Y:S02]  /*1e30*/  LDG.E R0, [R6.64+0x4] ;  /* 0x0000040606007981 */ /* 0x000ea4000c1e1900 */
[----:B--2---:R-:W-:Y:S02]  /*1e40*/  IADD3 R150, -R8, R0, RZ ;  /* 0x0000000008967210 */ /* 0x004fe40007ffe1ff */
.L_x_1596:
[----:B------:R-:W-:-:S04]  /*1e50*/  ISETP.NE.U32.AND P0, PT, RZ, c[0x0][0x368], PT ;  /* 0x0000da00ff007a0c */ /* 0x000fc80003f05070 */
[----:B------:R-:W-:-:S13]  /*1e60*/  ISETP.NE.AND.EX P0, PT, RZ, c[0x0][0x36c], PT, P0 ;  /* 0x0000db00ff007a0c */ /* 0x000fda0003f05300 */
[----:B------:R-:W-:Y:S05]  /*1e70*/  @!P0 BRA `(.L_x_1597) ;  /* 0x0000004000008947 */ /* 0x000fea0003800000 */
[----:B----4-:R-:W-:-:S04]  /*1e80*/  LEA R4, P0, R249, c[0x0][0x368], 0x2 ;  /* 0x0000da00f9047a11 */ /* 0x010fc800078010ff */
[----:B------:R-:W-:-:S05]  /*1e90*/  LEA.HI.X R5, R249, c[0x0][0x36c], R16, 0x2, P0 ;  /* 0x0000db00f9057a11 */ /* 0x000fca00000f1410 */
[----:B------:R1:W5:Y:S01]  /*1ea0*/  LDG.E R7, [R4.64] ;  /* 0x0000000604077981 */ /* 0x000362000c1e1900 */
[----:B------:R-:W-:Y:S05]  /*1eb0*/  BRA `(.L_x_1598) ;  /* 0x0000005000007947 */ /* 0x000fea0003800000 */
.L_x_1597:
[----:B----4-:R-:W-:Y:S01]  /*1ec0*/  MOV R7, c[0x0][0x1d0] ;  /* 0x0000740000077a02 */ /* 0x010fe20000000f00 */
[----:B------:R-:W-:Y:S05]  /*1ed0*/  @!P6 BRA `(.L_x_1598) ;  /* 0x000000300000e947 */ /* 0x000fea0003800000 */
[----:B------:R-:W2:Y:S04]  /*1ee0*/  LDG.E R7, [R4.64] ;  /* 0x0000000604077981 */ /* 0x000ea8000c1e1900 */
[----:B------:R-:W2:Y:S02]  /*1ef0*/  LDG.E R0, [R4.64+0x4] ;  /* 0x0000040604007981 */ /* 0x000ea4000c1e1900 */
[----:B--2---:R-:W-:Y:S02]  /*1f00*/  IADD3 R7, -R7, R0, RZ ;  /* 0x0000000007077210 */ /* 0x004fe40007ffe1ff */
.L_x_1598:
        /* <DEDUP_REMOVED lines=58> */
.L_x_1600:
[----:B------:R-:W-:Y:S05]  /*22b0*/  BSYNC B0 ;  /* 0x0000000000007941 */ /* 0x000fea0003800000 */
.L_x_1599:
        /* <DEDUP_REMOVED lines=18> */
[----:B------:R-:W-:-:S04]  /*23e0*/  ISETP.NE.U32.AND P0, PT, RZ, c[0x0][0x340], PT ;  /* 0x0000d000ff007a0c */ /* 0x000fc80003f05070 */
[----:B------:R-:W-:-:S13]  /*23f0*/  ISETP.NE.AND.EX P3, PT, RZ, c[0x0][0x344], PT, P0 ;  /* 0x0000d100ff007a0c */ /* 0x000fda0003f65300 */
[----:B------:R-:W-:-:S05]  /*2400*/  @P3 IMAD.WIDE R4, R249, R13, c[0x0][0x340] ;  /* 0x0000d000f9043625 */ /* 0x000fca00078e020d */
[----:B------:R1:W2:Y:S01]  /*2410*/  @P3 LDG.E R11, [R4.64] ;  /* 0x00000006040b3981 */ /* 0x0002a2000c1e1900 */
[----:B------:R-:W-:Y:S01]  /*2420*/  SHF.R.S32.HI R3, RZ, 0x1f, R12 ;  /* 0x0000001fff037819 */ /* 0x000fe2000001140c */
[----:B------:R-:W-:Y:S01]  /*2430*/  IMAD.MOV.U32 R138, RZ, RZ, 0x30 ;  /* 0x00000030ff8a7424 */ /* 0x000fe200078e00ff */
[----:B------:R-:W-:Y:S01]  /*2440*/  IADD3 R130, P0, R238, R12, RZ ;  /* 0x0000000cee827210 */ /* 0x000fe20007f1e0ff */
[----:B------:R-:W-:Y:S01]  /*2450*/  IMAD.IADD R10, R7, 0x1, R148 ;  /* 0x00000001070a7824 */ /* 0x000fe200078e0294 */
[----:B------:R-:W-:Y:S01]  /*2460*/  IADD3 R32, R2, -0x1, RZ ;  /* 0xffffffff02207810 */ /* 0x000fe20007ffe0ff */
[----:B------:R-:W-:Y:S01]  /*2470*/  IMAD R155, R138, c[0x0][0x23c], RZ ;  /* 0x00008f008a9b7a24 */ /* 0x000fe200078e02ff */
        /* <DEDUP_REMOVED lines=9> */
[----:B------:R-:W-:Y:S01]  /*2510*/  ISETP.GE.AND P4, PT, R248, c[0x0][0x1d4], PT ;  /* 0x00007500f8007a0c */ /* 0x000fe20003f86270 */
[----:B------:R-:W-:Y:S01]  /*2520*/  IMAD.MOV.U32 R161, RZ, RZ, c[0x0][0x238] ;  /* 0x00008e00ffa17624 */ /* 0x000fe200078e00ff */
[----:B------:R-:W-:Y:S01]  /*2530*/  SHF.R.S32.HI R12, RZ, 0x1f, R10 ;  /* 0x0000001fff0c7819 */ /* 0x000fe2000001140a */
[----:B------:R-:W-:Y:S01]  /*2540*/  IMAD.MOV.U32 R154, RZ, RZ, 0x5 ;  /* 0x00000005ff9a7424 */ /* 0x000fe200078e00ff */
[----:B------:R-:W-:Y:S01]  /*2550*/  IADD3 R27, R116, 0x20, RZ ;  /* 0x00000020741b7810 */ /* 0x000fe20007ffe0ff */
[----:B------:R-:W-:Y:S01]  /*2560*/  IMAD.WIDE.U32 R8, R10, c[0x0][0x1e0], RZ ;  /* 0x000078000a087a25 */ /* 0x000fe200078e00ff */
[----:B------:R-:W-:-:S02]  /*2570*/  IADD3 R26, R116, 0x10, RZ ;  /* 0x00000010741a7810 */ /* 0x000fc40007ffe0ff */
[----:B------:R-:W-:Y:S01]  /*2580*/  SHF.L.U64.HI R154, R161, R154, c[0x0][0x23c] ;  /* 0x00008f00a19a7619 */ /* 0x000fe2000001029a */
[----:B-1----:R-:W-:Y:S01]  /*2590*/  IMAD.WIDE.U32 R4, R130, c[0x0][0x238], R246 ;  /* 0x00008e0082047a25 */ /* 0x002fe200078e00f6 */
[----:B------:R-:W-:Y:S02]  /*25a0*/  SHF.R.S32.HI R123, RZ, 0x1f, R122 ;  /* 0x0000001fff7b7819 */ /* 0x000fe4000001147a */
[----:B-----5:R-:W-:Y:S01]  /*25b0*/  SHF.R.S32.HI R31, RZ, 0x1f, R137 ;  /* 0x0000001fff1f7819 */ /* 0x020fe20000011489 */
        /* <DEDUP_REMOVED lines=10> */
[C---:B------:R-:W-:Y:S02]  /*2660*/  ISETP.GE.AND P1, PT, R6.reuse, 0x1, PT ;  /* 0x000000010600780c */ /* 0x040fe40003f26270 */
        /* <DEDUP_REMOVED lines=11> */
[----:B------:R-:W-:Y:S01]  /*2720*/  @P1 LEA R2, P2, R4, c[0x0][0x220], 0x1 ;  /* 0x0000880004021a11 */ /* 0x000fe200078408ff */
[----:B------:R-:W-:Y:S02]  /*2730*/  IMAD.MOV.U32 R164, RZ, RZ, c[0x0][0x27c] ;  /* 0x00009f00ffa47624 */ /* 0x000fe400078e00ff */
[----:B------:R-:W-:Y:S01]  /*2740*/  IMAD R5, R10, c[0x0][0x1e4], R5 ;  /* 0x000079000a057a24 */ /* 0x000fe200078e0205 */
[----:B------:R-:W-:Y:S01]  /*2750*/  @P1 LEA.HI.X R3, R4, c[0x0][0x224], R7, 0x1, P2 ;  /* 0x0000890004031a11 */ /* 0x000fe200010f0c07 */
[----:B------:R-:W-:Y:S01]  /*2760*/  IMAD.WIDE.U32 R162, R237, c[0x0][0x1e0], RZ ;  /* 0x00007800eda27a25 */ /* 0x000fe200078e00ff */
[----:B------:R-:W-:-:S03]  /*2770*/  ISETP.NE.AND P2, PT, R15, RZ, PT ;  /* 0x000000ff0f00720c */ /* 0x000fc60003f45270 */
[----:B------:R-:W-:Y:S01]  /*2780*/  @!PT LDS RZ, [RZ] ;  /* 0x00000000fffff984 */ /* 0x000fe20000000800 */
[----:B------:R-:W-:Y:S01]  /*2790*/  @!PT LDS RZ, [RZ] ;  /* 0x00000000fffff984 */ /* 0x000fe20000000800 */
[----:B------:R-:W-:Y:S01]  /*27a0*/  @!PT LDS RZ, [RZ] ;  /* 0x00000000fffff984 */ /* 0x000fe20000000800 */
[----:B------:R1:W-:Y:S01]  /*27b0*/  @P1 LDGSTS.E.BYPASS.LTC128B.128 [R6+0x3c80], [R2.64], !P6 ;  /* 0x03c8000002061fae */ /* 0x0003e2000f101d46 */
[----:B------:R-:W-:-:S03]  /*27c0*/  IMAD.IADD R5, R9, 0x1, R5 ;  /* 0x0000000109057824 */ /* 0x000fc600078e0205 */
[----:B------:R1:W-:Y:S04]  /*27d0*/  @P1 LDGSTS.E.BYPASS.LTC128B.128 [R6+0x4880], [R2.64+0x40], !P5 ;  /* 0x0488004002061fae */ /* 0x0003e8000e901d46 */
[----:B------:R1:W-:Y:S02]  /*27e0*/  @P1 LDGSTS.E.BYPASS.LTC128B.128 [R6+0x5480], [R2.64+0x80], !P4 ;  /* 0x0548008002061fae */ /* 0x0003e4000e101d46 */
[----:B-1----:R-:W-:Y:S02]  /*27f0*/  @P0 IADD3 R3, P1, R161, R4, RZ ;  /* 0x00000004a1030210 */ /* 0x002fe40007f3e0ff */
[----:B------:R-:W-:Y:S02]  /*2800*/  @P0 SHF.L.U32 R6, R236, 0x1, RZ ;  /* 0x00000001ec060819 */ /* 0x000fe400000006ff */
[----:B------:R-:W-:Y:S01]  /*2810*/  MOV R4, R8 ;  /* 0x0000000800047202 */ /* 0x000fe20000000f00 */
[----:B------:R-:W-:Y:S01]  /*2820*/  @P0 IMAD.X R7, R7, 0x1, R154, P1 ;  /* 0x0000000107070824 */ /* 0x000fe200008e069a */
[----:B------:R-:W-:-:S03]  /*2830*/  @P0 LEA R2, P1, R3, c[0x0][0x220], 0x1 ;  /* 0x0000880003020a11 */ /* 0x000fc600078208ff */
[----:B------:R-:W-:Y:S01]  /*2840*/  IMAD.WIDE.U32 R4, R251, c[0x0][0x1e8], R4 ;  /* 0x00007a00fb047a25 */ /* 0x000fe200078e0004 */
[----:B------:R-:W-:Y:S02]  /*2850*/  @P0 LEA.HI.X R3, R3, c[0x0][0x224], R7, 0x1, P1 ;  /* 0x0000890003030a11 */ /* 0x000fe400008f0c07 */
[----:B------:R-:W-:Y:S01]  /*2860*/  ISETP.GE.AND P1, PT, R26, c[0x0][0x27c], PT ;  /* 0x00009f001a007a0c */ /* 0x000fe20003f26270 */
[----:B------:R-:W-:Y:S02]  /*2870*/  IMAD R5, R251, c[0x0][0x1ec], R5 ;  /* 0x00007b00fb057a24 */ /* 0x000fe400078e0205 */
[----:B------:R1:W-:Y:S04]  /*2880*/  @P0 LDGSTS.E.BYPASS.LTC128B.128 [R6+0x4480], [R2.64], !P6 ;  /* 0x0448000002060fae */ /* 0x0003e8000f101d46 */
[----:B------:R1:W-:Y:S04]  /*2890*/  @P0 LDGSTS.E.BYPASS.LTC128B.128 [R6+0x5080], [R2.64+0x40], !P5 ;  /* 0x0508004002060fae */ /* 0x0003e8000e901d46 */
[----:B------:R1:W-:Y:S01]  /*28a0*/  @P0 LDGSTS.E.BYPASS.LTC128B.128 [R6+0x5c80], [R2.64+0x80], !P4 ;  /* 0x05c8008002060fae */ /* 0x0003e2000e101d46 */
[----:B------:R-:W-:-:S03]  /*28b0*/  ISETP.GE.AND P0, PT, R116, c[0x0][0x27c], PT ;  /* 0x00009f0074007a0c */ /* 0x000fc60003f06270 */
[----:B------:R-:W0:Y:S01]  /*28c0*/  LDGDEPBAR ;  /* 0x00000000000079af */ /* 0x000e220000000000 */
[----:B------:R-:W-:Y:S01]  /*28d0*/  WARPSYNC 0xffffffff ;  /* 0xffffffff00007948 */ /* 0x000fe20003800000 */
[----:B-1----:R-:W-:-:S05]  /*28e0*/  SHF.R.S32.HI R6, RZ, 0x1f, R237 ;  /* 0x0000001fff067819 */ /* 0x002fca00000114ed */
[----:B------:R-:W-:-:S04]  /*28f0*/  IMAD R2, R6, c[0x0][0x1e0], RZ ;  /* 0x0000780006027a24 */ /* 0x000fc800078e02ff */
[----:B------:R-:W-:-:S04]  /*2900*/  IMAD R2, R237, c[0x0][0x1e4], R2 ;  /* 0x00007900ed027a24 */ /* 0x000fc800078e0202 */
[----:B------:R-:W-:Y:S01]  /*2910*/  IMAD.IADD R132, R163, 0x1, R2 ;  /* 0x00000001a3847824 */ /* 0x000fe200078e0202 */
[----:B--2---:R-:W-:Y:S01]  /*2920*/  @P3 SHF.R.S32.HI R7, RZ, 0x1f, R11 ;  /* 0x0000001fff073819 */ /* 0x004fe2000001140b */
[----:B------:R-:W-:Y:S01]  /*2930*/  @!P3 IMAD.MOV.U32 R11, RZ, RZ, R249 ;  /* 0x000000ffff0bb224 */ /* 0x000fe200078e00f9 */
[----:B------:R-:W-:-:S04]  /*2940*/  @!P3 MOV R7, R16 ;  /* 0x000000100007b202 */ /* 0x000fc80000000f00 */
[----:B------:R-:W-:Y:S02]  /*2950*/  SEL R25, R7, RZ, !P2 ;  /* 0x000000ff07197207 */ /* 0x000fe40005000000 */
[----:B------:R-:W-:Y:S02]  /*2960*/  SEL R18, R11, RZ, !P2 ;  /* 0x000000ff0b127207 */ /* 0x000fe40005000000 */
[----:B------:R-:W-:Y:S01]  /*2970*/  ISETP.GE.AND P2, PT, R27, c[0x0][0x27c], PT ;  /* 0x00009f001b007a0c */ /* 0x000fe20003f46270 */
[----:B------:R-:W-:Y:S01]  /*2980*/  IMAD R3, R25, c[0x0][0x1f0], RZ ;  /* 0x00007c0019037a24 */ /* 0x000fe200078e02ff */
[----:B------:R-:W-:Y:S01]  /*2990*/  SHF.L.U32 R7, R164, 0x1, RZ ;  /* 0x00000001a4077819 */ /* 0x000fe200000006ff */
[----:B------:R-:W-:-:S04]  /*29a0*/  IMAD.WIDE.U32 R78, R18, c[0x0][0x1f0], R4 ;  /* 0x00007c00124e7a25 */ /* 0x000fc800078e0004 */
[----:B------:R-:W-:-:S05]  /*29b0*/  IMAD R3, R18, c[0x0][0x1f4], R3 ;  /* 0x00007d0012037a24 */ /* 0x000fca00078e0203 */
[----:B------:R-:W-:Y:S02]  /*29c0*/  IADD3 R80, R79, R3, RZ ;  /* 0x000000034f507210 */ /* 0x000fe40007ffe0ff */
[----:B------:R-:W2:Y:S04]  /*29d0*/  LDL R37, [R1+0x30] ;  /* 0x0000300001257983 */ /* 0x000ea80000100800 */
[----:B------:R-:W3:Y:S04]  /*29e0*/  LDL R36, [R1+0x38] ;  /* 0x0000380001247983 */ /* 0x000ee80000100800 */
[----:B------:R-:W4:Y:S01]  /*29f0*/  LDL R35, [R1+0x34] ;  /* 0x0000340001237983 */ /* 0x000f220000100800 */
[----:B------:R-:W-:Y:S01]  /*2a00*/  IMAD.WIDE.U32 R2, R251, c[0x0][0x260], R246 ;  /* 0x00009800fb027a25 */ /* 0x000fe200078e00f6 */
[----:B------:R-:W-:Y:S01]  /*2a10*/  IADD3 R135, P3, R237, R10, RZ ;  /* 0x0000000aed877210 */ /* 0x000fe20007f7e0ff */
[----:B------:R-:W-:Y:S01]  /*2a20*/  ULDC.U8 UR4, c[0x0][0x298] ;  /* 0x0000a60000047ab9 */ /* 0x000fe20000000000 */
[----:B------:R-:W-:Y:S01]  /*2a30*/  IADD3 R21, -R7, c[0x0][0x1d4], RZ ;  /* 0x0000750007157a10 */ /* 0x000fe20007ffe1ff */
[----:B------:R-:W-:-:S02]  /*2a40*/  IMAD R3, R251, c[0x0][0x264], R3 ;  /* 0x00009900fb037a24 */ /* 0x000fc400078e0203 */
[----:B------:R-:W-:Y:S01]  /*2a50*/  IMAD R9, R6, c[0x0][0x290], RZ ;  /* 0x0000a40006097a24 */ /* 0x000fe200078e02ff */
[CC--:B------:R-:W-:Y:S01]  /*2a60*/  SEL R19, R7.reuse, R21.reuse, !P0 ;  /* 0x0000001507137207 */ /* 0x0c0fe20004000000 */
[----:B------:R-:W-:Y:S01]  /*2a70*/  IMAD.WIDE.U32 R82, R14, c[0x0][0x268], R2 ;  /* 0x00009a000e527a25 */ /* 0x000fe200078e0002 */
[CC--:B------:R-:W-:Y:S02]  /*2a80*/  SEL R20, R7.reuse, R21.reuse, !P1 ;  /* 0x0000001507147207 */ /* 0x0c0fe40004800000 */
[----:B------:R-:W-:Y:S01]  /*2a90*/  SEL R21, R7, R21, !P2 ;  /* 0x0000001507157207 */ /* 0x000fe20005000000 */
[----:B------:R-:W-:Y:S02]  /*2aa0*/  IMAD R2, R6, c[0x0][0x280], RZ ;  /* 0x0000a00006027a24 */ /* 0x000fe400078e02ff */
[----:B------:R-:W-:Y:S01]  /*2ab0*/  IMAD R4, R13, c[0x0][0x268], RZ ;  /* 0x00009a000d047a24 */ /* 0x000fe200078e02ff */
[----:B------:R-:W-:Y:S01]  /*2ac0*/  SEL R13, RZ, c[0x0][0x27c], !P0 ;  /* 0x00009f00ff0d7a07 */ /* 0x000fe20004000000 */
[----:B------:R-:W-:-:S02]  /*2ad0*/  IMAD R8, R237, c[0x0][0x284], R2 ;  /* 0x0000a100ed087a24 */ /* 0x000fc400078e0202 */
[----:B------:R-:W-:Y:S01]  /*2ae0*/  IMAD.X R134, R12, 0x1, R6, P3 ;  /* 0x000000010c867824 */ /* 0x000fe200018e0606 */
[----:B------:R-:W-:Y:S01]  /*2af0*/  ISETP.GE.AND P3, PT, R164, 0x1, PT ;  /* 0x00000001a400780c */ /* 0x000fe20003f66270 */
[----:B------:R-:W-:-:S04]  /*2b00*/  IMAD.WIDE.U32 R2, R251, c[0x0][0x210], R116 ;  /* 0x00008400fb027a25 */ /* 0x000fc800078e0074 */
[----:B------:R-:W-:-:S04]  /*2b10*/  IMAD.WIDE.U32 R6, R237, c[0x0][0x290], R122 ;  /* 0x0000a400ed067a25 */ /* 0x000fc800078e007a */
[C---:B------:R-:W-:Y:S02]  /*2b20*/  IMAD R12, R237.reuse, c[0x0][0x294], R9 ;  /* 0x0000a500ed0c7a24 */ /* 0x040fe400078e0209 */
[----:B------:R-:W-:-:S04]  /*2b30*/  IMAD.WIDE.U32 R16, R237, c[0x0][0x290], R116 ;  /* 0x0000a400ed107a25 */ /* 0x000fc800078e0074 */
[----:B------:R-:W-:Y:S02]  /*2b40*/  IMAD R34, R14, c[0x0][0x26c], R4 ;  /* 0x00009b000e227a24 */ /* 0x000fe400078e0204 */
[----:B------:R-:W-:-:S04]  /*2b50*/  IMAD.WIDE.U32 R4, R237, c[0x0][0x280], R122 ;  /* 0x0000a000ed047a25 */ /* 0x000fc800078e007a */
[----:B------:R-:W-:Y:S02]  /*2b60*/  IMAD R11, R251, c[0x0][0x214], R3 ;  /* 0x00008500fb0b7a24 */ /* 0x000fe400078e0203 */
[----:B------:R-:W-:-:S04]  /*2b70*/  IMAD.WIDE.U32 R14, R237, c[0x0][0x280], R116 ;  /* 0x0000a000ed0e7a25 */ /* 0x000fc800078e0074 */
[----:B------:R-:W-:Y:S02]  /*2b80*/  IMAD.IADD R7, R7, 0x1, R12 ;  /* 0x0000000107077824 */ /* 0x000fe400078e020c */
[----:B------:R-:W-:Y:S01]  /*2b90*/  IMAD.IADD R3, R12, 0x1, R17 ;  /* 0x000000010c037824 */ /* 0x000fe200078e0211 */
[----:B------:R-:W-:Y:S01]  /*2ba0*/  IADD3 R12, R116, R13, RZ ;  /* 0x0000000d740c7210 */ /* 0x000fe20007ffe0ff */
[----:B------:R-:W-:Y:S01]  /*2bb0*/  IMAD.IADD R9, R5, 0x1, R8 ;  /* 0x0000000105097824 */ /* 0x000fe200078e0208 */
[----:B------:R-:W-:Y:S01]  /*2bc0*/  SEL R13, RZ, c[0x0][0x27c], !P1 ;  /* 0x00009f00ff0d7a07 */ /* 0x000fe20004800000 */
[----:B------:R-:W-:Y:S01]  /*2bd0*/  IMAD.IADD R5, R8, 0x1, R15 ;  /* 0x0000000108057824 */ /* 0x000fe200078e020f */
[----:B------:R-:W-:Y:S01]  /*2be0*/  SHF.R.S32.HI R17, RZ, 0x1f, R19 ;  /* 0x0000001fff117819 */ /* 0x000fe20000011413 */
[----:B------:R-:W-:Y:S01]  /*2bf0*/  IMAD.MOV.U32 R10, RZ, RZ, R2 ;  /* 0x000000ffff0a7224 */ /* 0x000fe200078e0002 */
[----:B------:R-:W-:Y:S01]  /*2c00*/  IADD3 R129, P1, P0, R78, R162, R116 ;  /* 0x000000a24e817210 */ /* 0x000fe2000783e074 */
[----:B------:R-:W-:Y:S01]  /*2c10*/  IMAD.MOV.U32 R8, RZ, RZ, R4 ;  /* 0x000000ffff087224 */ /* 0x000fe200078e0004 */
[----:B------:R-:W-:Y:S01]  /*2c20*/  LEA.HI R30, R17, R19, RZ, 0x4 ;  /* 0x00000013111e7211 */ /* 0x000fe200078f20ff */
[----:B------:R-:W-:Y:S01]  /*2c30*/  IMAD.MOV.U32 R4, RZ, RZ, R14 ;  /* 0x000000ffff047224 */ /* 0x000fe200078e000e */
[----:B------:R-:W-:Y:S01]  /*2c40*/  SHF.R.S32.HI R14, RZ, 0x1f, R12 ;  /* 0x0000001fff0e7819 */ /* 0x000fe2000001140c */
[----:B------:R-:W-:Y:S01]  /*2c50*/  IMAD.MOV.U32 R2, RZ, RZ, R16 ;  /* 0x000000ffff027224 */ /* 0x000fe200078e0010 */
[----:B------:R-:W-:Y:S01]  /*2c60*/  SEL R16, RZ, c[0x0][0x27c], !P2 ;  /* 0x00009f00ff107a07 */ /* 0x000fe20005000000 */
[----:B------:R-:W-:Y:S01]  /*2c70*/  IMAD.IADD R13, R26, 0x1, R13 ;  /* 0x000000011a0d7824 */ /* 0x000fe200078e020d */
[-C--:B------:R-:W-:Y:S01]  /*2c80*/  LEA.HI R15, R14, R12.reuse, RZ, 0x3 ;  /* 0x0000000c0e0f7211 */ /* 0x080fe200078f18ff */
[----:B------:R-:W-:Y:S01]  /*2c90*/  IMAD.WIDE.U32 R100, R18, c[0x0][0x218], R10 ;  /* 0x0000860012647a25 */ /* 0x000fe200078e000a */
[----:B------:R-:W-:-:S02]  /*2ca0*/  LEA.HI R23, R14, R12, RZ, 0x5 ;  /* 0x0000000c0e177211 */ /* 0x000fc400078f28ff */
[----:B------:R-:W-:Y:S01]  /*2cb0*/  SHF.R.S32.HI R19, RZ, 0x1f, R20 ;  /* 0x0000001fff137819 */ /* 0x000fe20000011414 */
[----:B------:R-:W-:Y:S01]  /*2cc0*/  IMAD.IADD R12, R27, 0x1, R16 ;  /* 0x000000011b0c7824 */ /* 0x000fe200078e0210 */
[----:B------:R-:W-:Y:S01]  /*2cd0*/  SHF.R.S32.HI R16, RZ, 0x1f, R13 ;  /* 0x0000001fff107819 */ /* 0x000fe2000001140d */
[C---:B------:R-:W-:Y:S01]  /*2ce0*/  IMAD R151, R138.reuse, c[0x0][0x1e4], RZ ;  /* 0x000079008a977a24 */ /* 0x040fe200078e02ff */
[----:B------:R-:W-:Y:S01]  /*2cf0*/  LEA.HI R29, R19, R20, RZ, 0x4 ;  /* 0x00000014131d7211 */ /* 0x000fe200078f20ff */
[----:B------:R-:W-:Y:S01]  /*2d00*/  IMAD R152, R138, c[0x0][0x284], RZ ;  /* 0x0000a1008a987a24 */ /* 0x000fe200078e02ff */
[-C--:B------:R-:W-:Y:S01]  /*2d10*/  LEA.HI R14, R16, R13.reuse, RZ, 0x3 ;  /* 0x0000000d100e7211 */ /* 0x080fe200078f18ff */
[----:B------:R-:W-:Y:S01]  /*2d20*/  IMAD R153, R138, c[0x0][0x294], RZ ;  /* 0x0000a5008a997a24 */ /* 0x000fe200078e02ff */
[----:B------:R-:W-:Y:S01]  /*2d30*/  LEA.HI R22, R16, R13, RZ, 0x5 ;  /* 0x0000000d10167211 */ /* 0x000fe200078f28ff */
[----:B------:R-:W-:Y:S01]  /*2d40*/  IMAD.WIDE.U32 R142, R138, c[0x0][0x1e0], RZ ;  /* 0x000078008a8e7a25 */ /* 0x000fe200078e00ff */
[----:B------:R-:W-:-:S02]  /*2d50*/  SHF.R.S32.HI R16, RZ, 0x1f, R21 ;  /* 0x0000001fff107819 */ /* 0x000fc40000011415 */
[----:B------:R-:W-:Y:S01]  /*2d60*/  SHF.R.S32.HI R17, RZ, 0x1f, R12 ;  /* 0x0000001fff117819 */ /* 0x000fe2000001140c */
[----:B------:R-:W-:Y:S01]  /*2d70*/  IMAD.WIDE.U32 R140, R138, c[0x0][0x280], RZ ;  /* 0x0000a0008a8c7a25 */ /* 0x000fe200078e00ff */
[----:B------:R-:W-:Y:S02]  /*2d80*/  LEA.HI R24, R16, R21, RZ, 0x4 ;  /* 0x0000001510187211 */ /* 0x000fe400078f20ff */
[-C--:B------:R-:W-:Y:S01]  /*2d90*/  LEA.HI R13, R17, R12.reuse, RZ, 0x3 ;  /* 0x0000000c110d7211 */ /* 0x080fe200078f18ff */
[----:B------:R-:W-:Y:S01]  /*2da0*/  IMAD R21, R25, c[0x0][0x218], RZ ;  /* 0x0000860019157a24 */ /* 0x000fe200078e02ff */
[----:B------:R-:W-:Y:S01]  /*2db0*/  LEA.HI R28, R17, R12, RZ, 0x5 ;  /* 0x0000000c111c7211 */ /* 0x000fe200078f28ff */
[----:B------:R-:W-:Y:S01]  /*2dc0*/  IMAD.WIDE.U32 R138, R138, c[0x0][0x290], RZ ;  /* 0x0000a4008a8a7a25 */ /* 0x000fe200078e00ff */
[----:B------:R-:W-:Y:S02]  /*2dd0*/  SHF.R.S32.HI R16, RZ, 0x5, R23 ;  /* 0x00000005ff107819 */ /* 0x000fe40000011417 */
[----:B------:R-:W-:Y:S01]  /*2de0*/  SHF.R.S32.HI R12, RZ, 0x5, R22 ;  /* 0x00000005ff0c7819 */ /* 0x000fe20000011416 */
[----:B------:R-:W-:Y:S01]  /*2df0*/  IMAD R23, R18, c[0x0][0x21c], R21 ;  /* 0x0000870012177a24 */ /* 0x000fe200078e0215 */
[----:B------:R-:W-:Y:S01]  /*2e00*/  SHF.R.S32.HI R10, RZ, 0x4, R30 ;  /* 0x00000004ff0a7819 */ /* 0x000fe2000001141e */
[----:B------:R-:W-:Y:S01]  /*2e10*/  IMAD.WIDE.U32 R96, R137, c[0x0][0x280], R8 ;  /* 0x0000a00089607a25 */ /* 0x000fe200078e0008 */
[----:B------:R-:W-:-:S02]  /*2e20*/  SHF.R.S32.HI R11, RZ, 0x4, R29 ;  /* 0x00000004ff0b7819 */ /* 0x000fc4000001141d */
[----:B------:R-:W-:Y:S01]  /*2e30*/  SHF.R.S32.HI R18, RZ, 0x5, R28 ;  /* 0x00000005ff127819 */ /* 0x000fe2000001141c */
[C---:B------:R-:W-:Y:S01]  /*2e40*/  IMAD.WIDE.U32 R94, R137.reuse, c[0x0][0x290], R6 ;  /* 0x0000a400895e7a25 */ /* 0x040fe200078e0006 */
[C---:B------:R-:W-:Y:S02]  /*2e50*/  LEA.HI.SX32 R11, R14.reuse, R11, 0x1d ;  /* 0x0000000b0e0b7211 */ /* 0x040fe400078feaff */
[----:B------:R-:W-:Y:S01]  /*2e60*/  ISETP.NE.AND P2, PT, RZ, UR4, PT ;  /* 0x00000004ff007c0c */ /* 0x000fe2000bf45270 */
[----:B------:R-:W-:Y:S01]  /*2e70*/  IMAD.WIDE.U32 R92, R137, c[0x0][0x280], R4 ;  /* 0x0000a000895c7a25 */ /* 0x000fe200078e0004 */
[----:B------:R-:W-:Y:S02]  /*2e80*/  LOP3.LUT R104, R15, 0xfffffff8, RZ, 0xc0, !PT ;  /* 0xfffffff80f687812 */ /* 0x000fe400078ec0ff */
[----:B------:R-:W-:Y:S01]  /*2e90*/  LOP3.LUT R103, R14, 0xfffffff8, RZ, 0xc0, !PT ;  /* 0xfffffff80e677812 */ /* 0x000fe200078ec0ff */
[----:B------:R-:W-:Y:S01]  /*2ea0*/  IMAD.SHL.U32 R84, R11, 0x8, RZ ;  /* 0x000000080b547824 */ /* 0x000fe200078e00ff */
[----:B------:R-:W-:Y:S01]  /*2eb0*/  LOP3.LUT R102, R13, 0xfffffff8, RZ, 0xc0, !PT ;  /* 0xfffffff80d667812 */ /* 0x000fe200078ec0ff */
[----:B------:R-:W-:Y:S01]  /*2ec0*/  IMAD.WIDE.U32 R90, R137, c[0x0][0x290], R2 ;  /* 0x0000a400895a7a25 */ /* 0x000fe200078e0002 */
[----:B------:R-:W-:-:S02]  /*2ed0*/  P2R R128, PR, RZ, 0x4 ;  /* 0x00000004ff807803 */ /* 0x000fc40000000000 */
        /* <DEDUP_REMOVED lines=8> */
[----:B------:R-:W-:Y:S02]  /*2f60*/  SHF.R.S32.HI R113, RZ, 0x1f, R102 ;  /* 0x0000001fff717819 */ /* 0x000fe40000011466 */
[----:B------:R-:W-:-:S02]  /*2f70*/  SHF.R.S32.HI R109, RZ, 0x1f, R84 ;  /* 0x0000001fff6d7819 */ /* 0x000fc40000011454 */
[C---:B--2---:R-:W-:Y:S02]  /*2f80*/  LOP3.LUT R19, R37.reuse, 0x18, R14, 0xf8, !PT ;  /* 0x0000001825137812 */ /* 0x044fe400078ef80e */
[----:B------:R-:W-:Y:S01]  /*2f90*/  LOP3.LUT R17, R37, 0x18, R15, 0xf8, !PT ;  /* 0x0000001825117812 */ /* 0x000fe200078ef80f */
[--C-:B---3--:R-:W-:Y:S02]  /*2fa0*/  IMAD R20, R16, 0x600, R36.reuse ;  /* 0x0000060010147824 */ /* 0x108fe400078e0224 */
[--C-:B------:R-:W-:Y:S01]  /*2fb0*/  IMAD R16, R12, 0x600, R36.reuse ;  /* 0x000006000c107824 */ /* 0x100fe200078e0224 */
[-C--:B----4-:R-:W-:Y:S01]  /*2fc0*/  LOP3.LUT R12, R19, R35.reuse, RZ, 0x3c, !PT ;  /* 0x00000023130c7212 */ /* 0x090fe200078e3cff */
[----:B------:R-:W-:Y:S01]  /*2fd0*/  IMAD R22, R18, 0x600, R36 ;  /* 0x0000060012167824 */ /* 0x000fe200078e0224 */
[----:B------:R-:W-:Y:S02]  /*2fe0*/  LOP3.LUT R17, R17, R35, RZ, 0x3c, !PT ;  /* 0x0000002311117212 */ /* 0x000fe400078e3cff */
[----:B------:R-:W-:-:S02]  /*2ff0*/  IADD3 R25, R16, R12, RZ ;  /* 0x0000000c10197210 */ /* 0x000fc40007ffe0ff */
[----:B------:R-:W-:Y:S01]  /*3000*/  SHF.R.S32.HI R16, RZ, 0x4, R24 ;  /* 0x00000004ff107819 */ /* 0x000fe20000011418 */
[----:B------:R-:W-:Y:S01]  /*3010*/  IMAD.IADD R33, R20, 0x1, R17 ;  /* 0x0000000114217824 */ /* 0x000fe200078e0211 */
[----:B------:R-:W-:Y:S02]  /*3020*/  LEA.HI.SX32 R12, R15, R10, 0x1d ;  /* 0x0000000a0f0c7211 */ /* 0x000fe400078feaff */
[----:B------:R-:W-:Y:S01]  /*3030*/  LEA.HI.SX32 R10, R13, R16, 0x1d ;  /* 0x000000100d0a7211 */ /* 0x000fe200078feaff */
[----:B------:R-:W-:Y:S01]  /*3040*/  IMAD.SHL.U32 R119, R33, 0x2, RZ ;  /* 0x0000000221777824 */ /* 0x000fe200078e00ff */
[----:B------:R-:W-:Y:S01]  /*3050*/  SHF.R.S32.HI R17, RZ, 0x1f, R12 ;  /* 0x0000001fff117819 */ /* 0x000fe2000001140c */
[----:B------:R-:W-:Y:S01]  /*3060*/  IMAD.SHL.U32 R85, R12, 0x8, RZ ;  /* 0x000000080c557824 */ /* 0x000fe200078e00ff */
[----:B------:R-:W-:Y:S01]  /*3070*/  SHF.R.S32.HI R16, RZ, 0x1f, R11 ;  /* 0x0000001fff107819 */ /* 0x000fe2000001140b */
[----:B------:R-:W-:Y:S01]  /*3080*/  IMAD.SHL.U32 R86, R10, 0x8, RZ ;  /* 0x000000080a567824 */ /* 0x000fe200078e00ff */
[----:B------:R-:W-:-:S02]  /*3090*/  SHF.R.S32.HI R18, RZ, 0x1f, R10 ;  /* 0x0000001fff127819 */ /* 0x000fc4000001140a */
[----:B------:R-:W-:Y:S02]  /*30a0*/  LEA.HI R19, R17, R12, RZ, 0x2 ;  /* 0x0000000c11137211 */ /* 0x000fe400078f10ff */
[----:B------:R-:W-:Y:S02]  /*30b0*/  LEA.HI R17, R16, R11, RZ, 0x2 ;  /* 0x0000000b10117211 */ /* 0x000fe400078f10ff */
[----:B------:R-:W-:Y:S02]  /*30c0*/  LEA.HI R11, R18, R10, RZ, 0x2 ;  /* 0x0000000a120b7211 */ /* 0x000fe400078f10ff */
[C---:B------:R-:W-:Y:S02]  /*30d0*/  LOP3.LUT R20, R37.reuse, 0x18, R13, 0xf8, !PT ;  /* 0x0000001825147812 */ /* 0x040fe400078ef80d */
[----:B------:R-:W-:Y:S02]  /*30e0*/  LOP3.LUT R16, R37, 0x18, R85, 0xf8, !PT ;  /* 0x0000001825107812 */ /* 0x000fe400078ef855 */
[----:B------:R-:W-:-:S02]  /*30f0*/  SHF.R.S32.HI R17, RZ, 0x2, R17 ;  /* 0x00000002ff117819 */ /* 0x000fc40000011411 */
[----:B------:R-:W-:Y:S02]  /*3100*/  SHF.R.S32.HI R10, RZ, 0x2, R11 ;  /* 0x00000002ff0a7819 */ /* 0x000fe4000001140b */
[-C--:B------:R-:W-:Y:S02]  /*3110*/  LOP3.LUT R21, R20, R35.reuse, RZ, 0x3c, !PT ;  /* 0x0000002314157212 */ /* 0x080fe400078e3cff */
[C---:B------:R-:W-:Y:S01]  /*3120*/  LOP3.LUT R12, R37.reuse, 0x18, R84, 0xf8, !PT ;  /* 0x00000018250c7812 */ /* 0x040fe200078ef854 */
[----:B------:R-:W-:Y:S01]  /*3130*/  IMAD R11, R10, 0x600, R36 ;  /* 0x000006000a0b7824 */ /* 0x000fe200078e0224 */
[----:B------:R-:W-:Y:S02]  /*3140*/  LOP3.LUT R20, R37, 0x18, R86, 0xf8, !PT ;  /* 0x0000001825147812 */ /* 0x000fe400078ef856 */
[----:B------:R-:W-:Y:S02]  /*3150*/  SHF.R.S32.HI R18, RZ, 0x2, R19 ;  /* 0x00000002ff127819 */ /* 0x000fe40000011413 */
[-C--:B------:R-:W-:Y:S01]  /*3160*/  LOP3.LUT R19, R16, R35.reuse, RZ, 0x3c, !PT ;  /* 0x0000002310137212 */ /* 0x080fe200078e3cff */
[--C-:B------:R-:W-:Y:S01]  /*3170*/  IMAD R16, R17, 0x600, R36.reuse ;  /* 0x0000060011107824 */ /* 0x100fe200078e0224 */
[-C--:B------:R-:W-:Y:S01]  /*3180*/  LOP3.LUT R12, R12, R35.reuse, RZ, 0x3c, !PT ;  /* 0x000000230c0c7212 */ /* 0x080fe200078e3cff */
[----:B------:R-:W-:Y:S01]  /*3190*/  IMAD R18, R18, 0x600, R36 ;  /* 0x0000060012127824 */ /* 0x000fe200078e0224 */
[----:B------:R-:W-:Y:S01]  /*31a0*/  LOP3.LUT R10, R20, R35, RZ, 0x3c, !PT ;  /* 0x00000023140a7212 */ /* 0x000fe200078e3cff */
[----:B------:R-:W-:Y:S01]  /*31b0*/  IMAD.IADD R17, R22, 0x1, R21 ;  /* 0x0000000116117824 */ /* 0x000fe200078e0215 */
[----:B------:R-:W-:Y:S01]  /*31c0*/  IADD3 R16, R16, R12, RZ ;  /* 0x0000000c10107210 */ /* 0x000fe20007ffe0ff */
[----:B------:R-:W-:Y:S01]  /*31d0*/  IMAD.IADD R18, R18, 0x1, R19 ;  /* 0x0000000112127824 */ /* 0x000fe200078e0213 */
[----:B------:R-:W-:Y:S01]  /*31e0*/  SHF.L.U32 R118, R25, 0x1, RZ ;  /* 0x0000000119767819 */ /* 0x000fe200000006ff */
[----:B------:R-:W-:Y:S01]  /*31f0*/  IMAD.IADD R12, R11, 0x1, R10 ;  /* 0x000000010b0c7824 */ /* 0x000fe200078e020a */
[----:B------:R-:W-:Y:S01]  /*3200*/  SHF.R.S32.HI R110, RZ, 0x1f, R85 ;  /* 0x0000001fff6e7819 */ /* 0x000fe20000011455 */
[C---:B------:R-:W-:Y:S01]  /*3210*/  IMAD R11, R31.reuse, c[0x0][0x280], RZ ;  /* 0x0000a0001f0b7a24 */ /* 0x040fe200078e02ff */
[----:B------:R-:W-:Y:S01]  /*3220*/  SHF.R.S32.HI R108, RZ, 0x1f, R86 ;  /* 0x0000001fff6c7819 */ /* 0x000fe20000011456 */
[----:B------:R-:W-:-:S02]  /*3230*/  IMAD R10, R31, c[0x0][0x290], RZ ;  /* 0x0000a4001f0a7a24 */ /* 0x000fc400078e02ff */
[C---:B------:R-:W-:Y:S02]  /*3240*/  IMAD R11, R137.reuse, c[0x0][0x284], R11 ;  /* 0x0000a100890b7a24 */ /* 0x040fe400078e020b */
[----:B------:R-:W-:Y:S02]  /*3250*/  IMAD R10, R137, c[0x0][0x294], R10 ;  /* 0x0000a500890a7a24 */ /* 0x000fe400078e020a */
[----:B------:R-:W-:Y:S02]  /*3260*/  IMAD.IADD R125, R97, 0x1, R11 ;  /* 0x00000001617d7824 */ /* 0x000fe400078e020b */
[----:B------:R-:W-:Y:S02]  /*3270*/  IMAD.IADD R120, R11, 0x1, R93 ;  /* 0x000000010b787824 */ /* 0x000fe400078e025d */
[----:B------:R-:W-:Y:S02]  /*3280*/  IMAD.IADD R124, R95, 0x1, R10 ;  /* 0x000000015f7c7824 */ /* 0x000fe400078e020a */
[----:B------:R-:W-:-:S02]  /*3290*/  IMAD.IADD R112, R10, 0x1, R91 ;  /* 0x000000010a707824 */ /* 0x000fc400078e025b */
[----:B------:R-:W-:Y:S02]  /*32a0*/  IMAD.SHL.U32 R111, R17, 0x2, RZ ;  /* 0x00000002116f7824 */ /* 0x000fe400078e00ff */
[----:B------:R-:W-:Y:S02]  /*32b0*/  IMAD.SHL.U32 R107, R18, 0x2, RZ ;  /* 0x00000002126b7824 */ /* 0x000fe400078e00ff */
[----:B------:R-:W-:Y:S02]  /*32c0*/  IMAD.SHL.U32 R106, R16, 0x2, RZ ;  /* 0x00000002106a7824 */ /* 0x000fe400078e00ff */
[----:B------:R-:W-:Y:S01]  /*32d0*/  IMAD.SHL.U32 R105, R12, 0x2, RZ ;  /* 0x000000020c697824 */ /* 0x000fe200078e00ff */
[----:B------:R-:W-:Y:S06]  /*32e0*/  BAR.SYNC.DEFER_BLOCKING 0x0 ;  /* 0x0000000000007b1d */ /* 0x000fec0000010000 */
.L_x_1628:
        /* <DEDUP_REMOVED lines=86> */
.L_x_1606:
[----:B------:R-:W-:Y:S05]  /*3850*/  BSYNC B0 ;  /* 0x0000000000007941 */ /* 0x000fea0003800000 */
.L_x_1605:
        /* <DEDUP_REMOVED lines=89> */
.L_x_1609:
[----:B------:R-:W-:Y:S05]  /*3df0*/  BSYNC B0 ;  /* 0x0000000000007941 */ /* 0x000fea0003800000 */
.L_x_1608:
        /* <DEDUP_REMOVED lines=56> */
.L_x_1611:
[----:B------:R-:W-:Y:S05]  /*4180*/  BSYNC B0 ;  /* 0x0000000000007941 */ /* 0x000fea0003800000 */
.L_x_1610:
        /* <DEDUP_REMOVED lines=56> */
.L_x_1613:
[----:B------:R-:W-:Y:S05]  /*4510*/  BSYNC B0 ;  /* 0x0000000000007941 */ /* 0x000fea0003800000 */
.L_x_1612:
        /* <DEDUP_REMOVED lines=57> */
.L_x_1615:
[----:B------:R-:W-:Y:S05]  /*48b0*/  BSYNC B0 ;  /* 0x0000000000007941 */ /* 0x000fea0003800000 */
.L_x_1614:
        /* <DEDUP_REMOVED lines=57> */
.L_x_1617:
[----:B------:R-:W-:Y:S05]  /*4c50*/  BSYNC B0 ;  /* 0x0000000000007941 */ /* 0x000fea0003800000 */
.L_x_1616:
        /* <DEDUP_REMOVED lines=57> */
.L_x_1604:
        /* <DEDUP_REMOVED lines=47> */
.L_x_1619:
[----:B------:R-:W-:Y:S05]  /*52e0*/  BSYNC B0 ;  /* 0x0000000000007941 */ /* 0x000fea0003800000 */
.L_x_1618:
        /* <DEDUP_REMOVED lines=149> */
.L_x_1621:
[----:B------:R-:W-:Y:S05]  /*5c40*/  BSYNC B0 ;  /* 0x0000000000007941 */ /* 0x000fea0003800000 */
.L_x_1620:
        /* <DEDUP_REMOVED lines=115> */
.L_x_1623:
[----:B------:R-:W-:Y:S05]  /*6380*/  BSYNC B0 ;  /* 0x0000000000007941 */ /* 0x000fea0003800000 */
.L_x_1622:
        /* <DEDUP_REMOVED lines=115> */
.L_x_1603:
        /* <DEDUP_REMOVED lines=26> */
.L_x_1607:
[----:B------:R-:W-:Y:S05]  /*6c60*/  BSYNC B1 ;  /* 0x0000000000017941 */ /* 0x000fea0003800000 */
.L_x_1602:
        /* <DEDUP_REMOVED lines=8> */
[----:B------:R-:W-:Y:S05]  /*6cf0*/  @P0 IADD3 R5, P1, R4, 0x20, RZ ;  /* 0x0000002004050810 */ /* 0x000fea0007f3e0ff */
[----:B------:R-:W-:Y:S01]  /*6d00*/  @P0 IMAD.X R10, RZ, RZ, R2, P1 ;  /* 0x000000ffff0a0224 */ /* 0x000fe200008e0602 */
[----:B------:R-:W-:Y:S11]  /*6d10*/  ISETP.GE.AND P1, PT, R3, 0x1, PT ;  /* 0x000000010300780c */ /* 0x000ff60003f26270 */
[----:B------:R-:W-:Y:S02]  /*6d20*/  @!UPT UIADD3 URZ, URZ, URZ, URZ ;  /* 0x0000003f3f3ff290 */ /* 0x000fe4000fffe03f */
[----:B------:R-:W-:Y:S01]  /*6d30*/  @P1 IMAD R6, R2, c[0x0][0x258], RZ ;  /* 0x0000960002061a24 */ /* 0x000fe200078e02ff */
[----:B------:R-:W-:Y:S01]  /*6d40*/  @P1 MOV R2, R82 ;  /* 0x0000005200021202 */ /* 0x000fe20000000f00 */
[----:B------:R-:W-:Y:S04]  /*6d50*/  @P1 IMAD.MOV.U32 R3, RZ, RZ, R87 ;  /* 0x000000ffff031224 */ /* 0x000fe800078e0057 */
[C---:B------:R-:W-:Y:S04]  /*6d60*/  @P1 IMAD.WIDE.U32 R2, R4.reuse, c[0x0][0x258], R2 ;  /* 0x0000960004021a25 */ /* 0x040fe800078e0002 */
[----:B------:R-:W-:Y:S01]  /*6d70*/  @P1 IMAD R4, R4, c[0x0][0x25c], R6 ;  /* 0x0000970004041a24 */ /* 0x000fe200078e0206 */
[----:B------:R-:W-:Y:S04]  /*6d80*/  @P1 LEA R6, P2, R2, c[0x0][0x250], 0x1 ;  /* 0x0000940002061a11 */ /* 0x000fe800078408ff */
[----:B------:R-:W-:Y:S01]  /*6d90*/  @P1 IADD3 R3, R3, R4, RZ ;  /* 0x0000000403031210 */ /* 0x000fe20007ffe0ff */
[----:B------:R-:W-:Y:S03]  /*6da0*/  @P0 IMAD R4, R10, c[0x0][0x258], RZ ;  /* 0x000096000a040a24 */ /* 0x000fe600078e02ff */
[----:B------:R-:W-:Y:S01]  /*6db0*/  @P1 LEA.HI.X R7, R2, c[0x0][0x254], R3, 0x1, P2 ;  /* 0x0000950002071a11 */ /* 0x000fe200010f0c03 */
[----:B------:R-:W-:Y:S01]  /*6dc0*/  @P0 IMAD.MOV.U32 R2, RZ, RZ, R82 ;  /* 0x000000ffff020224 */ /* 0x000fe200078e0052 */
[----:B------:R-:W-:Y:S05]  /*6dd0*/  @P0 MOV R3, R87 ;  /* 0x0000005700030202 */ /* 0x000fea0000000f00 */
[C---:B------:R-:W-:Y:S04]  /*6de0*/  @P0 IMAD.WIDE.U32 R2, R5.reuse, c[0x0][0x258], R2 ;  /* 0x0000960005020a25 */ /* 0x040fe800078e0002 */
[----:B------:R-:W-:Y:S01]  /*6df0*/  @P0 IMAD R5, R5, c[0x0][0x25c], R4 ;  /* 0x0000970005050a24 */ /* 0x000fe200078e0204 */
[C---:B------:R-:W-:Y:S03]  /*6e00*/  @P0 LEA R4, P2, R2.reuse, c[0x0][0x250], 0x1 ;  /* 0x0000940002040a11 */ /* 0x040fe600078408ff */
[----:B------:R-:W-:Y:S05]  /*6e10*/  @P0 IMAD.IADD R3, R3, 0x1, R5 ;  /* 0x0000000103030824 */ /* 0x000fea00078e0205 */
[----:B------:R-:W-:Y:S02]  /*6e20*/  @P0 LEA.HI.X R5, R2, c[0x0][0x254], R3, 0x1, P2 ;  /* 0x0000950002050a11 */ /* 0x000fe400010f0c03 */
[C---:B------:R-:W-:Y:S02]  /*6e30*/  @P1 SHF.L.U32 R3, R236.reuse, 0x1, RZ ;  /* 0x00000001ec031819 */ /* 0x040fe400000006ff */
[----:B------:R-:W-:Y:S03]  /*6e40*/  @P0 SHF.L.U32 R2, R236, 0x1, RZ ;  /* 0x00000001ec020819 */ /* 0x000fe600000006ff */
        /* <DEDUP_REMOVED lines=49> */
.L_x_1625:
[----:B-1----:R-:W-:Y:S05]  /*7160*/  BSYNC B0 ;  /* 0x0000000000007941 */ /* 0x002fea0003800000 */
.L_x_1624:
        /* <DEDUP_REMOVED lines=33> */
.L_x_1627:
[----:B------:R-:W-:Y:S05]  /*7380*/  BSYNC B0 ;  /* 0x0000000000007941 */ /* 0x000fea0003800000 */
.L_x_1626:
[----:B------:R-:W0:Y:S01]  /*7390*/  LDGDEPBAR ;  /* 0x00000000000079af */ /* 0x000e220000000000 */
[----:B------:R-:W-:Y:S01]  /*73a0*/  IADD3 R32, R32, -0x1, RZ ;  /* 0xffffffff20207810 */ /* 0x000fe20007ffe0ff */
[----:B------:R-:W-:-:S05]  /*73b0*/  @P3 BRA `(.L_x_1628) ;  /* 0xffffbf3000003947 */ /* 0x000fca000383ffff */
[----:B------:R-:W-:Y:S01]  /*73c0*/  WARPSYNC 0xffffffff ;  /* 0xffffffff00007948 */ /* 0x000fe20003800000 */
[----:B------:R-:W-:Y:S06]  /*73d0*/  BAR.SYNC.DEFER_BLOCKING 0x0 ;  /* 0x0000000000007b1d */ /* 0x000fec0000010000 */
.L_x_1601:
        /* <DEDUP_REMOVED lines=33> */
.L_x_1630:
[----:B------:R-:W-:Y:S05]  /*75f0*/  BSYNC B0 ;  /* 0x0000000000007941 */ /* 0x000fea0003800000 */
.L_x_1629:
        /* <DEDUP_REMOVED lines=53> */
[----:B------:R-:W-:-:S04]  /*7950*/  PRMT R0, RZ, 0x7610, R0 ;  /* 0x00007610ff007816 */ /* 0x000fc80000000000 */
[----:B------:R-:W-:-:S04]  /*7960*/  IMNMX R225, R146, R2, PT ;  /* 0x0000000292e17217 */ /* 0x000fc80003800200 */
[----:B------:R-:W-:-:S13]  /*7970*/  ISETP.GT.AND P0, PT, R225, R250, PT ;  /* 0x000000fae100720c */ /* 0x000fda0003f04270 */
[----:B------:R-:W-:Y:S05]  /*7980*/  @!P0 BRA `(.L_x_1631) ;  /* 0x0000bc8000008947 */ /* 0x000fea0003800000 */
[----:B------:R-:W2:Y:S01]  /*7990*/  LDL R17, [R1+0x4] ;  /* 0x0000040001117983 */ /* 0x000ea20000100800 */
[----:B------:R-:W-:-:S03]  /*79a0*/  ISETP.NE.U32.AND P0, PT, RZ, c[0x0][0x340], PT ;  /* 0x0000d000ff007a0c */ /* 0x000fc60003f05070 */
[----:B------:R-:W3:Y:S01]  /*79b0*/  LDL R18, [R1+0x10] ;  /* 0x0000100001127983 */ /* 0x000ee20000100800 */
[----:B------:R-:W-:-:S13]  /*79c0*/  ISETP.NE.AND.EX P1, PT, RZ, c[0x0][0x344], PT, P0 ;  /* 0x0000d100ff007a0c */ /* 0x000fda0003f25300 */
[----:B------:R-:W-:-:S04]  /*79d0*/  @P1 IMAD.MOV.U32 R2, RZ, RZ, 0x4 ;  /* 0x00000004ff021424 */ /* 0x000fc800078e00ff */
[----:B------:R-:W-:-:S05]  /*79e0*/  @P1 IMAD.WIDE R2, R249, R2, c[0x0][0x340] ;  /* 0x0000d000f9021625 */ /* 0x000fca00078e0202 */
[----:B------:R1:W4:Y:S04]  /*79f0*/  @P1 LDG.E R13, [R2.64] ;  /* 0x00000006020d1981 */ /* 0x000328000c1e1900 */
[----:B------:R-:W1:Y:S01]  /*7a00*/  S2R R11, SR_TID.X ;  /* 0x00000000000b7919 */ /* 0x000e620000002100 */
[----:B------:R-:W-:Y:S01]  /*7a10*/  SHF.R.S32.HI R0, RZ, 0x1f, R147 ;  /* 0x0000001fff007819 */ /* 0x000fe20000011493 */
[----:B------:R-:W-:-:S04]  /*7a20*/  IMAD.MOV.U32 R6, RZ, RZ, c[0x0][0x2c4] ;  /* 0x0000b100ff067624 */ /* 0x000fc800078e00ff */
[----:B------:R-:W-:Y:S01]  /*7a30*/  IMAD R0, R0, c[0x0][0x178], RZ ;  /* 0x00005e0000007a24 */ /* 0x000fe200078e02ff */
[----:B------:R-:W-:-:S03]  /*7a40*/  SHF.R.S32.HI R5, RZ, 0x1f, R9 ;  /* 0x0000001fff057819 */ /* 0x000fc60000011409 */
[----:B------:R-:W-:Y:S01]  /*7a50*/  IMAD R4, R147, c[0x0][0x17c], R0 ;  /* 0x00005f0093047a24 */ /* 0x000fe200078e0200 */
[----:B------:R-:W-:Y:S02]  /*7a60*/  IADD3 R0, P0, R238, R9, RZ ;  /* 0x00000009ee007210 */ /* 0x000fe40007f1e0ff */
[----:B------:R-:W-:Y:S02]  /*7a70*/  ISETP.NE.AND P2, PT, R6, 0x1, PT ;  /* 0x000000010600780c */ /* 0x000fe40003f45270 */
[----:B------:R-:W-:Y:S02]  /*7a80*/  LEA.HI.X.SX32 R6, R238, R5, 0x1, P0 ;  /* 0x00000005ee067211 */ /* 0x000fe400000f0eff */
[----:B-1----:R-:W-:-:S04]  /*7a90*/  SHF.R.S32.HI R10, RZ, 0x1f, R11 ;  /* 0x0000001fff0a7819 */ /* 0x002fc8000001140b */
[----:B------:R-:W-:-:S04]  /*7aa0*/  LEA.HI R10, R10, R11, RZ, 0x2 ;  /* 0x0000000b0a0a7211 */ /* 0x000fc800078f10ff */
[----:B------:R-:W-:Y:S01]  /*7ab0*/  LOP3.LUT R10, R10, 0xfffffffc, RZ, 0xc0, !PT ;  /* 0xfffffffc0a0a7812 */ /* 0x000fe200078ec0ff */
[----:B------:R-:W-:-:S04]  /*7ac0*/  IMAD.WIDE.U32 R2, R147, c[0x0][0x178], RZ ;  /* 0x00005e0093027a25 */ /* 0x000fc800078e00ff */
[----:B------:R-:W-:Y:S02]  /*7ad0*/  IMAD R9, R6, c[0x0][0x1e0], RZ ;  /* 0x0000780006097a24 */ /* 0x000fe400078e02ff */
[----:B------:R-:W-:Y:S01]  /*7ae0*/  IMAD.IADD R10, R11, 0x1, -R10 ;  /* 0x000000010b0a7824 */ /* 0x000fe200078e0a0a */
[----:B------:R-:W-:Y:S01]  /*7af0*/  ISETP.NE.U32.AND P0, PT, RZ, c[0x0][0x348], PT ;  /* 0x0000d200ff007a0c */ /* 0x000fe20003f05070 */
[----:B------:R-:W-:Y:S01]  /*7b00*/  IMAD R16, R0, c[0x0][0x1e4], R9 ;  /* 0x0000790000107a24 */ /* 0x000fe200078e0209 */
[----:B------:R-:W-:Y:S01]  /*7b10*/  IADD3 R3, R3, R4, RZ ;  /* 0x0000000403037210 */ /* 0x000fe20007ffe0ff */
[----:B------:R-:W-:Y:S01]  /*7b20*/  IMAD.MOV.U32 R4, RZ, RZ, R246 ;  /* 0x000000ffff047224 */ /* 0x000fe200078e00f6 */
[----:B------:R-:W-:Y:S02]  /*7b30*/  MOV R5, R247 ;  /* 0x000000f700057202 */ /* 0x000fe40000000f00 */
[----:B------:R-:W-:Y:S01]  /*7b40*/  LEA R9, R10, R238, 0x5 ;  /* 0x000000ee0a097211 */ /* 0x000fe200078e28ff */
[----:B------:R-:W-:Y:S01]  /*7b50*/  IMAD R8, R6, c[0x0][0x208], RZ ;  /* 0x0000820006087a24 */ /* 0x000fe200078e02ff */
[----:B------:R-:W-:Y:S01]  /*7b60*/  ISETP.NE.AND.EX P0, PT, RZ, c[0x0][0x34c], PT, P0 ;  /* 0x0000d300ff007a0c */ /* 0x000fe20003f05300 */
[----:B------:R-:W-:Y:S01]  /*7b70*/  IMAD.WIDE.U32 R6, R0, c[0x0][0x1e0], R4 ;  /* 0x0000780000067a25 */ /* 0x000fe200078e0004 */
[----:B------:R-:W-:-:S03]  /*7b80*/  ISETP.GE.AND P6, PT, R245, c[0x0][0x1d4], PT ;  /* 0x00007500f5007a0c */ /* 0x000fc60003fc6270 */
[----:B------:R-:W-:-:S04]  /*7b90*/  IMAD.WIDE.U32 R4, R0, c[0x0][0x208], R4 ;  /* 0x0000820000047a25 */ /* 0x000fc800078e0004 */
[----:B------:R-:W-:Y:S02]  /*7ba0*/  IMAD R15, R0, c[0x0][0x20c], R8 ;  /* 0x00008300000f7a24 */ /* 0x000fe400078e0208 */
[----:B------:R-:W-:Y:S01]  /*7bb0*/  IMAD.WIDE.U32 R2, R251, c[0x0][0x1b8], R2 ;  /* 0x00006e00fb027a25 */ /* 0x000fe200078e0002 */
[----:B------:R-:W-:Y:S02]  /*7bc0*/  SEL R8, R249, RZ, !P0 ;  /* 0x000000fff9087207 */ /* 0x000fe40004000000 */
[----:B------:R-:W-:Y:S01]  /*7bd0*/  SEL R10, RZ, 0xffffffff, P6 ;  /* 0xffffffffff0a7807 */ /* 0x000fe20003000000 */
[----:B------:R-:W-:Y:S01]  /*7be0*/  IMAD R3, R251, c[0x0][0x1bc], R3 ;  /* 0x00006f00fb037a24 */ /* 0x000fe200078e0203 */
[----:B------:R-:W-:-:S03]  /*7bf0*/  ISETP.GE.AND P3, PT, R246, c[0x0][0x1d4], PT ;  /* 0x00007500f6007a0c */ /* 0x000fc60003f66270 */
[----:B------:R-:W-:Y:S01]  /*7c00*/  IMAD.WIDE.U32 R2, R8, c[0x0][0x1c0], R2 ;  /* 0x0000700008027a25 */ /* 0x000fe200078e0002 */
[----:B------:R-:W-:-:S03]  /*7c10*/  SEL R14, RZ, 0x1, P3 ;  /* 0x00000001ff0e7807 */ /* 0x000fc60001800000 */
[----:B------:R-:W-:-:S05]  /*7c20*/  IMAD.SHL.U32 R10, R10, 0x2, RZ ;  /* 0x000000020a0a7824 */ /* 0x000fca00078e00ff */
[----:B------:R-:W-:Y:S01]  /*7c30*/  LOP3.LUT R14, R10, 0x2, R14, 0xe2, !PT ;  /* 0x000000020a0e7812 */ /* 0x000fe200078ee20e */
[----:B------:R-:W-:Y:S01]  /*7c40*/  IMAD.IADD R5, R5, 0x1, R15 ;  /* 0x0000000105057824 */ /* 0x000fe200078e020f */
[----:B------:R-:W-:-:S03]  /*7c50*/  IADD3 R7, R7, R16, RZ ;  /* 0x0000001007077210 */ /* 0x000fc60007ffe0ff */
[----:B------:R-:W-:Y:S01]  /*7c60*/  IMAD.WIDE.U32 R4, R251, c[0x0][0x210], R4 ;  /* 0x00008400fb047a25 */ /* 0x000fe200078e0004 */
[----:B------:R-:W-:-:S03]  /*7c70*/  ISETP.GE.AND P5, PT, R248, c[0x0][0x1d4], PT ;  /* 0x00007500f8007a0c */ /* 0x000fc60003fa6270 */
[----:B------:R-:W-:-:S04]  /*7c80*/  IMAD.WIDE.U32 R6, R251, c[0x0][0x1e8], R6 ;  /* 0x00007a00fb067a25 */ /* 0x000fc800078e0006 */
[C---:B------:R-:W-:Y:S02]  /*7c90*/  IMAD R5, R251.reuse, c[0x0][0x214], R5 ;  /* 0x00008500fb057a24 */ /* 0x040fe400078e0205 */
[----:B------:R-:W-:Y:S01]  /*7ca0*/  IMAD R7, R251, c[0x0][0x1ec], R7 ;  /* 0x00007b00fb077a24 */ /* 0x000fe200078e0207 */
[----:B------:R-:W-:Y:S02]  /*7cb0*/  P2R R120, PR, RZ, 0x8 ;  /* 0x00000008ff787803 */ /* 0x000fe40000000000 */
[----:B------:R-:W-:Y:S02]  /*7cc0*/  ISETP.GE.AND P3, PT, R245, c[0x0][0x198], PT ;  /* 0x00006600f5007a0c */ /* 0x000fe40003f66270 */
[----:B------:R-:W-:Y:S02]  /*7cd0*/  ISETP.GE.AND P4, PT, R248, c[0x0][0x198], PT ;  /* 0x00006600f8007a0c */ /* 0x000fe40003f86270 */
[----:B------:R-:W-:Y:S01]  /*7ce0*/  IADD3 R118, R225, -0x1, RZ ;  /* 0xffffffffe1767810 */ /* 0x000fe20007ffe0ff */
[----:B--2---:R-:W-:Y:S01]  /*7cf0*/  IMAD R9, R17, 0x80, R9 ;  /* 0x0000008011097824 */ /* 0x004fe200078e0209 */
[----:B---3--:R-:W-:-:S03]  /*7d00*/  SEL R0, R18, RZ, !P0 ;  /* 0x000000ff12007207 */ /* 0x008fc60004000000 */
[----:B------:R-:W-:-:S04]  /*7d10*/  @P2 IMAD.HI.U32 R11, R9, c[0x0][0x2c8], RZ ;  /* 0x0000b200090b2a27 */ /* 0x000fc800078e00ff */
[----:B------:R-:W-:Y:S01]  /*7d20*/  IMAD R12, R0, c[0x0][0x1c0], RZ ;  /* 0x00007000000c7a24 */ /* 0x000fe200078e02ff */
[----:B------:R-:W-:Y:S02]  /*7d30*/  MOV R0, R9 ;  /* 0x0000000900007202 */ /* 0x000fe40000000f00 */
[----:B------:R-:W-:Y:S01]  /*7d40*/  @P2 SHF.R.U32.HI R0, RZ, c[0x0][0x2cc], R11 ;  /* 0x0000b300ff002a19 */ /* 0x000fe2000001160b */
[----:B------:R-:W-:-:S03]  /*7d50*/  IMAD R12, R8, c[0x0][0x1c4], R12 ;  /* 0x00007100080c7a24 */ /* 0x000fc600078e020c */
[--C-:B------:R-:W-:Y:S02]  /*7d60*/  SHF.R.S32.HI R8, RZ, 0x1f, R0.reuse ;  /* 0x0000001fff087819 */ /* 0x100fe40000011400 */
[----:B------:R-:W-:Y:S01]  /*7d70*/  IADD3 R3, R3, R12, RZ ;  /* 0x0000000c03037210 */ /* 0x000fe20007ffe0ff */
[----:B------:R-:W-:Y:S02]  /*7d80*/  IMAD.MOV R10, RZ, RZ, -R0 ;  /* 0x000000ffff0a7224 */ /* 0x000fe400078e0a00 */
[----:B------:R-:W-:Y:S02]  /*7d90*/  IMAD R8, R8, c[0x0][0x1b0], RZ ;  /* 0x00006c0008087a24 */ /* 0x000fe400078e02ff */
[----:B------:R-:W-:-:S04]  /*7da0*/  IMAD.WIDE.U32 R2, R0, c[0x0][0x1b0], R2 ;  /* 0x00006c0000027a25 */ /* 0x000fc800078e0002 */
[----:B------:R-:W-:Y:S02]  /*7db0*/  IMAD R8, R0, c[0x0][0x1b4], R8 ;  /* 0x00006d0000087a24 */ /* 0x000fe400078e0208 */
[----:B------:R-:W-:Y:S01]  /*7dc0*/  IMAD R0, R10, c[0x0][0x2c4], R9 ;  /* 0x0000b1000a007a24 */ /* 0x000fe200078e0209 */
[----:B------:R-:W-:Y:S02]  /*7dd0*/  ISETP.NE.U32.AND P0, PT, RZ, c[0x0][0x350], PT ;  /* 0x0000d400ff007a0c */ /* 0x000fe40003f05070 */
[----:B------:R-:W-:Y:S02]  /*7de0*/  IADD3 R3, R3, R8, RZ ;  /* 0x0000000803037210 */ /* 0x000fe40007ffe0ff */
[----:B------:R-:W-:Y:S02]  /*7df0*/  SHF.R.S32.HI R9, RZ, 0x1f, R0 ;  /* 0x0000001fff097819 */ /* 0x000fe40000011400 */
[----:B----4-:R-:W-:Y:S01]  /*7e00*/  @P1 SHF.R.S32.HI R8, RZ, 0x1f, R13 ;  /* 0x0000001fff081819 */ /* 0x010fe2000001140d */
[----:B------:R-:W-:Y:S01]  /*7e10*/  @!P1 IMAD.MOV.U32 R8, RZ, RZ, R18 ;  /* 0x000000ffff089224 */ /* 0x000fe200078e0012 */
[----:B------:R-:W-:Y:S01]  /*7e20*/  ISETP.NE.AND.EX P0, PT, RZ, c[0x0][0x354], PT, P0 ;  /* 0x0000d500ff007a0c */ /* 0x000fe20003f05300 */
[----:B------:R-:W-:Y:S01]  /*7e30*/  IMAD R9, R9, c[0x0][0x1a8], RZ ;  /* 0x00006a0009097a24 */ /* 0x000fe200078e02ff */
[----:B------:R-:W-:-:S02]  /*7e40*/  @!P1 MOV R13, R249 ;  /* 0x000000f9000d9202 */ /* 0x000fc40000000f00 */
[----:B------:R-:W-:Y:S01]  /*7e50*/  SEL R8, R8, RZ, !P0 ;  /* 0x000000ff08087207 */ /* 0x000fe20004000000 */
[C---:B------:R-:W-:Y:S02]  /*7e60*/  IMAD R9, R0.reuse, c[0x0][0x1ac], R9 ;  /* 0x00006b0000097a24 */ /* 0x040fe400078e0209 */
[----:B------:R-:W-:Y:S01]  /*7e70*/  IMAD.WIDE.U32 R2, R0, c[0x0][0x1a8], R2 ;  /* 0x00006a0000027a25 */ /* 0x000fe200078e0002 */
[----:B------:R-:W-:Y:S02]  /*7e80*/  SEL R0, R13, RZ, !P0 ;  /* 0x000000ff0d007207 */ /* 0x000fe40004000000 */
[----:B------:R-:W-:Y:S01]  /*7e90*/  SEL R11, RZ, 0x4, P5 ;  /* 0x00000004ff0b7807 */ /* 0x000fe20002800000 */
[C---:B------:R-:W-:Y:S02]  /*7ea0*/  IMAD R10, R8.reuse, c[0x0][0x1f0], RZ ;  /* 0x00007c00080a7a24 */ /* 0x040fe400078e02ff */
[----:B------:R-:W-:Y:S02]  /*7eb0*/  IMAD R8, R8, c[0x0][0x218], RZ ;  /* 0x0000860008087a24 */ /* 0x000fe400078e02ff */
[----:B------:R-:W-:Y:S01]  /*7ec0*/  IMAD.WIDE.U32 R242, R0, c[0x0][0x218], R4 ;  /* 0x0000860000f27a25 */ /* 0x000fe200078e0004 */
[----:B------:R-:W-:-:S03]  /*7ed0*/  LOP3.LUT R63, R14, R11, RZ, 0xfc, !PT ;  /* 0x0000000b0e3f7212 */ /* 0x000fc600078efcff */
[----:B------:R-:W-:Y:S01]  /*7ee0*/  IMAD.WIDE.U32 R240, R0, c[0x0][0x1f0], R6 ;  /* 0x00007c0000f07a25 */ /* 0x000fe200078e0006 */
[----:B------:R-:W-:-:S03]  /*7ef0*/  LEA R11, P0, R2, c[0x0][0x160], 0x1 ;  /* 0x00005800020b7a11 */ /* 0x000fc600078008ff */
[C---:B------:R-:W-:Y:S02]  /*7f00*/  IMAD R4, R0.reuse, c[0x0][0x1f4], R10 ;  /* 0x00007d0000047a24 */ /* 0x040fe400078e020a */
[----:B------:R-:W-:Y:S02]  /*7f10*/  IMAD.IADD R3, R3, 0x1, R9 ;  /* 0x0000000103037824 */ /* 0x000fe400078e0209 */
[----:B------:R-:W-:Y:S01]  /*7f20*/  IMAD R0, R0, c[0x0][0x21c], R8 ;  /* 0x0000870000007a24 */ /* 0x000fe200078e0208 */
[----:B------:R-:W-:Y:S01]  /*7f30*/  ISETP.GE.AND P2, PT, R246, c[0x0][0x198], PT ;  /* 0x00006600f6007a0c */ /* 0x000fe20003f46270 */
[----:B------:R-:W-:Y:S01]  /*7f40*/  IMAD.IADD R239, R241, 0x1, R4 ;  /* 0x00000001f1ef7824 */ /* 0x000fe200078e0204 */
[----:B------:R-:W-:Y:S02]  /*7f50*/  LEA.HI.X R10, R2, c[0x0][0x164], R3, 0x1, P0 ;  /* 0x00005900020a7a11 */ /* 0x000fe400000f0c03 */
[----:B------:R-:W-:Y:S02]  /*7f60*/  LEA R9, R17, R238, 0x7 ;  /* 0x000000ee11097211 */ /* 0x000fe400078e38ff */
[----:B------:R-:W-:Y:S01]  /*7f70*/  IADD3 R244, R243, R0, RZ ;  /* 0x00000000f3f47210 */ /* 0x000fe20007ffe0ff */
[----:B------:R-:W-:Y:S05]  /*7f80*/  BRA.DIV ~URZ, `(.L_x_1632) ;  /* 0x0000fca27f007947 */ /* 0x000fea000b800000 */
[----:B------:R1:W2:Y:S02]  /*7f90*/  SHFL.IDX PT, R8, R10, RZ, 0x1c1f ;  /* 0x001c1fff0a087589 */ /* 0x0002a400000e0000 */
.L_x_1760:
[----:B------:R-:W-:Y:S05]  /*7fa0*/  BRA.DIV ~URZ, `(.L_x_1633) ;  /* 0x0000fcf27f007947 */ /* 0x000fea000b800000 */
[----:B------:R3:W4:Y:S02]  /*7fb0*/  SHFL.IDX PT, R0, R11, RZ, 0x1c1f ;  /* 0x001c1fff0b007589 */ /* 0x00072400000e0000 */
.L_x_1761:
[----:B------:R-:W-:Y:S01]  /*7fc0*/  IMAD R34, R150, c[0x0][0x2c4], RZ ;  /* 0x0000b10096227a24 */ /* 0x000fe200078e02ff */
[----:B------:R-:W-:Y:S04]  /*7fd0*/  BSSY B0, `(.L_x_1634) ;  /* 0x0000012000007945 */ /* 0x000fe80003800000 */
[----:B------:R-:W-:-:S13]  /*7fe0*/  ISETP.GE.AND P0, PT, R9, R34, PT ;  /* 0x000000220900720c */ /* 0x000fda0003f06270 */
[----:B------:R-:W-:Y:S05]  /*7ff0*/  @P0 BRA `(.L_x_1635) ;  /* 0x000000f000000947 */ /* 0x000fea0003800000 */
[----:B---3--:R-:W3:Y:S04]  /*8000*/  LDL R2, [R1+0x28] ;  /* 0x0000280001027983 */ /* 0x008ee80000100800 */
[----:B----4-:R-:W4:Y:S01]  /*8010*/  LDL R12, [R1+0x24] ;  /* 0x00002400010c7983 */ /* 0x010f220000100800 */
[----:B------:R-:W-:-:S04]  /*8020*/  LEA R6, P0, R246, R0, 0x1 ;  /* 0x00000000f6067211 */ /* 0x000fc800078008ff */
[----:B--2---:R-:W-:Y:S02]  /*8030*/  LEA.HI.X R7, R246, R8, R247, 0x1, P0 ;  /* 0x00000008f6077211 */ /* 0x004fe400000f0cf7 */
[----:B------:R-:W-:-:S04]  /*8040*/  LEA R4, P0, R245, R0, 0x1 ;  /* 0x00000000f5047211 */ /* 0x000fc800078008ff */
[----:B---3--:R-:W-:Y:S02]  /*8050*/  LEA.HI.X R5, R245, R8, R2, 0x1, P0 ;  /* 0x00000008f5057211 */ /* 0x008fe400000f0c02 */
[----:B------:R-:W-:Y:S01]  /*8060*/  LEA R2, P0, R248, R0, 0x1 ;  /* 0x00000000f8027211 */ /* 0x000fe200078008ff */
        /* <DEDUP_REMOVED lines=8> */
.L_x_1635:
[----:B------:R-:W-:Y:S05]  /*80f0*/  BSYNC B0 ;  /* 0x0000000000007941 */ /* 0x000fea0003800000 */
.L_x_1634:
[----:B------:R-:W-:Y:S05]  /*8100*/  BRA.DIV ~URZ, `(.L_x_1636) ;  /* 0x0000fbf27f007947 */ /* 0x000fea000b800000 */
[----:B--2---:R2:W1:Y:S04]  /*8110*/  SHFL.IDX PT, R8, R10, 0x1, 0x1c1f ;  /* 0x003c1f000a087f89 */ /* 0x00446800000e0000 */
[----:B----4-:R2:W4:Y:S02]  /*8120*/  SHFL.IDX PT, R0, R11, 0x1, 0x1c1f ;  /* 0x003c1f000b007f89 */ /* 0x01052400000e0000 */
.L_x_1762:
[----:B------:R-:W-:Y:S01]  /*8130*/  IADD3 R2, R9, 0x20, RZ ;  /* 0x0000002009027810 */ /* 0x000fe20007ffe0ff */
[----:B------:R-:W-:Y:S03]  /*8140*/  BSSY B0, `(.L_x_1637) ;  /* 0x0000012000007945 */ /* 0x000fe60003800000 */
[----:B------:R-:W-:-:S13]  /*8150*/  ISETP.GE.AND P0, PT, R2, R34, PT ;  /* 0x000000220200720c */ /* 0x000fda0003f06270 */
[----:B------:R-:W-:Y:S05]  /*8160*/  @P0 BRA `(.L_x_1638) ;  /* 0x000000f000000947 */ /* 0x000fea0003800000 */
[----:B--2---:R-:W2:Y:S04]  /*8170*/  LDL R3, [R1+0x28] ;  /* 0x0000280001037983 */ /* 0x004ea80000100800 */
[----:B---3--:R-:W3:Y:S01]  /*8180*/  LDL R12, [R1+0x24] ;  /* 0x00002400010c7983 */ /* 0x008ee20000100800 */
[----:B----4-:R-:W-:-:S04]  /*8190*/  LEA R6, P0, R246, R0, 0x1 ;  /* 0x00000000f6067211 */ /* 0x010fc800078008ff */
[----:B-1----:R-:W-:Y:S02]  /*81a0*/  LEA.HI.X R7, R246, R8, R247, 0x1, P0 ;  /* 0x00000008f6077211 */ /* 0x002fe400000f0cf7 */
[----:B------:R-:W-:-:S04]  /*81b0*/  LEA R4, P0, R245, R0, 0x1 ;  /* 0x00000000f5047211 */ /* 0x000fc800078008ff */
[----:B--2---:R-:W-:Y:S02]  /*81c0*/  LEA.HI.X R5, R245, R8, R3, 0x1, P0 ;  /* 0x00000008f5057211 */ /* 0x004fe400000f0c03 */
[----:B------:R-:W-:Y:S01]  /*81d0*/  LEA R2, P0, R248, R0, 0x1 ;  /* 0x00000000f8027211 */ /* 0x000fe200078008ff */
[----:B------:R-:W-:-:S03]  /*81e0*/  IMAD.SHL.U32 R0, R236, 0x2, RZ ;  /* 0x00000002ec007824 */ /* 0x000fc600078e00ff */
[----:B---3--:R-:W-:Y:S02]  /*81f0*/  LEA.HI.X R3, R248, R8, R12, 0x1, P0 ;  /* 0x00000008f8037211 */ /* 0x008fe400000f0c0c */
[----:B------:R-:W-:Y:S01]  /*8200*/  @!PT LDS RZ, [RZ] ;  /* 0x00000000fffff984 */ /* 0x000fe20000000800 */
[----:B------:R-:W-:Y:S01]  /*8210*/  @!PT LDS RZ, [RZ] ;  /* 0x00000000fffff984 */ /* 0x000fe20000000800 */
[----:B------:R-:W-:Y:S01]  /*8220*/  @!PT LDS RZ, [RZ] ;  /* 0x00000000fffff984 */ /* 0x000fe20000000800 */
[----:B------:R1:W-:Y:S04]  /*8230*/  LDGSTS.E.BYPASS.LTC128B.128 [R0+0x6880], [R6.64], !P2 ;  /* 0x0688000006007fae */ /* 0x0003e8000d101d46 */
[----:B------:R1:W-:Y:S04]  /*8240*/  LDGSTS.E.BYPASS.LTC128B.128 [R0+0x8880], [R4.64], !P3 ;  /* 0x0888000004007fae */ /* 0x0003e8000d901d46 */
[----:B------:R1:W-:Y:S02]  /*8250*/  LDGSTS.E.BYPASS.LTC128B.128 [R0+0xa880], [R2.64], !P4 ;  /* 0x0a88000002007fae */ /* 0x0003e4000e101d46 */
.L_x_1638:
[----:B------:R-:W-:Y:S05]  /*8260*/  BSYNC B0 ;  /* 0x0000000000007941 */ /* 0x000fea0003800000 */
.L_x_1637:
[----:B------:R-:W-:Y:S05]  /*8270*/  BRA.DIV ~URZ, `(.L_x_1639) ;  /* 0x0000fb427f007947 */ /* 0x000fea000b800000 */
[----:B-1----:R1:W2:Y:S02]  /*8280*/  SHFL.IDX PT, R8, R10, 0x2, 0x1c1f ;  /* 0x005c1f000a087f89 */ /* 0x0022a400000e0000 */
.L_x_1763:
[----:B------:R-:W-:Y:S05]  /*8290*/  BRA.DIV ~URZ, `(.L_x_1640) ;  /* 0x0000fb927f007947 */ /* 0x000fea000b800000 */
[----:B----4-:R4:W1:Y:S02]  /*82a0*/  SHFL.IDX PT, R0, R11, 0x2, 0x1c1f ;  /* 0x005c1f000b007f89 */ /* 0x01086400000e0000 */
.L_x_1764:
[----:B------:R-:W-:Y:S01]  /*82b0*/  IADD3 R2, R9, 0x40, RZ ;  /* 0x0000004009027810 */ /* 0x000fe20007ffe0ff */
[----:B------:R-:W-:Y:S03]  /*82c0*/  BSSY B0, `(.L_x_1641) ;  /* 0x0000012000007945 */ /* 0x000fe60003800000 */
[----:B------:R-:W-:-:S13]  /*82d0*/  ISETP.GE.AND P0, PT, R2, R34, PT ;  /* 0x000000220200720c */ /* 0x000fda0003f06270 */
[----:B------:R-:W-:Y:S05]  /*82e0*/  @P0 BRA `(.L_x_1642) ;  /* 0x000000f000000947 */ /* 0x000fea0003800000 */
[----:B---3--:R-:W3:Y:S04]  /*82f0*/  LDL R3, [R1+0x28] ;  /* 0x0000280001037983 */ /* 0x008ee80000100800 */
[----:B----4-:R-:W4:Y:S01]  /*8300*/  LDL R12, [R1+0x24] ;  /* 0x00002400010c7983 */ /* 0x010f220000100800 */
[----:B-1----:R-:W-:-:S04]  /*8310*/  LEA R6, P0, R246, R0, 0x1 ;  /* 0x00000000f6067211 */ /* 0x002fc800078008ff */
        /* <DEDUP_REMOVED lines=12> */
.L_x_1642:
[----:B------:R-:W-:Y:S05]  /*83e0*/  BSYNC B0 ;  /* 0x0000000000007941 */ /* 0x000fea0003800000 */
.L_x_1641:
[----:B------:R-:W-:Y:S05]  /*83f0*/  BRA.DIV ~URZ, `(.L_x_1643) ;  /* 0x0000fa927f007947 */ /* 0x000fea000b800000 */
[----:B--2---:R2:W3:Y:S04]  /*8400*/  SHFL.IDX PT, R8, R10, 0x3, 0x1c1f ;  /* 0x007c1f000a087f89 */ /* 0x0044e800000e0000 */
[----:B-1----:R2:W1:Y:S02]  /*8410*/  SHFL.IDX PT, R0, R11, 0x3, 0x1c1f ;  /* 0x007c1f000b007f89 */ /* 0x00246400000e0000 */
.L_x_1765:
[----:B--2---:R-:W2:Y:S04]  /*8420*/  LDL R4, [R1+0x28] ;  /* 0x0000280001047983 */ /* 0x004ea80000100800 */
[----:B----4-:R-:W4:Y:S01]  /*8430*/  LDL R12, [R1+0x24] ;  /* 0x00002400010c7983 */ /* 0x010f220000100800 */
[----:B------:R-:W-:Y:S01]  /*8440*/  IADD3 R2, R9, 0x60, RZ ;  /* 0x0000006009027810 */ /* 0x000fe20007ffe0ff */
[----:B------:R-:W-:Y:S01]  /*8450*/  IMAD.MOV.U32 R65, RZ, RZ, 0x30 ;  /* 0x00000030ff417424 */ /* 0x000fe200078e00ff */
[----:B------:R-:W-:Y:S01]  /*8460*/  SHF.R.S32.HI R64, RZ, 0x1f, R118 ;  /* 0x0000001fff407819 */ /* 0x000fe20000011476 */
[----:B------:R-:W-:Y:S01]  /*8470*/  IMAD.MOV.U32 R128, RZ, RZ, R240 ;  /* 0x000000ffff807224 */ /* 0x000fe200078e00f0 */
[----:B------:R-:W-:Y:S01]  /*8480*/  ISETP.GE.AND P0, PT, R2, R34, PT ;  /* 0x000000220200720c */ /* 0x000fe20003f06270 */
[----:B------:R-:W-:-:S02]  /*8490*/  IMAD R65, R225, -0x30, R65 ;  /* 0xffffffd0e1417824 */ /* 0x000fc400078e0241 */
[----:B------:R-:W-:Y:S02]  /*84a0*/  IMAD R5, R64, c[0x0][0x1e0], RZ ;  /* 0x0000780040057a24 */ /* 0x000fe400078e02ff */
[----:B------:R-:W-:Y:S02]  /*84b0*/  IMAD.IADD R119, R160, 0x1, R65 ;  /* 0x00000001a0777824 */ /* 0x000fe400078e0241 */
[----:B------:R-:W-:Y:S02]  /*84c0*/  IMAD R10, R118, c[0x0][0x1e4], R5 ;  /* 0x00007900760a7a24 */ /* 0x000fe400078e0205 */
[----:B------:R-:W-:Y:S01]  /*84d0*/  IMAD.MOV.U32 R129, RZ, RZ, R239 ;  /* 0x000000ffff817224 */ /* 0x000fe200078e00ef */
[----:B---3--:R-:W-:-:S03]  /*84e0*/  IMNMX R11, R119, 0x30, PT ;  /* 0x00000030770b7817 */ /* 0x008fc60003800200 */
[----:B-1----:R-:W-:Y:S01]  /*84f0*/  @!P0 LEA R2, P1, R246, R0, 0x1 ;  /* 0x00000000f6028211 */ /* 0x002fe200078208ff */
[----:B------:R-:W-:-:S03]  /*8500*/  @!P0 IMAD.SHL.U32 R9, R236, 0x2, RZ ;  /* 0x00000002ec098824 */ /* 0x000fc600078e00ff */
[----:B------:R-:W-:Y:S02]  /*8510*/  @!P0 LEA.HI.X R3, R246, R8, R247, 0x1, P1 ;  /* 0x00000008f6038211 */ /* 0x000fe400008f0cf7 */
[----:B------:R-:W-:-:S03]  /*8520*/  @!P0 LEA R6, P1, R245, R0, 0x1 ;  /* 0x00000000f5068211 */ /* 0x000fc600078208ff */
[----:B------:R-:W-:Y:S01]  /*8530*/  @!PT LDS RZ, [RZ] ;  /* 0x00000000fffff984 */ /* 0x000fe20000000800 */
[----:B------:R-:W-:Y:S01]  /*8540*/  @!PT LDS RZ, [RZ] ;  /* 0x00000000fffff984 */ /* 0x000fe20000000800 */
[----:B------:R-:W-:Y:S01]  /*8550*/  @!PT LDS RZ, [RZ] ;  /* 0x00000000fffff984 */ /* 0x000fe20000000800 */
[----:B------:R1:W-:Y:S02]  /*8560*/  @!P0 LDGSTS.E.BYPASS.LTC128B.128 [R9+0x7880], [R2.64], !P2 ;  /* 0x0788000002098fae */ /* 0x0003e4000d101d46 */
[----:B-1----:R-:W-:Y:S01]  /*8570*/  IMAD.WIDE.U32 R2, R118, c[0x0][0x1e0], RZ ;  /* 0x0000780076027a25 */ /* 0x002fe200078e00ff */
[----:B--2---:R-:W-:Y:S02]  /*8580*/  @!P0 LEA.HI.X R7, R245, R8, R4, 0x1, P1 ;  /* 0x00000008f5078211 */ /* 0x004fe400008f0c04 */
[C---:B------:R-:W-:Y:S01]  /*8590*/  @!P0 LEA R4, P1, R248.reuse, R0, 0x1 ;  /* 0x00000000f8048211 */ /* 0x040fe200078208ff */
[----:B------:R-:W-:Y:S02]  /*85a0*/  IMAD.IADD R0, R11, 0x1, -R238 ;  /* 0x000000010b007824 */ /* 0x000fe400078e0aee */
[----:B------:R1:W-:Y:S01]  /*85b0*/  @!P0 LDGSTS.E.BYPASS.LTC128B.128 [R9+0x9880], [R6.64], !P3 ;  /* 0x0988000006098fae */ /* 0x0003e2000d901d46 */
[----:B----4-:R-:W-:Y:S01]  /*85c0*/  @!P0 LEA.HI.X R5, R248, R8, R12, 0x1, P1 ;  /* 0x00000008f8058211 */ /* 0x010fe200008f0c0c */
[----:B------:R-:W-:Y:S01]  /*85d0*/  IMAD.MOV.U32 R8, RZ, RZ, 0x20 ;  /* 0x00000020ff087424 */ /* 0x000fe200078e00ff */
[----:B------:R-:W-:-:S02]  /*85e0*/  ISETP.GE.AND P1, PT, R0, 0x21, PT ;  /* 0x000000210000780c */ /* 0x000fc40003f26270 */
[----:B------:R-:W-:Y:S01]  /*85f0*/  ISETP.GE.AND P2, PT, R0, 0x1, PT ;  /* 0x000000010000780c */ /* 0x000fe20003f46270 */
[----:B------:R2:W-:Y:S01]  /*8600*/  @!P0 LDGSTS.E.BYPASS.LTC128B.128 [R9+0xb880], [R4.64], !P4 ;  /* 0x0b88000004098fae */ /* 0x0005e2000e101d46 */
[----:B------:R-:W-:Y:S01]  /*8610*/  IMAD.IADD R0, R3, 0x1, R10 ;  /* 0x0000000103007824 */ /* 0x000fe200078e020a */
[----:B------:R-:W-:Y:S01]  /*8620*/  ISETP.NE.AND P4, PT, R120, RZ, PT ;  /* 0x000000ff7800720c */ /* 0x000fe20003f85270 */
[----:B------:R-:W-:Y:S01]  /*8630*/  IMAD.WIDE.U32 R2, R2, 0x30, R128 ;  /* 0x0000003002027825 */ /* 0x000fe200078e0080 */
[----:B------:R-:W0:Y:S01]  /*8640*/  LDGDEPBAR ;  /* 0x00000000000079af */ /* 0x000e220000000000 */
[----:B------:R-:W-:Y:S02]  /*8650*/  WARPSYNC 0xffffffff ;  /* 0xffffffff00007948 */ /* 0x000fe40003800000 */
[----:B------:R-:W-:-:S04]  /*8660*/  IMAD R0, R0, 0x30, RZ ;  /* 0x0000003000007824 */ /* 0x000fc800078e02ff */
[----:B------:R-:W-:Y:S02]  /*8670*/  IMAD.IADD R0, R3, 0x1, R0 ;  /* 0x0000000103007824 */ /* 0x000fe400078e0200 */
[----:B-1----:R-:W-:Y:S01]  /*8680*/  IMAD.WIDE.U32 R6, R8, c[0x0][0x1e0], RZ ;  /* 0x0000780008067a25 */ /* 0x002fe200078e00ff */
[----:B------:R-:W-:Y:S04]  /*8690*/  BAR.SYNC.DEFER_BLOCKING 0x0 ;  /* 0x0000000000007b1d */ /* 0x000fe80000010000 */
[----:B------:R-:W-:Y:S01]  /*86a0*/  @P1 IADD3 R3, P0, R2, R6, RZ ;  /* 0x0000000602031210 */ /* 0x000fe20007f1e0ff */
[----:B--2---:R-:W-:Y:S01]  /*86b0*/  IMAD R5, R8, c[0x0][0x1e4], RZ ;  /* 0x0000790008057a24 */ /* 0x004fe200078e02ff */
[----:B------:R-:W-:-:S04]  /*86c0*/  @P2 LEA R4, P3, R2, c[0x0][0x1c8], 0x1 ;  /* 0x0000720002042a11 */ /* 0x000fc800078608ff */
[----:B------:R-:W-:Y:S02]  /*86d0*/  @P1 IADD3.X R6, R0, R7, R5, P0, !PT ;  /* 0x0000000700061210 */ /* 0x000fe400007fe405 */
[----:B------:R-:W-:Y:S01]  /*86e0*/  @P2 LEA.HI.X R5, R2, c[0x0][0x1cc], R0, 0x1, P3 ;  /* 0x0000730002052a11 */ /* 0x000fe200018f0c00 */
[----:B------:R-:W-:Y:S01]  /*86f0*/  @P1 IMAD.SHL.U32 R0, R236, 0x2, RZ ;  /* 0x00000002ec001824 */ /* 0x000fe200078e00ff */
[----:B------:R-:W-:-:S04]  /*8700*/  @P1 LEA R2, P0, R3, c[0x0][0x1c8], 0x1 ;  /* 0x0000720003021a11 */ /* 0x000fc800078008ff */
[----:B------:R-:W-:Y:S01]  /*8710*/  @P1 LEA.HI.X R3, R3, c[0x0][0x1cc], R6, 0x1, P0 ;  /* 0x0000730003031a11 */ /* 0x000fe200000f0c06 */
[----:B------:R-:W-:Y:S01]  /*8720*/  @P2 IMAD.SHL.U32 R6, R236, 0x2, RZ ;  /* 0x00000002ec062824 */ /* 0x000fe200078e00ff */
[----:B------:R-:W-:-:S04]  /*8730*/  ISETP.LT.AND P0, PT, RZ, c[0x0][0x27c], PT ;  /* 0x00009f00ff007a0c */ /* 0x000fc80003f01270 */
        /* <DEDUP_REMOVED lines=13> */
.L_x_1644:
[----:B------:R-:W2:Y:S01]  /*8810*/  LDL R66, [R1+0x4] ;  /* 0x0000040001427983 */ /* 0x000ea20000100800 */
[----:B-1---5:R-:W-:Y:S01]  /*8820*/  SHF.R.S32.HI R0, RZ, 0x1f, R137 ;  /* 0x0000001fff007819 */ /* 0x022fe20000011489 */
[----:B------:R-:W-:Y:S01]  /*8830*/  ULDC.U8 UR4, c[0x0][0x298] ;  /* 0x0000a60000047ab9 */ /* 0x000fe20000000000 */
[C---:B------:R-:W-:Y:S01]  /*8840*/  IMAD.WIDE.U32 R2, R137.reuse, c[0x0][0x280], RZ ;  /* 0x0000a00089027a25 */ /* 0x040fe200078e00ff */
        /* <DEDUP_REMOVED lines=40> */
[----:B------:R-:W-:Y:S01]  /*8ad0*/  CS2R R22, SRZ ;  /* 0x0000000000167805 */ /* 0x000fe2000001ff00 */
[----:B------:R-:W-:-:S09]  /*8ae0*/  CS2R R10, SRZ ;  /* 0x00000000000a7805 */ /* 0x000fd2000001ff00 */
[-C--:B------:R-:W-:Y:S02]  /*8af0*/  @!P1 IADD3 R8, P2, R4, R0.reuse, RZ ;  /* 0x0000000004089210 */ /* 0x080fe40007f5e0ff */
[----:B------:R-:W-:Y:S01]  /*8b00*/  @!P1 IADD3 R6, P3, R2, R0, RZ ;  /* 0x0000000002069210 */ /* 0x000fe20007f7e0ff */
[----:B------:R-:W-:Y:S01]  /*8b10*/  IMAD.SHL.U32 R0, R159, 0x2, RZ ;  /* 0x000000029f007824 */ /* 0x000fe200078e00ff */
[----:B------:R-:W-:Y:S01]  /*8b20*/  CS2R R24, SRZ ;  /* 0x0000000000187805 */ /* 0x000fe2000001ff00 */
        /* <DEDUP_REMOVED lines=8> */
[----:B-1----:R-:W-:-:S02]  /*8bb0*/  @!P0 IADD3 R8, P3, R4, R0, RZ ;  /* 0x0000000004088210 */ /* 0x002fc40007f7e0ff */
[----:B---3--:R-:W-:-:S03]  /*8bc0*/  @!P0 IADD3 R6, P1, R2, R0, RZ ;  /* 0x0000000002068210 */ /* 0x008fc60007f3e0ff */
[--C-:B------:R-:W-:Y:S02]  /*8bd0*/  @!P0 IMAD.X R9, R5, 0x1, R31.reuse, P3 ;  /* 0x0000000105098824 */ /* 0x100fe400018e061f */
[----:B------:R-:W-:Y:S02]  /*8be0*/  IMAD.SHL.U32 R0, R156, 0x2, RZ ;  /* 0x000000029c007824 */ /* 0x000fe400078e00ff */
[----:B------:R-:W-:Y:S01]  /*8bf0*/  @!P0 IMAD.X R7, R3, 0x1, R31, P1 ;  /* 0x0000000103078824 */ /* 0x000fe200008e061f */
[----:B------:R1:W5:Y:S01]  /*8c00*/  @!P0 LD.E.64 R24, [R8.64] ;  /* 0x0000000608188980 */ /* 0x000362000c101b00 */
[----:B------:R-:W-:-:S03]  /*8c10*/  ISETP.GE.AND P3, PT, R122, c[0x0][0x27c], PT ;  /* 0x00009f007a007a0c */ /* 0x000fc60003f66270 */
[----:B------:R3:W5:Y:S01]  /*8c20*/  @!P0 LD.E.64 R12, [R6.64] ;  /* 0x00000006060c8980 */ /* 0x000762000c101b00 */
[----:B------:R-:W-:Y:S01]  /*8c30*/  CS2R R14, SRZ ;  /* 0x00000000000e7805 */ /* 0x000fe2000001ff00 */
[----:B-1----:R-:W-:-:S05]  /*8c40*/  @!P2 IADD3 R8, P1, R4, R0, RZ ;  /* 0x000000000408a210 */ /* 0x002fca0007f3e0ff */
[--C-:B----4-:R-:W-:Y:S01]  /*8c50*/  @!P2 IMAD.X R9, R5, 0x1, R30.reuse, P1 ;  /* 0x000000010509a824 */ /* 0x110fe200008e061e */
[C---:B------:R-:W-:Y:S02]  /*8c60*/  ISETP.GE.AND P1, PT, R121.reuse, c[0x0][0x27c], PT ;  /* 0x00009f0079007a0c */ /* 0x040fe40003f26270 */
[----:B---3--:R-:W-:Y:S01]  /*8c70*/  @!P2 IADD3 R6, P0, R2, R0, RZ ;  /* 0x000000000206a210 */ /* 0x008fe20007f1e0ff */
[----:B------:R-:W-:Y:S01]  /*8c80*/  IMAD.SHL.U32 R0, R121, 0x2, RZ ;  /* 0x0000000279007824 */ /* 0x000fe200078e00ff */
[----:B------:R1:W5:Y:S03]  /*8c90*/  @!P2 LD.E.64 R26, [R8.64] ;  /* 0x00000006081aa980 */ /* 0x000366000c101b00 */
[----:B------:R-:W-:Y:S01]  /*8ca0*/  @!P2 IMAD.X R7, R3, 0x1, R30, P0 ;  /* 0x000000010307a824 */ /* 0x000fe200000e061e */
[----:B------:R-:W-:-:S04]  /*8cb0*/  ISETP.GE.AND P0, PT, R158, c[0x0][0x27c], PT ;  /* 0x00009f009e007a0c */ /* 0x000fc80003f06270 */
[----:B------:R3:W5:Y:S01]  /*8cc0*/  @!P2 LD.E.64 R14, [R6.64] ;  /* 0x00000006060ea980 */ /* 0x000762000c101b00 */
[----:B------:R-:W-:Y:S01]  /*8cd0*/  @!P3 IMAD.WIDE R20, R122, 0x2, R2 ;  /* 0x000000027a14b825 */ /* 0x000fe200078e0202 */
[----:B------:R-:W-:-:S03]  /*8ce0*/  CS2R R18, SRZ ;  /* 0x0000000000127805 */ /* 0x000fc6000001ff00 */
[----:B------:R-:W-:-:S05]  /*8cf0*/  @!P3 IMAD.WIDE R16, R122, 0x2, R4 ;  /* 0x000000027a10b825 */ /* 0x000fca00078e0204 */
[----:B------:R4:W5:Y:S01]  /*8d00*/  @!P3 LD.E.64 R18, [R16.64] ;  /* 0x000000061012b980 */ /* 0x000962000c101b00 */
[----:B-1----:R-:W-:-:S04]  /*8d10*/  SHF.R.S32.HI R8, RZ, 0x1f, R121 ;  /* 0x0000001fff087819 */ /* 0x002fc80000011479 */
[----:B------:R-:W-:Y:S02]  /*8d20*/  SHF.L.U64.HI R28, R121, 0x1, R8 ;  /* 0x00000001791c7819 */ /* 0x000fe40000010208 */
[----:B------:R-:W-:Y:S01]  /*8d30*/  @!P1 IADD3 R8, P2, R4, R0, RZ ;  /* 0x0000000004089210 */ /* 0x000fe20007f5e0ff */
[----:B---3--:R-:W-:-:S04]  /*8d40*/  CS2R R6, SRZ ;  /* 0x0000000000067805 */ /* 0x008fc8000001ff00 */
[--C-:B------:R-:W-:Y:S01]  /*8d50*/  @!P1 IMAD.X R9, R5, 0x1, R28.reuse, P2 ;  /* 0x0000000105099824 */ /* 0x100fe200010e061c */
[----:B------:R-:W-:Y:S01]  /*8d60*/  @!P1 IADD3 R30, P2, R2, R0, RZ ;  /* 0x00000000021e9210 */ /* 0x000fe20007f5e0ff */
[----:B------:R-:W-:Y:S01]  /*8d70*/  IMAD.SHL.U32 R0, R158, 0x2, RZ ;  /* 0x000000029e007824 */ /* 0x000fe200078e00ff */
[----:B------:R1:W5:Y:S03]  /*8d80*/  @!P3 LD.E.64 R6, [R20.64] ;  /* 0x000000061406b980 */ /* 0x000366000c101b00 */
[----:B------:R-:W-:Y:S01]  /*8d90*/  @!P1 IMAD.X R31, R3, 0x1, R28, P2 ;  /* 0x00000001031f9824 */ /* 0x000fe200010e061c */
        /* <DEDUP_REMOVED lines=12> */
.L_x_1648:
[----:B-12-4-:R-:W-:Y:S05]  /*8e60*/  BSYNC B0 ;  /* 0x0000000000007941 */ /* 0x016fea0003800000 */
.L_x_1647:
        /* <DEDUP_REMOVED lines=132> */
.L_x_1652:
[----:B------:R-:W-:Y:S05]  /*96b0*/  BSYNC B0 ;  /* 0x0000000000007941 */ /* 0x000fea0003800000 */
.L_x_1651:
        /* <DEDUP_REMOVED lines=41> */
.L_x_1654:
[----:B------:R-:W-:Y:S05]  /*9950*/  BSYNC B0 ;  /* 0x0000000000007941 */ /* 0x000fea0003800000 */
.L_x_1653:
        /* <DEDUP_REMOVED lines=41> */
.L_x_1656:
[----:B------:R-:W-:Y:S05]  /*9bf0*/  BSYNC B0 ;  /* 0x0000000000007941 */ /* 0x000fea0003800000 */
.L_x_1655:
        /* <DEDUP_REMOVED lines=41> */
.L_x_1658:
[----:B------:R-:W-:Y:S05]  /*9e90*/  BSYNC B0 ;  /* 0x0000000000007941 */ /* 0x000fea0003800000 */
.L_x_1657:
        /* <DEDUP_REMOVED lines=41> */
.L_x_1660:
[----:B------:R-:W-:Y:S05]  /*a130*/  BSYNC B0 ;  /* 0x0000000000007941 */ /* 0x000fea0003800000 */
.L_x_1659:
        /* <DEDUP_REMOVED lines=40> */
.L_x_1650:
[----:B------:R-:W-:Y:S05]  /*a3c0*/  BSYNC B1 ;  /* 0x0000000000017941 */ /* 0x000fea0003800000 */
.L_x_1649:
        /* <DEDUP_REMOVED lines=44> */
.L_x_1663:
[----:B------:R-:W-:Y:S05]  /*a690*/  BSYNC B0 ;  /* 0x0000000000007941 */ /* 0x000fea0003800000 */
.L_x_1662:
        /* <DEDUP_REMOVED lines=41> */
.L_x_1665:
[----:B------:R-:W-:Y:S05]  /*a930*/  BSYNC B0 ;  /* 0x0000000000007941 */ /* 0x000fea0003800000 */
.L_x_1664:
        /* <DEDUP_REMOVED lines=41> */
.L_x_1667:
[----:B------:R-:W-:Y:S05]  /*abd0*/  BSYNC B0 ;  /* 0x0000000000007941 */ /* 0x000fea0003800000 */
.L_x_1666:
        /* <DEDUP_REMOVED lines=41> */
.L_x_1669:
[----:B------:R-:W-:Y:S05]  /*ae70*/  BSYNC B0 ;  /* 0x0000000000007941 */ /* 0x000fea0003800000 */
.L_x_1668:
        /* <DEDUP_REMOVED lines=41> */
.L_x_1671:
[----:B------:R-:W-:Y:S05]  /*b110*/  BSYNC B0 ;  /* 0x0000000000007941 */ /* 0x000fea0003800000 */
.L_x_1670:
        /* <DEDUP_REMOVED lines=41> */
.L_x_1646:
        /* <DEDUP_REMOVED lines=56> */
.L_x_1673:
[----:B-12-4-:R-:W-:Y:S05]  /*b730*/  BSYNC B0 ;  /* 0x0000000000007941 */ /* 0x016fea0003800000 */
.L_x_1672:
        /* <DEDUP_REMOVED lines=181> */
.L_x_1677:
[----:B------:R-:W-:Y:S05]  /*c290*/  BSYNC B0 ;  /* 0x0000000000007941 */ /* 0x000fea0003800000 */
.L_x_1676:
        /* <DEDUP_REMOVED lines=93> */
.L_x_1679:
[----:B------:R-:W-:Y:S05]  /*c870*/  BSYNC B0 ;  /* 0x0000000000007941 */ /* 0x000fea0003800000 */
.L_x_1678:
        /* <DEDUP_REMOVED lines=92> */
.L_x_1675:
[----:B------:R-:W-:Y:S05]  /*ce40*/  BSYNC B1 ;  /* 0x0000000000017941 */ /* 0x000fea0003800000 */
.L_x_1674:
        /* <DEDUP_REMOVED lines=101> */
.L_x_1681:
[----:B------:R-:W-:Y:S05]  /*d4a0*/  BSYNC B0 ;  /* 0x0000000000007941 */ /* 0x000fea0003800000 */
.L_x_1680:
        /* <DEDUP_REMOVED lines=93> */
.L_x_1683:
[----:B------:R-:W-:Y:S05]  /*da80*/  BSYNC B0 ;  /* 0x0000000000007941 */ /* 0x000fea0003800000 */
.L_x_1682:
        /* <DEDUP_REMOVED lines=92> */
.L_x_1661:
[----:B------:R-:W-:Y:S05]  /*e050*/  BSYNC B2 ;  /* 0x0000000000027941 */ /* 0x000fea0003800000 */
.L_x_1645:
[----:B------:R-:W-:-:S04]  /*e060*/  DEPBAR.LE SB0, 0x0 ;  /* 0x000080000000791a */ /* 0x000fc80000000000 */
[----:B------:R-:W-:Y:S01]  /*e070*/  BAR.SYNC.DEFER_BLOCKING 0x0 ;  /* 0x0000000000007b1d */ /* 0x000fe20000010000 */
[----:B-1----:R-:W-:Y:S01]  /*e080*/  IMAD R0, R64, c[0x0][0x208], RZ ;  /* 0x0000820040007a24 */ /* 0x002fe200078e02ff */
[C---:B------:R-:W-:Y:S01]  /*e090*/  LOP3.LUT P2, RZ, R63.reuse, 0x1, RZ, 0xc0, !PT ;  /* 0x000000013fff7812 */ /* 0x040fe2000784c0ff */
[C---:B------:R-:W-:Y:S01]  /*e0a0*/  IMAD.WIDE.U32 R2, R118.reuse, c[0x0][0x208], RZ ;  /* 0x0000820076027a25 */ /* 0x040fe200078e00ff */
[----:B------:R-:W-:Y:S02]  /*e0b0*/  LOP3.LUT P3, RZ, R63, 0x2, RZ, 0xc0, !PT ;  /* 0x000000023fff7812 */ /* 0x000fe4000786c0ff */
[----:B------:R-:W1:Y:S01]  /*e0c0*/  S2R R228, SR_TID.X ;  /* 0x0000000000e47919 */ /* 0x000e620000002100 */
[----:B------:R-:W-:Y:S01]  /*e0d0*/  IMAD R0, R118, c[0x0][0x20c], R0 ;  /* 0x0000830076007a24 */ /* 0x000fe200078e0200 */
[----:B------:R-:W-:Y:S01]  /*e0e0*/  BSSY B0, `(.L_x_1684) ;  /* 0x00000ae000007945 */ /* 0x000fe20003800000 */
[----:B--2---:R-:W-:Y:S02]  /*e0f0*/  IMAD.MOV.U32 R4, RZ, RZ, R242 ;  /* 0x000000ffff047224 */ /* 0x004fe400078e00f2 */
[----:B------:R-:W-:-:S02]  /*e100*/  IMAD.IADD R0, R3, 0x1, R0 ;  /* 0x0000000103007824 */ /* 0x000fc400078e0200 */
[----:B------:R-:W-:Y:S02]  /*e110*/  IMAD.MOV.U32 R5, RZ, RZ, R244 ;  /* 0x000000ffff057224 */ /* 0x000fe400078e00f4 */
[----:B------:R-:W-:Y:S01]  /*e120*/  IMAD R3, R0, 0x30, RZ ;  /* 0x0000003000037824 */ /* 0x000fe200078e02ff */
[----:B------:R-:W-:Y:S01]  /*e130*/  IADD3 R0, R65, R160, -R238 ;  /* 0x000000a041007210 */ /* 0x000fe20007ffe8ee */
[----:B------:R-:W-:-:S04]  /*e140*/  IMAD.WIDE.U32 R4, R2, 0x30, R4 ;  /* 0x0000003002047825 */ /* 0x000fc800078e0004 */
[----:B------:R-:W-:Y:S01]  /*e150*/  IMAD.IADD R3, R5, 0x1, R3 ;  /* 0x0000000105037824 */ /* 0x000fe200078e0203 */
[----:B------:R-:W-:Y:S01]  /*e160*/  LEA R2, P0, R4, c[0x0][0x1f8], 0x1 ;  /* 0x00007e0004027a11 */ /* 0x000fe200078008ff */
[----:B------:R-:W-:Y:S01]  /*e170*/  IMAD.SHL.U32 R202, R236, 0x2, RZ ;  /* 0x00000002ecca7824 */ /* 0x000fe200078e00ff */
[----:B------:R-:W-:Y:S02]  /*e180*/  LDSM.16.M88.4 R8, [R191+0x1000] ;  /* 0x00100000bf08783b */ /* 0x000fe40000000200 */
[----:B------:R-:W-:Y:S02]  /*e190*/  LEA.HI.X R3, R4, c[0x0][0x1fc], R3, 0x1, P0 ;  /* 0x00007f0004037a11 */ /* 0x000fe400000f0c03 */
[----:B------:R-:W-:Y:S01]  /*e1a0*/  ISETP.LT.OR P0, PT, R0, 0x1, !P2 ;  /* 0x000000010000780c */ /* 0x000fe20005701670 */
[----:B------:R-:W2:Y:S01]  /*e1b0*/  LDSM.16.M88.4 R32, [R188] ;  /* 0x00000000bc20783b */ /* 0x000ea20000000200 */
[----:B-1----:R-:W-:-:S03]  /*e1c0*/  ISETP.GT.AND P4, PT, R228, 0x3f, PT ;  /* 0x0000003fe400780c */ /* 0x002fc60003f84270 */
[----:B------:R-:W1:Y:S04]  /*e1d0*/  LDSM.16.M88.4 R28, [R188+0x400] ;  /* 0x00040000bc1c783b */ /* 0x000e680000000200 */
[----:B------:R-:W4:Y:S04]  /*e1e0*/  LDSM.16.M88.4 R24, [R188+0x800] ;  /* 0x00080000bc18783b */ /* 0x000f280000000200 */
[----:B------:R-:W3:Y:S02]  /*e1f0*/  LDSM.16.M88.4 R12, [R191] ;  /* 0x00000000bf0c783b */ /* 0x000ee40000000200 */
[----:B------:R-:W-:Y:S01]  /*e200*/  @!P4 IMAD.MOV.U32 R21, RZ, RZ, c[0x0][0x208] ;  /* 0x00008200ff15c624 */ /* 0x000fe200078e00ff */
[----:B------:R-:W-:Y:S01]  /*e210*/  @!P4 ISETP.LT.OR P2, PT, R0, 0x21, !P2 ;  /* 0x000000210000c80c */ /* 0x000fe20005741670 */
[----:B------:R-:W-:Y:S01]  /*e220*/  LDSM.16.M88.4 R16, [R192] ;  /* 0x00000000c010783b */ /* 0x000fe20000000200 */
[----:B------:R-:W-:-:S03]  /*e230*/  @!P4 IMAD.MOV.U32 R22, RZ, RZ, c[0x0][0x20c] ;  /* 0x00008300ff16c624 */ /* 0x000fc600078e00ff */
[----:B------:R-:W-:Y:S04]  /*e240*/  LDSM.16.M88.4 R4, [R192+0x1000] ;  /* 0x00100000c004783b */ /* 0x000fe80000000200 */
[----:B------:R-:W3:Y:S04]  /*e250*/  LDSM.16.M88.4 R36, [R193] ;  /* 0x00000000c124783b */ /* 0x000ee80000000200 */
[----:B------:R-:W3:Y:S04]  /*e260*/  LDSM.16.M88.4 R40, [R201] ;  /* 0x00000000c928783b */ /* 0x000ee80000000200 */
[----:B------:R-:W3:Y:S04]  /*e270*/  LDSM.16.M88.4 R44, [R200] ;  /* 0x00000000c82c783b */ /* 0x000ee80000000200 */
[----:B------:R-:W-:Y:S01]  /*e280*/  @!PT LDS RZ, [RZ] ;  /* 0x00000000fffff984 */ /* 0x000fe20000000800 */
[----:B------:R-:W-:Y:S01]  /*e290*/  @!PT LDS RZ, [RZ] ;  /* 0x00000000fffff984 */ /* 0x000fe20000000800 */
[----:B------:R-:W-:Y:S01]  /*e2a0*/  @!PT LDS RZ, [RZ] ;  /* 0x00000000fffff984 */ /* 0x000fe20000000800 */
[----:B------:R3:W-:Y:S01]  /*e2b0*/  LDGSTS.E.BYPASS.LTC128B.128 [R202+0x1880], [R2.64], !P0 ;  /* 0x0188000002ca7fae */ /* 0x0007e2000c101d46 */
[----:B------:R-:W-:Y:S01]  /*e2c0*/  ISETP.LT.OR P0, PT, R0, 0x1, !P3 ;  /* 0x000000010000780c */ /* 0x000fe20005f01670 */
[C---:B--2--5:R-:W-:Y:S08]  /*e2d0*/  HMMA.16816.F32 R64, R8.reuse, R32, RZ ;  /* 0x000000200840723c */ /* 0x064ff000000018ff */
[----:B-1----:R-:W-:Y:S04]  /*e2e0*/  HMMA.16816.F32 R56, R8, R28, RZ ;  /* 0x0000001c0838723c */ /* 0x002fe800000018ff */
[----:B------:R1:W-:Y:S01]  /*e2f0*/  LDGSTS.E.BYPASS.LTC128B.128 [R202+0x2480], [R2.64+0x40], !P0 ;  /* 0x0248004002ca7fae */ /* 0x0003e2000c101d46 */
[----:B------:R-:W-:-:S04]  /*e300*/  @!P4 LEA R20, P0, R21, R2, 0x6 ;  /* 0x000000021514c211 */ /* 0x000fc800078030ff */
[----:B------:R-:W-:Y:S01]  /*e310*/  @!P4 LEA.HI.X R21, R21, R3, R22, 0x6, P0 ;  /* 0x000000031515c211 */ /* 0x000fe200000f3416 */
[----:B------:R-:W-:Y:S01]  /*e320*/  HMMA.16816.F32 R52, R8, R30, RZ ;  /* 0x0000001e0834723c */ /* 0x000fe200000018ff */
[----:B------:R-:W-:-:S04]  /*e330*/  LOP3.LUT P0, RZ, R63, 0x4, RZ, 0xc0, !PT ;  /* 0x000000043fff7812 */ /* 0x000fc8000780c0ff */
[C---:B------:R-:W-:Y:S02]  /*e340*/  ISETP.LT.OR P1, PT, R0.reuse, 0x1, !P0 ;  /* 0x000000010000780c */ /* 0x040fe40004721670 */
[C---:B------:R-:W-:Y:S01]  /*e350*/  @!P4 ISETP.LT.OR P0, PT, R0.reuse, 0x21, !P0 ;  /* 0x000000210000c80c */ /* 0x040fe20004701670 */
[C---:B------:R-:W-:Y:S08]  /*e360*/  HMMA.16816.F32 R60, R8.reuse, R34, RZ ;  /* 0x00000022083c723c */ /* 0x040ff000000018ff */
[----:B----4-:R-:W-:Y:S02]  /*e370*/  HMMA.16816.F32 R48, R8, R24, RZ ;  /* 0x000000180830723c */ /* 0x010fe400000018ff */
[----:B------:R1:W-:Y:S01]  /*e380*/  LDGSTS.E.BYPASS.LTC128B.128 [R202+0x3080], [R2.64+0x80], !P1 ;  /* 0x0308008002ca7fae */ /* 0x0003e2000c901d46 */
[----:B------:R-:W-:-:S03]  /*e390*/  @!P4 ISETP.LT.OR P1, PT, R0, 0x21, !P3 ;  /* 0x000000210000c80c */ /* 0x000fc60005f21670 */
[----:B------:R2:W-:Y:S02]  /*e3a0*/  @!P4 LDGSTS.E.BYPASS.LTC128B.128 [R202+0x2080], [R20.64], !P2 ;  /* 0x0208000014cacfae */ /* 0x0005e4000d101d46 */
[----:B------:R-:W-:Y:S08]  /*e3b0*/  HMMA.16816.F32 R8, R8, R26, RZ ;  /* 0x0000001a0808723c */ /* 0x000ff000000018ff */
[----:B---3--:R-:W-:Y:S01]  /*e3c0*/  HMMA.16816.F32 R68, R12, R32, RZ ;  /* 0x000000200c44723c */ /* 0x008fe200000018ff */
[----:B------:R2:W-:Y:S04]  /*e3d0*/  @!P4 LDGSTS.E.BYPASS.LTC128B.128 [R202+0x2c80], [R20.64+0x40], !P1 ;  /* 0x02c8004014cacfae */ /* 0x0005e8000c901d46 */
[----:B------:R2:W-:Y:S01]  /*e3e0*/  @!P4 LDGSTS.E.BYPASS.LTC128B.128 [R202+0x3880], [R20.64+0x80], !P0 ;  /* 0x0388008014cacfae */ /* 0x0005e2000c101d46 */
[----:B------:R-:W-:-:S02]  /*e3f0*/  ISETP.GT.AND P0, PT, R118, R250, PT ;  /* 0x000000fa7600720c */ /* 0x000fc40003f04270 */
[C---:B------:R-:W-:Y:S01]  /*e400*/  HMMA.16816.F32 R72, R12.reuse, R34, RZ ;  /* 0x000000220c48723c */ /* 0x040fe200000018ff */
[----:B------:R-:W-:Y:S04]  /*e410*/  LDSM.16.M88.4 R32, [R188+0xc00] ;  /* 0x000c0000bc20783b */ /* 0x000fe80000000200 */
[----:B------:R-:W0:Y:S03]  /*e420*/  LDGDEPBAR ;  /* 0x00000000000079af */ /* 0x000e260000000000 */
[C---:B------:R-:W-:Y:S08]  /*e430*/  HMMA.16816.F32 R80, R12.reuse, R28, RZ ;  /* 0x0000001c0c50723c */ /* 0x040ff000000018ff */
[C---:B------:R-:W-:Y:S01]  /*e440*/  HMMA.16816.F32 R84, R12.reuse, R30, RZ ;  /* 0x0000001e0c54723c */ /* 0x040fe200000018ff */
[----:B------:R-:W-:Y:S07]  /*e450*/  LDSM.16.M88.4 R28, [R188+0x1000] ;  /* 0x00100000bc1c783b */ /* 0x000fee0000000200 */
[C---:B------:R-:W-:Y:S01]  /*e460*/  HMMA.16816.F32 R88, R12.reuse, R24, RZ ;  /* 0x000000180c58723c */ /* 0x040fe200000018ff */
[----:B--2---:R-:W-:Y:S07]  /*e470*/  LDSM.16.M88.4 R20, [R192+0x3000] ;  /* 0x00300000c014783b */ /* 0x004fee0000000200 */
[----:B------:R-:W-:Y:S01]  /*e480*/  HMMA.16816.F32 R24, R12, R26, RZ ;  /* 0x0000001a0c18723c */ /* 0x000fe200000018ff */
[----:B------:R-:W-:Y:S07]  /*e490*/  LDSM.16.M88.4 R12, [R188+0x1400] ;  /* 0x00140000bc0c783b */ /* 0x000fee0000000200 */
[C---:B------:R-:W-:Y:S08]  /*e4a0*/  HMMA.16816.F32 R108, R4.reuse, R36, R64 ;  /* 0x00000024046c723c */ /* 0x040ff00000001840 */
[C---:B------:R-:W-:Y:S08]  /*e4b0*/  HMMA.16816.F32 R104, R4.reuse, R38, R60 ;  /* 0x000000260468723c */ /* 0x040ff0000000183c */
[C---:B------:R-:W-:Y:S01]  /*e4c0*/  HMMA.16816.F32 R100, R4.reuse, R40, R56 ;  /* 0x000000280464723c */ /* 0x040fe20000001838 */
[----:B------:R-:W-:Y:S07]  /*e4d0*/  LDSM.16.M88.4 R56, [R197] ;  /* 0x00000000c538783b */ /* 0x000fee0000000200 */
[C---:B------:R-:W-:Y:S01]  /*e4e0*/  HMMA.16816.F32 R96, R4.reuse, R42, R52 ;  /* 0x0000002a0460723c */ /* 0x040fe20000001834 */
[----:B------:R-:W-:Y:S07]  /*e4f0*/  LDSM.16.M88.4 R52, [R199] ;  /* 0x00000000c734783b */ /* 0x000fee0000000200 */
[C---:B------:R-:W-:Y:S01]  /*e500*/  HMMA.16816.F32 R92, R4.reuse, R44, R48 ;  /* 0x0000002c045c723c */ /* 0x040fe20000001830 */
[----:B------:R-:W-:Y:S07]  /*e510*/  LDSM.16.M88.4 R48, [R198] ;  /* 0x00000000c630783b */ /* 0x000fee0000000200 */
[----:B------:R-:W-:Y:S01]  /*e520*/  HMMA.16816.F32 R76, R4, R46, R8 ;  /* 0x0000002e044c723c */ /* 0x000fe20000001808 */
[----:B------:R-:W2:Y:S04]  /*e530*/  LDSM.16.M88.4 R4, [R191+0x3000] ;  /* 0x00300000bf04783b */ /* 0x000ea80000000200 */
[----:B------:R-:W3:Y:S03]  /*e540*/  LDSM.16.M88.4 R8, [R191+0x2000] ;  /* 0x00200000bf08783b */ /* 0x000ee60000000200 */
[C---:B------:R-:W-:Y:S08]  /*e550*/  HMMA.16816.F32 R68, R16.reuse, R36, R68 ;  /* 0x000000241044723c */ /* 0x040ff00000001844 */
[C---:B------:R-:W-:Y:S08]  /*e560*/  HMMA.16816.F32 R64, R16.reuse, R38, R72 ;  /* 0x000000261040723c */ /* 0x040ff00000001848 */
[C---:B------:R-:W-:Y:S08]  /*e570*/  HMMA.16816.F32 R60, R16.reuse, R40, R80 ;  /* 0x00000028103c723c */ /* 0x040ff00000001850 */
[C---:B------:R-:W-:Y:S08]  /*e580*/  HMMA.16816.F32 R40, R16.reuse, R42, R84 ;  /* 0x0000002a1028723c */ /* 0x040ff00000001854 */
[C---:B------:R-:W-:Y:S08]  /*e590*/  HMMA.16816.F32 R36, R16.reuse, R44, R88 ;  /* 0x0000002c1024723c */ /* 0x040ff00000001858 */
[----:B------:R-:W-:Y:S01]  /*e5a0*/  HMMA.16816.F32 R16, R16, R46, R24 ;  /* 0x0000002e1010723c */ /* 0x000fe20000001818 */
[----:B------:R-:W4:Y:S04]  /*e5b0*/  LDSM.16.M88.4 R24, [R192+0x2000] ;  /* 0x00200000c018783b */ /* 0x000f280000000200 */
[----:B------:R-:W-:Y:S03]  /*e5c0*/  LDSM.16.M88.4 R44, [R188+0x1800] ;  /* 0x00180000bc2c783b */ /* 0x000fe60000000200 */
[C---:B--2---:R-:W-:Y:S08]  /*e5d0*/  HMMA.16816.F32 R72, R4.reuse, R32, R108 ;  /* 0x000000200448723c */ /* 0x044ff0000000186c */
[C---:B------:R-:W-:Y:S08]  /*e5e0*/  HMMA.16816.F32 R104, R4.reuse, R34, R104 ;  /* 0x000000220468723c */ /* 0x040ff00000001868 */
[C---:B------:R-:W-:Y:S08]  /*e5f0*/  HMMA.16816.F32 R100, R4.reuse, R28, R100 ;  /* 0x0000001c0464723c */ /* 0x040ff00000001864 */
[----:B------:R-:W-:Y:S08]  /*e600*/  HMMA.16816.F32 R96, R4, R30, R96 ;  /* 0x0000001e0460723c */ /* 0x000ff00000001860 */
[C---:B---3--:R-:W-:Y:S08]  /*e610*/  HMMA.16816.F32 R68, R8.reuse, R32, R68 ;  /* 0x000000200844723c */ /* 0x048ff00000001844 */
[----:B------:R-:W-:Y:S08]  /*e620*/  HMMA.16816.F32 R64, R8, R34, R64 ;  /* 0x000000220840723c */ /* 0x000ff00000001840 */
[C---:B------:R-:W-:Y:S08]  /*e630*/  HMMA.16816.F32 R92, R4.reuse, R12, R92 ;  /* 0x0000000c045c723c */ /* 0x040ff0000000185c */
[----:B------:R-:W-:Y:S08]  /*e640*/  HMMA.16816.F32 R76, R4, R14, R76 ;  /* 0x0000000e044c723c */ /* 0x000ff0000000184c */
[C---:B------:R-:W-:Y:S08]  /*e650*/  HMMA.16816.F32 R32, R8.reuse, R28, R60 ;  /* 0x0000001c0820723c */ /* 0x040ff0000000183c */
[C---:B------:R-:W-:Y:S01]  /*e660*/  HMMA.16816.F32 R28, R8.reuse, R30, R40 ;  /* 0x0000001e081c723c */ /* 0x040fe20000001828 */
[----:B------:R-:W-:Y:S07]  /*e670*/  LDSM.16.M88.4 R40, [R188+0x1c00] ;  /* 0x001c0000bc28783b */ /* 0x000fee0000000200 */
[C---:B------:R-:W-:Y:S01]  /*e680*/  HMMA.16816.F32 R4, R8.reuse, R12, R36 ;  /* 0x0000000c0804723c */ /* 0x040fe20000001824 */
[----:B------:R-:W-:Y:S07]  /*e690*/  LDSM.16.M88.4 R36, [R188+0x2000] ;  /* 0x00200000bc24783b */ /* 0x000fee0000000200 */
        /* <DEDUP_REMOVED lines=9> */
[----:B------:R-:W-:Y:S07]  /*e730*/  LDSM.16.M88.4 R20, [R194] ;  /* 0x00000000c214783b */ /* 0x000fee0000000200 */
[C---:B----4-:R-:W-:Y:S08]  /*e740*/  HMMA.16816.F32 R96, R24.reuse, R52, R68 ;  /* 0x000000341860723c */ /* 0x050ff00000001844 */
[C---:B------:R-:W-:Y:S01]  /*e750*/  HMMA.16816.F32 R88, R24.reuse, R48, R32 ;  /* 0x000000301858723c */ /* 0x040fe20000001820 */
[----:B------:R-:W-:Y:S07]  /*e760*/  LDSM.16.M88.4 R32, [R196] ;  /* 0x00000000c420783b */ /* 0x000fee0000000200 */
[C---:B------:R-:W-:Y:S08]  /*e770*/  HMMA.16816.F32 R92, R24.reuse, R54, R64 ;  /* 0x00000036185c723c */ /* 0x040ff00000001840 */
[C---:B------:R-:W-:Y:S01]  /*e780*/  HMMA.16816.F32 R84, R24.reuse, R50, R28 ;  /* 0x000000321854723c */ /* 0x040fe2000000181c */
[----:B------:R-:W-:Y:S07]  /*e790*/  LDSM.16.M88.4 R28, [R195] ;  /* 0x00000000c31c783b */ /* 0x000fee0000000200 */
[C---:B------:R-:W-:Y:S01]  /*e7a0*/  HMMA.16816.F32 R80, R24.reuse, R56, R4 ;  /* 0x000000381850723c */ /* 0x040fe20000001804 */
[----:B------:R-:W4:Y:S07]  /*e7b0*/  LDSM.16.M88.4 R4, [R192+0x5000] ;  /* 0x00500000c004783b */ /* 0x000f2e0000000200 */
[----:B------:R-:W-:Y:S01]  /*e7c0*/  HMMA.16816.F32 R76, R24, R58, R8 ;  /* 0x0000003a184c723c */ /* 0x000fe20000001808 */
[----:B------:R-:W1:Y:S01]  /*e7d0*/  LDSM.16.M88.4 R8, [R192+0x4000] ;  /* 0x00400000c008783b */ /* 0x000e620000000200 */
[----:B------:R-:W-:-:S06]  /*e7e0*/  DEPBAR.LE SB0, 0x0 ;  /* 0x000080000000791a */ /* 0x000fcc0000000000 */
[C---:B--2---:R-:W-:Y:S08]  /*e7f0*/  HMMA.16816.F32 R72, R12.reuse, R44, R60 ;  /* 0x0000002c0c48723c */ /* 0x044ff0000000183c */
[C---:B------:R-:W-:Y:S08]  /*e800*/  HMMA.16816.F32 R68, R12.reuse, R46, R124 ;  /* 0x0000002e0c44723c */ /* 0x040ff0000000187c */
[C---:B------:R-:W-:Y:S08]  /*e810*/  HMMA.16816.F32 R64, R12.reuse, R40, R112 ;  /* 0x000000280c40723c */ /* 0x040ff00000001870 */
[C---:B------:R-:W-:Y:S08]  /*e820*/  HMMA.16816.F32 R60, R12.reuse, R42, R108 ;  /* 0x0000002a0c3c723c */ /* 0x040ff0000000186c */
[C---:B------:R-:W-:Y:S08]  /*e830*/  HMMA.16816.F32 R56, R12.reuse, R36, R104 ;  /* 0x000000240c38723c */ /* 0x040ff00000001868 */
[----:B------:R-:W-:Y:S08]  /*e840*/  HMMA.16816.F32 R52, R12, R38, R100 ;  /* 0x000000260c34723c */ /* 0x000ff00000001864 */
[C---:B---3--:R-:W-:Y:S08]  /*e850*/  HMMA.16816.F32 R48, R16.reuse, R44, R96 ;  /* 0x0000002c1030723c */ /* 0x048ff00000001860 */
[C---:B------:R-:W-:Y:S08]  /*e860*/  HMMA.16816.F32 R24, R16.reuse, R40, R88 ;  /* 0x000000281018723c */ /* 0x040ff00000001858 */
[C---:B------:R-:W-:Y:S08]  /*e870*/  HMMA.16816.F32 R44, R16.reuse, R46, R92 ;  /* 0x0000002e102c723c */ /* 0x040ff0000000185c */
[C---:B------:R-:W-:Y:S08]  /*e880*/  HMMA.16816.F32 R40, R16.reuse, R42, R84 ;  /* 0x0000002a1028723c */ /* 0x040ff00000001854 */
[C---:B------:R-:W-:Y:S08]  /*e890*/  HMMA.16816.F32 R12, R16.reuse, R36, R80 ;  /* 0x00000024100c723c */ /* 0x040ff00000001850 */
[----:B------:R-:W-:Y:S08]  /*e8a0*/  HMMA.16816.F32 R16, R16, R38, R76 ;  /* 0x000000261010723c */ /* 0x000ff0000000184c */
[C---:B----4-:R-:W-:Y:S08]  /*e8b0*/  HMMA.16816.F32 R76, R4.reuse, R20, R56 ;  /* 0x00000014044c723c */ /* 0x050ff00000001838 */
[----:B------:R-:W-:Y:S08]  /*e8c0*/  HMMA.16816.F32 R108, R4, R22, R52 ;  /* 0x00000016046c723c */ /* 0x000ff00000001834 */
[C---:B-1----:R-:W-:Y:S08]  /*e8d0*/  HMMA.16816.F32 R52, R8.reuse, R28, R24 ;  /* 0x0000001c0834723c */ /* 0x042ff00000001818 */
        /* <DEDUP_REMOVED lines=8> */
[----:B------:R-:W-:Y:S01]  /*e960*/  HMMA.16816.F32 R24, R8, R22, R16 ;  /* 0x000000160818723c */ /* 0x000fe20000001810 */
[----:B------:R-:W-:Y:S06]  /*e970*/  BAR.SYNC.DEFER_BLOCKING 0x0 ;  /* 0x0000000000007b1d */ /* 0x000fec0000010000 */
[----:B------:R-:W-:Y:S01]  /*e980*/  @!UPT UIADD3 URZ, URZ, URZ, URZ ;  /* 0x0000003f3f3ff290 */ /* 0x000fe2000fffe03f */
[----:B------:R-:W-:Y:S11]  /*e990*/  @!P0 BRA `(.L_x_1685) ;  /* 0x0000022000008947 */ /* 0x000ff60003800000 */
[----:B------:R-:W-:Y:S02]  /*e9a0*/  IADD3 R3, -R238, 0x30, RZ ;  /* 0x00000030ee037810 */ /* 0x000fe40007ffe1ff */
[----:B------:R-:W-:-:S02]  /*e9b0*/  IADD3 R0, R225, -0x2, RZ ;  /* 0xfffffffee1007810 */ /* 0x000fc40007ffe0ff */
[C---:B------:R-:W-:Y:S02]  /*e9c0*/  ISETP.GE.AND P0, PT, R3.reuse, 0x21, PT ;  /* 0x000000210300780c */ /* 0x040fe40003f06270 */
        /* <DEDUP_REMOVED lines=31> */
.L_x_1685:
[----:B------:R-:W-:Y:S05]  /*ebc0*/  BSYNC B0 ;  /* 0x0000000000007941 */ /* 0x000fea0003800000 */
.L_x_1684:
[----:B------:R-:W-:Y:S01]  /*ebd0*/  IMAD.IADD R0, R119, 0x1, -R252 ;  /* 0x0000000177007824 */ /* 0x000fe200078e0afc */
[----:B------:R-:W0:Y:S04]  /*ebe0*/  LDGDEPBAR ;  /* 0x00000000000079af */ /* 0x000e280000000000 */
[----:B------:R-:W-:-:S02]  /*ebf0*/  ISETP.GT.AND P1, PT, R0, RZ, PT ;  /* 0x000000ff0000720c */ /* 0x000fc40003f24270 */
[C---:B------:R-:W-:Y:S02]  /*ec00*/  ISETP.GT.AND P0, PT, R0.reuse, 0x1, PT ;  /* 0x000000010000780c */ /* 0x040fe40003f04270 */
[----:B------:R-:W-:Y:S02]  /*ec10*/  ISETP.GT.AND P2, PT, R0, 0x8, PT ;  /* 0x000000080000780c */ /* 0x000fe40003f44270 */
[----:B-1----:R-:W-:Y:S02]  /*ec20*/  FSEL R5, R48, -INF , P1 ;  /* 0xff80000030057808 */ /* 0x002fe40000800000 */
[----:B------:R-:W-:Y:S02]  /*ec30*/  FSEL R6, R49, -INF , P0 ;  /* 0xff80000031067808 */ /* 0x000fe40000000000 */
[----:B------:R-:W-:Y:S02]  /*ec40*/  FSEL R37, R75, -INF , P0 ;  /* 0xff8000004b257808 */ /* 0x000fe40000000000 */
[----:B------:R-:W-:-:S02]  /*ec50*/  FSEL R28, R73, -INF , P0 ;  /* 0xff800000491c7808 */ /* 0x000fc40000000000 */
[----:B------:R-:W-:Y:S02]  /*ec60*/  FSEL R21, R51, -INF , P0 ;  /* 0xff80000033157808 */ /* 0x000fe40000000000 */
[----:B------:R-:W-:Y:S02]  /*ec70*/  ISETP.GT.AND P0, PT, R0, 0x9, PT ;  /* 0x000000090000780c */ /* 0x000fe40003f04270 */
[----:B------:R-:W-:Y:S02]  /*ec80*/  FSEL R7, R44, -INF , P2 ;  /* 0xff8000002c077808 */ /* 0x000fe40001000000 */
[----:B------:R-:W-:Y:S02]  /*ec90*/  FMNMX.FTZ R2, R5, R6, !PT ;  /* 0x0000000605027209 */ /* 0x000fe40007810000 */
[----:B------:R-:W-:Y:S02]  /*eca0*/  ISETP.GT.AND P4, PT, R0, 0x10, PT ;  /* 0x000000100000780c */ /* 0x000fe40003f84270 */
[----:B------:R-:W-:-:S02]  /*ecb0*/  FSEL R8, R45, -INF , P0 ;  /* 0xff8000002d087808 */ /* 0x000fc40000000000 */
[----:B------:R-:W-:Y:S02]  /*ecc0*/  FMNMX.FTZ R2, R7, R2, !PT ;  /* 0x0000000207027209 */ /* 0x000fe40007810000 */
        /* <DEDUP_REMOVED lines=12> */
[----:B------:R-:W-:Y:S02]  /*ed90*/  FSEL R36, R70, -INF , P2 ;  /* 0xff80000046247808 */ /* 0x000fe40001000000 */
[----:B------:R-:W-:Y:S02]  /*eda0*/  FSEL R29, R68, -INF , P2 ;  /* 0xff800000441d7808 */ /* 0x000fe40001000000 */
[----:B------:R-:W-:Y:S02]  /*edb0*/  FSEL R19, R46, -INF , P2 ;  /* 0xff8000002e137808 */ /* 0x000fe40001000000 */
[----:B------:R-:W-:Y:S02]  /*edc0*/  ISETP.GT.AND P2, PT, R0, 0x21, PT ;  /* 0x000000210000780c */ /* 0x000fe40003f44270 */
[----:B------:R-:W-:-:S02]  /*edd0*/  FSEL R135, R40, -INF , P3 ;  /* 0xff80000028877808 */ /* 0x000fc40001800000 */
[----:B------:R-:W-:Y:S02]  /*ede0*/  FMNMX.FTZ R2, R13, R2, !PT ;  /* 0x000000020d027209 */ /* 0x000fe40007810000 */
[----:B------:R-:W-:Y:S02]  /*edf0*/  FSEL R35, R74, -INF , P1 ;  /* 0xff8000004a237808 */ /* 0x000fe40000800000 */
[----:B------:R-:W-:Y:S02]  /*ee00*/  FSEL R23, R72, -INF , P1 ;  /* 0xff80000048177808 */ /* 0x000fe40000800000 */
[----:B------:R-:W-:Y:S02]  /*ee10*/  FSEL R17, R50, -INF , P1 ;  /* 0xff80000032117808 */ /* 0x000fe40000800000 */
[----:B------:R-:W-:Y:S01]  /*ee20*/  ISETP.GT.AND P1, PT, R0, 0x28, PT ;  /* 0x000000280000780c */ /* 0x000fe20003f24270 */
[----:B------:R-:W-:Y:S01]  /*ee30*/  LDSM.16.MT88.4 R48, [R190+0x400] ;  /* 0x00040000be30783b */ /* 0x000fe20000004200 */
[----:B------:R-:W-:-:S02]  /*ee40*/  FSEL R134, R41, -INF , P2 ;  /* 0xff80000029867808 */ /* 0x000fc40001000000 */
[----:B------:R-:W-:Y:S02]  /*ee50*/  FMNMX.FTZ R2, R135, R2, !PT ;  /* 0x0000000287027209 */ /* 0x000fe40007810000 */
[----:B------:R-:W-:Y:S02]  /*ee60*/  FSEL R34, R71, -INF , P0 ;  /* 0xff80000047227808 */ /* 0x000fe40000000000 */
[----:B------:R-:W-:Y:S02]  /*ee70*/  FSEL R30, R69, -INF , P0 ;  /* 0xff800000451e7808 */ /* 0x000fe40000000000 */
[----:B------:R-:W-:Y:S01]  /*ee80*/  FSEL R18, R47, -INF , P0 ;  /* 0xff8000002f127808 */ /* 0x000fe20000000000 */
[----:B------:R-:W-:Y:S01]  /*ee90*/  LDSM.16.MT88.4 R68, [R189+0x1000] ;  /* 0x00100000bd44783b */ /* 0x000fe20000004200 */
[----:B------:R-:W-:Y:S02]  /*eea0*/  ISETP.GT.AND P0, PT, R0, 0x29, PT ;  /* 0x000000290000780c */ /* 0x000fe40003f04270 */
[----:B------:R-:W-:Y:S01]  /*eeb0*/  FSEL R133, R24, -INF , P1 ;  /* 0xff80000018857808 */ /* 0x000fe20000800000 */
[----:B------:R-:W-:Y:S01]  /*eec0*/  LDSM.16.MT88.4 R44, [R189] ;  /* 0x00000000bd2c783b */ /* 0x000fe20000004200 */
[----:B------:R-:W-:-:S02]  /*eed0*/  FMNMX.FTZ R2, R134, R2, !PT ;  /* 0x0000000286027209 */ /* 0x000fc40007810000 */
[----:B------:R-:W-:Y:S02]  /*eee0*/  FSEL R132, R25, -INF , P0 ;  /* 0xff80000019847808 */ /* 0x000fe40000000000 */
[----:B------:R-:W-:Y:S02]  /*eef0*/  FMNMX.FTZ R2, R133, R2, !PT ;  /* 0x0000000285027209 */ /* 0x000fe40007810000 */
[----:B------:R-:W-:Y:S02]  /*ef00*/  FSEL R38, R66, -INF , P4 ;  /* 0xff80000042267808 */ /* 0x000fe40002000000 */
[----:B------:R-:W-:Y:S02]  /*ef10*/  FMNMX.FTZ R2, R132, R2, !PT ;  /* 0x0000000284027209 */ /* 0x000fe40007810000 */
[----:B------:R-:W-:Y:S02]  /*ef20*/  FSEL R31, R64, -INF , P4 ;  /* 0xff800000401f7808 */ /* 0x000fe40002000000 */
[----:B------:R-:W-:Y:S01]  /*ef30*/  FSEL R16, R54, -INF , P4 ;  /* 0xff80000036107808 */ /* 0x000fe20002000000 */
[----:B------:R-:W1:Y:S01]  /*ef40*/  SHFL.BFLY PT, R3, R2, 0x2, 0x1f ;  /* 0x0c401f0002037f89 */ /* 0x000e6200000e0000 */
[----:B------:R-:W-:-:S02]  /*ef50*/  FSEL R14, R58, -INF , P6 ;  /* 0xff8000003a0e7808 */ /* 0x000fc40003000000 */
[----:B------:R-:W-:Y:S02]  /*ef60*/  FSEL R15, R59, -INF , P5 ;  /* 0xff8000003b0f7808 */ /* 0x000fe40002800000 */
[----:B------:R-:W-:Y:S01]  /*ef70*/  FSEL R131, R42, -INF , P3 ;  /* 0xff8000002a837808 */ /* 0x000fe20001800000 */
[----:B------:R-:W-:Y:S01]  /*ef80*/  LDSM.16.MT88.4 R56, [R189+0x400] ;  /* 0x00040000bd38783b */ /* 0x000fe20000004200 */
[----:B------:R-:W-:Y:S02]  /*ef90*/  FSEL R130, R43, -INF , P2 ;  /* 0xff8000002b827808 */ /* 0x000fe40001000000 */
[----:B------:R-:W-:Y:S01]  /*efa0*/  FSEL R129, R26, -INF , P1 ;  /* 0xff8000001a817808 */ /* 0x000fe20000800000 */
[----:B------:R-:W-:Y:S01]  /*efb0*/  LDSM.16.MT88.4 R40, [R190] ;  /* 0x00000000be28783b */ /* 0x000fe20000004200 */
[----:B------:R-:W-:Y:S02]  /*efc0*/  FSEL R128, R27, -INF , P0 ;  /* 0xff8000001b807808 */ /* 0x000fe40000000000 */
[----:B------:R-:W-:Y:S01]  /*efd0*/  FSEL R33, R60, -INF , P6 ;  /* 0xff8000003c217808 */ /* 0x000fe20003000000 */
[----:B------:R-:W-:Y:S01]  /*efe0*/  LDSM.16.MT88.4 R24, [R189+0xc00] ;  /* 0x000c0000bd18783b */ /* 0x000fe20000004200 */
[----:B------:R-:W-:-:S02]  /*eff0*/  FSEL R32, R61, -INF , P5 ;  /* 0xff8000003d207808 */ /* 0x000fc40002800000 */
[----:B------:R-:W-:Y:S02]  /*f000*/  FSEL R125, R76, -INF , P3 ;  /* 0xff8000004c7d7808 */ /* 0x000fe40001800000 */
[----:B------:R-:W-:Y:S02]  /*f010*/  FSEL R127, R77, -INF , P2 ;  /* 0xff8000004d7f7808 */ /* 0x000fe40001000000 */
[----:B------:R-:W-:Y:S02]  /*f020*/  FSEL R126, R108, -INF , P1 ;  /* 0xff8000006c7e7808 */ /* 0x000fe40000800000 */
[----:B------:R-:W-:Y:S02]  /*f030*/  FSEL R124, R109, -INF , P0 ;  /* 0xff8000006d7c7808 */ /* 0x000fe40000000000 */
[----:B-1----:R-:W-:Y:S02]  /*f040*/  FMNMX.FTZ R2, R2, R3, !PT ;  /* 0x0000000302027209 */ /* 0x002fe40007810000 */
[----:B------:R-:W-:-:S02]  /*f050*/  FSEL R109, R78, -INF , P3 ;  /* 0xff8000004e6d7808 */ /* 0x000fc40001800000 */
[----:B------:R-:W-:Y:S01]  /*f060*/  FSEL R108, R79, -INF , P2 ;  /* 0xff8000004f6c7808 */ /* 0x000fe20001000000 */
[----:B------:R-:W1:Y:S01]  /*f070*/  SHFL.BFLY PT, R3, R2, 0x1, 0x1f ;  /* 0x0c201f0002037f89 */ /* 0x000e6200000e0000 */
[----:B------:R-:W-:Y:S02]  /*f080*/  FSEL R110, R110, -INF , P1 ;  /* 0xff8000006e6e7808 */ /* 0x000fe40000800000 */
[----:B------:R-:W-:Y:S02]  /*f090*/  FSEL R111, R111, -INF , P0 ;  /* 0xff8000006f6f7808 */ /* 0x000fe40000000000 */
[----:B-1----:R-:W-:-:S04]  /*f0a0*/  FMNMX.FTZ R120, R2, R3, !PT ;  /* 0x0000000302787209 */ /* 0x002fc80007810000 */
[C---:B------:R-:W-:Y:S01]  /*f0b0*/  FSETP.NEU.FTZ.AND P4, PT, R120.reuse, -INF , PT ;  /* 0xff8000007800780b */ /* 0x040fe20003f9d000 */
[----:B------:R-:W-:-:S05]  /*f0c0*/  FMUL.FTZ R2, R120, c[0x0][0x2d0] ;  /* 0x0000b40078027a20 */ /* 0x000fca0000410000 */
[----:B------:R-:W-:Y:S02]  /*f0d0*/  FSEL R20, R2, RZ, P4 ;  /* 0x000000ff02147208 */ /* 0x000fe40002000000 */
[----:B------:R-:W-:Y:S02]  /*f0e0*/  ISETP.GT.AND P4, PT, R0, 0x11, PT ;  /* 0x000000110000780c */ /* 0x000fe40003f84270 */
[----:B------:R-:W-:Y:S01]  /*f0f0*/  FMNMX.FTZ R0, R17, R21, !PT ;  /* 0x0000001511007209 */ /* 0x000fe20007810000 */
[--C-:B------:R-:W-:Y:S01]  /*f100*/  FFMA.FTZ R3, R5, c[0x0][0x2d0], -R20.reuse ;  /* 0x0000b40005037a23 */ /* 0x100fe20000010814 */
[----:B------:R-:W-:Y:S01]  /*f110*/  FSEL R12, R55, -INF , P4 ;  /* 0xff800000370c7808 */ /* 0x000fe20002000000 */
[----:B------:R-:W-:Y:S01]  /*f120*/  FFMA.FTZ R5, R9, c[0x0][0x2d0], -R20 ;  /* 0x0000b40009057a23 */ /* 0x000fe20000010814 */
[----:B------:R-:W-:Y:S01]  /*f130*/  FMNMX.FTZ R0, R19, R0, !PT ;  /* 0x0000000013007209 */ /* 0x000fe20007810000 */
[----:B------:R1:W-:Y:S01]  /*f140*/  MUFU.EX2 R137, R3 ;  /* 0x0000000300897308 */ /* 0x0003e20000000800 */
[----:B------:R-:W-:Y:S01]  /*f150*/  FMNMX.FTZ R2, R23, R28, !PT ;  /* 0x0000001c17027209 */ /* 0x000fe20007810000 */
[----:B------:R-:W-:Y:S01]  /*f160*/  LDSM.16.MT88.4 R52, [R189+0x1800] ;  /* 0x00180000bd34783b */ /* 0x000fe20000004200 */
[----:B------:R-:W-:-:S02]  /*f170*/  FMNMX.FTZ R0, R18, R0, !PT ;  /* 0x0000000012007209 */ /* 0x000fc40007810000 */
[----:B------:R-:W-:Y:S02]  /*f180*/  FMNMX.FTZ R2, R29, R2, !PT ;  /* 0x000000021d027209 */ /* 0x000fe40007810000 */
[----:B------:R-:W-:Y:S01]  /*f190*/  FMNMX.FTZ R0, R16, R0, !PT ;  /* 0x0000000010007209 */ /* 0x000fe20007810000 */
[----:B------:R-:W-:Y:S01]  /*f1a0*/  MUFU.EX2 R214, R5 ;  /* 0x0000000500d67308 */ /* 0x000fe20000000800 */
[----:B------:R-:W-:Y:S02]  /*f1b0*/  FMNMX.FTZ R2, R30, R2, !PT ;  /* 0x000000021e027209 */ /* 0x000fe40007810000 */
[----:B------:R-:W-:Y:S02]  /*f1c0*/  FMNMX.FTZ R0, R12, R0, !PT ;  /* 0x000000000c007209 */ /* 0x000fe40007810000 */
[----:B------:R-:W-:Y:S02]  /*f1d0*/  FSEL R22, R65, -INF , P4 ;  /* 0xff80000041167808 */ /* 0x000fe40002000000 */
[----:B------:R-:W-:Y:S01]  /*f1e0*/  FMNMX.FTZ R0, R14, R0, !PT ;  /* 0x000000000e007209 */ /* 0x000fe20007810000 */
[----:B-1----:R-:W-:Y:S01]  /*f1f0*/  FFMA.FTZ R3, R6, c[0x0][0x2d0], -R20 ;  /* 0x0000b40006037a23 */ /* 0x002fe20000010814 */
[----:B------:R-:W-:-:S02]  /*f200*/  FMNMX.FTZ R2, R31, R2, !PT ;  /* 0x000000021f027209 */ /* 0x000fc40007810000 */
[----:B------:R-:W-:Y:S01]  /*f210*/  FMNMX.FTZ R0, R15, R0, !PT ;  /* 0x000000000f007209 */ /* 0x000fe20007810000 */
[----:B------:R1:W-:Y:S01]  /*f220*/  MUFU.EX2 R136, R3 ;  /* 0x0000000300887308 */ /* 0x0003e20000000800 */
[----:B------:R-:W-:Y:S02]  /*f230*/  FMNMX.FTZ R2, R22, R2, !PT ;  /* 0x0000000216027209 */ /* 0x000fe40007810000 */
[----:B------:R-:W-:Y:S02]  /*f240*/  FMNMX.FTZ R0, R131, R0, !PT ;  /* 0x0000000083007209 */ /* 0x000fe40007810000 */
[----:B------:R-:W-:Y:S02]  /*f250*/  FMNMX.FTZ R2, R33, R2, !PT ;  /* 0x0000000221027209 */ /* 0x000fe40007810000 */
[----:B------:R-:W-:Y:S02]  /*f260*/  FMNMX.FTZ R0, R130, R0, !PT ;  /* 0x0000000082007209 */ /* 0x000fe40007810000 */
[----:B------:R-:W-:-:S02]  /*f270*/  FMNMX.FTZ R2, R32, R2, !PT ;  /* 0x0000000220027209 */ /* 0x000fc40007810000 */
[----:B------:R-:W-:Y:S02]  /*f280*/  FMNMX.FTZ R0, R129, R0, !PT ;  /* 0x0000000081007209 */ /* 0x000fe40007810000 */
[----:B------:R-:W-:Y:S02]  /*f290*/  FMNMX.FTZ R2, R125, R2, !PT ;  /* 0x000000027d027209 */ /* 0x000fe40007810000 */
[----:B------:R-:W-:Y:S01]  /*f2a0*/  FMNMX.FTZ R0, R128, R0, !PT ;  /* 0x0000000080007209 */ /* 0x000fe20007810000 */
[----:B-1----:R-:W-:Y:S01]  /*f2b0*/  FFMA.FTZ R3, R7, c[0x0][0x2d0], -R20 ;  /* 0x0000b40007037a23 */ /* 0x002fe20000010814 */
[----:B------:R-:W-:Y:S02]  /*f2c0*/  FMNMX.FTZ R2, R127, R2, !PT ;  /* 0x000000027f027209 */ /* 0x000fe40007810000 */
[----:B------:R-:W-:Y:S01]  /*f2d0*/  FSEL R7, R67, -INF , P4 ;  /* 0xff80000043077808 */ /* 0x000fe20002000000 */
[----:B------:R-:W1:Y:S01]  /*f2e0*/  SHFL.BFLY PT, R4, R0, 0x2, 0x1f ;  /* 0x0c401f0000047f89 */ /* 0x000e6200000e0000 */
[----:B------:R2:W-:Y:S01]  /*f2f0*/  MUFU.EX2 R224, R3 ;  /* 0x0000000300e07308 */ /* 0x0005e20000000800 */
[----:B------:R-:W-:-:S02]  /*f300*/  FMNMX.FTZ R2, R126, R2, !PT ;  /* 0x000000027e027209 */ /* 0x000fc40007810000 */
[----:B------:R-:W-:Y:S01]  /*f310*/  FSEL R9, R62, -INF , P6 ;  /* 0xff8000003e097808 */ /* 0x000fe20003000000 */
[----:B------:R-:W-:Y:S01]  /*f320*/  LDSM.16.MT88.4 R64, [R190+0x1000] ;  /* 0x00100000be40783b */ /* 0x000fe20000004200 */
[----:B--2---:R-:W-:-:S04]  /*f330*/  FMNMX.FTZ R3, R35, R37, !PT ;  /* 0x0000002523037209 */ /* 0x004fc80007810000 */
[----:B------:R-:W-:Y:S02]  /*f340*/  FMNMX.FTZ R3, R36, R3, !PT ;  /* 0x0000000324037209 */ /* 0x000fe40007810000 */
[----:B-1----:R-:W-:Y:S01]  /*f350*/  FMNMX.FTZ R0, R0, R4, !PT ;  /* 0x0000000400007209 */ /* 0x002fe20007810000 */
[----:B------:R-:W-:Y:S01]  /*f360*/  FFMA.FTZ R4, R8, c[0x0][0x2d0], -R20 ;  /* 0x0000b40008047a23 */ /* 0x000fe20000010814 */
[----:B------:R-:W-:Y:S02]  /*f370*/  FMNMX.FTZ R3, R34, R3, !PT ;  /* 0x0000000322037209 */ /* 0x000fe40007810000 */
[----:B------:R-:W-:Y:S01]  /*f380*/  FSEL R8, R63, -INF , P5 ;  /* 0xff8000003f087808 */ /* 0x000fe20002800000 */
[----:B------:R-:W1:Y:S01]  /*f390*/  SHFL.BFLY PT, R6, R0, 0x1, 0x1f ;  /* 0x0c201f0000067f89 */ /* 0x000e6200000e0000 */
[----:B------:R-:W-:Y:S01]  /*f3a0*/  FMNMX.FTZ R3, R38, R3, !PT ;  /* 0x0000000326037209 */ /* 0x000fe20007810000 */
[----:B------:R2:W-:Y:S02]  /*f3b0*/  MUFU.EX2 R215, R4 ;  /* 0x0000000400d77308 */ /* 0x0005e40000000800 */
[----:B------:R-:W-:Y:S01]  /*f3c0*/  LDSM.16.MT88.4 R60, [R190+0x1800] ;  /* 0x00180000be3c783b */ /* 0x000fe20000004200 */
[----:B--2---:R-:W-:-:S02]  /*f3d0*/  FMNMX.FTZ R4, R124, R2, !PT ;  /* 0x000000027c047209 */ /* 0x004fc40007810000 */
[----:B------:R-:W-:Y:S01]  /*f3e0*/  FMNMX.FTZ R2, R7, R3, !PT ;  /* 0x0000000307027209 */ /* 0x000fe20007810000 */
[--C-:B------:R-:W-:Y:S02]  /*f3f0*/  FFMA.FTZ R3, R10, c[0x0][0x2d0], -R20.reuse ;  /* 0x0000b4000a037a23 */ /* 0x100fe40000010814 */
[----:B------:R-:W2:Y:S01]  /*f400*/  SHFL.BFLY PT, R5, R4, 0x2, 0x1f ;  /* 0x0c401f0004057f89 */ /* 0x000ea200000e0000 */
[----:B------:R-:W-:Y:S01]  /*f410*/  FMNMX.FTZ R2, R9, R2, !PT ;  /* 0x0000000209027209 */ /* 0x000fe20007810000 */
[----:B------:R3:W-:Y:S01]  /*f420*/  MUFU.EX2 R213, R3 ;  /* 0x0000000300d57308 */ /* 0x0007e20000000800 */
[----:B-1----:R-:W-:Y:S01]  /*f430*/  FMNMX.FTZ R119, R0, R6, !PT ;  /* 0x0000000600777209 */ /* 0x002fe20007810000 */
[----:B------:R-:W-:Y:S01]  /*f440*/  FFMA.FTZ R0, R11, c[0x0][0x2d0], -R20 ;  /* 0x0000b4000b007a23 */ /* 0x000fe20000010814 */
[----:B------:R-:W-:Y:S02]  /*f450*/  FMNMX.FTZ R2, R8, R2, !PT ;  /* 0x0000000208027209 */ /* 0x000fe40007810000 */
[----:B------:R-:W-:-:S02]  /*f460*/  FSETP.NEU.FTZ.AND P0, PT, R119, -INF , PT ;  /* 0xff8000007700780b */ /* 0x000fc40003f1d000 */
[----:B------:R-:W-:Y:S01]  /*f470*/  FMNMX.FTZ R2, R109, R2, !PT ;  /* 0x000000026d027209 */ /* 0x000fe20007810000 */
[----:B------:R1:W-:Y:S01]  /*f480*/  MUFU.EX2 R212, R0 ;  /* 0x0000000000d47308 */ /* 0x0003e20000000800 */
[----:B---3--:R-:W-:-:S05]  /*f490*/  FMUL.FTZ R3, R119, c[0x0][0x2d0] ;  /* 0x0000b40077037a20 */ /* 0x008fca0000410000 */
[----:B------:R-:W-:Y:S02]  /*f4a0*/  FSEL R3, R3, RZ, P0 ;  /* 0x000000ff03037208 */ /* 0x000fe40000000000 */
[----:B-1----:R-:W-:Y:S01]  /*f4b0*/  FMNMX.FTZ R0, R108, R2, !PT ;  /* 0x000000026c007209 */ /* 0x002fe20007810000 */
[----:B------:R-:W-:-:S03]  /*f4c0*/  FFMA.FTZ R2, R13, c[0x0][0x2d0], -R20 ;  /* 0x0000b4000d027a23 */ /* 0x000fc60000010814 */
[----:B------:R-:W-:Y:S01]  /*f4d0*/  FMNMX.FTZ R0, R110, R0, !PT ;  /* 0x000000006e007209 */ /* 0x000fe20007810000 */
[----:B------:R1:W3:Y:S03]  /*f4e0*/  MUFU.EX2 R203, R2 ;  /* 0x0000000200cb7308 */ /* 0x0002e60000000800 */
[----:B-1----:R-:W-:Y:S02]  /*f4f0*/  FMNMX.FTZ R2, R111, R0, !PT ;  /* 0x000000006f027209 */ /* 0x002fe40007810000 */
[----:B--2---:R-:W-:Y:S01]  /*f500*/  FMNMX.FTZ R0, R4, R5, !PT ;  /* 0x0000000504007209 */ /* 0x004fe20007810000 */
[--C-:B------:R-:W-:Y:S01]  /*f510*/  FFMA.FTZ R4, R17, c[0x0][0x2d0], -R3.reuse ;  /* 0x0000b40011047a23 */ /* 0x100fe20000010803 */
[----:B---3--:R-:W-:Y:S01]  /*f520*/  F2FP.PACK_AB R10, R203, R212 ;  /* 0x000000d4cb0a723e */ /* 0x008fe200000000ff */
[----:B------:R-:W-:Y:S02]  /*f530*/  SHFL.BFLY PT, R5, R2, 0x2, 0x1f ;  /* 0x0c401f0002057f89 */ /* 0x000fe400000e0000 */
[----:B------:R1:W-:Y:S02]  /*f540*/  MUFU.EX2 R114, R4 ;  /* 0x0000000400727308 */ /* 0x0003e40000000800 */
[----:B------:R-:W2:Y:S01]  /*f550*/  SHFL.BFLY PT, R6, R0, 0x1, 0x1f ;  /* 0x0c201f0000067f89 */ /* 0x000ea200000e0000 */
[----:B-1----:R-:W-:-:S05]  /*f560*/  FFMA.FTZ R4, R21, c[0x0][0x2d0], -R3 ;  /* 0x0000b40015047a23 */ /* 0x002fca0000010803 */
[----:B------:R1:W3:Y:S01]  /*f570*/  MUFU.EX2 R113, R4 ;  /* 0x0000000400717308 */ /* 0x0002e20000000800 */
[----:B--2---:R-:W-:Y:S01]  /*f580*/  FMNMX.FTZ R118, R0, R6, !PT ;  /* 0x0000000600767209 */ /* 0x004fe20007810000 */
[----:B------:R-:W-:-:S03]  /*f590*/  FFMA.FTZ R0, R14, c[0x0][0x2d0], -R3 ;  /* 0x0000b4000e007a23 */ /* 0x000fc60000010803 */
[----:B------:R-:W-:-:S03]  /*f5a0*/  FSETP.NEU.FTZ.AND P0, PT, R118, -INF , PT ;  /* 0xff8000007600780b */ /* 0x000fc60003f1d000 */
[----:B------:R2:W-:Y:S01]  /*f5b0*/  MUFU.EX2 R181, R0 ;  /* 0x0000000000b57308 */ /* 0x0005e20000000800 */
[----:B-1----:R-:W-:Y:S01]  /*f5c0*/  FFMA.FTZ R4, R19, c[0x0][0x2d0], -R3 ;  /* 0x0000b40013047a23 */ /* 0x002fe20000010803 */
[----:B---3--:R-:W-:-:S06]  /*f5d0*/  F2FP.PACK_AB R17, R113, R114 ;  /* 0x000000727111723e */ /* 0x008fcc00000000ff */
[----:B------:R1:W-:Y:S01]  /*f5e0*/  MUFU.EX2 R178, R4 ;  /* 0x0000000400b27308 */ /* 0x0003e20000000800 */
[----:B--2---:R-:W-:-:S07]  /*f5f0*/  FFMA.FTZ R0, R15, c[0x0][0x2d0], -R3 ;  /* 0x0000b4000f007a23 */ /* 0x004fce0000010803 */
[----:B------:R-:W2:Y:S01]  /*f600*/  MUFU.EX2 R183, R0 ;  /* 0x0000000000b77308 */ /* 0x000ea20000000800 */
[----:B-1----:R-:W-:Y:S01]  /*f610*/  FFMA.FTZ R4, R18, c[0x0][0x2d0], -R3 ;  /* 0x0000b40012047a23 */ /* 0x002fe20000010803 */
[----:B------:R-:W-:-:S06]  /*f620*/  F2FP.PACK_AB R18, R215, R224 ;  /* 0x000000e0d712723e */ /* 0x000fcc00000000ff */
[----:B------:R1:W3:Y:S01]  /*f630*/  MUFU.EX2 R179, R4 ;  /* 0x0000000400b37308 */ /* 0x0002e20000000800 */
[----:B--2---:R-:W-:Y:S01]  /*f640*/  F2FP.PACK_AB R11, R183, R181 ;  /* 0x000000b5b70b723e */ /* 0x004fe200000000ff */
[----:B-1----:R-:W-:Y:S01]  /*f650*/  FFMA.FTZ R4, R16, c[0x0][0x2d0], -R3 ;  /* 0x0000b40010047a23 */ /* 0x002fe20000010803 */
[----:B------:R-:W-:Y:S02]  /*f660*/  F2FP.PACK_AB R16, R136, R137 ;  /* 0x000000898810723e */ /* 0x000fe400000000ff */
[----:B---3--:R-:W-:-:S03]  /*f670*/  F2FP.PACK_AB R19, R179, R178 ;  /* 0x000000b2b313723e */ /* 0x008fc600000000ff */
[----:B------:R1:W-:Y:S04]  /*f680*/  MUFU.EX2 R182, R4 ;  /* 0x0000000400b67308 */ /* 0x0003e80000000800 */
[C---:B------:R-:W-:Y:S08]  /*f690*/  HMMA.16816.F32 R92, R16.reuse, R40, RZ ;  /* 0x00000028105c723c */ /* 0x040ff000000018ff */
[----:B------:R-:W-:Y:S01]  /*f6a0*/  HMMA.16816.F32 R100, R16, R44, RZ ;  /* 0x0000002c1064723c */ /* 0x000fe200000018ff */
[----:B-1----:R-:W-:Y:S01]  /*f6b0*/  FMNMX.FTZ R4, R2, R5, !PT ;  /* 0x0000000502047209 */ /* 0x002fe20007810000 */
[----:B------:R-:W-:-:S04]  /*f6c0*/  FFMA.FTZ R2, R12, c[0x0][0x2d0], -R3 ;  /* 0x0000b4000c027a23 */ /* 0x000fc80000010803 */
[----:B------:R-:W1:Y:S01]  /*f6d0*/  SHFL.BFLY PT, R5, R4, 0x1, 0x1f ;  /* 0x0c201f0004057f89 */ /* 0x000e6200000e0000 */
[----:B------:R2:W-:Y:S01]  /*f6e0*/  MUFU.EX2 R180, R2 ;  /* 0x0000000200b47308 */ /* 0x0005e20000000800 */
[----:B------:R-:W-:Y:S01]  /*f6f0*/  HMMA.16816.F32 R84, R16, R24, RZ ;  /* 0x000000181054723c */ /* 0x000fe200000018ff */
[----:B--2---:R-:W-:-:S05]  /*f700*/  FMUL.FTZ R2, R118, c[0x0][0x2d0] ;  /* 0x0000b40076027a20 */ /* 0x004fca0000410000 */
[----:B------:R-:W-:Y:S02]  /*f710*/  FSEL R2, R2, RZ, P0 ;  /* 0x000000ff02027208 */ /* 0x000fe40000000000 */
[----:B-1----:R-:W-:-:S03]  /*f720*/  FMNMX.FTZ R115, R4, R5, !PT ;  /* 0x0000000504737209 */ /* 0x002fc60007810000 */
[--C-:B------:R-:W-:Y:S01]  /*f730*/  FFMA.FTZ R0, R23, c[0x0][0x2d0], -R2.reuse ;  /* 0x0000b40017007a23 */ /* 0x100fe20000010802 */
[----:B------:R-:W-:Y:S01]  /*f740*/  FSETP.NEU.FTZ.AND P0, PT, R115, -INF , PT ;  /* 0xff8000007300780b */ /* 0x000fe20003f1d000 */
[--C-:B------:R-:W-:Y:S02]  /*f750*/  FFMA.FTZ R4, R30, c[0x0][0x2d0], -R2.reuse ;  /* 0x0000b4001e047a23 */ /* 0x100fe40000010802 */
[----:B------:R1:W-:Y:S08]  /*f760*/  MUFU.EX2 R112, R0 ;  /* 0x0000000000707308 */ /* 0x0003f00000000800 */
[----:B------:R-:W-:Y:S01]  /*f770*/  MUFU.EX2 R176, R4 ;  /* 0x0000000400b07308 */ /* 0x000fe20000000800 */
[----:B-1----:R-:W-:-:S07]  /*f780*/  FFMA.FTZ R0, R28, c[0x0][0x2d0], -R2 ;  /* 0x0000b4001c007a23 */ /* 0x002fce0000010802 */
[----:B------:R1:W2:Y:S02]  /*f790*/  MUFU.EX2 R23, R0 ;  /* 0x0000000000177308 */ /* 0x0002a40000000800 */
[----:B-1----:R-:W-:Y:S01]  /*f7a0*/  FFMA.FTZ R0, R29, c[0x0][0x2d0], -R2 ;  /* 0x0000b4001d007a23 */ /* 0x002fe20000010802 */
[----:B--2---:R-:W-:Y:S01]  /*f7b0*/  F2FP.PACK_AB R12, R23, R112 ;  /* 0x00000070170c723e */ /* 0x004fe200000000ff */
[----:B------:R-:W-:-:S04]  /*f7c0*/  FADD.FTZ R23, R112, R23 ;  /* 0x0000001770177221 */ /* 0x000fc80000010000 */
[----:B------:R1:W2:Y:S02]  /*f7d0*/  MUFU.EX2 R173, R0 ;  /* 0x0000000000ad7308 */ /* 0x0002a40000000800 */
[----:B-1----:R-:W-:Y:S01]  /*f7e0*/  FMUL.FTZ R0, R115, c[0x0][0x2d0] ;  /* 0x0000b40073007a20 */ /* 0x002fe20000410000 */
[----:B--2---:R-:W-:-:S04]  /*f7f0*/  F2FP.PACK_AB R14, R176, R173 ;  /* 0x000000adb00e723e */ /* 0x004fc800000000ff */
[----:B------:R-:W-:-:S05]  /*f800*/  FSEL R0, R0, RZ, P0 ;  /* 0x000000ff00007208 */ /* 0x000fca0000000000 */
[----:B------:R-:W-:-:S04]  /*f810*/  FFMA.FTZ R4, R35, c[0x0][0x2d0], -R0 ;  /* 0x0000b40023047a23 */ /* 0x000fc80000010800 */
        /* <DEDUP_REMOVED lines=10> */
[----:B------:R-:W1:Y:S04]  /*f8c0*/  LDSM.16.MT88.4 R28, [R190+0xc00] ;  /* 0x000c0000be1c783b */ /* 0x000e680000004200 */
[----:B------:R2:W-:Y:S02]  /*f8d0*/  MUFU.EX2 R172, R4 ;  /* 0x0000000400ac7308 */ /* 0x0005e40000000800 */
[C---:B------:R-:W-:Y:S08]  /*f8e0*/  HMMA.16816.F32 R88, R12.reuse, R40, RZ ;  /* 0x000000280c58723c */ /* 0x040ff000000018ff */
[----:B------:R-:W-:Y:S01]  /*f8f0*/  HMMA.16816.F32 R96, R12, R44, RZ ;  /* 0x0000002c0c60723c */ /* 0x000fe200000018ff */
[----:B--2---:R-:W-:-:S04]  /*f900*/  FFMA.FTZ R4, R22, c[0x0][0x2d0], -R2 ;  /* 0x0000b40016047a23 */ /* 0x004fc80000010802 */
[----:B------:R2:W-:Y:S03]  /*f910*/  MUFU.EX2 R175, R4 ;  /* 0x0000000400af7308 */ /* 0x0005e60000000800 */
[----:B------:R-:W-:Y:S01]  /*f920*/  HMMA.16816.F32 R80, R12, R24, RZ ;  /* 0x000000180c50723c */ /* 0x000fe200000018ff */
[----:B--2---:R-:W-:-:S07]  /*f930*/  FFMA.FTZ R4, R33, c[0x0][0x2d0], -R2 ;  /* 0x0000b40021047a23 */ /* 0x004fce0000010802 */
[-C--:B-1----:R-:W-:Y:S01]  /*f940*/  HMMA.16816.F32 R76, R16, R28.reuse, RZ ;  /* 0x0000001c104c723c */ /* 0x082fe200000018ff */
[----:B------:R1:W-:Y:S07]  /*f950*/  MUFU.EX2 R174, R4 ;  /* 0x0000000400ae7308 */ /* 0x0003ee0000000800 */
[----:B------:R-:W-:Y:S01]  /*f960*/  HMMA.16816.F32 R72, R12, R28, RZ ;  /* 0x0000001c0c48723c */ /* 0x000fe200000018ff */
[----:B-1----:R-:W-:Y:S02]  /*f970*/  FFMA.FTZ R4, R32, c[0x0][0x2d0], -R2 ;  /* 0x0000b40020047a23 */ /* 0x002fe40000010802 */
[----:B------:R-:W-:Y:S02]  /*f980*/  LDSM.16.MT88.4 R32, [R190+0x1c00] ;  /* 0x001c0000be20783b */ /* 0x000fe40000004200 */
[----:B------:R1:W2:Y:S02]  /*f990*/  MUFU.EX2 R177, R4 ;  /* 0x0000000400b17308 */ /* 0x0002a40000000800 */
[--C-:B-1----:R-:W-:Y:S01]  /*f9a0*/  FFMA.FTZ R4, R38, c[0x0][0x2d0], -R0.reuse ;  /* 0x0000b40026047a23 */ /* 0x102fe20000010800 */
[----:B--2---:R-:W-:Y:S01]  /*f9b0*/  F2FP.PACK_AB R6, R177, R174 ;  /* 0x000000aeb106723e */ /* 0x004fe200000000ff */
[----:B------:R-:W1:Y:S04]  /*f9c0*/  LDSM.16.MT88.4 R36, [R189+0x1c00] ;  /* 0x001c0000bd24783b */ /* 0x000e680000004200 */
[----:B------:R2:W-:Y:S02]  /*f9d0*/  MUFU.EX2 R164, R4 ;  /* 0x0000000400a47308 */ /* 0x0005e40000000800 */
[----:B--2---:R-:W-:-:S06]  /*f9e0*/  FFMA.FTZ R4, R7, c[0x0][0x2d0], -R0 ;  /* 0x0000b40007047a23 */ /* 0x004fcc0000010800 */
        /* <DEDUP_REMOVED lines=8> */
[C---:B------:R-:W-:Y:S08]  /*fa70*/  HMMA.16816.F32 R152, R8.reuse, R48, R92 ;  /* 0x000000300898723c */ /* 0x040ff0000000185c */
[----:B------:R-:W-:Y:S01]  /*fa80*/  HMMA.16816.F32 R104, R8, R64, R76 ;  /* 0x000000400868723c */ /* 0x000fe2000000184c */
[----:B--2---:R-:W-:-:S02]  /*fa90*/  F2FP.PACK_AB R4, R175, R172 ;  /* 0x000000acaf04723e */ /* 0x004fc400000000ff */
[----:B---3--:R-:W-:-:S05]  /*faa0*/  F2FP.PACK_AB R7, R168, R165 ;  /* 0x000000a5a807723e */ /* 0x008fca00000000ff */
[----:B------:R-:W-:Y:S08]  /*fab0*/  HMMA.16816.F32 R140, R8, R56, R100 ;  /* 0x00000038088c723c */ /* 0x000ff00000001864 */
[----:B------:R-:W-:Y:S08]  /*fac0*/  HMMA.16816.F32 R72, R4, R64, R72 ;  /* 0x000000400448723c */ /* 0x000ff00000001848 */
[----:B------:R-:W-:Y:S01]  /*fad0*/  HMMA.16816.F32 R220, R8, R68, R84 ;  /* 0x0000004408dc723c */ /* 0x000fe20000001854 */
[----:B------:R-:W-:-:S02]  /*fae0*/  IMAD.MOV.U32 R29, RZ, RZ, R106 ;  /* 0x000000ffff1d7224 */ /* 0x000fc400078e006a */
[----:B------:R-:W-:-:S05]  /*faf0*/  IMAD.MOV.U32 R28, RZ, RZ, R107 ;  /* 0x000000ffff1c7224 */ /* 0x000fca00078e006b */
[C---:B------:R-:W-:Y:S08]  /*fb00*/  HMMA.16816.F32 R92, R12.reuse, R30, RZ ;  /* 0x0000001e0c5c723c */ /* 0x040ff000000018ff */
[----:B------:R-:W-:Y:S01]  /*fb10*/  HMMA.16816.F32 R100, R12, R42, RZ ;  /* 0x0000002a0c64723c */ /* 0x000fe200000018ff */
[----:B------:R-:W-:Y:S02]  /*fb20*/  IMAD.MOV.U32 R25, RZ, RZ, R72 ;  /* 0x000000ffff197224 */ /* 0x000fe400078e0048 */
[----:B------:R-:W-:-:S02]  /*fb30*/  IMAD.MOV.U32 R24, RZ, RZ, R73 ;  /* 0x000000ffff187224 */ /* 0x000fc400078e0049 */
[----:B------:R-:W-:Y:S02]  /*fb40*/  IMAD.MOV.U32 R22, RZ, RZ, R74 ;  /* 0x000000ffff167224 */ /* 0x000fe400078e004a */
[----:B------:R-:W-:Y:S01]  /*fb50*/  IMAD.MOV.U32 R21, RZ, RZ, R75 ;  /* 0x000000ffff157224 */ /* 0x000fe200078e004b */
[C---:B------:R-:W-:Y:S08]  /*fb60*/  HMMA.16816.F32 R84, R12.reuse, R54, RZ ;  /* 0x000000360c54723c */ /* 0x040ff000000018ff */
[----:B------:R-:W-:Y:S08]  /*fb70*/  HMMA.16816.F32 R76, R12, R62, RZ ;  /* 0x0000003e0c4c723c */ /* 0x000ff000000018ff */
[----:B------:R-:W-:Y:S08]  /*fb80*/  HMMA.16816.F32 R40, R16, R42, RZ ;  /* 0x0000002a1028723c */ /* 0x000ff000000018ff */
[C---:B------:R-:W-:Y:S07]  /*fb90*/  HMMA.16816.F32 R148, R4.reuse, R48, R88 ;  /* 0x000000300494723c */ /* 0x040fee0000001858 */
[----:B------:R-:W-:Y:S01]  /*fba0*/  IMAD.MOV.U32 R48, RZ, RZ, R104 ;  /* 0x000000ffff307224 */ /* 0x000fe200078e0068 */
[----:B------:R-:W-:Y:S01]  /*fbb0*/  HMMA.16816.F32 R144, R4, R56, R96 ;  /* 0x000000380490723c */ /* 0x000fe20000001860 */
[----:B------:R-:W-:-:S07]  /*fbc0*/  IMAD.MOV.U32 R49, RZ, RZ, R105 ;  /* 0x000000ffff317224 */ /* 0x000fce00078e0069 */
[C---:B------:R-:W-:Y:S08]  /*fbd0*/  HMMA.16816.F32 R216, R4.reuse, R68, R80 ;  /* 0x0000004404d8723c */ /* 0x040ff00000001850 */
[----:B------:R-:W-:Y:S08]  /*fbe0*/  HMMA.16816.F32 R184, R4, R66, R92 ;  /* 0x0000004204b8723c */ /* 0x000ff0000000185c */
[C---:B------:R-:W-:Y:S08]  /*fbf0*/  HMMA.16816.F32 R88, R12.reuse, R52, RZ ;  /* 0x000000340c58723c */ /* 0x040ff000000018ff */
[C---:B------:R-:W-:Y:S08]  /*fc00*/  HMMA.16816.F32 R80, R12.reuse, R60, RZ ;  /* 0x0000003c0c50723c */ /* 0x040ff000000018ff */
[C---:B------:R-:W-:Y:S08]  /*fc10*/  HMMA.16816.F32 R104, R12.reuse, R46, RZ ;  /* 0x0000002e0c68723c */ /* 0x040ff000000018ff */
[----:B------:R-:W-:Y:S08]  /*fc20*/  HMMA.16816.F32 R96, R12, R26, RZ ;  /* 0x0000001a0c60723c */ /* 0x000ff000000018ff */
[C---:B-1----:R-:W-:Y:S08]  /*fc30*/  HMMA.16816.F32 R92, R4.reuse, R38, R84 ;  /* 0x00000026045c723c */ /* 0x042ff00000001854 */
[C---:B------:R-:W-:Y:S08]  /*fc40*/  HMMA.16816.F32 R100, R4.reuse, R50, R100 ;  /* 0x000000320464723c */ /* 0x040ff00000001864 */
[----:B------:R-:W-:Y:S07]  /*fc50*/  HMMA.16816.F32 R84, R4, R34, R76 ;  /* 0x000000220454723c */ /* 0x000fee000000184c */
[----:B------:R-:W-:Y:S01]  /*fc60*/  IMAD.MOV.U32 R76, RZ, RZ, R25 ;  /* 0x000000ffff4c7224 */ /* 0x000fe200078e0019 */
[----:B------:R-:W-:Y:S01]  /*fc70*/  HMMA.16816.F32 R40, R8, R50, R40 ;  /* 0x000000320828723c */ /* 0x000fe20000001828 */
[----:B------:R-:W-:-:S02]  /*fc80*/  IMAD.MOV.U32 R77, RZ, RZ, R24 ;  /* 0x000000ffff4d7224 */ /* 0x000fc400078e0018 */
[----:B------:R-:W-:Y:S02]  /*fc90*/  IMAD.MOV.U32 R79, RZ, RZ, R21 ;  /* 0x000000ffff4f7224 */ /* 0x000fe400078e0015 */
[----:B------:R-:W-:Y:S02]  /*fca0*/  IMAD.MOV.U32 R78, RZ, RZ, R22 ;  /* 0x000000ffff4e7224 */ /* 0x000fe400078e0016 */
[----:B------:R-:W-:Y:S01]  /*fcb0*/  IMAD.MOV.U32 R50, RZ, RZ, R29 ;  /* 0x000000ffff327224 */ /* 0x000fe200078e001d */
[----:B------:R-:W-:Y:S01]  /*fcc0*/  HMMA.16816.F32 R72, R16, R52, RZ ;  /* 0x000000341048723c */ /* 0x000fe200000018ff */
[----:B------:R-:W-:-:S07]  /*fcd0*/  IMAD.MOV.U32 R51, RZ, RZ, R28 ;  /* 0x000000ffff337224 */ /* 0x000fce00078e001c */
[C---:B------:R-:W-:Y:S08]  /*fce0*/  HMMA.16816.F32 R12, R16.reuse, R60, RZ ;  /* 0x0000003c100c723c */ /* 0x040ff000000018ff */
[C---:B------:R-:W-:Y:S08]  /*fcf0*/  HMMA.16816.F32 R44, R16.reuse, R46, RZ ;  /* 0x0000002e102c723c */ /* 0x040ff000000018ff */
[C---:B------:R-:W-:Y:S08]  /*fd00*/  HMMA.16816.F32 R24, R16.reuse, R26, RZ ;  /* 0x0000001a1018723c */ /* 0x040ff000000018ff */
[C---:B------:R-:W-:Y:S08]  /*fd10*/  HMMA.16816.F32 R28, R16.reuse, R30, RZ ;  /* 0x0000001e101c723c */ /* 0x040ff000000018ff */
[C---:B------:R-:W-:Y:S08]  /*fd20*/  HMMA.16816.F32 R52, R16.reuse, R54, RZ ;  /* 0x000000361034723c */ /* 0x040ff000000018ff */
[----:B------:R-:W-:Y:S08]  /*fd30*/  HMMA.16816.F32 R16, R16, R62, RZ ;  /* 0x0000003e1010723c */ /* 0x000ff000000018ff */
[C---:B------:R-:W-:Y:S08]  /*fd40*/  HMMA.16816.F32 R88, R4.reuse, R36, R88 ;  /* 0x000000240458723c */ /* 0x040ff00000001858 */
[C---:B------:R-:W-:Y:S01]  /*fd50*/  HMMA.16816.F32 R232, R4.reuse, R32, R80 ;  /* 0x0000002004e8723c */ /* 0x040fe20000001850 */
[----:B------:R-:W-:Y:S07]  /*fd60*/  LDSM.16.MT88.4 R80, [R190+0x1400] ;  /* 0x00140000be50783b */ /* 0x000fee0000004200 */
[C---:B------:R-:W-:Y:S08]  /*fd70*/  HMMA.16816.F32 R104, R4.reuse, R58, R104 ;  /* 0x0000003a0468723c */ /* 0x040ff00000001868 */
[----:B------:R-:W-:Y:S07]  /*fd80*/  HMMA.16816.F32 R96, R4, R70, R96 ;  /* 0x000000460460723c */ /* 0x000fee0000001860 */
[----:B------:R-:W-:Y:S01]  /*fd90*/  FFMA.FTZ R4, R135, c[0x0][0x2d0], -R20 ;  /* 0x0000b40087047a23 */ /* 0x000fe20000010814 */
[C---:B------:R-:W-:Y:S08]  /*fda0*/  HMMA.16816.F32 R208, R8.reuse, R32, R12 ;  /* 0x0000002008d0723c */ /* 0x040ff0000000180c */
[C---:B------:R-:W-:Y:S01]  /*fdb0*/  HMMA.16816.F32 R32, R8.reuse, R34, R16 ;  /* 0x000000220820723c */ /* 0x040fe20000001810 */
[----:B------:R1:W-:Y:S06]  /*fdc0*/  MUFU.EX2 R18, R4 ;  /* 0x0000000400127308 */ /* 0x0003ec0000000800 */
[----:B------:R-:W-:Y:S01]  /*fdd0*/  FADD.FTZ R19, R114, R113 ;  /* 0x0000007172137221 */ /* 0x000fe20000010000 */
[----:B------:R-:W-:Y:S03]  /*fde0*/  HMMA.16816.F32 R204, R8, R36, R72 ;  /* 0x0000002408cc723c */ /* 0x000fe60000001848 */
[----:B------:R-:W-:-:S05]  /*fdf0*/  FADD.FTZ R19, R178, R19 ;  /* 0x00000013b2137221 */ /* 0x000fca0000010000 */
[----:B------:R-:W-:Y:S01]  /*fe00*/  HMMA.16816.F32 R44, R8, R58, R44 ;  /* 0x0000003a082c723c */ /* 0x000fe2000000182c */
[----:B-1----:R-:W-:-:S04]  /*fe10*/  FFMA.FTZ R4, R134, c[0x0][0x2d0], -R20 ;  /* 0x0000b40086047a23 */ /* 0x002fc80000010814 */
[----:B------:R1:W-:Y:S03]  /*fe20*/  MUFU.EX2 R17, R4 ;  /* 0x0000000400117308 */ /* 0x0003e60000000800 */
[C---:B------:R-:W-:Y:S08]  /*fe30*/  HMMA.16816.F32 R24, R8.reuse, R70, R24 ;  /* 0x000000460818723c */ /* 0x040ff00000001818 */
[----:B------:R-:W-:Y:S01]  /*fe40*/  HMMA.16816.F32 R28, R8, R66, R28 ;  /* 0x00000042081c723c */ /* 0x000fe2000000181c */
[----:B------:R-:W-:Y:S01]  /*fe50*/  LDSM.16.MT88.4 R64, [R189+0x1400] ;  /* 0x00140000bd40783b */ /* 0x000fe20000004200 */
[----:B-1----:R-:W-:-:S06]  /*fe60*/  FFMA.FTZ R4, R133, c[0x0][0x2d0], -R20 ;  /* 0x0000b40085047a23 */ /* 0x002fcc0000010814 */
[----:B------:R-:W-:Y:S01]  /*fe70*/  HMMA.16816.F32 R36, R8, R38, R52 ;  /* 0x000000260824723c */ /* 0x000fe20000001834 */
[----:B------:R1:W-:Y:S02]  /*fe80*/  MUFU.EX2 R21, R4 ;  /* 0x0000000400157308 */ /* 0x0003e40000000800 */
[----:B-1----:R-:W-:Y:S02]  /*fe90*/  FFMA.FTZ R4, R132, c[0x0][0x2d0], -R20 ;  /* 0x0000b40084047a23 */ /* 0x002fe40000010814 */
[----:B------:R-:W1:Y:S01]  /*fea0*/  LDSM.16.MT88.4 R132, [R189+0x800] ;  /* 0x00080000bd84783b */ /* 0x000e620000004200 */
[----:B------:R-:W-:-:S03]  /*feb0*/  FADD.FTZ R20, R137, R136 ;  /* 0x0000008889147221 */ /* 0x000fc60000010000 */
[----:B------:R2:W-:Y:S01]  /*fec0*/  MUFU.EX2 R22, R4 ;  /* 0x0000000400167308 */ /* 0x0005e20000000800 */
[----:B------:R-:W-:Y:S02]  /*fed0*/  FADD.FTZ R20, R224, R20 ;  /* 0x00000014e0147221 */ /* 0x000fe40000010000 */
[----:B--2---:R-:W-:-:S05]  /*fee0*/  FFMA.FTZ R4, R131, c[0x0][0x2d0], -R3 ;  /* 0x0000b40083047a23 */ /* 0x004fca0000010803 */
[----:B------:R2:W-:Y:S02]  /*fef0*/  MUFU.EX2 R16, R4 ;  /* 0x0000000400107308 */ /* 0x0005e40000000800 */
[----:B--2---:R-:W-:-:S06]  /*ff00*/  FFMA.FTZ R4, R130, c[0x0][0x2d0], -R3 ;  /* 0x0000b40082047a23 */ /* 0x004fcc0000010803 */
[----:B------:R2:W-:Y:S02]  /*ff10*/  MUFU.EX2 R15, R4 ;  /* 0x00000004000f7308 */ /* 0x0005e40000000800 */
[--C-:B--2---:R-:W-:Y:S02]  /*ff20*/  FFMA.FTZ R4, R129, c[0x0][0x2d0], -R3.reuse ;  /* 0x0000b40081047a23 */ /* 0x104fe40000010803 */
[----:B------:R-:W-:-:S04]  /*ff30*/  FFMA.FTZ R3, R128, c[0x0][0x2d0], -R3 ;  /* 0x0000b40080037a23 */ /* 0x000fc80000010803 */
[----:B------:R2:W-:Y:S08]  /*ff40*/  MUFU.EX2 R14, R4 ;  /* 0x00000004000e7308 */ /* 0x0005f00000000800 */
[----:B------:R3:W-:Y:S01]  /*ff50*/  MUFU.EX2 R13, R3 ;  /* 0x00000003000d7308 */ /* 0x0007e20000000800 */
[----:B--2---:R-:W-:Y:S01]  /*ff60*/  LDSM.16.MT88.4 R4, [R190+0x2000] ;  /* 0x00200000be04783b */ /* 0x004fe20000004200 */
[----:B---3--:R-:W-:-:S06]  /*ff70*/  FFMA.FTZ R3, R125, c[0x0][0x2d0], -R2 ;  /* 0x0000b4007d037a23 */ /* 0x008fcc0000010802 */
[----:B------:R2:W-:Y:S02]  /*ff80*/  MUFU.EX2 R12, R3 ;  /* 0x00000003000c7308 */ /* 0x0005e40000000800 */
[----:B--2---:R-:W-:-:S06]  /*ff90*/  FFMA.FTZ R3, R127, c[0x0][0x2d0], -R2 ;  /* 0x0000b4007f037a23 */ /* 0x004fcc0000010802 */
[----:B------:R2:W3:Y:S02]  /*ffa0*/  MUFU.EX2 R11, R3 ;  /* 0x00000003000b7308 */ /* 0x0004e40000000800 */
[--C-:B--2---:R-:W-:Y:S01]  /*ffb0*/  FFMA.FTZ R3, R126, c[0x0][0x2d0], -R2.reuse ;  /* 0x0000b4007e037a23 */ /* 0x104fe20000010802 */
[----:B---3--:R-:W-:Y:S01]  /*ffc0*/  F2FP.PACK_AB R160, R11, R12 ;  /* 0x0000000c0ba0723e */ /* 0x008fe200000000ff */
[----:B------:R-:W-:-:S04]  /*ffd0*/  FFMA.FTZ R2, R124, c[0x0][0x2d0], -R2 ;  /* 0x0000b4007c027a23 */ /* 0x000fc80000010802 */
[----:B------:R-:W-:Y:S01]  /*ffe0*/  MUFU.EX2 R10, R3 ;  /* 0x00000003000a7308 */ /* 0x000fe20000000800 */
[----:B------:R-:W2:Y:S07]  /*fff0*/  LDSM.16.MT88.4 R124, [R190+0x800] ;  /* 0x00080000be7c783b */ /* 0x000eae0000004200 */
[----:B------:R3:W4:Y:S02]  /*10000*/  MUFU.EX2 R9, R2 ;  /* 0x0000000200097308 */ /* 0x0007240000000800 */
[----:B---3--:R-:W-:Y:S01]  /*10010*/  FFMA.FTZ R2, R109, c[0x0][0x2d0], -R0 ;  /* 0x0000b4006d027a23 */ /* 0x008fe20000010800 */
[----:B----4-:R-:W-:-:S02]  /*10020*/  F2FP.PACK_AB R162, R9, R10 ;  /* 0x0000000a09a2723e */ /* 0x010fc400000000ff */
[----:B------:R-:W-:-:S03]  /*10030*/  F2FP.PACK_AB R109, R15, R16 ;  /* 0x000000100f6d723e */ /* 0x000fc600000000ff */
[----:B------:R3:W-:Y:S02]  /*10040*/  MUFU.EX2 R8, R2 ;  /* 0x0000000200087308 */ /* 0x0007e40000000800 */
[----:B---3--:R-:W-:Y:S01]  /*10050*/  FFMA.FTZ R2, R108, c[0x0][0x2d0], -R0 ;  /* 0x0000b4006c027a23 */ /* 0x008fe20000010800 */
[----:B------:R-:W-:-:S05]  /*10060*/  F2FP.PACK_AB R108, R17, R18 ;  /* 0x00000012116c723e */ /* 0x000fca00000000ff */
[----:B------:R3:W4:Y:S02]  /*10070*/  MUFU.EX2 R3, R2 ;  /* 0x0000000200037308 */ /* 0x0007240000000800 */
[--C-:B---3--:R-:W-:Y:S01]  /*10080*/  FFMA.FTZ R2, R110, c[0x0][0x2d0], -R0.reuse ;  /* 0x0000b4006e027a23 */ /* 0x108fe20000010800 */
[----:B----4-:R-:W-:Y:S01]  /*10090*/  F2FP.PACK_AB R161, R3, R8 ;  /* 0x0000000803a1723e */ /* 0x010fe200000000ff */
[----:B------:R-:W-:Y:S01]  /*100a0*/  FFMA.FTZ R0, R111, c[0x0][0x2d0], -R0 ;  /* 0x0000b4006f007a23 */ /* 0x000fe20000010800 */
[----:B------:R-:W-:Y:S02]  /*100b0*/  F2FP.PACK_AB R110, R22, R21 ;  /* 0x00000015166e723e */ /* 0x000fe400000000ff */
[----:B------:R-:W-:Y:S01]  /*100c0*/  F2FP.PACK_AB R111, R13, R14 ;  /* 0x0000000e0d6f723e */ /* 0x000fe200000000ff */
[----:B------:R-:W-:Y:S06]  /*100d0*/  MUFU.EX2 R2, R2 ;  /* 0x0000000200027308 */ /* 0x000fec0000000800 */
[C---:B-1----:R-:W-:Y:S02]  /*100e0*/  HMMA.16816.F32 R136, R108.reuse, R132, R140 ;  /* 0x000000846c88723c */ /* 0x042fe4000000188c */
[----:B------:R-:W1:Y:S06]  /*100f0*/  MUFU.EX2 R0, R0 ;  /* 0x0000000000007308 */ /* 0x000e6c0000000800 */
[C---:B--2---:R-:W-:Y:S08]  /*10100*/  HMMA.16816.F32 R128, R108.reuse, R124, R152 ;  /* 0x0000007c6c80723c */ /* 0x044ff00000001898 */
[----:B------:R-:W-:Y:S01]  /*10110*/  HMMA.16816.F32 R52, R108, R64, R220 ;  /* 0x000000406c34723c */ /* 0x000fe200000018dc */
[----:B-1----:R-:W-:-:S07]  /*10120*/  F2FP.PACK_AB R163, R0, R2 ;  /* 0x0000000200a3723e */ /* 0x002fce00000000ff */
[----:B------:R-:W-:Y:S08]  /*10130*/  HMMA.16816.F32 R68, R108, R80, R48 ;  /* 0x000000506c44723c */ /* 0x000ff00000001830 */
[C---:B------:R-:W-:Y:S01]  /*10140*/  HMMA.16816.F32 R60, R160.reuse, R66, R96 ;  /* 0x00000042a03c723c */ /* 0x040fe20000001860 */
[----:B------:R-:W1:Y:S07]  /*10150*/  LDSM.16.MT88.4 R96, [R189+0x2000] ;  /* 0x00200000bd60783b */ /* 0x000e6e0000004200 */
[C---:B------:R-:W-:Y:S08]  /*10160*/  HMMA.16816.F32 R140, R160.reuse, R132, R144 ;  /* 0x00000084a08c723c */ /* 0x040ff00000001890 */
[C---:B------:R-:W-:Y:S08]  /*10170*/  HMMA.16816.F32 R144, R160.reuse, R134, R104 ;  /* 0x00000086a090723c */ /* 0x040ff00000001868 */
[C---:B------:R-:W-:Y:S08]  /*10180*/  HMMA.16816.F32 R152, R160.reuse, R126, R100 ;  /* 0x0000007ea098723c */ /* 0x040ff00000001864 */
[-C--:B------:R-:W-:Y:S08]  /*10190*/  HMMA.16816.F32 R104, R160, R4.reuse, R232 ;  /* 0x00000004a068723c */ /* 0x080ff000000018e8 */
[----:B------:R-:W-:Y:S07]  /*101a0*/  HMMA.16816.F32 R100, R108, R4, R208 ;  /* 0x000000046c64723c */ /* 0x000fee00000018d0 */
[----:B------:R-:W-:Y:S01]  /*101b0*/  FADD.FTZ R4, R170, R167 ;  /* 0x000000a7aa047221 */ /* 0x000fe20000010000 */
[----:B------:R-:W-:Y:S01]  /*101c0*/  HMMA.16816.F32 R56, R160, R64, R216 ;  /* 0x00000040a038723c */ /* 0x000fe200000018d8 */
[----:B------:R-:W-:-:S02]  /*101d0*/  FADD.FTZ R5, R173, R23 ;  /* 0x00000017ad057221 */ /* 0x000fc40000010000 */
[----:B------:R-:W-:Y:S02]  /*101e0*/  FADD.FTZ R4, R169, R4 ;  /* 0x00000004a9047221 */ /* 0x000fe40000010000 */
[----:B------:R-:W-:Y:S02]  /*101f0*/  FADD.FTZ R23, R179, R19 ;  /* 0x00000013b3177221 */ /* 0x000fe40000010000 */
[----:B------:R-:W-:Y:S01]  /*10200*/  FADD.FTZ R19, R171, R4 ;  /* 0x00000004ab137221 */ /* 0x000fe20000010000 */
[----:B------:R-:W-:Y:S07]  /*10210*/  HMMA.16816.F32 R64, R108, R66, R24 ;  /* 0x000000426c40723c */ /* 0x000fee0000001818 */
        /* <DEDUP_REMOVED lines=11> */
[----:B-1----:R-:W-:Y:S01]  /*102d0*/  HMMA.16816.F32 R88, R160, R96, R88 ;  /* 0x00000060a058723c */ /* 0x002fe20000001858 */
[----:B------:R-:W-:Y:S01]  /*102e0*/  IADD3 R203, R225, -0x2, RZ ;  /* 0xfffffffee1cb7810 */ /* 0x000fe20007ffe0ff */
[----:B------:R-:W-:-:S03]  /*102f0*/  FADD.FTZ R5, R183, R5 ;  /* 0x00000005b7057221 */ /* 0x000fc60000010000 */
[----:B------:R-:W-:Y:S01]  /*10300*/  ISETP.GE.AND P0, PT, R203, R250, PT ;  /* 0x000000facb00720c */ /* 0x000fe20003f06270 */
[----:B------:R-:W-:Y:S02]  /*10310*/  FADD.FTZ R5, R16, R5 ;  /* 0x0000000510057221 */ /* 0x000fe40000010000 */
[----:B------:R-:W-:Y:S02]  /*10320*/  HMMA.16816.F32 R76, R160, R82, R184 ;  /* 0x00000052a04c723c */ /* 0x000fe400000018b8 */
[----:B------:R-:W-:-:S04]  /*10330*/  FADD.FTZ R5, R15, R5 ;  /* 0x000000050f057221 */ /* 0x000fc80000010000 */
[----:B------:R-:W-:Y:S02]  /*10340*/  FADD.FTZ R5, R14, R5 ;  /* 0x000000050e057221 */ /* 0x000fe40000010000 */
[----:B------:R-:W-:Y:S02]  /*10350*/  HMMA.16816.F32 R92, R160, R98, R92 ;  /* 0x00000062a05c723c */ /* 0x000fe4000000185c */
[----:B------:R-:W-:-:S06]  /*10360*/  FADD.FTZ R208, R13, R5 ;  /* 0x000000050dd07221 */ /* 0x000fcc0000010000 */
[----:B------:R-:W-:Y:S08]  /*10370*/  HMMA.16816.F32 R160, R160, R6, R84 ;  /* 0x00000006a0a0723c */ /* 0x000ff00000001854 */
[C---:B------:R-:W-:Y:S08]  /*10380*/  HMMA.16816.F32 R84, R108.reuse, R96, R204 ;  /* 0x000000606c54723c */ /* 0x040ff000000018cc */
[C---:B------:R-:W-:Y:S08]  /*10390*/  HMMA.16816.F32 R132, R108.reuse, R134, R44 ;  /* 0x000000866c84723c */ /* 0x040ff0000000182c */
[C---:B------:R-:W-:Y:S08]  /*103a0*/  HMMA.16816.F32 R124, R108.reuse, R126, R40 ;  /* 0x0000007e6c7c723c */ /* 0x040ff00000001828 */
[C---:B------:R-:W-:Y:S08]  /*103b0*/  HMMA.16816.F32 R80, R108.reuse, R82, R28 ;  /* 0x000000526c50723c */ /* 0x040ff0000000181c */
[C---:B------:R-:W-:Y:S08]  /*103c0*/  HMMA.16816.F32 R96, R108.reuse, R98, R36 ;  /* 0x000000626c60723c */ /* 0x040ff00000001824 */
        /* <DEDUP_REMOVED lines=20> */
[----:B------:R-:W-:Y:S01]  /*10510*/  FADD.FTZ R227, R0, R2 ;  /* 0x0000000200e37221 */ /* 0x000fe20000010000 */
[----:B------:R-:W-:Y:S05]  /*10520*/  @!P0 BRA `(.L_x_1686) ;  /* 0x0000277000008947 */ /* 0x000fea0003800000 */
[----:B------:R-:W-:Y:S02]  /*10530*/  ISETP.GT.AND P0, PT, R228, 0x3f, PT ;  /* 0x0000003fe400780c */ /* 0x000fe40003f04270 */
[----:B------:R-:W-:Y:S02]  /*10540*/  ISETP.GE.AND P5, PT, R248, c[0x0][0x1d4], PT ;  /* 0x00007500f8007a0c */ /* 0x000fe40003fa6270 */
[----:B------:R-:W-:Y:S02]  /*10550*/  ISETP.GE.AND P4, PT, R245, c[0x0][0x1d4], PT ;  /* 0x00007500f5007a0c */ /* 0x000fe40003f86270 */
[----:B------:R-:W-:Y:S02]  /*10560*/  ISETP.GE.AND P3, PT, R246, c[0x0][0x1d4], PT ;  /* 0x00007500f6007a0c */ /* 0x000fe40003f66270 */
.L_x_1689:
[----:B------:R-:W-:Y:S04]  /*10570*/  DEPBAR.LE SB0, 0x0 ;  /* 0x000080000000791a */ /* 0x000fe80000000000 */
[----:B------:R-:W-:Y:S01]  /*10580*/  WARPSYNC 0xffffffff ;  /* 0xffffffff00007948 */ /* 0x000fe20003800000 */
[----:B------:R-:W-:Y:S01]  /*10590*/  BAR.SYNC.DEFER_BLOCKING 0x0 ;  /* 0x0000000000007b1d */ /* 0x000fe20000010000 */
[----:B------:R-:W-:Y:S01]  /*105a0*/  SHF.R.S32.HI R0, RZ, 0x1f, R203 ;  /* 0x0000001fff007819 */ /* 0x000fe200000114cb */
[C---:B------:R-:W-:Y:S01]  /*105b0*/  IMAD.WIDE.U32 R2, R203.reuse, c[0x0][0x208], RZ ;  /* 0x00008200cb027a25 */ /* 0x040fe200078e00ff */
[----:B------:R-:W-:Y:S03]  /*105c0*/  MOV R114, R118 ;  /* 0x0000007600727202 */ /* 0x000fe60000000f00 */
[----:B------:R-:W-:Y:S02]  /*105d0*/  IMAD R0, R0, c[0x0][0x208], RZ ;  /* 0x0000820000007a24 */ /* 0x000fe400078e02ff */
[----:B------:R-:W-:Y:S02]  /*105e0*/  IMAD.MOV.U32 R29, RZ, RZ, c[0x0][0x208] ;  /* 0x00008200ff1d7624 */ /* 0x000fe400078e00ff */
[----:B------:R-:W-:Y:S02]  /*105f0*/  IMAD R0, R203, c[0x0][0x20c], R0 ;  /* 0x00008300cb007a24 */ /* 0x000fe400078e0200 */
[----:B------:R-:W-:Y:S02]  /*10600*/  IMAD.MOV.U32 R30, RZ, RZ, c[0x0][0x20c] ;  /* 0x00008300ff1e7624 */ /* 0x000fe400078e00ff */
[----:B------:R-:W-:Y:S02]  /*10610*/  IMAD.IADD R0, R3, 0x1, R0 ;  /* 0x0000000103007824 */ /* 0x000fe400078e0200 */
[----:B------:R-:W-:Y:S04]  /*10620*/  IMAD.WIDE.U32 R2, R2, 0x30, RZ ;  /* 0x0000003002027825 */ /* 0x000fe800078e00ff */
[----:B------:R-:W-:Y:S01]  /*10630*/  IMAD.MOV.U32 R112, RZ, RZ, R119 ;  /* 0x000000ffff707224 */ /* 0x000fe200078e0077 */
        /* <DEDUP_REMOVED lines=13> */
[----:B------:R-:W-:Y:S04]  /*10710*/  IADD3 R0, P0, R242, R2, RZ ;  /* 0x00000002f2007210 */ /* 0x000fe80007f1e0ff */
[----:B------:R-:W-:Y:S01]  /*10720*/  IMAD.IADD R3, R3, 0x1, R20 ;  /* 0x0000000103037824 */ /* 0x000fe200078e0214 */
[----:B------:R-:W2:Y:S01]  /*10730*/  LDSM.16.M88.4 R180, [R201] ;  /* 0x00000000c9b4783b */ /* 0x000ea20000000200 */
[C---:B---3--:R-:W-:Y:S03]  /*10740*/  HMMA.16816.F32 R8, R44.reuse, R16, RZ ;  /* 0x000000102c08723c */ /* 0x048fe600000018ff */
[----:B------:R-:W-:Y:S02]  /*10750*/  IADD3.X R28, R3, R244, RZ, P0, !PT ;  /* 0x000000f4031c7210 */ /* 0x000fe400007fe4ff */
[----:B------:R-:W3:Y:S01]  /*10760*/  LDSM.16.M88.4 R184, [R200] ;  /* 0x00000000c8b8783b */ /* 0x000ee20000000200 */
[C---:B------:R-:W-:Y:S02]  /*10770*/  @!P6 LEA R24, P1, R29.reuse, R2, 0x5 ;  /* 0x000000021d18e211 */ /* 0x040fe400078228ff */
[C---:B------:R-:W-:Y:S01]  /*10780*/  LEA R2, P0, R0.reuse, c[0x0][0x1f8], 0x1 ;  /* 0x00007e0000027a11 */ /* 0x040fe200078008ff */
        /* <DEDUP_REMOVED lines=9> */
[----:B------:R-:W-:Y:S01]  /*10820*/  @!P6 IMAD.X R0, R29, 0x1, R244, P2 ;  /* 0x000000011d00e824 */ /* 0x000fe200010e06f4 */
[C---:B------:R-:W-:Y:S03]  /*10830*/  @!P6 LEA R36, P0, R37.reuse, c[0x0][0x1f8], 0x1 ;  /* 0x00007e002524ea11 */ /* 0x040fe600078008ff */
[----:B------:R1:W-:Y:S01]  /*10840*/  LDGSTS.E.BYPASS.LTC128B.128 [R202+0x2480], [R2.64+0x40], !P4 ;  /* 0x0248004002ca7fae */ /* 0x0003e2000e101d46 */
[-C--:B----4-:R-:W-:Y:S03]  /*10850*/  HMMA.16816.F32 R20, R48, R32.reuse, RZ ;  /* 0x000000203014723c */ /* 0x090fe600000018ff */
[----:B------:R-:W-:Y:S02]  /*10860*/  @!P6 LEA.HI.X R37, R37, c[0x0][0x1fc], R0, 0x1, P0 ;  /* 0x00007f002525ea11 */ /* 0x000fe400000f0c00 */
[----:B------:R-:W-:Y:S01]  /*10870*/  ISETP.GT.AND P2, PT, R203, R250, PT ;  /* 0x000000facb00720c */ /* 0x000fe20003f44270 */
[----:B------:R4:W-:Y:S01]  /*10880*/  LDGSTS.E.BYPASS.LTC128B.128 [R202+0x3080], [R2.64+0x80], !P5 ;  /* 0x0308008002ca7fae */ /* 0x0009e2000e901d46 */
[----:B------:R-:W-:Y:S01]  /*10890*/  MOV R0, R120 ;  /* 0x0000007800007202 */ /* 0x000fe20000000f00 */
[C---:B------:R-:W-:Y:S04]  /*108a0*/  HMMA.16816.F32 R24, R44.reuse, R32, RZ ;  /* 0x000000202c18723c */ /* 0x040fe800000018ff */
[----:B------:R5:W-:Y:S04]  /*108b0*/  @!P6 LDGSTS.E.BYPASS.LTC128B.128 [R202+0x2080], [R36.64], !P3 ;  /* 0x0208000024caefae */ /* 0x000be8000d901d46 */
[-C--:B------:R-:W-:Y:S02]  /*108c0*/  HMMA.16816.F32 R28, R44, R34.reuse, RZ ;  /* 0x000000222c1c723c */ /* 0x080fe400000018ff */
[----:B------:R5:W-:Y:S06]  /*108d0*/  @!P6 LDGSTS.E.BYPASS.LTC128B.128 [R202+0x2c80], [R36.64+0x40], !P4 ;  /* 0x02c8004024caefae */ /* 0x000bec000e101d46 */
[----:B------:R5:W-:Y:S01]  /*108e0*/  @!P6 LDGSTS.E.BYPASS.LTC128B.128 [R202+0x3880], [R36.64+0x80], !P5 ;  /* 0x0388008024caefae */ /* 0x000be2000e901d46 */
[C---:B------:R-:W-:Y:S05]  /*108f0*/  HMMA.16816.F32 R32, R48.reuse, R34, RZ ;  /* 0x000000223020723c */ /* 0x040fea00000018ff */
[----:B------:R-:W0:Y:S03]  /*10900*/  LDGDEPBAR ;  /* 0x00000000000079af */ /* 0x000e260000000000 */
[-C--:B-----5:R-:W-:Y:S08]  /*10910*/  HMMA.16816.F32 R36, R48, R164.reuse, RZ ;  /* 0x000000a43024723c */ /* 0x0a0ff000000018ff */
[C---:B------:R-:W-:Y:S08]  /*10920*/  HMMA.16816.F32 R40, R44.reuse, R164, RZ ;  /* 0x000000a42c28723c */ /* 0x040ff000000018ff */
[-C--:B------:R-:W-:Y:S08]  /*10930*/  HMMA.16816.F32 R44, R44, R166.reuse, RZ ;  /* 0x000000a62c2c723c */ /* 0x080ff000000018ff */
[----:B------:R-:W-:Y:S01]  /*10940*/  HMMA.16816.F32 R48, R48, R166, RZ ;  /* 0x000000a63030723c */ /* 0x000fe200000018ff */
[----:B------:R-:W-:Y:S07]  /*10950*/  LDSM.16.M88.4 R164, [R191+0x2000] ;  /* 0x00200000bfa4783b */ /* 0x000fee0000000200 */
[-C--:B------:R-:W-:Y:S08]  /*10960*/  HMMA.16816.F32 R4, R168, R172.reuse, R4 ;  /* 0x000000aca804723c */ /* 0x080ff00000001804 */
[C---:B-1----:R-:W-:Y:S08]  /*10970*/  HMMA.16816.F32 R8, R176.reuse, R172, R8 ;  /* 0x000000acb008723c */ /* 0x042ff00000001808 */
        /* <DEDUP_REMOVED lines=30> */
[----:B------:R-:W5:Y:S01]  /*10b60*/  LDSM.16.M88.4 R180, [R197] ;  /* 0x00000000c5b4783b */ /* 0x000f620000000200 */
        /* <DEDUP_REMOVED lines=10> */
[-C--:B-----5:R-:W-:Y:S08]  /*10c10*/  HMMA.16816.F32 R36, R168, R180.reuse, R36 ;  /* 0x000000b4a824723c */ /* 0x0a0ff00000001824 */
[C---:B------:R-:W-:Y:S08]  /*10c20*/  HMMA.16816.F32 R40, R176.reuse, R180, R40 ;  /* 0x000000b4b028723c */ /* 0x040ff00000001828 */
[-C--:B------:R-:W-:Y:S01]  /*10c30*/  HMMA.16816.F32 R44, R176, R182.reuse, R44 ;  /* 0x000000b6b02c723c */ /* 0x080fe2000000182c */
[----:B------:R-:W2:Y:S07]  /*10c40*/  LDSM.16.M88.4 R176, [R191+0x5000] ;  /* 0x00500000bfb0783b */ /* 0x000eae0000000200 */
[----:B------:R-:W-:Y:S01]  /*10c50*/  HMMA.16816.F32 R48, R168, R182, R48 ;  /* 0x000000b6a830723c */ /* 0x000fe20000001830 */
[----:B------:R-:W3:Y:S06]  /*10c60*/  LDSM.16.M88.4 R168, [R188+0x1c00] ;  /* 0x001c0000bca8783b */ /* 0x000eec0000000200 */
[----:B------:R-:W5:Y:S01]  /*10c70*/  LDSM.16.M88.4 R180, [R188+0x2000] ;  /* 0x00200000bcb4783b */ /* 0x000f620000000200 */
        /* <DEDUP_REMOVED lines=15> */
[----:B------:R-:W3:Y:S06]  /*10d70*/  LDSM.16.M88.4 R164, [R195] ;  /* 0x00000000c3a4783b */ /* 0x000eec0000000200 */
[----:B------:R-:W5:Y:S01]  /*10d80*/  LDSM.16.M88.4 R180, [R194] ;  /* 0x00000000c2b4783b */ /* 0x000f620000000200 */
        /* <DEDUP_REMOVED lines=10> */
[-C--:B-----5:R-:W-:Y:S08]  /*10e30*/  HMMA.16816.F32 R36, R168, R180.reuse, R36 ;  /* 0x000000b4a824723c */ /* 0x0a0ff00000001824 */
[C---:B------:R-:W-:Y:S08]  /*10e40*/  HMMA.16816.F32 R40, R176.reuse, R180, R40 ;  /* 0x000000b4b028723c */ /* 0x040ff00000001828 */
[-C--:B------:R-:W-:Y:S08]  /*10e50*/  HMMA.16816.F32 R44, R176, R182.reuse, R44 ;  /* 0x000000b6b02c723c */ /* 0x080ff0000000182c */
[----:B------:R-:W-:Y:S01]  /*10e60*/  HMMA.16816.F32 R48, R168, R182, R48 ;  /* 0x000000b6a830723c */ /* 0x000fe20000001830 */
[----:B------:R-:W-:Y:S07]  /*10e70*/  @!UPT UIADD3 URZ, URZ, URZ, URZ ;  /* 0x0000003f3f3ff290 */ /* 0x000fee000fffe03f */
[----:B------:R-:W-:-:S11]  /*10e80*/  @!P2 BRA `(.L_x_1688) ;  /* 0x000002a00000a947 */ /* 0x000fd60003800000 */
[----:B----4-:R-:W-:Y:S04]  /*10e90*/  IADD3 R113, -R238, 0x30, RZ ;  /* 0x00000030ee717810 */ /* 0x010fe80007ffe1ff */
        /* <DEDUP_REMOVED lines=25> */
[----:B------:R-:W-:Y:S02]  /*11030*/  @P0 SHF.R.S32.HI R3, RZ, 0x1f, R2 ;  /* 0x0000001fff030819 */ /* 0x000fe40000011402 */
[C---:B------:R-:W-:Y:S01]  /*11040*/  @P0 SHF.L.U64.HI R167, R113.reuse, R166, c[0x0][0x1e4] ;  /* 0x0000790071a70619 */ /* 0x040fe200000102a6 */
[----:B------:R-:W-:Y:S02]  /*11050*/  @P0 IMAD.SHL.U32 R166, R113, 0x20, RZ ;  /* 0x0000002071a60824 */ /* 0x000fe400078e00ff */
        /* <DEDUP_REMOVED lines=13> */
.L_x_1688:
[----:B----4-:R-:W-:Y:S05]  /*11130*/  BSYNC B0 ;  /* 0x0000000000007941 */ /* 0x010fea0003800000 */
.L_x_1687:
        /* <DEDUP_REMOVED lines=38> */
[----:B------:R-:W-:Y:S02]  /*113a0*/  FMNMX.FTZ R113, R44, R113, !PT ;  /* 0x000000712c717209 */ /* 0x000fe40007810000 */
[----:B-1----:R-:W-:Y:S02]  /*113b0*/  FMNMX.FTZ R3, R3, R120, !PT ;  /* 0x0000007803037209 */ /* 0x002fe40007810000 */
[----:B------:R-:W-:Y:S02]  /*113c0*/  FMNMX.FTZ R2, R2, R118, !PT ;  /* 0x0000007602027209 */ /* 0x000fe40007810000 */
[----:B------:R-:W-:Y:S03]  /*113d0*/  FMNMX.FTZ R118, R10, R115, !PT ;  /* 0x000000730a767209 */ /* 0x000fe60007810000 */
[----:B------:R-:W1:Y:S01]  /*113e0*/  SHFL.BFLY PT, R164, R2, 0x1, 0x1f ;  /* 0x0c201f0002a47f89 */ /* 0x000e6200000e0000 */
[----:B------:R-:W-:Y:S04]  /*113f0*/  FMNMX.FTZ R118, R11, R118, !PT ;  /* 0x000000760b767209 */ /* 0x000fe80007810000 */
[----:B------:R-:W-:Y:S04]  /*11400*/  FMNMX.FTZ R118, R14, R118, !PT ;  /* 0x000000760e767209 */ /* 0x000fe80007810000 */
[----:B------:R-:W-:Y:S04]  /*11410*/  FMNMX.FTZ R118, R15, R118, !PT ;  /* 0x000000760f767209 */ /* 0x000fe80007810000 */
[----:B------:R-:W-:Y:S02]  /*11420*/  FMNMX.FTZ R119, R26, R118, !PT ;  /* 0x000000761a777209 */ /* 0x000fe40007810000 */
[----:B------:R-:W-:Y:S02]  /*11430*/  FMNMX.FTZ R118, R45, R113, !PT ;  /* 0x000000712d767209 */ /* 0x000fe40007810000 */
[----:B------:R-:W-:Y:S02]  /*11440*/  FMNMX.FTZ R113, R27, R119, !PT ;  /* 0x000000771b717209 */ /* 0x000fe40007810000 */
[----:B------:R-:W2:Y:S02]  /*11450*/  SHFL.BFLY PT, R119, R3, 0x1, 0x1f ;  /* 0x0c201f0003777f89 */ /* 0x000ea400000e0000 */
[----:B------:R-:W-:Y:S02]  /*11460*/  FMNMX.FTZ R113, R30, R113, !PT ;  /* 0x000000711e717209 */ /* 0x000fe40007810000 */
[----:B-1----:R-:W-:Y:S02]  /*11470*/  FMNMX.FTZ R120, R2, R164, !PT ;  /* 0x000000a402787209 */ /* 0x002fe40007810000 */
[----:B------:R-:W-:Y:S02]  /*11480*/  FMNMX.FTZ R2, R31, R113, !PT ;  /* 0x000000711f027209 */ /* 0x000fe40007810000 */
[----:B------:R-:W1:Y:S01]  /*11490*/  SHFL.BFLY PT, R165, R118, 0x2, 0x1f ;  /* 0x0c401f0076a57f89 */ /* 0x000e6200000e0000 */
[----:B------:R-:W-:Y:S01]  /*114a0*/  FADD.FTZ R0, -R120, R0 ;  /* 0x0000000078007221 */ /* 0x000fe20000010100 */
[----:B------:R-:W-:Y:S01]  /*114b0*/  FMNMX.FTZ R113, R42, R2, !PT ;  /* 0x000000022a717209 */ /* 0x000fe20007810000 */
[----:B------:R-:W-:Y:S02]  /*114c0*/  FMUL.FTZ R166, R120, c[0x0][0x2d0] ;  /* 0x0000b40078a67a20 */ /* 0x000fe40000410000 */
[----:B------:R-:W-:Y:S01]  /*114d0*/  FMUL.FTZ R2, R0, c[0x0][0x2d0] ;  /* 0x0000b40000027a20 */ /* 0x000fe20000410000 */
[----:B------:R-:W-:Y:S01]  /*114e0*/  FMNMX.FTZ R0, R43, R113, !PT ;  /* 0x000000712b007209 */ /* 0x000fe20007810000 */
[--C-:B------:R-:W-:Y:S02]  /*114f0*/  FFMA.FTZ R173, R32, c[0x0][0x2d0], -R166.reuse ;  /* 0x0000b40020ad7a23 */ /* 0x100fe400000108a6 */
[----:B------:R3:W4:Y:S01]  /*11500*/  MUFU.EX2 R113, R2 ;  /* 0x0000000200717308 */ /* 0x0007220000000800 */
[----:B------:R-:W-:Y:S01]  /*11510*/  FMNMX.FTZ R0, R46, R0, !PT ;  /* 0x000000002e007209 */ /* 0x000fe20007810000 */
[--C-:B------:R-:W-:Y:S02]  /*11520*/  FFMA.FTZ R172, R33, c[0x0][0x2d0], -R166.reuse ;  /* 0x0000b40021ac7a23 */ /* 0x100fe400000108a6 */
[--C-:B------:R-:W-:Y:S01]  /*11530*/  FFMA.FTZ R176, R20, c[0x0][0x2d0], -R166.reuse ;  /* 0x0000b40014b07a23 */ /* 0x100fe200000108a6 */
[----:B------:R-:W-:Y:S01]  /*11540*/  FMNMX.FTZ R0, R47, R0, !PT ;  /* 0x000000002f007209 */ /* 0x000fe20007810000 */
[--C-:B------:R-:W-:Y:S01]  /*11550*/  FFMA.FTZ R174, R21, c[0x0][0x2d0], -R166.reuse ;  /* 0x0000b40015ae7a23 */ /* 0x100fe200000108a6 */
[----:B--2---:R-:W-:Y:S01]  /*11560*/  FMNMX.FTZ R119, R3, R119, !PT ;  /* 0x0000007703777209 */ /* 0x004fe20007810000 */
[--C-:B------:R-:W-:Y:S02]  /*11570*/  FFMA.FTZ R187, R36, c[0x0][0x2d0], -R166.reuse ;  /* 0x0000b40024bb7a23 */ /* 0x100fe400000108a6 */
[----:B------:R-:W2:Y:S01]  /*11580*/  SHFL.BFLY PT, R3, R0, 0x2, 0x1f ;  /* 0x0c401f0000037f89 */ /* 0x000ea200000e0000 */
[--C-:B------:R-:W-:Y:S01]  /*11590*/  FFMA.FTZ R186, R37, c[0x0][0x2d0], -R166.reuse ;  /* 0x0000b40025ba7a23 */ /* 0x100fe200000108a6 */
[----:B------:R-:W-:Y:S01]  /*115a0*/  MUFU.EX2 R221, R174 ;  /* 0x000000ae00dd7308 */ /* 0x000fe20000000800 */
[--C-:B------:R-:W-:Y:S09]  /*115b0*/  FFMA.FTZ R185, R48, c[0x0][0x2d0], -R166.reuse ;  /* 0x0000b40030b97a23 */ /* 0x100ff200000108a6 */
[----:B------:R-:W-:Y:S01]  /*115c0*/  MUFU.EX2 R222, R173 ;  /* 0x000000ad00de7308 */ /* 0x000fe20000000800 */
[--C-:B---3--:R-:W-:Y:S01]  /*115d0*/  FFMA.FTZ R2, R4, c[0x0][0x2d0], -R166.reuse ;  /* 0x0000b40004027a23 */ /* 0x108fe200000108a6 */
[----:B-1----:R-:W-:Y:S01]  /*115e0*/  FMNMX.FTZ R4, R118, R165, !PT ;  /* 0x000000a576047209 */ /* 0x002fe20007810000 */
[----:B------:R-:W-:Y:S02]  /*115f0*/  FMUL.FTZ R165, R119, c[0x0][0x2d0] ;  /* 0x0000b40077a57a20 */ /* 0x000fe40000410000 */
[----:B----4-:R-:W-:Y:S02]  /*11600*/  FMUL.FTZ R20, R113, R128 ;  /* 0x0000008071147220 */ /* 0x010fe40000410000 */
[----:B------:R-:W1:Y:S01]  /*11610*/  SHFL.BFLY PT, R118, R4, 0x1, 0x1f ;  /* 0x0c201f0004767f89 */ /* 0x000e6200000e0000 */
[--C-:B------:R-:W-:Y:S02]  /*11620*/  FFMA.FTZ R6, R6, c[0x0][0x2d0], -R165.reuse ;  /* 0x0000b40006067a23 */ /* 0x100fe400000108a5 */
[----:B------:R3:W-:Y:S01]  /*11630*/  MUFU.EX2 R178, R2 ;  /* 0x0000000200b27308 */ /* 0x0007e20000000800 */
[--C-:B------:R-:W-:Y:S01]  /*11640*/  FFMA.FTZ R168, R34, c[0x0][0x2d0], -R165.reuse ;  /* 0x0000b40022a87a23 */ /* 0x100fe200000108a5 */
[----:B--2---:R-:W-:Y:S01]  /*11650*/  FMNMX.FTZ R0, R0, R3, !PT ;  /* 0x0000000300007209 */ /* 0x004fe20007810000 */
[--C-:B------:R-:W-:Y:S02]  /*11660*/  FFMA.FTZ R167, R35, c[0x0][0x2d0], -R165.reuse ;  /* 0x0000b40023a77a23 */ /* 0x100fe400000108a5 */
[----:B------:R-:W-:Y:S01]  /*11670*/  FMUL.FTZ R21, R113, R129 ;  /* 0x0000008171157220 */ /* 0x000fe20000410000 */
[----:B------:R-:W-:Y:S01]  /*11680*/  LDSM.16.MT88.4 R32, [R189] ;  /* 0x00000000bd20783b */ /* 0x000fe20000004200 */
[--C-:B------:R-:W-:Y:S02]  /*11690*/  FFMA.FTZ R170, R22, c[0x0][0x2d0], -R165.reuse ;  /* 0x0000b40016aa7a23 */ /* 0x100fe400000108a5 */
[--C-:B------:R-:W-:Y:S01]  /*116a0*/  FFMA.FTZ R169, R23, c[0x0][0x2d0], -R165.reuse ;  /* 0x0000b40017a97a23 */ /* 0x100fe200000108a5 */
[----:B------:R-:W-:Y:S01]  /*116b0*/  MUFU.EX2 R177, R6 ;  /* 0x0000000600b17308 */ /* 0x000fe20000000800 */
[C---:B------:R-:W-:Y:S02]  /*116c0*/  FMUL.FTZ R48, R113.reuse, R124 ;  /* 0x0000007c71307220 */ /* 0x040fe40000410000 */
[C---:B------:R-:W-:Y:S01]  /*116d0*/  FMUL.FTZ R52, R113.reuse, R52 ;  /* 0x0000003471347220 */ /* 0x040fe20000410000 */
[----:B------:R-:W2:Y:S01]  /*116e0*/  SHFL.BFLY PT, R3, R0, 0x1, 0x1f ;  /* 0x0c201f0000037f89 */ /* 0x000ea200000e0000 */
[C---:B------:R-:W-:Y:S02]  /*116f0*/  FMUL.FTZ R53, R113.reuse, R53 ;  /* 0x0000003571357220 */ /* 0x040fe40000410000 */
[C---:B------:R-:W-:Y:S02]  /*11700*/  FMUL.FTZ R64, R113.reuse, R64 ;  /* 0x0000004071407220 */ /* 0x040fe40000410000 */
[C---:B------:R-:W-:Y:S01]  /*11710*/  FMUL.FTZ R65, R113.reuse, R65 ;  /* 0x0000004171417220 */ /* 0x040fe20000410000 */
[----:B------:R-:W-:Y:S01]  /*11720*/  MUFU.EX2 R217, R170 ;  /* 0x000000aa00d97308 */ /* 0x000fe20000000800 */
[----:B------:R-:W-:Y:S01]  /*11730*/  FMUL.FTZ R68, R113, R68 ;  /* 0x0000004471447220 */ /* 0x000fe20000410000 */
[----:B-1----:R-:W-:Y:S01]  /*11740*/  FMNMX.FTZ R118, R4, R118, !PT ;  /* 0x0000007604767209 */ /* 0x002fe20007810000 */
[----:B------:R-:W-:Y:S02]  /*11750*/  FFMA.FTZ R4, R16, c[0x0][0x2d0], -R166 ;  /* 0x0000b40010047a23 */ /* 0x000fe400000108a6 */
[----:B---3--:R-:W-:Y:S02]  /*11760*/  FADD.FTZ R2, -R119, R112 ;  /* 0x0000007077027221 */ /* 0x008fe40000010100 */
[C---:B------:R-:W-:Y:S02]  /*11770*/  FMUL.FTZ R16, R113.reuse, R132 ;  /* 0x0000008471107220 */ /* 0x040fe40000410000 */
[----:B------:R-:W-:Y:S01]  /*11780*/  FMUL.FTZ R2, R2, c[0x0][0x2d0] ;  /* 0x0000b40002027a20 */ /* 0x000fe20000410000 */
[----:B------:R1:W-:Y:S01]  /*11790*/  MUFU.EX2 R216, R4 ;  /* 0x0000000400d87308 */ /* 0x0003e20000000800 */
[C---:B------:R-:W-:Y:S02]  /*117a0*/  FMUL.FTZ R69, R113.reuse, R69 ;  /* 0x0000004571457220 */ /* 0x040fe40000410000 */
[C---:B------:R-:W-:Y:S02]  /*117b0*/  FMUL.FTZ R80, R113.reuse, R80 ;  /* 0x0000005071507220 */ /* 0x040fe40000410000 */
[C---:B------:R-:W-:Y:S02]  /*117c0*/  FMUL.FTZ R81, R113.reuse, R81 ;  /* 0x0000005171517220 */ /* 0x040fe40000410000 */
[----:B------:R-:W-:Y:S01]  /*117d0*/  FMUL.FTZ R84, R113, R84 ;  /* 0x0000005471547220 */ /* 0x000fe20000410000 */
[----:B--2---:R-:W-:Y:S01]  /*117e0*/  FMNMX.FTZ R3, R0, R3, !PT ;  /* 0x0000000300037209 */ /* 0x004fe20007810000 */
[--C-:B------:R-:W-:Y:S01]  /*117f0*/  FFMA.FTZ R0, R19, c[0x0][0x2d0], -R165.reuse ;  /* 0x0000b40013007a23 */ /* 0x100fe200000108a5 */
[----:B------:R2:W3:Y:S01]  /*11800*/  MUFU.EX2 R112, R2 ;  /* 0x0000000200707308 */ /* 0x0004e20000000800 */
[----:B------:R-:W-:Y:S02]  /*11810*/  FMUL.FTZ R85, R113, R85 ;  /* 0x0000005571557220 */ /* 0x000fe40000410000 */
[----:B------:R-:W-:Y:S02]  /*11820*/  FMUL.FTZ R164, R3, c[0x0][0x2d0] ;  /* 0x0000b40003a47a20 */ /* 0x000fe40000410000 */
[C---:B------:R-:W-:Y:S02]  /*11830*/  FMUL.FTZ R96, R113.reuse, R96 ;  /* 0x0000006071607220 */ /* 0x040fe40000410000 */
[C---:B------:R-:W-:Y:S02]  /*11840*/  FMUL.FTZ R97, R113.reuse, R97 ;  /* 0x0000006171617220 */ /* 0x040fe40000410000 */
[C---:B------:R-:W-:Y:S01]  /*11850*/  FMUL.FTZ R100, R113.reuse, R100 ;  /* 0x0000006471647220 */ /* 0x040fe20000410000 */
[----:B------:R4:W-:Y:S01]  /*11860*/  MUFU.EX2 R233, R0 ;  /* 0x0000000000e97308 */ /* 0x0009e20000000800 */
[C---:B------:R-:W-:Y:S02]  /*11870*/  FMUL.FTZ R101, R113.reuse, R101 ;  /* 0x0000006571657220 */ /* 0x040fe40000410000 */
[----:B------:R-:W-:Y:S02]  /*11880*/  FMUL.FTZ R108, R113, R108 ;  /* 0x0000006c716c7220 */ /* 0x000fe40000410000 */
[--C-:B-1----:R-:W-:Y:S02]  /*11890*/  FFMA.FTZ R4, R17, c[0x0][0x2d0], -R166.reuse ;  /* 0x0000b40011047a23 */ /* 0x102fe400000108a6 */
[C---:B------:R-:W-:Y:S02]  /*118a0*/  FMUL.FTZ R17, R113.reuse, R133 ;  /* 0x0000008571117220 */ /* 0x040fe40000410000 */
[----:B------:R-:W-:Y:S01]  /*118b0*/  FMUL.FTZ R109, R113, R109 ;  /* 0x0000006d716d7220 */ /* 0x000fe20000410000 */
[----:B------:R1:W-:Y:S01]  /*118c0*/  MUFU.EX2 R235, R4 ;  /* 0x0000000400eb7308 */ /* 0x0003e20000000800 */
[--C-:B------:R-:W-:Y:S02]  /*118d0*/  FFMA.FTZ R183, R38, c[0x0][0x2d0], -R165.reuse ;  /* 0x0000b40026b77a23 */ /* 0x100fe400000108a5 */
[----:B------:R-:W-:Y:S02]  /*118e0*/  FFMA.FTZ R182, R39, c[0x0][0x2d0], -R165 ;  /* 0x0000b40027b67a23 */ /* 0x000fe400000108a5 */
[--C-:B--2---:R-:W-:Y:S02]  /*118f0*/  FFMA.FTZ R2, R5, c[0x0][0x2d0], -R166.reuse ;  /* 0x0000b40005027a23 */ /* 0x104fe400000108a6 */
[C---:B---3--:R-:W-:Y:S02]  /*11900*/  FMUL.FTZ R22, R112.reuse, R130 ;  /* 0x0000008270167220 */ /* 0x048fe40000410000 */
[C---:B------:R-:W-:Y:S01]  /*11910*/  FMUL.FTZ R23, R112.reuse, R131 ;  /* 0x0000008370177220 */ /* 0x040fe20000410000 */
[----:B------:R2:W-:Y:S01]  /*11920*/  MUFU.EX2 R218, R2 ;  /* 0x0000000200da7308 */ /* 0x0005e20000000800 */
[----:B------:R-:W3:Y:S01]  /*11930*/  LDSM.16.MT88.4 R128, [R190] ;  /* 0x00000000be80783b */ /* 0x000ee20000004200 */
[----:B------:R-:W-:Y:S02]  /*11940*/  FMUL.FTZ R19, R112, R135 ;  /* 0x0000008770137220 */ /* 0x000fe40000410000 */
[----:B----4-:R-:W-:Y:S02]  /*11950*/  FADD.FTZ R0, -R3, R115 ;  /* 0x0000007303007221 */ /* 0x010fe40000010100 */
[----:B------:R-:W-:Y:S02]  /*11960*/  FFMA.FTZ R166, R49, c[0x0][0x2d0], -R166 ;  /* 0x0000b40031a67a23 */ /* 0x000fe400000108a6 */
[----:B------:R-:W-:Y:S02]  /*11970*/  FMUL.FTZ R0, R0, c[0x0][0x2d0] ;  /* 0x0000b40000007a20 */ /* 0x000fe40000410000 */
[----:B------:R-:W-:Y:S01]  /*11980*/  FMUL.FTZ R49, R113, R125 ;  /* 0x0000007d71317220 */ /* 0x000fe20000410000 */
[----:B------:R-:W-:Y:S01]  /*11990*/  MUFU.EX2 R219, R169 ;  /* 0x000000a900db7308 */ /* 0x000fe20000000800 */
[----:B------:R-:W-:Y:S02]  /*119a0*/  FMUL.FTZ R54, R112, R54 ;  /* 0x0000003670367220 */ /* 0x000fe40000410000 */
[--C-:B-1----:R-:W-:Y:S02]  /*119b0*/  FFMA.FTZ R4, R18, c[0x0][0x2d0], -R165.reuse ;  /* 0x0000b40012047a23 */ /* 0x102fe400000108a5 */
[C---:B------:R-:W-:Y:S02]  /*119c0*/  FMUL.FTZ R18, R112.reuse, R134 ;  /* 0x0000008670127220 */ /* 0x040fe40000410000 */
[C---:B------:R-:W-:Y:S02]  /*119d0*/  FMUL.FTZ R55, R112.reuse, R55 ;  /* 0x0000003770377220 */ /* 0x040fe40000410000 */
[C---:B------:R-:W-:Y:S01]  /*119e0*/  FMUL.FTZ R66, R112.reuse, R66 ;  /* 0x0000004270427220 */ /* 0x040fe20000410000 */
        /* <DEDUP_REMOVED lines=12> */
[----:B------:R-:W4:Y:S01]  /*11ab0*/  MUFU.EX2 R0, R0 ;  /* 0x0000000000007308 */ /* 0x000f220000000800 */
[C---:B------:R-:W-:Y:S02]  /*11ac0*/  FMUL.FTZ R99, R112.reuse, R99 ;  /* 0x0000006370637220 */ /* 0x040fe40000410000 */
[----:B------:R-:W-:Y:S01]  /*11ad0*/  FMUL.FTZ R102, R112, R102 ;  /* 0x0000006670667220 */ /* 0x000fe20000410000 */
[----:B-1----:R-:W-:Y:S01]  /*11ae0*/  F2FP.PACK_AB R115, R233, R234 ;  /* 0x000000eae973723e */ /* 0x002fe200000000ff */
[----:B------:R-:W-:Y:S02]  /*11af0*/  FMUL.FTZ R4, R118, c[0x0][0x2d0] ;  /* 0x0000b40076047a20 */ /* 0x000fe40000410000 */
[----:B------:R-:W-:Y:S02]  /*11b00*/  FMUL.FTZ R103, R112, R103 ;  /* 0x0000006770677220 */ /* 0x000fe40000410000 */
[--C-:B------:R-:W-:Y:S01]  /*11b10*/  FFMA.FTZ R5, R8, c[0x0][0x2d0], -R4.reuse ;  /* 0x0000b40008057a23 */ /* 0x100fe20000010804 */
[----:B------:R-:W-:Y:S01]  /*11b20*/  MUFU.EX2 R139, R176 ;  /* 0x000000b0008b7308 */ /* 0x000fe20000000800 */
[--C-:B------:R-:W-:Y:S02]  /*11b30*/  FFMA.FTZ R6, R13, c[0x0][0x2d0], -R4.reuse ;  /* 0x0000b4000d067a23 */ /* 0x100fe40000010804 */
[----:B------:R-:W-:Y:S02]  /*11b40*/  FFMA.FTZ R184, R44, c[0x0][0x2d0], -R4 ;  /* 0x0000b4002cb87a23 */ /* 0x000fe40000010804 */
[----:B--2---:R-:W-:Y:S01]  /*11b50*/  FADD.FTZ R2, -R118, R114 ;  /* 0x0000007276027221 */ /* 0x004fe20000010100 */
[----:B------:R-:W-:Y:S01]  /*11b60*/  F2FP.PACK_AB R114, R235, R216 ;  /* 0x000000d8eb72723e */ /* 0x000fe200000000ff */
[--C-:B------:R-:W-:Y:S02]  /*11b70*/  FFMA.FTZ R204, R45, c[0x0][0x2d0], -R4.reuse ;  /* 0x0000b4002dcc7a23 */ /* 0x100fe40000010804 */
[----:B------:R-:W-:Y:S01]  /*11b80*/  FMUL.FTZ R2, R2, c[0x0][0x2d0] ;  /* 0x0000b40002027a20 */ /* 0x000fe20000410000 */
[----:B------:R1:W-:Y:S01]  /*11b90*/  MUFU.EX2 R209, R5 ;  /* 0x0000000500d17308 */ /* 0x0003e20000000800 */
[C---:B------:R-:W-:Y:S02]  /*11ba0*/  FMUL.FTZ R110, R112.reuse, R110 ;  /* 0x0000006e706e7220 */ /* 0x040fe40000410000 */
[----:B------:R-:W-:Y:S02]  /*11bb0*/  FMUL.FTZ R111, R112, R111 ;  /* 0x0000006f706f7220 */ /* 0x000fe40000410000 */
[--C-:B------:R-:W-:Y:S02]  /*11bc0*/  FFMA.FTZ R181, R50, c[0x0][0x2d0], -R165.reuse ;  /* 0x0000b40032b57a23 */ /* 0x100fe400000108a5 */
[----:B------:R-:W-:Y:S02]  /*11bd0*/  FFMA.FTZ R165, R51, c[0x0][0x2d0], -R165 ;  /* 0x0000b40033a57a23 */ /* 0x000fe400000108a5 */
[C---:B------:R-:W-:Y:S01]  /*11be0*/  FMUL.FTZ R50, R112.reuse, R126 ;  /* 0x0000007e70327220 */ /* 0x040fe20000410000 */
[----:B------:R2:W-:Y:S01]  /*11bf0*/  MUFU.EX2 R232, R6 ;  /* 0x0000000600e87308 */ /* 0x0005e20000000800 */
[----:B------:R-:W-:Y:S02]  /*11c00*/  FMUL.FTZ R51, R112, R127 ;  /* 0x0000007f70337220 */ /* 0x000fe40000410000 */
[--C-:B------:R-:W-:Y:S02]  /*11c10*/  FFMA.FTZ R24, R24, c[0x0][0x2d0], -R4.reuse ;  /* 0x0000b40018187a23 */ /* 0x100fe40000010804 */
[--C-:B------:R-:W-:Y:S02]  /*11c20*/  FFMA.FTZ R25, R25, c[0x0][0x2d0], -R4.reuse ;  /* 0x0000b40019197a23 */ /* 0x100fe40000010804 */
[--C-:B------:R-:W-:Y:S02]  /*11c30*/  FFMA.FTZ R171, R28, c[0x0][0x2d0], -R4.reuse ;  /* 0x0000b4001cab7a23 */ /* 0x100fe40000010804 */
[----:B------:R-:W-:Y:S01]  /*11c40*/  FFMA.FTZ R28, R112, R208, R177 ;  /* 0x000000d0701c7223 */ /* 0x000fe200000100b1 */
[----:B------:R-:W5:Y:S01]  /*11c50*/  MUFU.EX2 R2, R2 ;  /* 0x0000000200027308 */ /* 0x000f620000000800 */
[----:B------:R-:W-:Y:S02]  /*11c60*/  FFMA.FTZ R175, R29, c[0x0][0x2d0], -R4 ;  /* 0x0000b4001daf7a23 */ /* 0x000fe40000010804 */
[----:B------:R-:W-:Y:S02]  /*11c70*/  FFMA.FTZ R29, R113, R205, R178 ;  /* 0x000000cd711d7223 */ /* 0x000fe400000100b2 */
[--C-:B-1----:R-:W-:Y:S02]  /*11c80*/  FFMA.FTZ R5, R9, c[0x0][0x2d0], -R4.reuse ;  /* 0x0000b40009057a23 */ /* 0x102fe40000010804 */
[--C-:B------:R-:W-:Y:S02]  /*11c90*/  FFMA.FTZ R180, R40, c[0x0][0x2d0], -R4.reuse ;  /* 0x0000b40028b47a23 */ /* 0x100fe40000010804 */
[----:B------:R-:W-:Y:S01]  /*11ca0*/  FFMA.FTZ R179, R41, c[0x0][0x2d0], -R4 ;  /* 0x0000b40029b37a23 */ /* 0x000fe20000010804 */
[----:B------:R-:W1:Y:S01]  /*11cb0*/  MUFU.EX2 R210, R5 ;  /* 0x0000000500d27308 */ /* 0x000e620000000800 */
[C---:B----4-:R-:W-:Y:S02]  /*11cc0*/  FMUL.FTZ R38, R0.reuse, R154 ;  /* 0x0000009a00267220 */ /* 0x050fe40000410000 */
[C---:B------:R-:W-:Y:S02]  /*11cd0*/  FMUL.FTZ R39, R0.reuse, R155 ;  /* 0x0000009b00277220 */ /* 0x040fe40000410000 */
[----:B--2---:R-:W-:Y:S02]  /*11ce0*/  FFMA.FTZ R6, R11, c[0x0][0x2d0], -R164 ;  /* 0x0000b4000b067a23 */ /* 0x004fe400000108a4 */
[C---:B------:R-:W-:Y:S02]  /*11cf0*/  FMUL.FTZ R11, R0.reuse, R143 ;  /* 0x0000008f000b7220 */ /* 0x040fe40000410000 */
[C---:B------:R-:W-:Y:S01]  /*11d00*/  FMUL.FTZ R58, R0.reuse, R58 ;  /* 0x0000003a003a7220 */ /* 0x040fe20000410000 */
[----:B------:R2:W-:Y:S01]  /*11d10*/  MUFU.EX2 R206, R6 ;  /* 0x0000000600ce7308 */ /* 0x0005e20000000800 */
[C---:B------:R-:W-:Y:S02]  /*11d20*/  FMUL.FTZ R59, R0.reuse, R59 ;  /* 0x0000003b003b7220 */ /* 0x040fe40000410000 */
[----:B------:R-:W-:Y:S02]  /*11d30*/  FMUL.FTZ R62, R0, R62 ;  /* 0x0000003e003e7220 */ /* 0x000fe40000410000 */
[C---:B-----5:R-:W-:Y:S02]  /*11d40*/  FMUL.FTZ R8, R2.reuse, R140 ;  /* 0x0000008c02087220 */ /* 0x060fe40000410000 */
[C---:B------:R-:W-:Y:S02]  /*11d50*/  FMUL.FTZ R9, R2.reuse, R141 ;  /* 0x0000008d02097220 */ /* 0x040fe40000410000 */
[C---:B------:R-:W-:Y:S01]  /*11d60*/  FMUL.FTZ R13, R2.reuse, R145 ;  /* 0x00000091020d7220 */ /* 0x040fe20000410000 */
[----:B------:R-:W-:Y:S01]  /*11d70*/  MUFU.EX2 R176, R166 ;  /* 0x000000a600b07308 */ /* 0x000fe20000000800 */
[C---:B------:R-:W-:Y:S02]  /*11d80*/  FMUL.FTZ R36, R2.reuse, R152 ;  /* 0x0000009802247220 */ /* 0x040fe40000410000 */
[----:B------:R-:W-:Y:S01]  /*11d90*/  FMUL.FTZ R37, R2, R153 ;  /* 0x0000009902257220 */ /* 0x000fe20000410000 */
[----:B-1----:R-:W-:Y:S01]  /*11da0*/  F2FP.PACK_AB R124, R210, R209 ;  /* 0x000000d1d27c723e */ /* 0x002fe200000000ff */
[----:B------:R-:W-:Y:S02]  /*11db0*/  FFMA.FTZ R5, R12, c[0x0][0x2d0], -R4 ;  /* 0x0000b4000c057a23 */ /* 0x000fe40000010804 */
[----:B------:R-:W-:Y:S02]  /*11dc0*/  FMUL.FTZ R4, R113, R136 ;  /* 0x0000008871047220 */ /* 0x000fe40000410000 */
[C---:B------:R-:W-:Y:S01]  /*11dd0*/  FMUL.FTZ R12, R2.reuse, R144 ;  /* 0x00000090020c7220 */ /* 0x040fe20000410000 */
[----:B------:R-:W1:Y:S01]  /*11de0*/  MUFU.EX2 R231, R5 ;  /* 0x0000000500e77308 */ /* 0x000e620000000800 */
[C---:B------:R-:W-:Y:S02]  /*11df0*/  FMUL.FTZ R56, R2.reuse, R56 ;  /* 0x0000003802387220 */ /* 0x040fe40000410000 */
[----:B------:R-:W-:Y:S02]  /*11e00*/  FMUL.FTZ R57, R2, R57 ;  /* 0x0000003902397220 */ /* 0x000fe40000410000 */
[--C-:B--2---:R-:W-:Y:S02]  /*11e10*/  FFMA.FTZ R6, R15, c[0x0][0x2d0], -R164.reuse ;  /* 0x0000b4000f067a23 */ /* 0x104fe400000108a4 */
[----:B------:R-:W-:Y:S02]  /*11e20*/  FMUL.FTZ R15, R0, R147 ;  /* 0x00000093000f7220 */ /* 0x000fe40000410000 */
[C---:B------:R-:W-:Y:S01]  /*11e30*/  FMUL.FTZ R60, R2.reuse, R60 ;  /* 0x0000003c023c7220 */ /* 0x040fe20000410000 */
[----:B------:R2:W-:Y:S01]  /*11e40*/  MUFU.EX2 R225, R6 ;  /* 0x0000000600e17308 */ /* 0x0005e20000000800 */
[----:B------:R-:W-:Y:S02]  /*11e50*/  FMUL.FTZ R61, R2, R61 ;  /* 0x0000003d023d7220 */ /* 0x000fe40000410000 */
[----:B------:R-:W-:Y:S02]  /*11e60*/  FMUL.FTZ R63, R0, R63 ;  /* 0x0000003f003f7220 */ /* 0x000fe40000410000 */
[C---:B------:R-:W-:Y:S02]  /*11e70*/  FMUL.FTZ R72, R2.reuse, R72 ;  /* 0x0000004802487220 */ /* 0x040fe40000410000 */
[----:B------:R-:W-:Y:S02]  /*11e80*/  FMUL.FTZ R73, R2, R73 ;  /* 0x0000004902497220 */ /* 0x000fe40000410000 */
[C---:B------:R-:W-:Y:S01]  /*11e90*/  FMUL.FTZ R74, R0.reuse, R74 ;  /* 0x0000004a004a7220 */ /* 0x040fe20000410000 */
[----:B------:R-:W-:Y:S01]  /*11ea0*/  MUFU.EX2 R213, R24 ;  /* 0x0000001800d57308 */ /* 0x000fe20000000800 */
[----:B------:R-:W-:Y:S02]  /*11eb0*/  FMUL.FTZ R75, R0, R75 ;  /* 0x0000004b004b7220 */ /* 0x000fe40000410000 */
[----:B------:R-:W-:Y:S01]  /*11ec0*/  FMUL.FTZ R76, R2, R76 ;  /* 0x0000004c024c7220 */ /* 0x000fe20000410000 */
[----:B-1----:R-:W-:Y:S01]  /*11ed0*/  F2FP.PACK_AB R126, R232, R231 ;  /* 0x000000e7e87e723e */ /* 0x002fe200000000ff */
[--C-:B------:R-:W-:Y:S02]  /*11ee0*/  FFMA.FTZ R5, R10, c[0x0][0x2d0], -R164.reuse ;  /* 0x0000b4000a057a23 */ /* 0x100fe400000108a4 */
[----:B------:R-:W-:Y:S02]  /*11ef0*/  FMUL.FTZ R10, R0, R142 ;  /* 0x0000008e000a7220 */ /* 0x000fe40000410000 */
[----:B------:R-:W-:Y:S01]  /*11f00*/  FMUL.FTZ R77, R2, R77 ;  /* 0x0000004d024d7220 */ /* 0x000fe20000410000 */
[----:B------:R-:W1:Y:S01]  /*11f10*/  MUFU.EX2 R207, R5 ;  /* 0x0000000500cf7308 */ /* 0x000e620000000800 */
[C---:B------:R-:W-:Y:S02]  /*11f20*/  FMUL.FTZ R78, R0.reuse, R78 ;  /* 0x0000004e004e7220 */ /* 0x040fe40000410000 */
[----:B------:R-:W-:Y:S02]  /*11f30*/  FMUL.FTZ R79, R0, R79 ;  /* 0x0000004f004f7220 */ /* 0x000fe40000410000 */
[----:B--2---:R-:W-:Y:S01]  /*11f40*/  FMUL.FTZ R6, R112, R138 ;  /* 0x0000008a70067220 */ /* 0x004fe20000410000 */
[----:B------:R-:W-:Y:S01]  /*11f50*/  F2FP.PACK_AB R112, R218, R178 ;  /* 0x000000b2da70723e */ /* 0x000fe200000000ff */
[--C-:B------:R-:W-:Y:S02]  /*11f60*/  FFMA.FTZ R132, R42, c[0x0][0x2d0], -R164.reuse ;  /* 0x0000b4002a847a23 */ /* 0x100fe400000108a4 */
[--C-:B------:R-:W-:Y:S01]  /*11f70*/  FFMA.FTZ R133, R43, c[0x0][0x2d0], -R164.reuse ;  /* 0x0000b4002b857a23 */ /* 0x100fe200000108a4 */
[----:B------:R2:W-:Y:S01]  /*11f80*/  MUFU.EX2 R215, R25 ;  /* 0x0000001900d77308 */ /* 0x0005e20000000800 */
[--C-:B------:R-:W-:Y:S02]  /*11f90*/  FFMA.FTZ R136, R46, c[0x0][0x2d0], -R164.reuse ;  /* 0x0000b4002e887a23 */ /* 0x100fe400000108a4 */
[C---:B------:R-:W-:Y:S02]  /*11fa0*/  FMUL.FTZ R88, R2.reuse, R88 ;  /* 0x0000005802587220 */ /* 0x040fe40000410000 */
[----:B------:R-:W-:Y:S02]  /*11fb0*/  FMUL.FTZ R89, R2, R89 ;  /* 0x0000005902597220 */ /* 0x000fe40000410000 */
[C---:B------:R-:W-:Y:S02]  /*11fc0*/  FMUL.FTZ R90, R0.reuse, R90 ;  /* 0x0000005a005a7220 */ /* 0x040fe40000410000 */
[----:B------:R-:W-:Y:S01]  /*11fd0*/  FMUL.FTZ R91, R0, R91 ;  /* 0x0000005b005b7220 */ /* 0x000fe20000410000 */
[----:B------:R-:W-:Y:S01]  /*11fe0*/  MUFU.EX2 R166, R132 ;  /* 0x0000008400a67308 */ /* 0x000fe20000000800 */
[C---:B------:R-:W-:Y:S02]  /*11ff0*/  FMUL.FTZ R92, R2.reuse, R92 ;  /* 0x0000005c025c7220 */ /* 0x040fe40000410000 */
[----:B------:R-:W-:Y:S01]  /*12000*/  FMUL.FTZ R93, R2, R93 ;  /* 0x0000005d025d7220 */ /* 0x000fe20000410000 */
[----:B-1----:R-:W-:Y:S01]  /*12010*/  F2FP.PACK_AB R125, R206, R207 ;  /* 0x000000cfce7d723e */ /* 0x002fe200000000ff */
[--C-:B------:R-:W-:Y:S02]  /*12020*/  FFMA.FTZ R5, R14, c[0x0][0x2d0], -R164.reuse ;  /* 0x0000b4000e057a23 */ /* 0x100fe400000108a4 */
[C---:B------:R-:W-:Y:S02]  /*12030*/  FMUL.FTZ R14, R0.reuse, R146 ;  /* 0x00000092000e7220 */ /* 0x040fe40000410000 */
[C---:B------:R-:W-:Y:S01]  /*12040*/  FMUL.FTZ R94, R0.reuse, R94 ;  /* 0x0000005e005e7220 */ /* 0x040fe20000410000 */
[----:B------:R-:W1:Y:S01]  /*12050*/  MUFU.EX2 R228, R5 ;  /* 0x0000000500e47308 */ /* 0x000e620000000800 */
[----:B------:R-:W-:Y:S02]  /*12060*/  FMUL.FTZ R95, R0, R95 ;  /* 0x0000005f005f7220 */ /* 0x000fe40000410000 */
[--C-:B------:R-:W-:Y:S02]  /*12070*/  FFMA.FTZ R26, R26, c[0x0][0x2d0], -R164.reuse ;  /* 0x0000b4001a1a7a23 */ /* 0x100fe400000108a4 */
[--C-:B------:R-:W-:Y:S02]  /*12080*/  FFMA.FTZ R27, R27, c[0x0][0x2d0], -R164.reuse ;  /* 0x0000b4001b1b7a23 */ /* 0x100fe400000108a4 */
[C---:B------:R-:W-:Y:S02]  /*12090*/  FMUL.FTZ R104, R2.reuse, R104 ;  /* 0x0000006802687220 */ /* 0x040fe40000410000 */
[----:B------:R-:W-:Y:S01]  /*120a0*/  FMUL.FTZ R105, R2, R105 ;  /* 0x0000006902697220 */ /* 0x000fe20000410000 */
[----:B------:R4:W-:Y:S01]  /*120b0*/  MUFU.EX2 R212, R26 ;  /* 0x0000001a00d47308 */ /* 0x0009e20000000800 */
[C---:B------:R-:W-:Y:S02]  /*120c0*/  FMUL.FTZ R106, R0.reuse, R106 ;  /* 0x0000006a006a7220 */ /* 0x040fe40000410000 */
[----:B------:R-:W-:Y:S02]  /*120d0*/  FMUL.FTZ R107, R0, R107 ;  /* 0x0000006b006b7220 */ /* 0x000fe40000410000 */
[C---:B------:R-:W-:Y:S02]  /*120e0*/  FMUL.FTZ R24, R2.reuse, R160 ;  /* 0x000000a002187220 */ /* 0x040fe40000410000 */
[----:B--2---:R-:W-:Y:S02]  /*120f0*/  FMUL.FTZ R25, R2, R161 ;  /* 0x000000a102197220 */ /* 0x004fe40000410000 */
[--C-:B------:R-:W-:Y:S01]  /*12100*/  FFMA.FTZ R30, R30, c[0x0][0x2d0], -R164.reuse ;  /* 0x0000b4001e1e7a23 */ /* 0x100fe200000108a4 */
[----:B------:R2:W5:Y:S01]  /*12110*/  MUFU.EX2 R208, R27 ;  /* 0x0000001b00d07308 */ /* 0x0005620000000800 */
[--C-:B------:R-:W-:Y:S02]  /*12120*/  FFMA.FTZ R31, R31, c[0x0][0x2d0], -R164.reuse ;  /* 0x0000b4001f1f7a23 */ /* 0x100fe400000108a4 */
[----:B------:R-:W-:Y:S01]  /*12130*/  FFMA.FTZ R164, R47, c[0x0][0x2d0], -R164 ;  /* 0x0000b4002fa47a23 */ /* 0x000fe200000108a4 */
[----:B-1----:R-:W-:Y:S01]  /*12140*/  F2FP.PACK_AB R127, R225, R228 ;  /* 0x000000e4e17f723e */ /* 0x002fe200000000ff */
[----:B------:R-:W-:Y:S01]  /*12150*/  FMUL.FTZ R5, R113, R137 ;  /* 0x0000008971057220 */ /* 0x000fe20000410000 */
[C---:B------:R-:W-:Y:S01]  /*12160*/  F2FP.PACK_AB R113, R214.reuse, R177 ;  /* 0x000000b1d671723e */ /* 0x040fe200000000ff */
[----:B------:R-:W-:Y:S01]  /*12170*/  LDSM.16.MT88.4 R44, [R190+0x1000] ;  /* 0x00100000be2c783b */ /* 0x000fe20000004200 */
[----:B------:R-:W-:Y:S01]  /*12180*/  FADD.FTZ R138, R214, R28 ;  /* 0x0000001cd68a7221 */ /* 0x000fe20000010000 */
[----:B------:R-:W-:Y:S01]  /*12190*/  F2FP.PACK_AB R28, R221, R139 ;  /* 0x0000008bdd1c723e */ /* 0x000fe200000000ff */
[----:B------:R-:W1:Y:S01]  /*121a0*/  MUFU.EX2 R224, R172 ;  /* 0x000000ac00e07308 */ /* 0x000e620000000800 */
[----:B------:R-:W-:Y:S01]  /*121b0*/  FADD.FTZ R40, R218, R29 ;  /* 0x0000001dda287221 */ /* 0x000fe20000010000 */
[----:B------:R-:W-:Y:S01]  /*121c0*/  F2FP.PACK_AB R29, R219, R217 ;  /* 0x000000d9db1d723e */ /* 0x000fe200000000ff */
[-C--:B------:R-:W-:Y:S05]  /*121d0*/  HMMA.16816.F32 R4, R112, R32.reuse, R4 ;  /* 0x000000207004723c */ /* 0x080fea0000001804 */
[C---:B----4-:R-:W-:Y:S02]  /*121e0*/  FMUL.FTZ R26, R0.reuse, R162 ;  /* 0x000000a2001a7220 */ /* 0x050fe40000410000 */
[----:B------:R-:W-:Y:S01]  /*121f0*/  MUFU.EX2 R220, R168 ;  /* 0x000000a800dc7308 */ /* 0x000fe20000000800 */
[C---:B------:R-:W-:Y:S04]  /*12200*/  HMMA.16816.F32 R8, R124.reuse, R32, R8 ;  /* 0x000000207c08723c */ /* 0x040fe80000001808 */
[----:B--2---:R-:W-:Y:S01]  /*12210*/  FMUL.FTZ R27, R0, R163 ;  /* 0x000000a3001b7220 */ /* 0x004fe20000410000 */
[----:B-----5:R-:W-:Y:S02]  /*12220*/  F2FP.PACK_AB R41, R208, R212 ;  /* 0x000000d4d029723e */ /* 0x020fe400000000ff */
[C---:B------:R-:W-:Y:S01]  /*12230*/  FMUL.FTZ R32, R2.reuse, R148 ;  /* 0x0000009402207220 */ /* 0x040fe20000410000 */
[-C--:B------:R-:W-:Y:S01]  /*12240*/  HMMA.16816.F32 R12, R124, R34.reuse, R12 ;  /* 0x000000227c0c723c */ /* 0x080fe2000000180c */
[----:B------:R-:W2:Y:S03]  /*12250*/  MUFU.EX2 R223, R167 ;  /* 0x000000a700df7308 */ /* 0x000ea60000000800 */
[C---:B------:R-:W-:Y:S02]  /*12260*/  FMUL.FTZ R33, R2.reuse, R149 ;  /* 0x0000009502217220 */ /* 0x040fe40000410000 */
[----:B------:R-:W-:Y:S02]  /*12270*/  FFMA.FTZ R2, R2, R226, R209 ;  /* 0x000000e202027223 */ /* 0x000fe400000100d1 */
[C---:B------:R-:W-:Y:S03]  /*12280*/  HMMA.16816.F32 R16, R112.reuse, R34, R16 ;  /* 0x000000227010723c */ /* 0x040fe60000001810 */
[----:B------:R1:W-:Y:S01]  /*12290*/  MUFU.EX2 R178, R30 ;  /* 0x0000001e00b27308 */ /* 0x0003e20000000800 */
[----:B------:R-:W-:Y:S02]  /*122a0*/  FADD.FTZ R137, R210, R2 ;  /* 0x00000002d2897221 */ /* 0x000fe40000010000 */
[----:B------:R-:W-:Y:S01]  /*122b0*/  FADD.FTZ R2, R216, R40 ;  /* 0x00000028d8027221 */ /* 0x000fe20000010000 */
[----:B------:R-:W-:Y:S01]  /*122c0*/  F2FP.PACK_AB R40, R215, R213 ;  /* 0x000000d5d728723e */ /* 0x000fe200000000ff */
[-C--:B---3--:R-:W-:Y:S04]  /*122d0*/  HMMA.16816.F32 R20, R112, R128.reuse, R20 ;  /* 0x000000807014723c */ /* 0x088fe80000001814 */
[C---:B------:R-:W-:Y:S01]  /*122e0*/  FMUL.FTZ R34, R0.reuse, R150 ;  /* 0x0000009600227220 */ /* 0x040fe20000410000 */
[----:B------:R2:W3:Y:S01]  /*122f0*/  MUFU.EX2 R177, R31 ;  /* 0x0000001f00b17308 */ /* 0x0004e20000000800 */
[C---:B------:R-:W-:Y:S02]  /*12300*/  FMUL.FTZ R35, R0.reuse, R151 ;  /* 0x0000009700237220 */ /* 0x040fe40000410000 */
[----:B------:R-:W-:Y:S04]  /*12310*/  FADD.FTZ R2, R235, R2 ;  /* 0x00000002eb027221 */ /* 0x000fe80000010000 */
[----:B------:R-:W-:Y:S01]  /*12320*/  FADD.FTZ R2, R139, R2 ;  /* 0x000000028b027221 */ /* 0x000fe20000010000 */
[C---:B------:R-:W-:Y:S02]  /*12330*/  HMMA.16816.F32 R32, R124.reuse, R128, R32 ;  /* 0x000000807c20723c */ /* 0x040fe40000001820 */
[----:B------:R-:W-:Y:S02]  /*12340*/  MUFU.EX2 R211, R171 ;  /* 0x000000ab00d37308 */ /* 0x000fe40000000800 */
[----:B------:R-:W-:Y:S01]  /*12350*/  FFMA.FTZ R0, R0, R227, R207 ;  /* 0x000000e300007223 */ /* 0x000fe200000100cf */
[----:B-1----:R-:W-:Y:S01]  /*12360*/  F2FP.PACK_AB R30, R224, R222 ;  /* 0x000000dee01e723e */ /* 0x002fe200000000ff */
[----:B------:R-:W-:Y:S02]  /*12370*/  FADD.FTZ R2, R221, R2 ;  /* 0x00000002dd027221 */ /* 0x000fe40000010000 */
[-C--:B------:R-:W-:Y:S04]  /*12380*/  HMMA.16816.F32 R36, R124, R130.reuse, R36 ;  /* 0x000000827c24723c */ /* 0x080fe80000001824 */
[----:B------:R-:W1:Y:S01]  /*12390*/  MUFU.EX2 R205, R175 ;  /* 0x000000af00cd7308 */ /* 0x000e620000000800 */
[----:B------:R-:W-:Y:S03]  /*123a0*/  FADD.FTZ R0, R206, R0 ;  /* 0x00000000ce007221 */ /* 0x000fe60000010000 */
[C---:B------:R-:W-:Y:S01]  /*123b0*/  HMMA.16816.F32 R48, R112.reuse, R130, R48 ;  /* 0x000000827030723c */ /* 0x040fe20000001830 */
[----:B------:R-:W4:Y:S03]  /*123c0*/  LDSM.16.MT88.4 R128, [R189+0xc00] ;  /* 0x000c0000bd80783b */ /* 0x000f260000004200 */
[----:B--2---:R-:W-:Y:S01]  /*123d0*/  F2FP.PACK_AB R31, R223, R220 ;  /* 0x000000dcdf1f723e */ /* 0x004fe200000000ff */
[----:B------:R-:W-:Y:S01]  /*123e0*/  FADD.FTZ R0, R228, R0 ;  /* 0x00000000e4007221 */ /* 0x000fe20000010000 */
[----:B---3--:R-:W-:Y:S01]  /*123f0*/  F2FP.PACK_AB R43, R177, R178 ;  /* 0x000000b2b12b723e */ /* 0x008fe200000000ff */
[----:B------:R-:W-:Y:S10]  /*12400*/  MUFU.EX2 R175, R165 ;  /* 0x000000a500af7308 */ /* 0x000ff40000000800 */
[----:B------:R2:W3:Y:S01]  /*12410*/  MUFU.EX2 R165, R133 ;  /* 0x0000008500a57308 */ /* 0x0004e20000000800 */
[----:B-1----:R-:W-:Y:S09]  /*12420*/  F2FP.PACK_AB R42, R205, R211 ;  /* 0x000000d3cd2a723e */ /* 0x002ff200000000ff */
[----:B------:R-:W-:Y:S10]  /*12430*/  MUFU.EX2 R168, R187 ;  /* 0x000000bb00a87308 */ /* 0x000ff40000000800 */
[----:B------:R-:W-:Y:S01]  /*12440*/  MUFU.EX2 R173, R186 ;  /* 0x000000ba00ad7308 */ /* 0x000fe20000000800 */
[-C--:B----4-:R-:W-:Y:S01]  /*12450*/  HMMA.16816.F32 R52, R112, R128.reuse, R52 ;  /* 0x000000807034723c */ /* 0x090fe20000001834 */
[----:B--2---:R-:W-:Y:S02]  /*12460*/  LDSM.16.MT88.4 R132, [R189+0x800] ;  /* 0x00080000bd84783b */ /* 0x004fe40000004200 */
[----:B---3--:R-:W-:Y:S06]  /*12470*/  F2FP.PACK_AB R161, R165, R166 ;  /* 0x000000a6a5a1723e */ /* 0x008fec00000000ff */
[----:B------:R-:W-:Y:S01]  /*12480*/  MUFU.EX2 R170, R183 ;  /* 0x000000b700aa7308 */ /* 0x000fe20000000800 */
[C---:B------:R-:W-:Y:S08]  /*12490*/  HMMA.16816.F32 R56, R124.reuse, R128, R56 ;  /* 0x000000807c38723c */ /* 0x040ff00000001838 */
[-C--:B------:R-:W-:Y:S01]  /*124a0*/  HMMA.16816.F32 R60, R124, R130.reuse, R60 ;  /* 0x000000827c3c723c */ /* 0x080fe2000000183c */
[----:B------:R-:W-:Y:S07]  /*124b0*/  MUFU.EX2 R171, R182 ;  /* 0x000000b600ab7308 */ /* 0x000fee0000000800 */
[C---:B------:R-:W-:Y:S01]  /*124c0*/  HMMA.16816.F32 R64, R112.reuse, R130, R64 ;  /* 0x000000827040723c */ /* 0x040fe20000001840 */
[----:B------:R-:W1:Y:S02]  /*124d0*/  LDSM.16.MT88.4 R128, [R190+0xc00] ;  /* 0x000c0000be80783b */ /* 0x000e640000004200 */
[----:B------:R-:W-:Y:S10]  /*124e0*/  MUFU.EX2 R174, R185 ;  /* 0x000000b900ae7308 */ /* 0x000ff40000000800 */
[----:B------:R-:W-:Y:S10]  /*124f0*/  MUFU.EX2 R172, R181 ;  /* 0x000000b500ac7308 */ /* 0x000ff40000000800 */
[----:B------:R-:W-:Y:S10]  /*12500*/  MUFU.EX2 R167, R180 ;  /* 0x000000b400a77308 */ /* 0x000ff40000000800 */
[----:B------:R-:W2:Y:S01]  /*12510*/  MUFU.EX2 R169, R179 ;  /* 0x000000b300a97308 */ /* 0x000ea20000000800 */
[-C--:B-1----:R-:W-:Y:S08]  /*12520*/  HMMA.16816.F32 R68, R112, R128.reuse, R68 ;  /* 0x000000807044723c */ /* 0x082ff00000001844 */
[C---:B------:R-:W-:Y:S08]  /*12530*/  HMMA.16816.F32 R72, R124.reuse, R128, R72 ;  /* 0x000000807c48723c */ /* 0x040ff00000001848 */
[-C--:B------:R-:W-:Y:S04]  /*12540*/  HMMA.16816.F32 R76, R124, R130.reuse, R76 ;  /* 0x000000827c4c723c */ /* 0x080fe8000000184c */
[----:B--2---:R-:W-:Y:S04]  /*12550*/  F2FP.PACK_AB R160, R169, R167 ;  /* 0x000000a7a9a0723e */ /* 0x004fe800000000ff */
        /* <DEDUP_REMOVED lines=9> */
[-C--:B------:R-:W-:Y:S01]  /*125f0*/  HMMA.16816.F32 R24, R124, R130.reuse, R24 ;  /* 0x000000827c18723c */ /* 0x080fe20000001818 */
[----:B------:R-:W1:Y:S07]  /*12600*/  LDSM.16.MT88.4 R124, [R189+0x400] ;  /* 0x00040000bd7c783b */ /* 0x000e6e0000004200 */
[----:B------:R-:W-:Y:S01]  /*12610*/  HMMA.16816.F32 R108, R112, R130, R108 ;  /* 0x00000082706c723c */ /* 0x000fe2000000186c */
[----:B------:R-:W2:Y:S08]  /*12620*/  LDSM.16.MT88.4 R112, [R190+0x400] ;  /* 0x00040000be70783b */ /* 0x000eb00000004200 */
[----:B------:R-:W3:Y:S01]  /*12630*/  LDSM.16.MT88.4 R128, [R189+0x1000] ;  /* 0x00100000bd80783b */ /* 0x000ee20000004200 */
[-C--:B-1----:R-:W-:Y:S08]  /*12640*/  HMMA.16816.F32 R4, R28, R124.reuse, R4 ;  /* 0x0000007c1c04723c */ /* 0x082ff00000001804 */
        /* <DEDUP_REMOVED lines=9> */
[-C--:B---3--:R-:W-:Y:S08]  /*126e0*/  HMMA.16816.F32 R52, R28, R128.reuse, R52 ;  /* 0x000000801c34723c */ /* 0x088ff00000001834 */
[C---:B------:R-:W-:Y:S08]  /*126f0*/  HMMA.16816.F32 R56, R40.reuse, R128, R56 ;  /* 0x000000802838723c */ /* 0x040ff00000001838 */
[-C--:B------:R-:W-:Y:S08]  /*12700*/  HMMA.16816.F32 R60, R40, R130.reuse, R60 ;  /* 0x00000082283c723c */ /* 0x080ff0000000183c */
[C---:B------:R-:W-:Y:S08]  /*12710*/  HMMA.16816.F32 R64, R28.reuse, R130, R64 ;  /* 0x000000821c40723c */ /* 0x040ff00000001840 */
[-C--:B------:R-:W-:Y:S08]  /*12720*/  HMMA.16816.F32 R68, R28, R44.reuse, R68 ;  /* 0x0000002c1c44723c */ /* 0x080ff00000001844 */
[C---:B------:R-:W-:Y:S01]  /*12730*/  HMMA.16816.F32 R72, R40.reuse, R44, R72 ;  /* 0x0000002c2848723c */ /* 0x040fe20000001848 */
[----:B------:R-:W-:Y:S07]  /*12740*/  MUFU.EX2 R45, R136 ;  /* 0x00000088002d7308 */ /* 0x000fee0000000800 */
[-C--:B------:R-:W-:Y:S03]  /*12750*/  HMMA.16816.F32 R76, R40, R46.reuse, R76 ;  /* 0x0000002e284c723c */ /* 0x080fe6000000184c */
[----:B------:R-:W2:Y:S05]  /*12760*/  MUFU.EX2 R44, R164 ;  /* 0x000000a4002c7308 */ /* 0x000eaa0000000800 */
[C---:B------:R-:W-:Y:S05]  /*12770*/  HMMA.16816.F32 R80, R28.reuse, R46, R80 ;  /* 0x0000002e1c50723c */ /* 0x040fea0000001850 */
[----:B------:R-:W-:Y:S03]  /*12780*/  MUFU.EX2 R47, R184 ;  /* 0x000000b8002f7308 */ /* 0x000fe60000000800 */
[-C--:B-1----:R-:W-:Y:S07]  /*12790*/  HMMA.16816.F32 R84, R28, R112.reuse, R84 ;  /* 0x000000701c54723c */ /* 0x082fee0000001854 */
[----:B------:R-:W1:Y:S01]  /*127a0*/  MUFU.EX2 R46, R204 ;  /* 0x000000cc002e7308 */ /* 0x000e620000000800 */
[C---:B------:R-:W-:Y:S04]  /*127b0*/  HMMA.16816.F32 R88, R40.reuse, R112, R88 ;  /* 0x000000702858723c */ /* 0x040fe80000001858 */
[----:B--2---:R-:W-:Y:S04]  /*127c0*/  F2FP.PACK_AB R163, R44, R45 ;  /* 0x0000002d2ca3723e */ /* 0x004fe800000000ff */
[-C--:B------:R-:W-:Y:S08]  /*127d0*/  HMMA.16816.F32 R92, R40, R114.reuse, R92 ;  /* 0x00000072285c723c */ /* 0x080ff0000000185c */
[C---:B------:R-:W-:Y:S04]  /*127e0*/  HMMA.16816.F32 R96, R28.reuse, R114, R96 ;  /* 0x000000721c60723c */ /* 0x040fe80000001860 */
[----:B-1----:R-:W-:Y:S04]  /*127f0*/  F2FP.PACK_AB R162, R46, R47 ;  /* 0x0000002f2ea2723e */ /* 0x002fe800000000ff */
[-C--:B------:R-:W-:Y:S04]  /*12800*/  HMMA.16816.F32 R100, R28, R124.reuse, R100 ;  /* 0x0000007c1c64723c */ /* 0x080fe80000001864 */
[----:B------:R-:W-:Y:S04]  /*12810*/  MOV R115, R3 ;  /* 0x0000000300737202 */ /* 0x000fe80000000f00 */
[C---:B------:R-:W-:Y:S08]  /*12820*/  HMMA.16816.F32 R104, R40.reuse, R124, R104 ;  /* 0x0000007c2868723c */ /* 0x040ff00000001868 */
[-C--:B------:R-:W-:Y:S07]  /*12830*/  HMMA.16816.F32 R24, R40, R126.reuse, R24 ;  /* 0x0000007e2818723c */ /* 0x080fee0000001818 */
[----:B------:R-:W-:Y:S01]  /*12840*/  FADD.FTZ R40, R234, R138 ;  /* 0x0000008aea287221 */ /* 0x000fe20000010000 */
[----:B------:R-:W-:Y:S01]  /*12850*/  HMMA.16816.F32 R108, R28, R126, R108 ;  /* 0x0000007e1c6c723c */ /* 0x000fe2000000186c */
[----:B------:R-:W1:Y:S03]  /*12860*/  LDSM.16.MT88.4 R124, [R190+0x800] ;  /* 0x00080000be7c783b */ /* 0x000e660000004200 */
[----:B------:R-:W-:Y:S02]  /*12870*/  FADD.FTZ R41, R231, R137 ;  /* 0x00000089e7297221 */ /* 0x000fe40000010000 */
[----:B------:R-:W-:Y:S01]  /*12880*/  FADD.FTZ R42, R233, R40 ;  /* 0x00000028e92a7221 */ /* 0x000fe20000010000 */
[----:B------:R-:W-:Y:S01]  /*12890*/  F2FP.PACK_AB R28, R173, R168 ;  /* 0x000000a8ad1c723e */ /* 0x000fe200000000ff */
[----:B------:R-:W-:Y:S01]  /*128a0*/  FADD.FTZ R41, R232, R41 ;  /* 0x00000029e8297221 */ /* 0x000fe20000010000 */
[----:B------:R-:W-:Y:S03]  /*128b0*/  F2FP.PACK_AB R29, R171, R170 ;  /* 0x000000aaab1d723e */ /* 0x000fe600000000ff */
[----:B------:R-:W-:Y:S01]  /*128c0*/  F2FP.PACK_AB R30, R176, R174 ;  /* 0x000000aeb01e723e */ /* 0x000fe200000000ff */
[----:B------:R-:W-:Y:S01]  /*128d0*/  FADD.FTZ R40, R225, R0 ;  /* 0x00000000e1287221 */ /* 0x000fe20000010000 */
[----:B------:R-:W-:Y:S01]  /*128e0*/  F2FP.PACK_AB R31, R175, R172 ;  /* 0x000000acaf1f723e */ /* 0x000fe200000000ff */
[----:B------:R-:W-:Y:S04]  /*128f0*/  FADD.FTZ R0, R217, R42 ;  /* 0x0000002ad9007221 */ /* 0x000fe80000010000 */
[----:B------:R-:W-:Y:S02]  /*12900*/  FADD.FTZ R0, R219, R0 ;  /* 0x00000000db007221 */ /* 0x000fe40000010000 */
[-C--:B------:R-:W-:Y:S01]  /*12910*/  HMMA.16816.F32 R136, R28, R132.reuse, R4 ;  /* 0x000000841c88723c */ /* 0x080fe20000001804 */
[----:B------:R-:W2:Y:S07]  /*12920*/  LDSM.16.MT88.4 R4, [R189+0x1400] ;  /* 0x00140000bd04783b */ /* 0x000eae0000004200 */
[C---:B------:R-:W-:Y:S01]  /*12930*/  HMMA.16816.F32 R140, R160.reuse, R132, R8 ;  /* 0x00000084a08c723c */ /* 0x040fe20000001808 */
[----:B------:R-:W3:Y:S07]  /*12940*/  LDSM.16.MT88.4 R8, [R190+0x1400] ;  /* 0x00140000be08783b */ /* 0x000eee0000004200 */
[-C--:B------:R-:W-:Y:S01]  /*12950*/  HMMA.16816.F32 R144, R160, R134.reuse, R12 ;  /* 0x00000086a090723c */ /* 0x080fe2000000180c */
[----:B------:R-:W4:Y:S07]  /*12960*/  LDSM.16.MT88.4 R12, [R189+0x2000] ;  /* 0x00200000bd0c783b */ /* 0x000f2e0000004200 */
[C---:B------:R-:W-:Y:S01]  /*12970*/  HMMA.16816.F32 R132, R28.reuse, R134, R16 ;  /* 0x000000861c84723c */ /* 0x040fe20000001810 */
[----:B------:R-:W5:Y:S07]  /*12980*/  LDSM.16.MT88.4 R16, [R190+0x2000] ;  /* 0x00200000be10783b */ /* 0x000f6e0000004200 */
[-C--:B-1----:R-:W-:Y:S08]  /*12990*/  HMMA.16816.F32 R128, R28, R124.reuse, R20 ;  /* 0x0000007c1c80723c */ /* 0x082ff00000001814 */
        /* <DEDUP_REMOVED lines=21> */
[-C--:B----4-:R-:W-:Y:S04]  /*12af0*/  HMMA.16816.F32 R84, R28, R12.reuse, R84 ;  /* 0x0000000c1c54723c */ /* 0x090fe80000001854 */
        /* <DEDUP_REMOVED lines=11> */
[-C--:B-----5:R-:W-:Y:S04]  /*12bb0*/  HMMA.16816.F32 R100, R28, R16.reuse, R100 ;  /* 0x000000101c64723c */ /* 0x0a0fe80000001864 */
        /* <DEDUP_REMOVED lines=8> */
[----:B------:R-:W-:Y:S04]  /*12c40*/  HMMA.16816.F32 R108, R28, R18, R108 ;  /* 0x000000121c6c723c */ /* 0x000fe8000000186c */
[----:B------:R-:W-:Y:S02]  /*12c50*/  FADD.FTZ R205, R176, R6 ;  /* 0x00000006b0cd7221 */ /* 0x000fe40000010000 */
[----:B------:R-:W-:Y:S02]  /*12c60*/  FADD.FTZ R208, R175, R4 ;  /* 0x00000004afd07221 */ /* 0x000fe40000010000 */
[----:B------:R-:W-:Y:S04]  /*12c70*/  FADD.FTZ R226, R46, R2 ;  /* 0x000000022ee27221 */ /* 0x000fe80000010000 */
[----:B------:R-:W-:Y:S01]  /*12c80*/  FADD.FTZ R227, R44, R0 ;  /* 0x000000002ce37221 */ /* 0x000fe20000010000 */
[----:B------:R-:W-:-:S05]  /*12c90*/  @P2 BRA `(.L_x_1689) ;  /* 0xffffd8d000002947 */ /* 0x000fca000383ffff */
.L_x_1686:
[----:B------:R-:W-:Y:S01]  /*12ca0*/  @!UPT UIADD3 URZ, URZ, URZ, URZ ;  /* 0x0000003f3f3ff290 */ /* 0x000fe2000fffe03f */
        /* <DEDUP_REMOVED lines=16> */
.L_x_1766:
        /* <DEDUP_REMOVED lines=134> */
.L_x_1631:
[----:B------:R1:W5:Y:S04]  /*13610*/  LDL R6, [R1] ;  /* 0x0000000001067983 */ /* 0x0003680000100800 */
[----:B------:R-:W2:Y:S01]  /*13620*/  S2R R2, SR_TID.X ;  /* 0x0000000000027919 */ /* 0x000ea20000002100 */
[----:B------:R-:W-:Y:S01]  /*13630*/  BSSY B0, `(.L_x_1691) ;  /* 0x0000011000007945 */ /* 0x000fe20003800000 */
[----:B--2---:R-:W-:-:S13]  /*13640*/  LOP3.LUT P0, RZ, R2, 0x7f, RZ, 0xc0, !PT ;  /* 0x0000007f02ff7812 */ /* 0x004fda000780c0ff */
[----:B------:R-:W-:Y:S05]  /*13650*/  @P0 BRA `(.L_x_1692) ;  /* 0x000000e000000947 */ /* 0x000fea0003800000 */
[----:B-1----:R-:W1:Y:S01]  /*13660*/  S2R R4, SR_LANEID ;  /* 0x0000000000047919 */ /* 0x002e620000000000 */
[----:B------:R-:W-:Y:S01]  /*13670*/  VOTEU.ANY UR4, UPT, PT ;  /* 0x0000000000047886 */ /* 0x000fe200038e0100 */
[----:B------:R-:W-:Y:S01]  /*13680*/  IMAD.MOV.U32 R5, RZ, RZ, c[0x0][0x564] ;  /* 0x00015900ff057624 */ /* 0x000fe200078e00ff */
[----:B------:R-:W1:Y:S08]  /*13690*/  FLO.U32 R3, UR4 ;  /* 0x0000000400037d00 */ /* 0x000e7000080e0000 */
[----:B------:R-:W2:Y:S01]  /*136a0*/  POPC R2, UR4 ;  /* 0x0000000400027d09 */ /* 0x000ea20008000000 */
[----:B-1----:R-:W-:Y:S01]  /*136b0*/  ISETP.EQ.U32.AND P0, PT, R3, R4, PT ;  /* 0x000000040300720c */ /* 0x002fe20003f02070 */
[----:B------:R-:W-:-:S12]  /*136c0*/  IMAD.MOV.U32 R4, RZ, RZ, c[0x0][0x560] ;  /* 0x00015800ff047624 */ /* 0x000fd800078e00ff */
[----:B--2---:R1:W2:Y:S04]  /*136d0*/  @P0 ATOMG.E.ADD.STRONG.GPU PT, R2, [R4.64], R2 ;  /* 0x00000002040209a8 */ /* 0x0042a800081ee1c6 */
[----:B-1----:R-:W1:Y:S04]  /*136e0*/  S2R R4, SR_LTMASK ;  /* 0x0000000000047919 */ /* 0x002e680000003900 */
[----:B--2---:R1:W2:Y:S02]  /*136f0*/  SHFL.IDX PT, R3, R2, R3, 0x1f ;  /* 0x00001f0302037589 */ /* 0x0042a400000e0000 */
[----:B-1----:R-:W-:-:S06]  /*13700*/  LOP3.LUT R2, R4, UR4, RZ, 0xc0, !PT ;  /* 0x0000000404027c12 */ /* 0x002fcc000f8ec0ff */
[----:B------:R-:W2:Y:S02]  /*13710*/  POPC R2, R2 ;  /* 0x0000000200027309 */ /* 0x000ea40000000000 */
[----:B--2--5:R-:W-:-:S05]  /*13720*/  IADD3 R6, R3, c[0x0][0xc], R2 ;  /* 0x0000030003067a10 */ /* 0x024fca0007ffe002 */
[----:B------:R1:W-:Y:S02]  /*13730*/  STL [R1], R6 ;  /* 0x0000000601007387 */ /* 0x0003e40000100800 */
.L_x_1692:
[----:B-1----:R-:W-:Y:S05]  /*13740*/  BSYNC B0 ;  /* 0x0000000000007941 */ /* 0x002fea0003800000 */
.L_x_1691:
[----:B------:R-:W-:Y:S01]  /*13750*/  PRMT R0, R0, 0x9910, RZ ;  /* 0x0000991000007816 */ /* 0x000fe200000000ff */
[----:B------:R-:W-:Y:S01]  /*13760*/  BSSY B1, `(.L_x_1693) ;  /* 0x000034a000017945 */ /* 0x000fe20003800000 */
[----:B-----5:R-:W-:Y:S02]  /*13770*/  IMAD.MOV.U32 R78, RZ, RZ, R6 ;  /* 0x000000ffff4e7224 */ /* 0x020fe400078e0006 */
[----:B------:R-:W-:-:S13]  /*13780*/  ISETP.NE.AND P0, PT, R0, RZ, PT ;  /* 0x000000ff0000720c */ /* 0x000fda0003f05270 */
[----:B------:R-:W-:Y:S05]  /*13790*/  @!P0 BRA `(.L_x_1694) ;  /* 0x0000277000008947 */ /* 0x000fea0003800000 */
[----:B------:R-:W2:Y:S04]  /*137a0*/  LDL R9, [R1+0x14] ;  /* 0x0000140001097983 */ /* 0x000ea80000100800 */
[----:B------:R-:W3:Y:S04]  /*137b0*/  LDL R7, [R1+0x18] ;  /* 0x0000180001077983 */ /* 0x000ee80000100800 */
        /* <DEDUP_REMOVED lines=107> */
[----:B------:R-:W-:Y:S01]  /*13e70*/  STS [R11+0x5000], R3 ;  /* 0x005000030b007388 */ /* 0x000fe20000000800 */
        /* <DEDUP_REMOVED lines=14> */
.L_x_1695:
[----:B--2---:R-:W2:Y:S04]  /*13f60*/  LDL R3, [R1+0x84] ;  /* 0x0000840001037983 */ /* 0x004ea80000100800 */
[----:B------:R-:W2:Y:S04]  /*13f70*/  LDL R79, [R1+0x4] ;  /* 0x00000400014f7983 */ /* 0x000ea80000100800 */
[----:B------:R-:W3:Y:S04]  /*13f80*/  LDL R13, [R1+0x3c] ;  /* 0x00003c00010d7983 */ /* 0x000ee80000100800 */
[----:B------:R-:W4:Y:S04]  /*13f90*/  LDL R25, [R1+0x80] ;  /* 0x0000800001197983 */ /* 0x000f280000100800 */
[----:B------:R-:W4:Y:S01]  /*13fa0*/  LDL.LU R24, [R1+0x2c] ;  /* 0x00002c0001187983 */ /* 0x000f220000300800 */
[----:B------:R-:W-:Y:S01]  /*13fb0*/  IMAD.MOV.U32 R11, RZ, RZ, 0x368 ;  /* 0x00000368ff0b7424 */ /* 0x000fe200078e00ff */
[----:B------:R-:W-:-:S04]  /*13fc0*/  ISETP.GT.AND P2, PT, R0, 0x1, PT ;  /* 0x000000010000780c */ /* 0x000fc80003f44270 */
[----:B------:R-:W-:-:S04]  /*13fd0*/  SEL R11, R11, 0x328, P2 ;  /* 0x000003280b0b7807 */ /* 0x000fc80001000000 */
[----:B------:R-:W1:Y:S08]  /*13fe0*/  LDC.64 R6, c[0x0][R11+0x170] ;  /* 0x00005c000b067b82 */ /* 0x000e700000000a00 */
[----:B------:R-:W1:Y:S08]  /*13ff0*/  LDC.64 R14, c[0x0][R11+0x168] ;  /* 0x00005a000b0e7b82 */ /* 0x000e700000000a00 */
        /* <DEDUP_REMOVED lines=8> */
[----:B------:R-:W1:Y:S02]  /*14080*/  S2R R26, SR_TID.X ;  /* 0x00000000001a7919 */ /* 0x000e640000002100 */
[----:B-1----:R-:W-:-:S04]  /*14090*/  IMAD R4, R7, R0, RZ ;  /* 0x0000000007047224 */ /* 0x002fc800078e02ff */
[C---:B------:R-:W-:Y:S02]  /*140a0*/  IMAD R12, R6.reuse, R5, R4 ;  /* 0x00000005060c7224 */ /* 0x040fe400078e0204 */
[----:B------:R-:W-:-:S04]  /*140b0*/  IMAD.WIDE.U32 R6, R6, R0, RZ ;  /* 0x0000000006067225 */ /* 0x000fc800078e00ff */
[----:B------:R-:W-:-:S04]  /*140c0*/  IMAD.WIDE.U32 R8, R14, R251, RZ ;  /* 0x000000fb0e087225 */ /* 0x000fc800078e00ff */
[----:B------:R-:W-:Y:S01]  /*140d0*/  IMAD R11, R15, R251, RZ ;  /* 0x000000fb0f0b7224 */ /* 0x000fe200078e02ff */
[----:B-----5:R-:W-:Y:S01]  /*140e0*/  SHF.R.S32.HI R14, RZ, 0x1f, R2 ;  /* 0x0000001fff0e7819 */ /* 0x020fe20000011402 */
[----:B------:R-:W-:Y:S01]  /*140f0*/  IMAD.IADD R12, R7, 0x1, R12 ;  /* 0x00000001070c7824 */ /* 0x000fe200078e020c */
[----:B------:R-:W-:-:S04]  /*14100*/  SHF.R.S32.HI R15, RZ, 0x1f, R26 ;  /* 0x0000001fff0f7819 */ /* 0x000fc8000001141a */
[----:B------:R-:W-:-:S04]  /*14110*/  LEA.HI R15, R15, R26, RZ, 0x5 ;  /* 0x0000001a0f0f7211 */ /* 0x000fc800078f28ff */
[----:B------:R-:W-:-:S05]  /*14120*/  LOP3.LUT R15, R15, 0xffffffe0, RZ, 0xc0, !PT ;  /* 0xffffffe00f0f7812 */ /* 0x000fca00078ec0ff */
[----:B------:R-:W-:Y:S02]  /*14130*/  IMAD.IADD R15, R26, 0x1, -R15 ;  /* 0x000000011a0f7824 */ /* 0x000fe400078e0a0f */
[----:B--2---:R-:W-:-:S04]  /*14140*/  IMAD R3, R79, 0x80, R3 ;  /* 0x000000804f037824 */ /* 0x004fc800078e0203 */
[----:B------:R-:W-:-:S04]  /*14150*/  @P5 IMAD.HI.U32 R5, R3, c[0x0][0x4ec], RZ ;  /* 0x00013b0003055a27 */ /* 0x000fc800078e00ff */
[----:B------:R-:W-:Y:S01]  /*14160*/  IMAD.MOV.U32 R4, RZ, RZ, R3 ;  /* 0x000000ffff047224 */ /* 0x000fe200078e0003 */
[----:B------:R-:W-:Y:S02]  /*14170*/  @P5 SHF.R.U32.HI R4, RZ, c[0x0][0x4f0], R5 ;  /* 0x00013c00ff045a19 */ /* 0x000fe40000011605 */
[----:B---3--:R-:W-:Y:S02]  /*14180*/  SEL R5, R13, RZ, P2 ;  /* 0x000000ff0d057207 */ /* 0x008fe40001000000 */
[----:B------:R-:W-:Y:S01]  /*14190*/  IADD3 R13, P1, P0, R6, R8, R2 ;  /* 0x00000008060d7210 */ /* 0x000fe2000783e002 */
[----:B------:R-:W-:Y:S02]  /*141a0*/  IMAD.IADD R8, R9, 0x1, R11 ;  /* 0x0000000109087824 */ /* 0x000fe400078e020b */
        /* <DEDUP_REMOVED lines=16> */
[----:B------:R-:W-:Y:S01]  /*142b0*/  LEA R6, P0, R4, R6, 0x2 ;  /* 0x0000000604067211 */ /* 0x000fe200078010ff */
[----:B------:R-:W-:-:S03]  /*142c0*/  IMAD.IADD R5, R5, 0x1, R8 ;  /* 0x0000000105057824 */ /* 0x000fc600078e0208 */
        /* <DEDUP_REMOVED lines=10> */
[----:B------:R-:W3:Y:S01]  /*14370*/  SHFL.IDX PT, R8, R6, 0x2, 0x1c1f ;  /* 0x005c1f0006087f89 */ /* 0x000ee200000e0000 */
[----:B----4-:R-:W-:-:S05]  /*14380*/  IMAD R5, R79, 0x80, R25 ;  /* 0x000000804f057824 */ /* 0x010fca00078e0219 */
        /* <DEDUP_REMOVED lines=9> */
[----:B---3--:R-:W-:Y:S01]  /*14420*/  @!P1 ST.E [R8.64], R23 ;  /* 0x0000001708009985 */ /* 0x008fe2000c101906 */
        /* <DEDUP_REMOVED lines=64> */
.L_x_1767:
[----:B------:R-:W-:Y:S05]  /*14830*/  BRA.DIV ~URZ, `(.L_x_1698) ;  /* 0x00003a327f007947 */ /* 0x000fea000b800000 */
[----:B------:R3:W4:Y:S02]  /*14840*/  SHFL.IDX PT, R0, R13, RZ, 0x1c1f ;  /* 0x001c1fff0d007589 */ /* 0x00072400000e0000 */
.L_x_1768:
        /* <DEDUP_REMOVED lines=17> */
.L_x_1700:
[----:B------:R-:W-:Y:S05]  /*14960*/  BSYNC B0 ;  /* 0x0000000000007941 */ /* 0x000fea0003800000 */
.L_x_1699:
[----:B------:R-:W-:Y:S05]  /*14970*/  BRA.DIV ~URZ, `(.L_x_1701) ;  /* 0x000039527f007947 */ /* 0x000fea000b800000 */
[----:B--2---:R2:W1:Y:S04]  /*14980*/  SHFL.IDX PT, R10, R12, 0x1, 0x1c1f ;  /* 0x003c1f000c0a7f89 */ /* 0x00446800000e0000 */
[----:B----4-:R2:W4:Y:S02]  /*14990*/  SHFL.IDX PT, R0, R13, 0x1, 0x1c1f ;  /* 0x003c1f000d007f89 */ /* 0x01052400000e0000 */
.L_x_1769:
        /* <DEDUP_REMOVED lines=18> */
.L_x_1703:
[----:B------:R-:W-:Y:S05]  /*14ac0*/  BSYNC B0 ;  /* 0x0000000000007941 */ /* 0x000fea0003800000 */
.L_x_1702:
[----:B------:R-:W-:Y:S05]  /*14ad0*/  BRA.DIV ~URZ, `(.L_x_1704) ;  /* 0x000038b27f007947 */ /* 0x000fea000b800000 */
[----:B-1----:R1:W2:Y:S02]  /*14ae0*/  SHFL.IDX PT, R10, R12, 0x2, 0x1c1f ;  /* 0x005c1f000c0a7f89 */ /* 0x0022a400000e0000 */
.L_x_1770:
[----:B------:R-:W-:Y:S05]  /*14af0*/  BRA.DIV ~URZ, `(.L_x_1705) ;  /* 0x000039027f007947 */ /* 0x000fea000b800000 */
[----:B----4-:R4:W1:Y:S02]  /*14b00*/  SHFL.IDX PT, R0, R13, 0x2, 0x1c1f ;  /* 0x005c1f000d007f89 */ /* 0x01086400000e0000 */
.L_x_1771:
        /* <DEDUP_REMOVED lines=18> */
.L_x_1707:
[----:B------:R-:W-:Y:S05]  /*14c30*/  BSYNC B0 ;  /* 0x0000000000007941 */ /* 0x000fea0003800000 */
.L_x_1706:
[----:B------:R-:W-:Y:S05]  /*14c40*/  BRA.DIV ~URZ, `(.L_x_1708) ;  /* 0x000038127f007947 */ /* 0x000fea000b800000 */
[----:B-1----:R1:W3:Y:S04]  /*14c50*/  SHFL.IDX PT, R6, R12, 0x3, 0x1c1f ;  /* 0x007c1f000c067f89 */ /* 0x0022e800000e0000 */
[----:B------:R1:W4:Y:S02]  /*14c60*/  SHFL.IDX PT, R0, R13, 0x3, 0x1c1f ;  /* 0x007c1f000d007f89 */ /* 0x00032400000e0000 */
.L_x_1772:
        /* <DEDUP_REMOVED lines=19> */
.L_x_1696:
[----:B--2---:R-:W2:Y:S01]  /*14da0*/  LDL.LU R7, [R1+0x3c] ;  /* 0x00003c0001077983 */ /* 0x004ea20000300800 */
[----:B------:R-:W-:Y:S02]  /*14db0*/  IMAD R14, R14, c[0x0][0x408], RZ ;  /* 0x000102000e0e7a24 */ /* 0x000fe400078e02ff */
[----:B------:R-:W-:-:S04]  /*14dc0*/  IMAD.WIDE.U32 R4, R2, c[0x0][0x408], RZ ;  /* 0x0001020002047a25 */ /* 0x000fc800078e00ff */
[----:B------:R-:W-:Y:S02]  /*14dd0*/  IMAD R2, R2, c[0x0][0x40c], R14 ;  /* 0x0001030002027a24 */ /* 0x000fe400078e020e */
[----:B------:R-:W-:-:S03]  /*14de0*/  @P5 IMAD.HI.U32 R6, R3, c[0x0][0x4ec], RZ ;  /* 0x00013b0003065a27 */ /* 0x000fc600078e00ff */
[----:B------:R-:W-:Y:S02]  /*14df0*/  IADD3 R5, R5, R2, RZ ;  /* 0x0000000205057210 */ /* 0x000fe40007ffe0ff */
[----:B------:R-:W-:-:S03]  /*14e00*/  SHF.R.S32.HI R2, RZ, 0x1f, R0 ;  /* 0x0000001fff027819 */ /* 0x000fc60000011400 */
[----:B------:R-:W-:-:S04]  /*14e10*/  IMAD.WIDE.U32 R4, R251, c[0x0][0x438], R4 ;  /* 0x00010e00fb047a25 */ /* 0x000fc800078e0004 */
[----:B------:R-:W-:Y:S02]  /*14e20*/  IMAD R2, R2, c[0x0][0x440], RZ ;  /* 0x0001100002027a24 */ /* 0x000fe400078e02ff */
[----:B------:R-:W-:Y:S02]  /*14e30*/  IMAD R5, R251, c[0x0][0x43c], R5 ;  /* 0x00010f00fb057a24 */ /* 0x000fe400078e0205 */
[C---:B------:R-:W-:Y:S02]  /*14e40*/  IMAD R2, R0.reuse, c[0x0][0x444], R2 ;  /* 0x0001110000027a24 */ /* 0x040fe400078e0202 */
[----:B------:R-:W-:Y:S01]  /*14e50*/  IMAD.WIDE.U32 R4, R0, c[0x0][0x440], R4 ;  /* 0x0001100000047a25 */ /* 0x000fe200078e0004 */
[----:B------:R-:W-:Y:S02]  /*14e60*/  MOV R0, R3 ;  /* 0x0000000300007202 */ /* 0x000fe40000000f00 */
[----:B------:R-:W-:Y:S02]  /*14e70*/  @P5 SHF.R.U32.HI R0, RZ, c[0x0][0x4f0], R6 ;  /* 0x00013c00ff005a19 */ /* 0x000fe40000011606 */
[----:B------:R-:W-:-:S02]  /*14e80*/  IADD3 R5, R5, R2, RZ ;  /* 0x0000000205057210 */ /* 0x000fc40007ffe0ff */
[----:B------:R-:W-:Y:S02]  /*14e90*/  SHF.R.S32.HI R2, RZ, 0x1f, R0 ;  /* 0x0000001fff027819 */ /* 0x000fe40000011400 */
[----:B------:R-:W-:-:S03]  /*14ea0*/  IADD3 R6, -R0, RZ, RZ ;  /* 0x000000ff00067210 */ /* 0x000fc60007ffe1ff */
[----:B------:R-:W-:Y:S02]  /*14eb0*/  IMAD R2, R2, c[0x0][0x430], RZ ;  /* 0x00010c0002027a24 */ /* 0x000fe400078e02ff */
[----:B------:R-:W-:Y:S02]  /*14ec0*/  IMAD R6, R6, c[0x0][0x4e8], R3 ;  /* 0x00013a0006067a24 */ /* 0x000fe400078e0203 */
[----:B--2---:R-:W-:-:S04]  /*14ed0*/  IMAD.WIDE.U32 R4, R7, c[0x0][0x448], R4 ;  /* 0x0001120007047a25 */ /* 0x004fc800078e0004 */
        /* <DEDUP_REMOVED lines=13> */
.L_x_1773:
[----:B------:R-:W-:Y:S05]  /*14fb0*/  BRA.DIV ~URZ, `(.L_x_1711) ;  /* 0x000035d27f007947 */ /* 0x000fea000b800000 */
[----:B------:R3:W4:Y:S02]  /*14fc0*/  SHFL.IDX PT, R0, R24, RZ, 0x1c1f ;  /* 0x001c1fff18007589 */ /* 0x00072400000e0000 */
.L_x_1774:
[C---:B------:R-:W-:Y:S01]  /*14fd0*/  IADD3 R16, R252.reuse, 0x20, RZ ;  /* 0x00000020fc107810 */ /* 0x040fe20007ffe0ff */
[----:B------:R-:W-:Y:S01]  /*14fe0*/  BSSY B0, `(.L_x_1712) ;  /* 0x0000048000007945 */ /* 0x000fe20003800000 */
[C---:B------:R-:W-:Y:S02]  /*14ff0*/  IADD3 R15, R252.reuse, 0x28, RZ ;  /* 0x00000028fc0f7810 */ /* 0x040fe40007ffe0ff */
        /* <DEDUP_REMOVED lines=21> */
[----:B------:R-:W-:Y:S02]  /*15150*/  ISETP.GE.AND P0, PT, R252, c[0x0][0x3c8], PT ;  /* 0x0000f200fc007a0c */ /* 0x000fe40003f06270 */
[----:B------:R-:W-:Y:S02]  /*15160*/  ISETP.GE.AND P1, PT, R8, c[0x0][0x3c8], PT ;  /* 0x0000f20008007a0c */ /* 0x000fe40003f26270 */
[----:B------:R-:W-:-:S02]  /*15170*/  ISETP.GE.AND P3, PT, R7, c[0x0][0x3c8], PT ;  /* 0x0000f20007007a0c */ /* 0x000fc40003f66270 */
        /* <DEDUP_REMOVED lines=46> */
.L_x_1713:
[----:B------:R-:W-:Y:S05]  /*15460*/  BSYNC B0 ;  /* 0x0000000000007941 */ /* 0x000fea0003800000 */
.L_x_1712:
[----:B------:R-:W-:Y:S05]  /*15470*/  BRA.DIV ~URZ, `(.L_x_1714) ;  /* 0x000031727f007947 */ /* 0x000fea000b800000 */
[----:B--2---:R2:W1:Y:S04]  /*15480*/  SHFL.IDX PT, R4, R17, 0x1, 0x1c1f ;  /* 0x003c1f0011047f89 */ /* 0x00446800000e0000 */
[----:B----4-:R2:W4:Y:S02]  /*15490*/  SHFL.IDX PT, R0, R24, 0x1, 0x1c1f ;  /* 0x003c1f0018007f89 */ /* 0x01052400000e0000 */
.L_x_1775:
[----:B------:R-:W-:Y:S01]  /*154a0*/  BSSY B0, `(.L_x_1715) ;  /* 0x0000033000007945 */ /* 0x000fe20003800000 */
[----:B------:R-:W-:Y:S05]  /*154b0*/  @P6 BRA `(.L_x_1716) ;  /* 0x0000031000006947 */ /* 0x000fea0003800000 */
[----:B------:R-:W-:Y:S02]  /*154c0*/  ISETP.GE.AND P1, PT, R252, c[0x0][0x3c8], PT ;  /* 0x0000f200fc007a0c */ /* 0x000fe40003f26270 */
[----:B------:R-:W-:Y:S02]  /*154d0*/  ISETP.GE.AND P0, PT, R8, c[0x0][0x3c8], PT ;  /* 0x0000f20008007a0c */ /* 0x000fe40003f06270 */
[----:B------:R-:W-:Y:S02]  /*154e0*/  ISETP.GE.AND P3, PT, R7, c[0x0][0x3c8], PT ;  /* 0x0000f20007007a0c */ /* 0x000fe40003f66270 */
[----:B------:R-:W-:-:S07]  /*154f0*/  ISETP.GE.AND P4, PT, R6, c[0x0][0x3c8], PT ;  /* 0x0000f20006007a0c */ /* 0x000fce0003f86270 */
[----:B-1--4-:R-:W-:Y:S02]  /*15500*/  @!P1 IMAD.MOV.U32 R18, RZ, RZ, R0 ;  /* 0x000000ffff129224 */ /* 0x012fe400078e0000 */
[----:B------:R-:W-:Y:S01]  /*15510*/  @!P1 IMAD.MOV.U32 R19, RZ, RZ, R4 ;  /* 0x000000ffff139224 */ /* 0x000fe200078e0004 */
[----:B------:R-:W-:-:S03]  /*15520*/  @!P0 LEA R2, P2, R8, R0, 0x2 ;  /* 0x0000000008028211 */ /* 0x000fc600078410ff */
[----:B------:R-:W-:Y:S01]  /*15530*/  @!P1 IMAD.WIDE R18, R252, 0x4, R18 ;  /* 0x00000004fc129825 */ /* 0x000fe200078e0212 */
[----:B------:R-:W-:Y:S02]  /*15540*/  @!P0 LEA.HI.X R3, R8, R4, R26, 0x2, P2 ;  /* 0x0000000408038211 */ /* 0x000fe400010f141a */
[----:B------:R-:W-:Y:S02]  /*15550*/  ISETP.GE.AND P2, PT, R16, c[0x0][0x3c8], PT ;  /* 0x0000f20010007a0c */ /* 0x000fe40003f46270 */
[----:B------:R1:W-:Y:S01]  /*15560*/  @!P1 ST.E.64 [R18.64], R138 ;  /* 0x0000008a12009985 */ /* 0x0003e2000c101b06 */
[----:B------:R-:W-:-:S03]  /*15570*/  ISETP.GE.AND P1, PT, R15, c[0x0][0x3c8], PT ;  /* 0x0000f2000f007a0c */ /* 0x000fc60003f26270 */
[----:B------:R4:W-:Y:S01]  /*15580*/  @!P0 ST.E.64 [R2.64], R174 ;  /* 0x000000ae02008985 */ /* 0x0009e2000c101b06 */
[CC--:B-1----:R-:W-:Y:S02]  /*15590*/  @!P3 LEA R18, P5, R7.reuse, R0.reuse, 0x2 ;  /* 0x000000000712b211 */ /* 0x0c2fe400078a10ff */
[C---:B----4-:R-:W-:Y:S02]  /*155a0*/  @!P4 LEA R2, P0, R6.reuse, R0, 0x2 ;  /* 0x000000000602c211 */ /* 0x050fe400078010ff */
        /* <DEDUP_REMOVED lines=34> */
.L_x_1716:
[----:B------:R-:W-:Y:S05]  /*157d0*/  BSYNC B0 ;  /* 0x0000000000007941 */ /* 0x000fea0003800000 */
.L_x_1715:
[----:B------:R-:W-:Y:S05]  /*157e0*/  BRA.DIV ~URZ, `(.L_x_1717) ;  /* 0x00002ec27f007947 */ /* 0x000fea000b800000 */
[----:B-1----:R1:W2:Y:S02]  /*157f0*/  SHFL.IDX PT, R4, R17, 0x2, 0x1c1f ;  /* 0x005c1f0011047f89 */ /* 0x0022a400000e0000 */
.L_x_1776:
[----:B------:R-:W-:Y:S05]  /*15800*/  BRA.DIV ~URZ, `(.L_x_1718) ;  /* 0x00002f127f007947 */ /* 0x000fea000b800000 */
[----:B----4-:R4:W1:Y:S02]  /*15810*/  SHFL.IDX PT, R0, R24, 0x2, 0x1c1f ;  /* 0x005c1f0018007f89 */ /* 0x01086400000e0000 */
.L_x_1777:
[----:B--2---:R-:W2:Y:S01]  /*15820*/  LDL R2, [R1+0x2c] ;  /* 0x00002c0001027983 */ /* 0x004ea20000100800 */
[----:B------:R-:W-:Y:S01]  /*15830*/  BSSY B0, `(.L_x_1719) ;  /* 0x0000034000007945 */ /* 0x000fe20003800000 */
[----:B--2---:R-:W-:-:S13]  /*15840*/  LOP3.LUT P0, RZ, R2, 0x1, RZ, 0xc0, !PT ;  /* 0x0000000102ff7812 */ /* 0x004fda000780c0ff */
[----:B------:R-:W-:Y:S05]  /*15850*/  @P0 BRA `(.L_x_1720) ;  /* 0x0000031000000947 */ /* 0x000fea0003800000 */
[----:B------:R-:W-:Y:S02]  /*15860*/  ISETP.GE.AND P0, PT, R252, c[0x0][0x3c8], PT ;  /* 0x0000f200fc007a0c */ /* 0x000fe40003f06270 */
[----:B------:R-:W-:Y:S02]  /*15870*/  ISETP.GE.AND P2, PT, R8, c[0x0][0x3c8], PT ;  /* 0x0000f20008007a0c */ /* 0x000fe40003f46270 */
[----:B------:R-:W-:Y:S02]  /*15880*/  ISETP.GE.AND P4, PT, R7, c[0x0][0x3c8], PT ;  /* 0x0000f20007007a0c */ /* 0x000fe40003f86270 */
[----:B------:R-:W-:Y:S02]  /*15890*/  ISETP.GE.AND P3, PT, R6, c[0x0][0x3c8], PT ;  /* 0x0000f20006007a0c */ /* 0x000fe40003f66270 */
[----:B------:R-:W-:-:S05]  /*158a0*/  ISETP.GE.AND P6, PT, R14, c[0x0][0x3c8], PT ;  /* 0x0000f2000e007a0c */ /* 0x000fca0003fc6270 */
[----:B-1----:R-:W-:Y:S02]  /*158b0*/  @!P0 IMAD.MOV.U32 R18, RZ, RZ, R0 ;  /* 0x000000ffff128224 */ /* 0x002fe400078e0000 */
        /* <DEDUP_REMOVED lines=9> */
[C---:B--2---:R-:W-:Y:S02]  /*15950*/  @!P3 LEA R2, P2, R6.reuse, R0, 0x2 ;  /* 0x000000000602b211 */ /* 0x044fe400078410ff */
        /* <DEDUP_REMOVED lines=33> */
.L_x_1720:
[----:B------:R-:W-:Y:S05]  /*15b70*/  BSYNC B0 ;  /* 0x0000000000007941 */ /* 0x000fea0003800000 */
.L_x_1719:
[----:B------:R-:W-:Y:S05]  /*15b80*/  BRA.DIV ~URZ, `(.L_x_1721) ;  /* 0x00002bf27f007947 */ /* 0x000fea000b800000 */
[----:B------:R2:W3:Y:S04]  /*15b90*/  SHFL.IDX PT, R4, R17, 0x3, 0x1c1f ;  /* 0x007c1f0011047f89 */ /* 0x0004e800000e0000 */
[----:B-1----:R2:W1:Y:S02]  /*15ba0*/  SHFL.IDX PT, R0, R24, 0x3, 0x1c1f ;  /* 0x007c1f0018007f89 */ /* 0x00246400000e0000 */
.L_x_1778:
[----:B--2---:R-:W2:Y:S02]  /*15bb0*/  LDL R2, [R1+0x2c] ;  /* 0x00002c0001027983 */ /* 0x004ea40000100800 */
[----:B--2---:R-:W-:-:S13]  /*15bc0*/  LOP3.LUT P0, RZ, R2, 0x2, RZ, 0xc0, !PT ;  /* 0x0000000202ff7812 */ /* 0x004fda000780c0ff */
[----:B------:R-:W-:Y:S05]  /*15bd0*/  @P0 BRA `(.L_x_1709) ;  /* 0x0000102000000947 */ /* 0x000fea0003800000 */
[----:B------:R-:W-:Y:S02]  /*15be0*/  ISETP.GE.AND P3, PT, R8, c[0x0][0x3c8], PT ;  /* 0x0000f20008007a0c */ /* 0x000fe40003f66270 */
[----:B------:R-:W-:Y:S02]  /*15bf0*/  ISETP.GE.AND P2, PT, R7, c[0x0][0x3c8], PT ;  /* 0x0000f20007007a0c */ /* 0x000fe40003f46270 */
[----:B------:R-:W-:Y:S02]  /*15c00*/  ISETP.GE.AND P1, PT, R6, c[0x0][0x3c8], PT ;  /* 0x0000f20006007a0c */ /* 0x000fe40003f26270 */
[----:B------:R-:W-:Y:S02]  /*15c10*/  ISETP.GE.AND P4, PT, R252, c[0x0][0x3c8], PT ;  /* 0x0000f200fc007a0c */ /* 0x000fe40003f86270 */
[----:B------:R-:W-:-:S05]  /*15c20*/  ISETP.GE.AND P0, PT, R16, c[0x0][0x3c8], PT ;  /* 0x0000f20010007a0c */ /* 0x000fca0003f06270 */
[CC--:B-1----:R-:W-:Y:S02]  /*15c30*/  @!P3 LEA R22, P6, R8.reuse, R0.reuse, 0x2 ;  /* 0x000000000816b211 */ /* 0x0c2fe400078c10ff */
[C---:B------:R-:W-:Y:S02]  /*15c40*/  @!P2 LEA R20, P5, R7.reuse, R0, 0x2 ;  /* 0x000000000714a211 */ /* 0x040fe400078a10ff */
[-C--:B---3--:R-:W-:Y:S02]  /*15c50*/  @!P3 LEA.HI.X R23, R8, R4.reuse, R26, 0x2, P6 ;  /* 0x000000040817b211 */ /* 0x088fe400030f141a */
[----:B------:R-:W-:Y:S01]  /*15c60*/  @!P2 LEA.HI.X R21, R7, R4, R25, 0x2, P5 ;  /* 0x000000040715a211 */ /* 0x000fe200028f1419 */
[----:B----4-:R-:W-:Y:S01]  /*15c70*/  @!P4 IMAD.MOV.U32 R24, RZ, RZ, R0 ;  /* 0x000000ffff18c224 */ /* 0x010fe200078e0000 */
[-C--:B------:R-:W-:Y:S01]  /*15c80*/  @!P1 LEA R18, P6, R6, R0.reuse, 0x2 ;  /* 0x0000000006129211 */ /* 0x080fe200078c10ff */
[----:B------:R-:W-:Y:S01]  /*15c90*/  @!P4 IMAD.MOV.U32 R25, RZ, RZ, R4 ;  /* 0x000000ffff19c224 */ /* 0x000fe200078e0004 */
[----:B------:R-:W-:-:S02]  /*15ca0*/  @!P0 LEA R2, P5, R16, R0, 0x2 ;  /* 0x0000000010028211 */ /* 0x000fc400078a10ff */
[-C--:B------:R-:W-:Y:S01]  /*15cb0*/  @!P1 LEA.HI.X R19, R6, R4.reuse, R27, 0x2, P6 ;  /* 0x0000000406139211 */ /* 0x080fe200030f141b */
[----:B------:R-:W-:Y:S01]  /*15cc0*/  @!P4 IMAD.WIDE R24, R252, 0x4, R24 ;  /* 0x00000004fc18c825 */ /* 0x000fe200078e0218 */
[----:B------:R-:W-:Y:S02]  /*15cd0*/  ISETP.GE.AND P6, PT, R15, c[0x0][0x3c8], PT ;  /* 0x0000f2000f007a0c */ /* 0x000fe40003fc6270 */
[----:B------:R-:W-:Y:S02]  /*15ce0*/  @!P0 LEA.HI.X R3, R16, R4, R28, 0x2, P5 ;  /* 0x0000000410038211 */ /* 0x000fe400028f141c */
[----:B------:R-:W-:Y:S01]  /*15cf0*/  ISETP.GE.AND P5, PT, R14, c[0x0][0x3c8], PT ;  /* 0x0000f2000e007a0c */ /* 0x000fe20003fa6270 */
[----:B------:R-:W-:Y:S01]  /*15d00*/  @!P4 ST.E.64 [R24.64], R82 ;  /* 0x000000521800c985 */ /* 0x000fe2000c101b06 */
[----:B------:R-:W-:-:S03]  /*15d10*/  ISETP.GE.AND P4, PT, R13, c[0x0][0x3c8], PT ;  /* 0x0000f2000d007a0c */ /* 0x000fc60003f86270 */
[----:B------:R-:W-:Y:S01]  /*15d20*/  @!P3 ST.E.64 [R22.64], R76 ;  /* 0x0000004c1600b985 */ /* 0x000fe2000c101b06 */
[----:B------:R-:W-:-:S03]  /*15d30*/  ISETP.GE.AND P3, PT, R12, c[0x0][0x3c8], PT ;  /* 0x0000f2000c007a0c */ /* 0x000fc60003f66270 */
[----:B------:R1:W-:Y:S01]  /*15d40*/  @!P2 ST.E.64 [R20.64], R72 ;  /* 0x000000481400a985 */ /* 0x0003e2000c101b06 */
[----:B------:R-:W-:-:S03]  /*15d50*/  ISETP.GE.AND P2, PT, R11, c[0x0][0x3c8], PT ;  /* 0x0000f2000b007a0c */ /* 0x000fc60003f46270 */
[----:B------:R2:W-:Y:S04]  /*15d60*/  @!P1 ST.E.64 [R18.64], R66 ;  /* 0x0000004212009985 */ /* 0x0005e8000c101b06 */
[----:B------:R3:W-:Y:S01]  /*15d70*/  @!P0 ST.E.64 [R2.64], R48 ;  /* 0x0000003002008985 */ /* 0x0007e2000c101b06 */
[CC--:B-1----:R-:W-:Y:S02]  /*15d80*/  @!P6 LEA R20, P0, R15.reuse, R0.reuse, 0x2 ;  /* 0x000000000f14e211 */ /* 0x0c2fe400078010ff */
[----:B--2---:R-:W-:Y:S02]  /*15d90*/  @!P5 LEA R18, P1, R14, R0, 0x2 ;  /* 0x000000000e12d211 */ /* 0x004fe400078210ff */
[----:B------:R-:W-:Y:S02]  /*15da0*/  @!P6 LEA.HI.X R21, R15, R4, R29, 0x2, P0 ;  /* 0x000000040f15e211 */ /* 0x000fe400000f141d */
[----:B------:R-:W-:-:S02]  /*15db0*/  @!P4 LEA R16, P0, R13, R0, 0x2 ;  /* 0x000000000d10c211 */ /* 0x000fc400078010ff */
        /* <DEDUP_REMOVED lines=21> */
.L_x_1694:
[----:B------:R-:W2:Y:S04]  /*15f10*/  LDL.LU R7, [R1+0x8] ;  /* 0x0000080001077983 */ /* 0x000ea80000300800 */
[----:B------:R-:W3:Y:S01]  /*15f20*/  LDL R6, [R1+0x10] ;  /* 0x0000100001067983 */ /* 0x000ee20000100800 */
        /* <DEDUP_REMOVED lines=10> */
[----:B---3--:R-:W-:-:S05]  /*15fd0*/  @P1 LEA.HI.X R3, R249, c[0x0][0x50c], R6, 0x2, P0 ;  /* 0x00014300f9031a11 */ /* 0x008fca00000f1406 */
        /* <DEDUP_REMOVED lines=8> */
.L_x_1722:
        /* <DEDUP_REMOVED lines=12> */
[----:B------:R-:W2:Y:S01]  /*16120*/  LDL.LU R21, [R1+0x3c] ;  /* 0x00003c0001157983 */ /* 0x000ea20000300800 */
[----:B------:R-:W-:Y:S01]  /*16130*/  IMAD.MOV.U32 R2, RZ, RZ, 0x368 ;  /* 0x00000368ff027424 */ /* 0x000fe200078e00ff */
[----:B------:R-:W-:-:S04]  /*16140*/  ISETP.GT.AND P2, PT, R17, 0x1, PT ;  /* 0x000000011100780c */ /* 0x000fc80003f44270 */
[----:B------:R-:W-:-:S04]  /*16150*/  SEL R2, R2, 0x328, P2 ;  /* 0x0000032802027807 */ /* 0x000fc80001000000 */
[----:B------:R1:W3:Y:S08]  /*16160*/  LDC.64 R8, c[0x0][R2+0x170] ;  /* 0x00005c0002087b82 */ /* 0x0002f00000000a00 */
[----:B------:R1:W4:Y:S08]  /*16170*/  LDC.64 R6, c[0x0][R2+0x168] ;  /* 0x00005a0002067b82 */ /* 0x0003300000000a00 */
[----:B------:R1:W5:Y:S08]  /*16180*/  LDC.64 R14, c[0x0][R2+0x178] ;  /* 0x00005e00020e7b82 */ /* 0x0003700000000a00 */
[----:B------:R1:W2:Y:S02]  /*16190*/  LDC.64 R12, c[0x0][R2+0x160] ;  /* 0x00005800020c7b82 */ /* 0x0002a40000000a00 */
[----:B-1----:R-:W-:-:S02]  /*161a0*/  IMAD.MOV.U32 R2, RZ, RZ, c[0x0][0x4e8] ;  /* 0x00013a00ff027624 */ /* 0x002fc400078e00ff */
[-C--:B---3--:R-:W-:Y:S02]  /*161b0*/  IMAD R3, R9, R10.reuse, RZ ;  /* 0x0000000a09037224 */ /* 0x088fe400078e02ff */
[----:B------:R-:W-:Y:S01]  /*161c0*/  IMAD.WIDE.U32 R4, R8, R10, RZ ;  /* 0x0000000a08047225 */ /* 0x000fe200078e00ff */
[----:B------:R-:W-:Y:S02]  /*161d0*/  ISETP.NE.AND P0, PT, R2, 0x1, PT ;  /* 0x000000010200780c */ /* 0x000fe40003f05270 */
[----:B------:R-:W-:Y:S01]  /*161e0*/  MOV R2, R11 ;  /* 0x0000000b00027202 */ /* 0x000fe20000000f00 */
[----:B------:R-:W-:Y:S02]  /*161f0*/  IMAD R8, R8, R20, R3 ;  /* 0x0000001408087224 */ /* 0x000fe400078e0203 */
[-C--:B----4-:R-:W-:Y:S02]  /*16200*/  IMAD R9, R7, R251.reuse, RZ ;  /* 0x000000fb07097224 */ /* 0x090fe400078e02ff */
        /* <DEDUP_REMOVED lines=9> */
[-C--:B-----5:R-:W-:Y:S02]  /*162a0*/  IMAD R8, R15, R3.reuse, RZ ;  /* 0x000000030f087224 */ /* 0x0a0fe400078e02ff */
        /* <DEDUP_REMOVED lines=19> */
.L_x_1724:
[----:B------:R-:W-:Y:S05]  /*163e0*/  BSYNC B0 ;  /* 0x0000000000007941 */ /* 0x000fea0003800000 */
.L_x_1723:
[----:B------:R-:W-:-:S13]  /*163f0*/  ISETP.GT.AND P0, PT, R17, 0x1, PT ;  /* 0x000000011100780c */ /* 0x000fda0003f04270 */
[----:B------:R-:W-:Y:S05]  /*16400*/  @P0 BRA `(.L_x_1709) ;  /* 0x000007f000000947 */ /* 0x000fea0003800000 */
[----:B-1----:R-:W2:Y:S01]  /*16410*/  LDL.LU R2, [R1+0x4] ;  /* 0x0000040001027983 */ /* 0x002ea20000300800 */
        /* <DEDUP_REMOVED lines=40> */
.L_x_1779:
[----:B------:R-:W-:Y:S05]  /*166a0*/  BRA.DIV ~URZ, `(.L_x_1726) ;  /* 0x000022027f007947 */ /* 0x000fea000b800000 */
[----:B------:R3:W4:Y:S02]  /*166b0*/  SHFL.IDX PT, R0, R12, RZ, 0x1c1f ;  /* 0x001c1fff0c007589 */ /* 0x00072400000e0000 */
.L_x_1780:
        /* <DEDUP_REMOVED lines=18> */
.L_x_1728:
[----:B------:R-:W-:Y:S05]  /*167e0*/  BSYNC B0 ;  /* 0x0000000000007941 */ /* 0x000fea0003800000 */
.L_x_1727:
[----:B------:R-:W-:Y:S05]  /*167f0*/  BRA.DIV ~URZ, `(.L_x_1729) ;  /* 0x000021127f007947 */ /* 0x000fea000b800000 */
[----:B--2---:R2:W1:Y:S04]  /*16800*/  SHFL.IDX PT, R8, R9, 0x1, 0x1c1f ;  /* 0x003c1f0009087f89 */ /* 0x00446800000e0000 */
[----:B----4-:R2:W4:Y:S02]  /*16810*/  SHFL.IDX PT, R0, R12, 0x1, 0x1c1f ;  /* 0x003c1f000c007f89 */ /* 0x01052400000e0000 */
.L_x_1781:
        /* <DEDUP_REMOVED lines=18> */
.L_x_1731:
[----:B------:R-:W-:Y:S05]  /*16940*/  BSYNC B0 ;  /* 0x0000000000007941 */ /* 0x000fea0003800000 */
.L_x_1730:
[----:B------:R-:W-:Y:S05]  /*16950*/  BRA.DIV ~URZ, `(.L_x_1732) ;  /* 0x000020727f007947 */ /* 0x000fea000b800000 */
[----:B-1----:R1:W2:Y:S02]  /*16960*/  SHFL.IDX PT, R8, R9, 0x2, 0x1c1f ;  /* 0x005c1f0009087f89 */ /* 0x0022a400000e0000 */
.L_x_1782:
[----:B------:R-:W-:Y:S05]  /*16970*/  BRA.DIV ~URZ, `(.L_x_1733) ;  /* 0x000020c27f007947 */ /* 0x000fea000b800000 */
[----:B----4-:R4:W1:Y:S02]  /*16980*/  SHFL.IDX PT, R0, R12, 0x2, 0x1c1f ;  /* 0x005c1f000c007f89 */ /* 0x01086400000e0000 */
.L_x_1783:
        /* <DEDUP_REMOVED lines=18> */
.L_x_1735:
[----:B------:R-:W-:Y:S05]  /*16ab0*/  BSYNC B0 ;  /* 0x0000000000007941 */ /* 0x000fea0003800000 */
.L_x_1734:
[----:B------:R-:W-:Y:S05]  /*16ac0*/  BRA.DIV ~URZ, `(.L_x_1736) ;  /* 0x00001fd27f007947 */ /* 0x000fea000b800000 */
[----:B--2---:R2:W3:Y:S04]  /*16ad0*/  SHFL.IDX PT, R8, R9, 0x3, 0x1c1f ;  /* 0x007c1f0009087f89 */ /* 0x0044e800000e0000 */
[----:B-1----:R2:W1:Y:S02]  /*16ae0*/  SHFL.IDX PT, R0, R12, 0x3, 0x1c1f ;  /* 0x007c1f000c007f89 */ /* 0x00246400000e0000 */
.L_x_1784:
        /* <DEDUP_REMOVED lines=17> */
.L_x_1709:
[----:B------:R-:W-:Y:S05]  /*16c00*/  BSYNC B1 ;  /* 0x0000000000017941 */ /* 0x000fea0003800000 */
.L_x_1693:
        /* <DEDUP_REMOVED lines=15> */
.L_x_1785:
[----:B------:R-:W-:Y:S05]  /*16d00*/  BRA.DIV ~URZ, `(.L_x_1739) ;  /* 0x00001ec27f007947 */ /* 0x000fea000b800000 */
[----:B------:R3:W4:Y:S02]  /*16d10*/  SHFL.IDX PT, R8, R78, 0x1, 0x1f ;  /* 0x00201f004e087f89 */ /* 0x00072400000e0000 */
.L_x_1786:
        /* <DEDUP_REMOVED lines=19> */
.L_x_1787:
        /* <DEDUP_REMOVED lines=16> */
.L_x_1788:
[----:B---3--:R-:W-:Y:S01]  /*16f50*/  IMAD R0, R0, c[0x0][0x538], RZ ;  /* 0x00014e0000007a24 */ /* 0x008fe200078e02ff */
[----:B------:R-:W-:Y:S04]  /*16f60*/  BSSY B1, `(.L_x_1742) ;  /* 0x0000084000017945 */ /* 0x000fe80003800000 */
[----:B----4-:R-:W-:-:S04]  /*16f70*/  IADD3 R8, R0, R8, RZ ;  /* 0x0000000800087210 */ /* 0x010fc80007ffe0ff */
[----:B--2---:R-:W-:-:S13]  /*16f80*/  ISETP.GT.AND P0, PT, R8, R9, PT ;  /* 0x000000090800720c */ /* 0x004fda0003f04270 */
[----:B------:R-:W-:Y:S05]  /*16f90*/  @P0 BRA `(.L_x_1743) ;  /* 0x0000025000000947 */ /* 0x000fea0003800000 */
.L_x_1747:
        /* <DEDUP_REMOVED lines=17> */
.L_x_1789:
        /* <DEDUP_REMOVED lines=16> */
.L_x_1790:
[----:B--2---:R-:W-:-:S05]  /*171b0*/  IMAD R0, R0, c[0x0][0x538], RZ ;  /* 0x00014e0000007a24 */ /* 0x004fca00078e02ff */
[----:B------:R-:W-:-:S04]  /*171c0*/  IADD3 R8, R0, R8, RZ ;  /* 0x0000000800087210 */ /* 0x000fc80007ffe0ff */
[----:B------:R-:W-:-:S13]  /*171d0*/  ISETP.GT.AND P0, PT, R8, R9, PT ;  /* 0x000000090800720c */ /* 0x000fda0003f04270 */
[----:B-1----:R-:W-:Y:S05]  /*171e0*/  @!P0 BRA `(.L_x_1747) ;  /* 0xfffffdb000008947 */ /* 0x002fea000383ffff */
.L_x_1743:
[----:B------:R-:W-:-:S05]  /*171f0*/  IADD3 R12, -R0, R8, RZ ;  /* 0x00000008000c7210 */ /* 0x000fca0007ffe1ff */
[----:B------:R-:W-:-:S05]  /*17200*/  IMAD R0, R4, c[0x0][0x538], R12 ;  /* 0x00014e0004007a24 */ /* 0x000fca00078e020c */
[----:B------:R-:W-:Y:S01]  /*17210*/  ISETP.GT.AND P0, PT, R0, R9, PT ;  /* 0x000000090000720c */ /* 0x000fe20003f04270 */
[----:B------:R-:W-:-:S12]  /*17220*/  BRA.DIV ~URZ, `(.L_x_1748) ;  /* 0x00001de27f007947 */ /* 0x000fd8000b800000 */
[----:B------:R-:W-:-:S04]  /*17230*/  VOTE.ANY R11, PT, !P0 ;  /* 0x00000000000b7806 */ /* 0x000fc800040e0100 */
.L_x_1791:
[----:B------:R2:W3:Y:S01]  /*17240*/  POPC R10, R11 ;  /* 0x0000000b000a7309 */ /* 0x0004e20000000000 */
[----:B------:R-:W-:Y:S05]  /*17250*/  BRA.DIV ~URZ, `(.L_x_1749) ;  /* 0x00001e027f007947 */ /* 0x000fea000b800000 */
[----:B---3--:R3:W4:Y:S04]  /*17260*/  SHFL.IDX PT, R8, R6, R10, 0x1f ;  /* 0x00001f0a06087589 */ /* 0x00872800000e0000 */
[----:B------:R3:W1:Y:S02]  /*17270*/  SHFL.IDX PT, R7, R7, R10, 0x1f ;  /* 0x00001f0a07077589 */ /* 0x00066400000e0000 */
.L_x_1792:
[----:B------:R-:W-:Y:S01]  /*17280*/  ISETP.NE.AND P0, PT, R11, RZ, PT ;  /* 0x000000ff0b00720c */ /* 0x000fe20003f05270 */
[----:B------:R-:W-:-:S12]  /*17290*/  BSSY B0, `(.L_x_1750) ;  /* 0x0000005000007945 */ /* 0x000fd80003800000 */
[----:B------:R-:W-:Y:S05]  /*172a0*/  @!P0 BRA `(.L_x_1751) ;  /* 0x0000003000008947 */ /* 0x000fea0003800000 */
[----:B------:R-:W-:Y:S01]  /*172b0*/  IADD3 R3, R10, -0x1, RZ ;  /* 0xffffffff0a037810 */ /* 0x000fe20007ffe0ff */
[----:B------:R-:W-:Y:S05]  /*172c0*/  BRA.DIV ~URZ, `(.L_x_1752) ;  /* 0x00001e627f007947 */ /* 0x000fea000b800000 */
[----:B------:R2:W3:Y:S02]  /*172d0*/  SHFL.IDX PT, R13, R4, R3, 0x1f ;  /* 0x00001f03040d7589 */ /* 0x0004e400000e0000 */
.L_x_1751:
[----:B------:R-:W-:Y:S05]  /*172e0*/  BSYNC B0 ;  /* 0x0000000000007941 */ /* 0x000fea0003800000 */
.L_x_1750:
[----:B---3--:R-:W-:Y:S01]  /*172f0*/  IMAD R6, R13, c[0x0][0x538], R12 ;  /* 0x00014e000d067a24 */ /* 0x008fe200078e020c */
[----:B----4-:R-:W-:Y:S02]  /*17300*/  IABS R2, R8 ;  /* 0x0000000800027213 */ /* 0x010fe40000000000 */
[----:B-12---:R-:W-:Y:S01]  /*17310*/  IABS R3, R7 ;  /* 0x0000000700037213 */ /* 0x006fe20000000000 */
[----:B------:R-:W-:Y:S01]  /*17320*/  IMAD.IADD R9, R9, 0x1, -R6 ;  /* 0x0000000109097824 */ /* 0x000fe200078e0a06 */
[----:B------:R1:W-:Y:S01]  /*17330*/  STL [R1], R6 ;  /* 0x0000000601007387 */ /* 0x0003e20000100800 */
        /* <DEDUP_REMOVED lines=65> */
.L_x_1744:
[----:B------:R-:W-:Y:S01]  /*17750*/  MOV R0, c[0x0][0x53c] ;  /* 0x00014f0000007a02 */ /* 0x000fe20000000f00 */
[----:B------:R2:W-:Y:S04]  /*17760*/  STL [R1], R9 ;  /* 0x0000000901007387 */ /* 0x0005e80000100800 */
[----:B------:R2:W-:Y:S04]  /*17770*/  STL [R1+0x4], RZ ;  /* 0x000004ff01007387 */ /* 0x0005e80000100800 */
[----:B------:R2:W-:Y:S04]  /*17780*/  STL [R1+0x8], RZ ;  /* 0x000008ff01007387 */ /* 0x0005e80000100800 */
[----:B------:R2:W-:Y:S02]  /*17790*/  STL [R1+0xc], R0 ;  /* 0x00000c0001007387 */ /* 0x0005e40000100800 */
.L_x_1753:
[----:B------:R-:W-:Y:S05]  /*177a0*/  BSYNC B1 ;  /* 0x0000000000017941 */ /* 0x000fea0003800000 */
.L_x_1742:
        /* <DEDUP_REMOVED lines=9> */
.L_x_1737:
[----:B--2---:R-:W2:Y:S02]  /*17840*/  LDL R0, [R1+0xc] ;  /* 0x00000c0001007983 */ /* 0x004ea40000100800 */
[----:B--2---:R-:W-:-:S13]  /*17850*/  ISETP.GE.AND P0, PT, R0, c[0x0][0x53c], PT ;  /* 0x00014f0000007a0c */ /* 0x004fda0003f06270 */
[----:B-1----:R-:W-:Y:S01]  /*17860*/  @P0 CALL.REL.NOINC `(.L_x_1754) ;  /* 0x0000001000000944 */ /* 0x002fe20003c00000 */
[----:B------:R-:W-:Y:S05]  /*17870*/  BRA `(.L_x_1755) ;  /* 0xfffea31000007947 */ /* 0x000fea000383ffff */
.L_x_1754:
[----:B------:R-:W-:Y:S05]  /*17880*/  EXIT ;  /* 0x000000000000794d */ /* 0x000fea0003800000 */
.L_x_1587:
[----:B------:R-:W-:Y:S01]  /*17890*/  IMAD.MOV.U32 R0, RZ, RZ, R5 ;  /* 0x000000ffff007224 */ /* 0x000fe200078e0005 */
[----:B------:R-:W-:Y:S02]  /*178a0*/  MOV R2, 0x1 ;  /* 0x0000000100027802 */ /* 0x000fe40000000f00 */
[----:B------:R-:W-:Y:S02]  /*178b0*/  MOV R3, 0x178d0 ;  /* 0x000178d000037802 */ /* 0x000fe40000000f00 */
[----:B------:R-:W-:Y:S05]  /*178c0*/  CALL.REL.NOINC `($__internal_32_$__cuda_sm70_shflsync_up_p) ;  /* 0x0000195000007944 */ /* 0x000fea0003c00000 */
[----:B------:R-:W-:Y:S01]  /*178d0*/  MOV R0, R4 ;  /* 0x0000000400007202 */ /* 0x000fe20000000f00 */
[----:B------:R-:W-:Y:S05]  /*178e0*/  BRA `(.L_x_1756) ;  /* 0xfffe8b8000007947 */ /* 0x000fea000383ffff */
.L_x_1588:
[----:B------:R-:W-:Y:S01]  /*178f0*/  IMAD.MOV.U32 R0, RZ, RZ, R5 ;  /* 0x000000ffff007224 */ /* 0x000fe200078e0005 */
[----:B------:R-:W-:Y:S02]  /*17900*/  MOV R2, 0x2 ;  /* 0x0000000200027802 */ /* 0x000fe40000000f00 */
[----:B------:R-:W-:Y:S02]  /*17910*/  MOV R3, 0x17930 ;  /* 0x0001793000037802 */ /* 0x000fe40000000f00 */
[----:B------:R-:W-:Y:S05]  /*17920*/  CALL.REL.NOINC `($__internal_32_$__cuda_sm70_shflsync_up_p) ;  /* 0x000018f000007944 */ /* 0x000fea0003c00000 */
[----:B------:R-:W-:Y:S01]  /*17930*/  SEL R0, R4, RZ, P4 ;  /* 0x000000ff04007207 */ /* 0x000fe20002000000 */
[----:B------:R-:W-:Y:S01]  /*17940*/  IMAD.MOV.U32 R2, RZ, RZ, 0x4 ;  /* 0x00000004ff027424 */ /* 0x000fe200078e00ff */
[----:B------:R-:W-:-:S03]  /*17950*/  MOV R3, 0x17980 ;  /* 0x0001798000037802 */ /* 0x000fc60000000f00 */
[----:B------:R-:W-:Y:S02]  /*17960*/  IMAD.IADD R0, R5, 0x1, R0 ;  /* 0x0000000105007824 */ /* 0x000fe400078e0200 */
        /* <DEDUP_REMOVED lines=14> */
[----:B------:R-:W-:Y:S01]  /*17a50*/  IMAD.IADD R4, R0, 0x1, R4 ;  /* 0x0000000100047824 */ /* 0x000fe200078e0204 */
[----:B------:R-:W-:-:S03]  /*17a60*/  MOV R0, 0x1f ;  /* 0x0000001f00007802 */ /* 0x000fc60000000f00 */
[----:B------:R-:W-:Y:S02]  /*17a70*/  IMAD.MOV.U32 R5, RZ, RZ, R4 ;  /* 0x000000ffff057224 */ /* 0x000fe400078e0004 */
[----:B------:R-:W-:Y:S05]  /*17a80*/  CALL.REL.NOINC `($__internal_31_$__cuda_sm70_shflsync_idx_p) ;  /* 0x0000174000007944 */ /* 0x000fea0003c00000 */
[----:B------:R-:W-:Y:S05]  /*17a90*/  BRA `(.L_x_1757) ;  /* 0xfffe8ad000007947 */ /* 0x000fea000383ffff */
.L_x_1590:
[----:B------:R-:W-:Y:S02]  /*17aa0*/  SEL R0, RZ, 0x1, P0 ;  /* 0x00000001ff007807 */ /* 0x000fe40000000000 */
[----:B------:R-:W-:Y:S02]  /*17ab0*/  MOV R2, 0x17ad0 ;  /* 0x00017ad000027802 */ /* 0x000fe40000000f00 */
[----:B------:R-:W-:Y:S05]  /*17ac0*/  CALL.REL.NOINC `($__internal_33_$__cuda_sm70_votesync_ballot) ;  /* 0x000017c000007944 */ /* 0x000fea0003c00000 */
[----:B------:R-:W-:Y:S01]  /*17ad0*/  MOV R6, R0 ;  /* 0x0000000000067202 */ /* 0x000fe20000000f00 */
[----:B------:R-:W-:Y:S05]  /*17ae0*/  BRA `(.L_x_1758) ;  /* 0xfffe8b1000007947 */ /* 0x000fea000383ffff */
.L_x_1591:
[----:B------:R-:W-:Y:S01]  /*17af0*/  IMAD.MOV.U32 R5, RZ, RZ, R8 ;  /* 0x000000ffff057224 */ /* 0x000fe200078e0008 */
[----:B--2---:R-:W-:Y:S01]  /*17b00*/  MOV R3, R13 ;  /* 0x0000000d00037202 */ /* 0x004fe20000000f00 */
[----:B------:R-:W-:Y:S01]  /*17b10*/  IMAD.MOV.U32 R0, RZ, RZ, 0x1f ;  /* 0x0000001fff007424 */ /* 0x000fe200078e00ff */
[----:B------:R-:W-:Y:S02]  /*17b20*/  MOV R2, 0x17b40 ;  /* 0x00017b4000027802 */ /* 0x000fe40000000f00 */
[----:B-1----:R-:W-:Y:S05]  /*17b30*/  CALL.REL.NOINC `($__internal_31_$__cuda_sm70_shflsync_idx_p) ;  /* 0x0000169000007944 */ /* 0x002fea0003c00000 */
[----:B------:R-:W-:Y:S01]  /*17b40*/  IMAD.MOV.U32 R11, RZ, RZ, R0 ;  /* 0x000000ffff0b7224 */ /* 0x000fe200078e0000 */
[----:B------:R-:W-:Y:S01]  /*17b50*/  MOV R5, R7 ;  /* 0x0000000700057202 */ /* 0x000fe20000000f00 */
[----:B------:R-:W-:Y:S01]  /*17b60*/  IMAD.MOV.U32 R7, RZ, RZ, RZ ;  /* 0x000000ffff077224 */ /* 0x000fe200078e00ff */
[----:B------:R-:W-:Y:S01]  /*17b70*/  MOV R3, R13 ;  /* 0x0000000d00037202 */ /* 0x000fe20000000f00 */
[----:B------:R-:W-:Y:S01]  /*17b80*/  IMAD.MOV.U32 R0, RZ, RZ, 0x1f ;  /* 0x0000001fff007424 */ /* 0x000fe200078e00ff */
[----:B------:R-:W-:-:S02]  /*17b90*/  MOV R2, 0x17bb0 ;  /* 0x00017bb000027802 */ /* 0x000fc40000000f00 */
[----:B------:R-:W-:Y:S05]  /*17ba0*/  CALL.REL.NOINC `($__internal_31_$__cuda_sm70_shflsync_idx_p) ;  /* 0x0000162000007944 */ /* 0x000fea0003c00000 */
[----:B------:R-:W-:Y:S01]  /*17bb0*/  MOV R10, R0 ;  /* 0x00000000000a7202 */ /* 0x000fe20000000f00 */
[----:B------:R-:W-:Y:S05]  /*17bc0*/  BRA `(.L_x_1759) ;  /* 0xfffe8a8000007947 */ /* 0x000fea000383ffff */
.L_x_1594:
[----:B------:R-:W-:Y:S01]  /*17bd0*/  IMAD.MOV.U32 R5, RZ, RZ, R4 ;  /* 0x000000ffff057224 */ /* 0x000fe200078e0004 */
[----:B------:R-:W-:-:S02]  /*17be0*/  MOV R0, 0x1f ;  /* 0x0000001f00007802 */ /* 0x000fc40000000f00 */
[----:B------:R-:W-:Y:S02]  /*17bf0*/  MOV R2, 0x17c10 ;  /* 0x00017c1000027802 */ /* 0x000fe40000000f00 */
[----:B-1----:R-:W-:Y:S05]  /*17c00*/  CALL.REL.NOINC `($__internal_31_$__cuda_sm70_shflsync_idx_p) ;  /* 0x000015c000007944 */ /* 0x002fea0003c00000 */
[----:B------:R-:W-:Y:S01]  /*17c10*/  MOV R7, R0 ;  /* 0x0000000000077202 */ /* 0x000fe20000000f00 */
[----:B------:R-:W-:Y:S05]  /*17c20*/  BRA `(.L_x_1593) ;  /* 0xfffe8a8000007947 */ /* 0x000fea000383ffff */
.L_x_1632:
[----:B------:R-:W-:Y:S01]  /*17c30*/  IMAD.MOV.U32 R5, RZ, RZ, R10 ;  /* 0x000000ffff057224 */ /* 0x000fe200078e000a */
[----:B------:R-:W-:Y:S01]  /*17c40*/  MOV R3, RZ ;  /* 0x000000ff00037202 */ /* 0x000fe20000000f00 */
[----:B------:R-:W-:Y:S01]  /*17c50*/  IMAD.MOV.U32 R0, RZ, RZ, 0x1c1f ;  /* 0x00001c1fff007424 */ /* 0x000fe200078e00ff */
[----:B------:R-:W-:Y:S02]  /*17c60*/  MOV R2, 0x17c80 ;  /* 0x00017c8000027802 */ /* 0x000fe40000000f00 */
[----:B-----5:R-:W-:Y:S05]  /*17c70*/  CALL.REL.NOINC `($__internal_31_$__cuda_sm70_shflsync_idx_p) ;  /* 0x0000155000007944 */ /* 0x020fea0003c00000 */
[----:B------:R-:W-:Y:S01]  /*17c80*/  MOV R8, R0 ;  /* 0x0000000000087202 */ /* 0x000fe20000000f00 */
[----:B------:R-:W-:Y:S05]  /*17c90*/  BRA `(.L_x_1760) ;  /* 0xffff030000007947 */ /* 0x000fea000383ffff */
.L_x_1633:
[----:B------:R-:W-:Y:S01]  /*17ca0*/  IMAD.MOV.U32 R5, RZ, RZ, R11 ;  /* 0x000000ffff057224 */ /* 0x000fe200078e000b */
[----:B------:R-:W-:Y:S01]  /*17cb0*/  MOV R3, RZ ;  /* 0x000000ff00037202 */ /* 0x000fe20000000f00 */
[----:B------:R-:W-:Y:S01]  /*17cc0*/  IMAD.MOV.U32 R0, RZ, RZ, 0x1c1f ;  /* 0x00001c1fff007424 */ /* 0x000fe200078e00ff */
[----:B------:R-:W-:Y:S02]  /*17cd0*/  MOV R2, 0x17cf0 ;  /* 0x00017cf000027802 */ /* 0x000fe40000000f00 */
[----:B-12--5:R-:W-:Y:S05]  /*17ce0*/  CALL.REL.NOINC `($__internal_31_$__cuda_sm70_shflsync_idx_p) ;  /* 0x000014e000007944 */ /* 0x026fea0003c00000 */
[----:B------:R-:W-:Y:S05]  /*17cf0*/  BRA `(.L_x_1761) ;  /* 0xffff02c000007947 */ /* 0x000fea000383ffff */
.L_x_1636:
[----:B--2---:R-:W-:Y:S01]  /*17d00*/  IMAD.MOV.U32 R5, RZ, RZ, R10 ;  /* 0x000000ffff057224 */ /* 0x004fe200078e000a */
[----:B------:R-:W-:Y:S01]  /*17d10*/  MOV R3, 0x1 ;  /* 0x0000000100037802 */ /* 0x000fe20000000f00 */
[----:B----4-:R-:W-:Y:S01]  /*17d20*/  IMAD.MOV.U32 R0, RZ, RZ, 0x1c1f ;  /* 0x00001c1fff007424 */ /* 0x010fe200078e00ff */
[----:B------:R-:W-:-:S02]  /*17d30*/  MOV R2, 0x17d50 ;  /* 0x00017d5000027802 */ /* 0x000fc40000000f00 */
[----:B-1-3-5:R-:W-:Y:S05]  /*17d40*/  CALL.REL.NOINC `($__internal_31_$__cuda_sm70_shflsync_idx_p) ;  /* 0x0000148000007944 */ /* 0x02afea0003c00000 */
[----:B------:R-:W-:Y:S01]  /*17d50*/  IMAD.MOV.U32 R8, RZ, RZ, R0 ;  /* 0x000000ffff087224 */ /* 0x000fe200078e0000 */
[----:B------:R-:W-:Y:S01]  /*17d60*/  MOV R3, 0x1 ;  /* 0x0000000100037802 */ /* 0x000fe20000000f00 */
[----:B------:R-:W-:Y:S01]  /*17d70*/  IMAD.MOV.U32 R5, RZ, RZ, R11 ;  /* 0x000000ffff057224 */ /* 0x000fe200078e000b */
[----:B------:R-:W-:-:S02]  /*17d80*/  MOV R0, 0x1c1f ;  /* 0x00001c1f00007802 */ /* 0x000fc40000000f00 */
[----:B------:R-:W-:Y:S02]  /*17d90*/  MOV R2, 0x17db0 ;  /* 0x00017db000027802 */ /* 0x000fe40000000f00 */
[----:B------:R-:W-:Y:S05]  /*17da0*/  CALL.REL.NOINC `($__internal_31_$__cuda_sm70_shflsync_idx_p) ;  /* 0x0000142000007944 */ /* 0x000fea0003c00000 */
[----:B------:R-:W-:Y:S05]  /*17db0*/  BRA `(.L_x_1762) ;  /* 0xffff037000007947 */ /* 0x000fea000383ffff */
.L_x_1639:
[----:B-1----:R-:W-:Y:S01]  /*17dc0*/  IMAD.MOV.U32 R5, RZ, RZ, R10 ;  /* 0x000000ffff057224 */ /* 0x002fe200078e000a */
[----:B------:R-:W-:Y:S01]  /*17dd0*/  MOV R3, 0x2 ;  /* 0x0000000200037802 */ /* 0x000fe20000000f00 */
[----:B----4-:R-:W-:Y:S01]  /*17de0*/  IMAD.MOV.U32 R0, RZ, RZ, 0x1c1f ;  /* 0x00001c1fff007424 */ /* 0x010fe200078e00ff */
[----:B------:R-:W-:Y:S02]  /*17df0*/  MOV R2, 0x17e10 ;  /* 0x00017e1000027802 */ /* 0x000fe40000000f00 */
[----:B--23-5:R-:W-:Y:S05]  /*17e00*/  CALL.REL.NOINC `($__internal_31_$__cuda_sm70_shflsync_idx_p) ;  /* 0x000013c000007944 */ /* 0x02cfea0003c00000 */
[----:B------:R-:W-:Y:S01]  /*17e10*/  MOV R8, R0 ;  /* 0x0000000000087202 */ /* 0x000fe20000000f00 */
[----:B------:R-:W-:Y:S05]  /*17e20*/  BRA `(.L_x_1763) ;  /* 0xffff046000007947 */ /* 0x000fea000383ffff */
.L_x_1640:
[----:B------:R-:W-:Y:S01]  /*17e30*/  IMAD.MOV.U32 R5, RZ, RZ, R11 ;  /* 0x000000ffff057224 */ /* 0x000fe200078e000b */
[----:B------:R-:W-:Y:S01]  /*17e40*/  MOV R3, 0x2 ;  /* 0x0000000200037802 */ /* 0x000fe20000000f00 */
[----:B----4-:R-:W-:Y:S01]  /*17e50*/  IMAD.MOV.U32 R0, RZ, RZ, 0x1c1f ;  /* 0x00001c1fff007424 */ /* 0x010fe200078e00ff */
[----:B------:R-:W-:Y:S02]  /*17e60*/  MOV R2, 0x17e80 ;  /* 0x00017e8000027802 */ /* 0x000fe40000000f00 */
[----:B-123-5:R-:W-:Y:S05]  /*17e70*/  CALL.REL.NOINC `($__internal_31_$__cuda_sm70_shflsync_idx_p) ;  /* 0x0000135000007944 */ /* 0x02efea0003c00000 */
[----:B------:R-:W-:Y:S05]  /*17e80*/  BRA `(.L_x_1764) ;  /* 0xffff042000007947 */ /* 0x000fea000383ffff */
.L_x_1643:
[----:B-1----:R-:W-:Y:S01]  /*17e90*/  IMAD.MOV.U32 R5, RZ, RZ, R10 ;  /* 0x000000ffff057224 */ /* 0x002fe200078e000a */
[----:B------:R-:W-:Y:S01]  /*17ea0*/  MOV R3, 0x3 ;  /* 0x0000000300037802 */ /* 0x000fe20000000f00 */
[----:B------:R-:W-:Y:S01]  /*17eb0*/  IMAD.MOV.U32 R0, RZ, RZ, 0x1c1f ;  /* 0x00001c1fff007424 */ /* 0x000fe200078e00ff */
[----:B------:R-:W-:-:S02]  /*17ec0*/  MOV R2, 0x17ee0 ;  /* 0x00017ee000027802 */ /* 0x000fc40000000f00 */
[----:B--2345:R-:W-:Y:S05]  /*17ed0*/  CALL.REL.NOINC `($__internal_31_$__cuda_sm70_shflsync_idx_p) ;  /* 0x000012f000007944 */ /* 0x03cfea0003c00000 */
[----:B------:R-:W-:Y:S01]  /*17ee0*/  IMAD.MOV.U32 R8, RZ, RZ, R0 ;  /* 0x000000ffff087224 */ /* 0x000fe200078e0000 */
[----:B------:R-:W-:Y:S01]  /*17ef0*/  MOV R3, 0x3 ;  /* 0x0000000300037802 */ /* 0x000fe20000000f00 */
[----:B------:R-:W-:Y:S01]  /*17f00*/  IMAD.MOV.U32 R5, RZ, RZ, R11 ;  /* 0x000000ffff057224 */ /* 0x000fe200078e000b */
[----:B------:R-:W-:-:S02]  /*17f10*/  MOV R0, 0x1c1f ;  /* 0x00001c1f00007802 */ /* 0x000fc40000000f00 */
[----:B------:R-:W-:Y:S02]  /*17f20*/  MOV R2, 0x17f40 ;  /* 0x00017f4000027802 */ /* 0x000fe40000000f00 */
[----:B------:R-:W-:Y:S05]  /*17f30*/  CALL.REL.NOINC `($__internal_31_$__cuda_sm70_shflsync_idx_p) ;  /* 0x0000129000007944 */ /* 0x000fea0003c00000 */
[----:B------:R-:W-:Y:S05]  /*17f40*/  BRA `(.L_x_1765) ;  /* 0xffff04d000007947 */ /* 0x000fea000383ffff */
.L_x_1690:
[----:B------:R-:W-:Y:S01]  /*17f50*/  IMAD.MOV.U32 R0, RZ, RZ, R205 ;  /* 0x000000ffff007224 */ /* 0x000fe200078e00cd */
[----:B------:R-:W-:Y:S01]  /*17f60*/  MOV R9, 0x1f ;  /* 0x0000001f00097802 */ /* 0x000fe20000000f00 */
[----:B------:R-:W-:Y:S01]  /*17f70*/  IMAD.MOV.U32 R3, RZ, RZ, 0x2 ;  /* 0x00000002ff037424 */ /* 0x000fe200078e00ff */
[----:B------:R-:W-:Y:S02]  /*17f80*/  MOV R8, 0xffffffff ;  /* 0xffffffff00087802 */ /* 0x000fe40000000f00 */
[----:B------:R-:W-:Y:S02]  /*17f90*/  MOV R2, 0x17fb0 ;  /* 0x00017fb000027802 */ /* 0x000fe40000000f00 */
[----:B------:R-:W-:Y:S05]  /*17fa0*/  CALL.REL.NOINC `($__internal_30_$__cuda_sm70_shflsync_bfly_p) ;  /* 0x000011e000007944 */ /* 0x000fea0003c00000 */
[----:B------:R-:W-:Y:S01]  /*17fb0*/  FADD.FTZ R7, R205, R0 ;  /* 0x00000000cd077221 */ /* 0x000fe20000010000 */
[----:B------:R-:W-:Y:S02]  /*17fc0*/  MOV R3, 0x1 ;  /* 0x0000000100037802 */ /* 0x000fe40000000f00 */
[----:B------:R-:W-:Y:S02]  /*17fd0*/  MOV R2, 0x18000 ;  /* 0x0001800000027802 */ /* 0x000fe40000000f00 */
[----:B------:R-:W-:-:S02]  /*17fe0*/  MOV R0, R7 ;  /* 0x0000000700007202 */ /* 0x000fc40000000f00 */
[----:B------:R-:W-:Y:S05]  /*17ff0*/  CALL.REL.NOINC `($__internal_30_$__cuda_sm70_shflsync_bfly_p) ;  /* 0x0000119000007944 */ /* 0x000fea0003c00000 */
[----:B------:R-:W-:Y:S01]  /*18000*/  FADD.FTZ R7, R7, R0 ;  /* 0x0000000007077221 */ /* 0x000fe20000010000 */
[----:B------:R-:W-:-:S02]  /*18010*/  MOV R0, R208 ;  /* 0x000000d000007202 */ /* 0x000fc40000000f00 */
[----:B------:R-:W-:Y:S02]  /*18020*/  MOV R3, 0x2 ;  /* 0x0000000200037802 */ /* 0x000fe40000000f00 */
[----:B------:R-:W-:Y:S02]  /*18030*/  MOV R2, 0x18050 ;  /* 0x0001805000027802 */ /* 0x000fe40000000f00 */
[----:B------:R-:W-:Y:S05]  /*18040*/  CALL.REL.NOINC `($__internal_30_$__cuda_sm70_shflsync_bfly_p) ;  /* 0x0000114000007944 */ /* 0x000fea0003c00000 */
[----:B------:R-:W-:Y:S01]  /*18050*/  FADD.FTZ R6, R208, R0 ;  /* 0x00000000d0067221 */ /* 0x000fe20000010000 */
[----:B------:R-:W-:Y:S02]  /*18060*/  MOV R3, 0x1 ;  /* 0x0000000100037802 */ /* 0x000fe40000000f00 */
[----:B------:R-:W-:Y:S02]  /*18070*/  MOV R2, 0x180a0 ;  /* 0x000180a000027802 */ /* 0x000fe40000000f00 */
[----:B------:R-:W-:Y:S02]  /*18080*/  MOV R0, R6 ;  /* 0x0000000600007202 */ /* 0x000fe40000000f00 */
[----:B------:R-:W-:Y:S05]  /*18090*/  CALL.REL.NOINC `($__internal_30_$__cuda_sm70_shflsync_bfly_p) ;  /* 0x000010f000007944 */ /* 0x000fea0003c00000 */
[----:B------:R-:W-:Y:S01]  /*180a0*/  FADD.FTZ R6, R6, R0 ;  /* 0x0000000006067221 */ /* 0x000fe20000010000 */
[----:B------:R-:W-:Y:S02]  /*180b0*/  MOV R0, R226 ;  /* 0x000000e200007202 */ /* 0x000fe40000000f00 */
[----:B------:R-:W-:-:S02]  /*180c0*/  MOV R3, 0x2 ;  /* 0x0000000200037802 */ /* 0x000fc40000000f00 */
        /* <DEDUP_REMOVED lines=9> */
[----:B------:R-:W-:Y:S02]  /*18160*/  MOV R3, 0x2 ;  /* 0x0000000200037802 */ /* 0x000fe40000000f00 */
[----:B------:R-:W-:-:S02]  /*18170*/  MOV R2, 0x18190 ;  /* 0x0001819000027802 */ /* 0x000fc40000000f00 */
[----:B------:R-:W-:Y:S05]  /*18180*/  CALL.REL.NOINC `($__internal_30_$__cuda_sm70_shflsync_bfly_p) ;  /* 0x0000100000007944 */ /* 0x000fea0003c00000 */
[----:B------:R-:W-:Y:S01]  /*18190*/  FADD.FTZ R4, R227, R0 ;  /* 0x00000000e3047221 */ /* 0x000fe20000010000 */
[----:B------:R-:W-:-:S02]  /*181a0*/  MOV R3, 0x1 ;  /* 0x0000000100037802 */ /* 0x000fc40000000f00 */
[----:B------:R-:W-:Y:S02]  /*181b0*/  MOV R2, 0x181e0 ;  /* 0x000181e000027802 */ /* 0x000fe40000000f00 */
[----:B------:R-:W-:Y:S02]  /*181c0*/  MOV R0, R4 ;  /* 0x0000000400007202 */ /* 0x000fe40000000f00 */
[----:B------:R-:W-:Y:S05]  /*181d0*/  CALL.REL.NOINC `($__internal_30_$__cuda_sm70_shflsync_bfly_p) ;  /* 0x00000fb000007944 */ /* 0x000fea0003c00000 */
[----:B------:R-:W-:Y:S01]  /*181e0*/  MOV R8, R0 ;  /* 0x0000000000087202 */ /* 0x000fe20000000f00 */
[----:B------:R-:W-:Y:S05]  /*181f0*/  BRA `(.L_x_1766) ;  /* 0xffffabb000007947 */ /* 0x000fea000383ffff */
.L_x_1697:
[----:B-1234-:R-:W-:Y:S01]  /*18200*/  IMAD.MOV.U32 R5, RZ, RZ, R12 ;  /* 0x000000ffff057224 */ /* 0x01efe200078e000c */
[----:B------:R-:W-:Y:S01]  /*18210*/  MOV R3, RZ ;  /* 0x000000ff00037202 */ /* 0x000fe20000000f00 */
[----:B------:R-:W-:Y:S01]  /*18220*/  IMAD.MOV.U32 R0, RZ, RZ, 0x1c1f ;  /* 0x00001c1fff007424 */ /* 0x000fe200078e00ff */
[----:B------:R-:W-:Y:S02]  /*18230*/  MOV R2, 0x18250 ;  /* 0x0001825000027802 */ /* 0x000fe40000000f00 */
[----:B------:R-:W-:Y:S05]  /*18240*/  CALL.REL.NOINC `($__internal_31_$__cuda_sm70_shflsync_idx_p) ;  /* 0x00000f8000007944 */ /* 0x000fea0003c00000 */
[----:B------:R-:W-:Y:S01]  /*18250*/  MOV R10, R0 ;  /* 0x00000000000a7202 */ /* 0x000fe20000000f00 */
[----:B------:R-:W-:Y:S05]  /*18260*/  BRA `(.L_x_1767) ;  /* 0xffffc5c000007947 */ /* 0x000fea000383ffff */
.L_x_1698:
[----:B------:R-:W-:Y:S01]  /*18270*/  IMAD.MOV.U32 R5, RZ, RZ, R13 ;  /* 0x000000ffff057224 */ /* 0x000fe200078e000d */
[----:B------:R-:W-:Y:S01]  /*18280*/  MOV R3, RZ ;  /* 0x000000ff00037202 */ /* 0x000fe20000000f00 */
[----:B------:R-:W-:Y:S01]  /*18290*/  IMAD.MOV.U32 R0, RZ, RZ, 0x1c1f ;  /* 0x00001c1fff007424 */ /* 0x000fe200078e00ff */
[----:B------:R-:W-:-:S02]  /*182a0*/  MOV R2, 0x182c0 ;  /* 0x000182c000027802 */ /* 0x000fc40000000f00 */
[----:B-12---:R-:W-:Y:S05]  /*182b0*/  CALL.REL.NOINC `($__internal_31_$__cuda_sm70_shflsync_idx_p) ;  /* 0x00000f1000007944 */ /* 0x006fea0003c00000 */
[----:B------:R-:W-:Y:S05]  /*182c0*/  BRA `(.L_x_1768) ;  /* 0xffffc58000007947 */ /* 0x000fea000383ffff */
.L_x_1701:
[----:B------:R-:W-:Y:S01]  /*182d0*/  IMAD.MOV.U32 R5, RZ, RZ, R12 ;  /* 0x000000ffff057224 */ /* 0x000fe200078e000c */
[----:B--2---:R-:W-:Y:S01]  /*182e0*/  MOV R3, 0x1 ;  /* 0x0000000100037802 */ /* 0x004fe20000000f00 */
[----:B----4-:R-:W-:Y:S01]  /*182f0*/  IMAD.MOV.U32 R0, RZ, RZ, 0x1c1f ;  /* 0x00001c1fff007424 */ /* 0x010fe200078e00ff */
[----:B------:R-:W-:-:S02]  /*18300*/  MOV R2, 0x18320 ;  /* 0x0001832000027802 */ /* 0x000fc40000000f00 */
[----:B-1-3--:R-:W-:Y:S05]  /*18310*/  CALL.REL.NOINC `($__internal_31_$__cuda_sm70_shflsync_idx_p) ;  /* 0x00000eb000007944 */ /* 0x00afea0003c00000 */
[----:B------:R-:W-:Y:S01]  /*18320*/  IMAD.MOV.U32 R10, RZ, RZ, R0 ;  /* 0x000000ffff0a7224 */ /* 0x000fe200078e0000 */
[----:B------:R-:W-:Y:S01]  /*18330*/  MOV R3, 0x1 ;  /* 0x0000000100037802 */ /* 0x000fe20000000f00 */
[----:B------:R-:W-:Y:S01]  /*18340*/  IMAD.MOV.U32 R5, RZ, RZ, R13 ;  /* 0x000000ffff057224 */ /* 0x000fe200078e000d */
[----:B------:R-:W-:-:S02]  /*18350*/  MOV R0, 0x1c1f ;  /* 0x00001c1f00007802 */ /* 0x000fc40000000f00 */
[----:B------:R-:W-:Y:S02]  /*18360*/  MOV R2, 0x18380 ;  /* 0x0001838000027802 */ /* 0x000fe40000000f00 */
[----:B------:R-:W-:Y:S05]  /*18370*/  CALL.REL.NOINC `($__internal_31_$__cuda_sm70_shflsync_idx_p) ;  /* 0x00000e5000007944 */ /* 0x000fea0003c00000 */
[----:B------:R-:W-:Y:S05]  /*18380*/  BRA `(.L_x_1769) ;  /* 0xffffc61000007947 */ /* 0x000fea000383ffff */
.L_x_1704:
[----:B------:R-:W-:Y:S01]  /*18390*/  IMAD.MOV.U32 R5, RZ, RZ, R12 ;  /* 0x000000ffff057224 */ /* 0x000fe200078e000c */
[----:B-1----:R-:W-:Y:S01]  /*183a0*/  MOV R3, 0x2 ;  /* 0x0000000200037802 */ /* 0x002fe20000000f00 */
[----:B----4-:R-:W-:Y:S01]  /*183b0*/  IMAD.MOV.U32 R0, RZ, RZ, 0x1c1f ;  /* 0x00001c1fff007424 */ /* 0x010fe200078e00ff */
[----:B------:R-:W-:Y:S02]  /*183c0*/  MOV R2, 0x183e0 ;  /* 0x000183e000027802 */ /* 0x000fe40000000f00 */
[----:B--23--:R-:W-:Y:S05]  /*183d0*/  CALL.REL.NOINC `($__internal_31_$__cuda_sm70_shflsync_idx_p) ;  /* 0x00000df000007944 */ /* 0x00cfea0003c00000 */
[----:B------:R-:W-:Y:S01]  /*183e0*/  MOV R10, R0 ;  /* 0x00000000000a7202 */ /* 0x000fe20000000f00 */
[----:B------:R-:W-:Y:S05]  /*183f0*/  BRA `(.L_x_1770) ;  /* 0xffffc6f000007947 */ /* 0x000fea000383ffff */
.L_x_1705:
[----:B------:R-:W-:Y:S01]  /*18400*/  IMAD.MOV.U32 R5, RZ, RZ, R13 ;  /* 0x000000ffff057224 */ /* 0x000fe200078e000d */
[----:B------:R-:W-:Y:S01]  /*18410*/  MOV R3, 0x2 ;  /* 0x0000000200037802 */ /* 0x000fe20000000f00 */
[----:B----4-:R-:W-:Y:S01]  /*18420*/  IMAD.MOV.U32 R0, RZ, RZ, 0x1c1f ;  /* 0x00001c1fff007424 */ /* 0x010fe200078e00ff */
[----:B------:R-:W-:Y:S02]  /*18430*/  MOV R2, 0x18450 ;  /* 0x0001845000027802 */ /* 0x000fe40000000f00 */
[----:B-123--:R-:W-:Y:S05]  /*18440*/  CALL.REL.NOINC `($__internal_31_$__cuda_sm70_shflsync_idx_p) ;  /* 0x00000d8000007944 */ /* 0x00efea0003c00000 */
[----:B------:R-:W-:Y:S05]  /*18450*/  BRA `(.L_x_1771) ;  /* 0xffffc6b000007947 */ /* 0x000fea000383ffff */
.L_x_1708:
[----:B------:R-:W-:Y:S01]  /*18460*/  IMAD.MOV.U32 R5, RZ, RZ, R12 ;  /* 0x000000ffff057224 */ /* 0x000fe200078e000c */
[----:B-1----:R-:W-:Y:S01]  /*18470*/  MOV R3, 0x3 ;  /* 0x0000000300037802 */ /* 0x002fe20000000f00 */
[----:B------:R-:W-:Y:S01]  /*18480*/  IMAD.MOV.U32 R0, RZ, RZ, 0x1c1f ;  /* 0x00001c1fff007424 */ /* 0x000fe200078e00ff */
[----:B------:R-:W-:-:S02]  /*18490*/  MOV R2, 0x184b0 ;  /* 0x000184b000027802 */ /* 0x000fc40000000f00 */
[----:B--234-:R-:W-:Y:S05]  /*184a0*/  CALL.REL.NOINC `($__internal_31_$__cuda_sm70_shflsync_idx_p) ;  /* 0x00000d2000007944 */ /* 0x01cfea0003c00000 */
[----:B------:R-:W-:Y:S01]  /*184b0*/  IMAD.MOV.U32 R6, RZ, RZ, R0 ;  /* 0x000000ffff067224 */ /* 0x000fe200078e0000 */
[----:B------:R-:W-:Y:S01]  /*184c0*/  MOV R3, 0x3 ;  /* 0x0000000300037802 */ /* 0x000fe20000000f00 */
[----:B------:R-:W-:Y:S01]  /*184d0*/  IMAD.MOV.U32 R5, RZ, RZ, R13 ;  /* 0x000000ffff057224 */ /* 0x000fe200078e000d */
[----:B------:R-:W-:-:S02]  /*184e0*/  MOV R0, 0x1c1f ;  /* 0x00001c1f00007802 */ /* 0x000fc40000000f00 */
[----:B------:R-:W-:Y:S02]  /*184f0*/  MOV R2, 0x18510 ;  /* 0x0001851000027802 */ /* 0x000fe40000000f00 */
[----:B------:R-:W-:Y:S05]  /*18500*/  CALL.REL.NOINC `($__internal_31_$__cuda_sm70_shflsync_idx_p) ;  /* 0x00000cc000007944 */ /* 0x000fea0003c00000 */
[----:B------:R-:W-:Y:S05]  /*18510*/  BRA `(.L_x_1772) ;  /* 0xffffc75000007947 */ /* 0x000fea000383ffff */
.L_x_1710:
[----:B------:R-:W-:Y:S01]  /*18520*/  IMAD.MOV.U32 R5, RZ, RZ, R17 ;  /* 0x000000ffff057224 */ /* 0x000fe200078e0011 */
[----:B------:R-:W-:Y:S01]  /*18530*/  MOV R3, RZ ;  /* 0x000000ff00037202 */ /* 0x000fe20000000f00 */
[----:B------:R-:W-:Y:S01]  /*18540*/  IMAD.MOV.U32 R0, RZ, RZ, 0x1c1f ;  /* 0x00001c1fff007424 */ /* 0x000fe200078e00ff */
[----:B------:R-:W-:Y:S02]  /*18550*/  MOV R2, 0x18570 ;  /* 0x0001857000027802 */ /* 0x000fe40000000f00 */
[----:B------:R-:W-:Y:S05]  /*18560*/  CALL.REL.NOINC `($__internal_31_$__cuda_sm70_shflsync_idx_p) ;  /* 0x00000c6000007944 */ /* 0x000fea0003c00000 */
[----:B------:R-:W-:Y:S01]  /*18570*/  MOV R4, R0 ;  /* 0x0000000000047202 */ /* 0x000fe20000000f00 */
[----:B------:R-:W-:Y:S05]  /*18580*/  BRA `(.L_x_1773) ;  /* 0xffffca2000007947 */ /* 0x000fea000383ffff */
.L_x_1711:
[----:B------:R-:W-:Y:S01]  /*18590*/  IMAD.MOV.U32 R5, RZ, RZ, R24 ;  /* 0x000000ffff057224 */ /* 0x000fe200078e0018 */
[----:B------:R-:W-:Y:S01]  /*185a0*/  MOV R3, RZ ;  /* 0x000000ff00037202 */ /* 0x000fe20000000f00 */
[----:B------:R-:W-:Y:S01]  /*185b0*/  IMAD.MOV.U32 R0, RZ, RZ, 0x1c1f ;  /* 0x00001c1fff007424 */ /* 0x000fe200078e00ff */
[----:B------:R-:W-:Y:S02]  /*185c0*/  MOV R2, 0x185e0 ;  /* 0x000185e000027802 */ /* 0x000fe40000000f00 */
[----:B-12---:R-:W-:Y:S05]  /*185d0*/  CALL.REL.NOINC `($__internal_31_$__cuda_sm70_shflsync_idx_p) ;  /* 0x00000bf000007944 */ /* 0x006fea0003c00000 */
[----:B------:R-:W-:Y:S05]  /*185e0*/  BRA `(.L_x_1774) ;  /* 0xffffc9e000007947 */ /* 0x000fea000383ffff */
.L_x_1714:
[----:B------:R-:W-:Y:S01]  /*185f0*/  IMAD.MOV.U32 R5, RZ, RZ, R17 ;  /* 0x000000ffff057224 */ /* 0x000fe200078e0011 */
[----:B-1----:R-:W-:Y:S01]  /*18600*/  MOV R3, 0x1 ;  /* 0x0000000100037802 */ /* 0x002fe20000000f00 */
[----:B----4-:R-:W-:Y:S01]  /*18610*/  IMAD.MOV.U32 R0, RZ, RZ, 0x1c1f ;  /* 0x00001c1fff007424 */ /* 0x010fe200078e00ff */
[----:B------:R-:W-:-:S02]  /*18620*/  MOV R2, 0x18640 ;  /* 0x0001864000027802 */ /* 0x000fc40000000f00 */
[----:B--23--:R-:W-:Y:S05]  /*18630*/  CALL.REL.NOINC `($__internal_31_$__cuda_sm70_shflsync_idx_p) ;  /* 0x00000b9000007944 */ /* 0x00cfea0003c00000 */
[----:B------:R-:W-:Y:S01]  /*18640*/  IMAD.MOV.U32 R4, RZ, RZ, R0 ;  /* 0x000000ffff047224 */ /* 0x000fe200078e0000 */
[----:B------:R-:W-:Y:S01]  /*18650*/  MOV R3, 0x1 ;  /* 0x0000000100037802 */ /* 0x000fe20000000f00 */
[----:B------:R-:W-:Y:S01]  /*18660*/  IMAD.MOV.U32 R5, RZ, RZ, R24 ;  /* 0x000000ffff057224 */ /* 0x000fe200078e0018 */
[----:B------:R-:W-:-:S02]  /*18670*/  MOV R0, 0x1c1f ;  /* 0x00001c1f00007802 */ /* 0x000fc40000000f00 */
[----:B------:R-:W-:Y:S02]  /*18680*/  MOV R2, 0x186a0 ;  /* 0x000186a000027802 */ /* 0x000fe40000000f00 */
[----:B------:R-:W-:Y:S05]  /*18690*/  CALL.REL.NOINC `($__internal_31_$__cuda_sm70_shflsync_idx_p) ;  /* 0x00000b3000007944 */ /* 0x000fea0003c00000 */
[----:B------:R-:W-:Y:S05]  /*186a0*/  BRA `(.L_x_1775) ;  /* 0xffffcdf000007947 */ /* 0x000fea000383ffff */
.L_x_1717:
[----:B------:R-:W-:Y:S01]  /*186b0*/  IMAD.MOV.U32 R5, RZ, RZ, R17 ;  /* 0x000000ffff057224 */ /* 0x000fe200078e0011 */
[----:B-12---:R-:W-:Y:S01]  /*186c0*/  MOV R3, 0x2 ;  /* 0x0000000200037802 */ /* 0x006fe20000000f00 */
[----:B----4-:R-:W-:Y:S01]  /*186d0*/  IMAD.MOV.U32 R0, RZ, RZ, 0x1c1f ;  /* 0x00001c1fff007424 */ /* 0x010fe200078e00ff */
[----:B------:R-:W-:Y:S02]  /*186e0*/  MOV R2, 0x18700 ;  /* 0x0001870000027802 */ /* 0x000fe40000000f00 */
[----:B---3--:R-:W-:Y:S05]  /*186f0*/  CALL.REL.NOINC `($__internal_31_$__cuda_sm70_shflsync_idx_p) ;  /* 0x00000ad000007944 */ /* 0x008fea0003c00000 */
[----:B------:R-:W-:Y:S01]  /*18700*/  MOV R4, R0 ;  /* 0x0000000000047202 */ /* 0x000fe20000000f00 */
[----:B------:R-:W-:Y:S05]  /*18710*/  BRA `(.L_x_1776) ;  /* 0xffffd0e000007947 */ /* 0x000fea000383ffff */
.L_x_1718:
[----:B------:R-:W-:Y:S01]  /*18720*/  IMAD.MOV.U32 R5, RZ, RZ, R24 ;  /* 0x000000ffff057224 */ /* 0x000fe200078e0018 */
[----:B--2---:R-:W-:Y:S01]  /*18730*/  MOV R3, 0x2 ;  /* 0x0000000200037802 */ /* 0x004fe20000000f00 */
[----:B----4-:R-:W-:Y:S01]  /*18740*/  IMAD.MOV.U32 R0, RZ, RZ, 0x1c1f ;  /* 0x00001c1fff007424 */ /* 0x010fe200078e00ff */
[----:B------:R-:W-:Y:S02]  /*18750*/  MOV R2, 0x18770 ;  /* 0x0001877000027802 */ /* 0x000fe40000000f00 */
[----:B-1-3--:R-:W-:Y:S05]  /*18760*/  CALL.REL.NOINC `($__internal_31_$__cuda_sm70_shflsync_idx_p) ;  /* 0x00000a6000007944 */ /* 0x00afea0003c00000 */
[----:B------:R-:W-:Y:S05]  /*18770*/  BRA `(.L_x_1777) ;  /* 0xffffd0a000007947 */ /* 0x000fea000383ffff */
.L_x_1721:
[----:B------:R-:W-:Y:S01]  /*18780*/  IMAD.MOV.U32 R5, RZ, RZ, R17 ;  /* 0x000000ffff057224 */ /* 0x000fe200078e0011 */
[----:B--2---:R-:W-:Y:S01]  /*18790*/  MOV R3, 0x3 ;  /* 0x0000000300037802 */ /* 0x004fe20000000f00 */
[----:B-1----:R-:W-:Y:S01]  /*187a0*/  IMAD.MOV.U32 R0, RZ, RZ, 0x1c1f ;  /* 0x00001c1fff007424 */ /* 0x002fe200078e00ff */
[----:B------:R-:W-:-:S02]  /*187b0*/  MOV R2, 0x187d0 ;  /* 0x000187d000027802 */ /* 0x000fc40000000f00 */
[----:B---34-:R-:W-:Y:S05]  /*187c0*/  CALL.REL.NOINC `($__internal_31_$__cuda_sm70_shflsync_idx_p) ;  /* 0x00000a0000007944 */ /* 0x018fea0003c00000 */
[----:B------:R-:W-:Y:S01]  /*187d0*/  IMAD.MOV.U32 R4, RZ, RZ, R0 ;  /* 0x000000ffff047224 */ /* 0x000fe200078e0000 */
[----:B------:R-:W-:Y:S01]  /*187e0*/  MOV R3, 0x3 ;  /* 0x0000000300037802 */ /* 0x000fe20000000f00 */
[----:B------:R-:W-:Y:S01]  /*187f0*/  IMAD.MOV.U32 R5, RZ, RZ, R24 ;  /* 0x000000ffff057224 */ /* 0x000fe200078e0018 */
[----:B------:R-:W-:-:S02]  /*18800*/  MOV R0, 0x1c1f ;  /* 0x00001c1f00007802 */ /* 0x000fc40000000f00 */
[----:B------:R-:W-:Y:S02]  /*18810*/  MOV R2, 0x18830 ;  /* 0x0001883000027802 */ /* 0x000fe40000000f00 */
[----:B------:R-:W-:Y:S05]  /*18820*/  CALL.REL.NOINC `($__internal_31_$__cuda_sm70_shflsync_idx_p) ;  /* 0x000009a000007944 */ /* 0x000fea0003c00000 */
[----:B------:R-:W-:Y:S05]  /*18830*/  BRA `(.L_x_1778) ;  /* 0xffffd37000007947 */ /* 0x000fea000383ffff */
.L_x_1725:
[----:B------:R-:W-:Y:S01]  /*18840*/  IMAD.MOV.U32 R5, RZ, RZ, R9 ;  /* 0x000000ffff057224 */ /* 0x000fe200078e0009 */
[----:B------:R-:W-:Y:S01]  /*18850*/  MOV R3, RZ ;  /* 0x000000ff00037202 */ /* 0x000fe20000000f00 */
[----:B------:R-:W-:Y:S01]  /*18860*/  IMAD.MOV.U32 R0, RZ, RZ, 0x1c1f ;  /* 0x00001c1fff007424 */ /* 0x000fe200078e00ff */
[----:B------:R-:W-:Y:S02]  /*18870*/  MOV R2, 0x18890 ;  /* 0x0001889000027802 */ /* 0x000fe40000000f00 */
[----:B------:R-:W-:Y:S05]  /*18880*/  CALL.REL.NOINC `($__internal_31_$__cuda_sm70_shflsync_idx_p) ;  /* 0x0000094000007944 */ /* 0x000fea0003c00000 */
[----:B------:R-:W-:Y:S01]  /*18890*/  MOV R8, R0 ;  /* 0x0000000000087202 */ /* 0x000fe20000000f00 */
[----:B------:R-:W-:Y:S05]  /*188a0*/  BRA `(.L_x_1779) ;  /* 0xffffddf000007947 */ /* 0x000fea000383ffff */
.L_x_1726:
[----:B------:R-:W-:Y:S01]  /*188b0*/  IMAD.MOV.U32 R5, RZ, RZ, R12 ;  /* 0x000000ffff057224 */ /* 0x000fe200078e000c */
[----:B------:R-:W-:Y:S01]  /*188c0*/  MOV R3, RZ ;  /* 0x000000ff00037202 */ /* 0x000fe20000000f00 */
[----:B------:R-:W-:Y:S01]  /*188d0*/  IMAD.MOV.U32 R0, RZ, RZ, 0x1c1f ;  /* 0x00001c1fff007424 */ /* 0x000fe200078e00ff */
[----:B------:R-:W-:Y:S02]  /*188e0*/  MOV R2, 0x18900 ;  /* 0x0001890000027802 */ /* 0x000fe40000000f00 */
[----:B-12---:R-:W-:Y:S05]  /*188f0*/  CALL.REL.NOINC `($__internal_31_$__cuda_sm70_shflsync_idx_p) ;  /* 0x000008d000007944 */ /* 0x006fea0003c00000 */
[----:B------:R-:W-:Y:S05]  /*18900*/  BRA `(.L_x_1780) ;  /* 0xffffddb000007947 */ /* 0x000fea000383ffff */
.L_x_1729:
[----:B--2---:R-:W-:Y:S01]  /*18910*/  IMAD.MOV.U32 R5, RZ, RZ, R9 ;  /* 0x000000ffff057224 */ /* 0x004fe200078e0009 */
[----:B------:R-:W-:Y:S01]  /*18920*/  MOV R3, 0x1 ;  /* 0x0000000100037802 */ /* 0x000fe20000000f00 */
        /* <DEDUP_REMOVED lines=10> */
.L_x_1732:
[----:B-1----:R-:W-:Y:S01]  /*189d0*/  IMAD.MOV.U32 R5, RZ, RZ, R9 ;  /* 0x000000ffff057224 */ /* 0x002fe200078e0009 */
[----:B------:R-:W-:Y:S01]  /*189e0*/  MOV R3, 0x2 ;  /* 0x0000000200037802 */ /* 0x000fe20000000f00 */
[----:B----4-:R-:W-:Y:S01]  /*189f0*/  IMAD.MOV.U32 R0, RZ, RZ, 0x1c1f ;  /* 0x00001c1fff007424 */ /* 0x010fe200078e00ff */
[----:B------:R-:W-:Y:S02]  /*18a00*/  MOV R2, 0x18a20 ;  /* 0x00018a2000027802 */ /* 0x000fe40000000f00 */
[----:B--23--:R-:W-:Y:S05]  /*18a10*/  CALL.REL.NOINC `($__internal_31_$__cuda_sm70_shflsync_idx_p) ;  /* 0x000007b000007944 */ /* 0x00cfea0003c00000 */
[----:B------:R-:W-:Y:S01]  /*18a20*/  MOV R8, R0 ;  /* 0x0000000000087202 */ /* 0x000fe20000000f00 */
[----:B------:R-:W-:Y:S05]  /*18a30*/  BRA `(.L_x_1782) ;  /* 0xffffdf3000007947 */ /* 0x000fea000383ffff */
.L_x_1733:
[----:B------:R-:W-:Y:S01]  /*18a40*/  IMAD.MOV.U32 R5, RZ, RZ, R12 ;  /* 0x000000ffff057224 */ /* 0x000fe200078e000c */
[----:B------:R-:W-:Y:S01]  /*18a50*/  MOV R3, 0x2 ;  /* 0x0000000200037802 */ /* 0x000fe20000000f00 */
[----:B----4-:R-:W-:Y:S01]  /*18a60*/  IMAD.MOV.U32 R0, RZ, RZ, 0x1c1f ;  /* 0x00001c1fff007424 */ /* 0x010fe200078e00ff */
[----:B------:R-:W-:Y:S02]  /*18a70*/  MOV R2, 0x18a90 ;  /* 0x00018a9000027802 */ /* 0x000fe40000000f00 */
[----:B-123--:R-:W-:Y:S05]  /*18a80*/  CALL.REL.NOINC `($__internal_31_$__cuda_sm70_shflsync_idx_p) ;  /* 0x0000074000007944 */ /* 0x00efea0003c00000 */
[----:B------:R-:W-:Y:S05]  /*18a90*/  BRA `(.L_x_1783) ;  /* 0xffffdef000007947 */ /* 0x000fea000383ffff */
.L_x_1736:
[----:B-1----:R-:W-:Y:S01]  /*18aa0*/  IMAD.MOV.U32 R5, RZ, RZ, R9 ;  /* 0x000000ffff057224 */ /* 0x002fe200078e0009 */
[----:B------:R-:W-:Y:S01]  /*18ab0*/  MOV R3, 0x3 ;  /* 0x0000000300037802 */ /* 0x000fe20000000f00 */
        /* <DEDUP_REMOVED lines=10> */
.L_x_1738:
[----:B------:R-:W-:Y:S01]  /*18b60*/  IMAD.MOV.U32 R5, RZ, RZ, R78 ;  /* 0x000000ffff057224 */ /* 0x000fe200078e004e */
[----:B------:R-:W-:Y:S01]  /*18b70*/  MOV R3, RZ ;  /* 0x000000ff00037202 */ /* 0x000fe20000000f00 */
[----:B------:R-:W-:Y:S01]  /*18b80*/  IMAD.MOV.U32 R0, RZ, RZ, 0x1f ;  /* 0x0000001fff007424 */ /* 0x000fe200078e00ff */
[----:B------:R-:W-:Y:S02]  /*18b90*/  MOV R2, 0x18bb0 ;  /* 0x00018bb000027802 */ /* 0x000fe40000000f00 */
[----:B--2---:R-:W-:Y:S05]  /*18ba0*/  CALL.REL.NOINC `($__internal_31_$__cuda_sm70_shflsync_idx_p) ;  /* 0x0000062000007944 */ /* 0x004fea0003c00000 */
[----:B------:R-:W-:Y:S01]  /*18bb0*/  MOV R9, R0 ;  /* 0x0000000000097202 */ /* 0x000fe20000000f00 */
[----:B------:R-:W-:Y:S05]  /*18bc0*/  BRA `(.L_x_1785) ;  /* 0xffffe13000007947 */ /* 0x000fea000383ffff */
.L_x_1739:
[----:B------:R-:W-:Y:S01]  /*18bd0*/  IMAD.MOV.U32 R5, RZ, RZ, R78 ;  /* 0x000000ffff057224 */ /* 0x000fe200078e004e */
[----:B------:R-:W-:Y:S01]  /*18be0*/  MOV R3, 0x1 ;  /* 0x0000000100037802 */ /* 0x000fe20000000f00 */
[----:B------:R-:W-:Y:S01]  /*18bf0*/  IMAD.MOV.U32 R0, RZ, RZ, 0x1f ;  /* 0x0000001fff007424 */ /* 0x000fe200078e00ff */
[----:B------:R-:W-:Y:S02]  /*18c00*/  MOV R2, 0x18c20 ;  /* 0x00018c2000027802 */ /* 0x000fe40000000f00 */
[----:B-12---:R-:W-:Y:S05]  /*18c10*/  CALL.REL.NOINC `($__internal_31_$__cuda_sm70_shflsync_idx_p) ;  /* 0x000005b000007944 */ /* 0x006fea0003c00000 */
[----:B------:R-:W-:Y:S01]  /*18c20*/  MOV R8, R0 ;  /* 0x0000000000087202 */ /* 0x000fe20000000f00 */
[----:B------:R-:W-:Y:S05]  /*18c30*/  BRA `(.L_x_1786) ;  /* 0xffffe0e000007947 */ /* 0x000fea000383ffff */
.L_x_1740:
[----:B------:R-:W-:Y:S02]  /*18c40*/  MOV R2, 0x1 ;  /* 0x0000000100027802 */ /* 0x000fe40000000f00 */
[----:B------:R-:W-:-:S02]  /*18c50*/  MOV R3, 0x18c70 ;  /* 0x00018c7000037802 */ /* 0x000fc40000000f00 */
[----:B-1234-:R-:W-:Y:S05]  /*18c60*/  CALL.REL.NOINC `($__internal_32_$__cuda_sm70_shflsync_up_p) ;  /* 0x000005b000007944 */ /* 0x01efea0003c00000 */
[----:B------:R-:W-:Y:S05]  /*18c70*/  BRA `(.L_x_1787) ;  /* 0xffffe1d000007947 */ /* 0x000fea000383ffff */
.L_x_1741:
[----:B------:R-:W-:Y:S02]  /*18c80*/  MOV R2, 0x2 ;  /* 0x0000000200027802 */ /* 0x000fe40000000f00 */
[----:B------:R-:W-:-:S02]  /*18c90*/  MOV R3, 0x18cb0 ;  /* 0x00018cb000037802 */ /* 0x000fc40000000f00 */
[----:B--2-4-:R-:W-:Y:S05]  /*18ca0*/  CALL.REL.NOINC `($__internal_32_$__cuda_sm70_shflsync_up_p) ;  /* 0x0000057000007944 */ /* 0x014fea0003c00000 */
        /* <DEDUP_REMOVED lines=23> */
.L_x_1745:
[----:B------:R-:W-:Y:S02]  /*18e20*/  MOV R2, 0x1 ;  /* 0x0000000100027802 */ /* 0x000fe40000000f00 */
[----:B------:R-:W-:Y:S02]  /*18e30*/  MOV R3, 0x18e50 ;  /* 0x00018e5000037802 */ /* 0x000fe40000000f00 */
[----:B------:R-:W-:Y:S05]  /*18e40*/  CALL.REL.NOINC `($__internal_32_$__cuda_sm70_shflsync_up_p) ;  /* 0x000003d000007944 */ /* 0x000fea0003c00000 */
[----:B------:R-:W-:Y:S01]  /*18e50*/  MOV R2, R4 ;  /* 0x0000000400027202 */ /* 0x000fe20000000f00 */
[----:B------:R-:W-:Y:S05]  /*18e60*/  BRA `(.L_x_1789) ;  /* 0xffffe24000007947 */ /* 0x000fea000383ffff */
.L_x_1746:
        /* <DEDUP_REMOVED lines=26> */
.L_x_1748:
[----:B------:R-:W-:Y:S02]  /*19010*/  SEL R0, RZ, 0x1, P0 ;  /* 0x00000001ff007807 */ /* 0x000fe40000000000 */
[----:B------:R-:W-:Y:S02]  /*19020*/  MOV R2, 0x19040 ;  /* 0x0001904000027802 */ /* 0x000fe40000000f00 */
[----:B-1----:R-:W-:Y:S05]  /*19030*/  CALL.REL.NOINC `($__internal_33_$__cuda_sm70_votesync_ballot) ;  /* 0x0000025000007944 */ /* 0x002fea0003c00000 */
[----:B------:R-:W-:Y:S01]  /*19040*/  MOV R11, R0 ;  /* 0x00000000000b7202 */ /* 0x000fe20000000f00 */
[----:B------:R-:W-:Y:S05]  /*19050*/  BRA `(.L_x_1791) ;  /* 0xffffe1e000007947 */ /* 0x000fea000383ffff */
.L_x_1749:
[----:B------:R-:W-:Y:S01]  /*19060*/  IMAD.MOV.U32 R5, RZ, RZ, R6 ;  /* 0x000000ffff057224 */ /* 0x000fe200078e0006 */
[----:B---3--:R-:W-:Y:S01]  /*19070*/  MOV R3, R10 ;  /* 0x0000000a00037202 */ /* 0x008fe20000000f00 */
[----:B------:R-:W-:Y:S01]  /*19080*/  IMAD.MOV.U32 R0, RZ, RZ, 0x1f ;  /* 0x0000001fff007424 */ /* 0x000fe200078e00ff */
[----:B------:R-:W-:Y:S02]  /*19090*/  MOV R2, 0x190b0 ;  /* 0x000190b000027802 */ /* 0x000fe40000000f00 */
[----:B-12---:R-:W-:Y:S05]  /*190a0*/  CALL.REL.NOINC `($__internal_31_$__cuda_sm70_shflsync_idx_p) ;  /* 0x0000012000007944 */ /* 0x006fea0003c00000 */
[----:B------:R-:W-:Y:S01]  /*190b0*/  IMAD.MOV.U32 R8, RZ, RZ, R0 ;  /* 0x000000ffff087224 */ /* 0x000fe200078e0000 */
[----:B------:R-:W-:Y:S01]  /*190c0*/  MOV R3, R10 ;  /* 0x0000000a00037202 */ /* 0x000fe20000000f00 */
[----:B------:R-:W-:Y:S01]  /*190d0*/  IMAD.MOV.U32 R5, RZ, RZ, R7 ;  /* 0x000000ffff057224 */ /* 0x000fe200078e0007 */
[----:B------:R-:W-:Y:S02]  /*190e0*/  MOV R0, 0x1f ;  /* 0x0000001f00007802 */ /* 0x000fe40000000f00 */
[----:B------:R-:W-:-:S02]  /*190f0*/  MOV R2, 0x19110 ;  /* 0x0001911000027802 */ /* 0x000fc40000000f00 */
[----:B------:R-:W-:Y:S05]  /*19100*/  CALL.REL.NOINC `($__internal_31_$__cuda_sm70_shflsync_idx_p) ;  /* 0x000000c000007944 */ /* 0x000fea0003c00000 */
[----:B------:R-:W-:Y:S01]  /*19110*/  MOV R7, R0 ;  /* 0x0000000000077202 */ /* 0x000fe20000000f00 */
[----:B------:R-:W-:Y:S05]  /*19120*/  BRA `(.L_x_1792) ;  /* 0xffffe15000007947 */ /* 0x000fea000383ffff */
.L_x_1752:
[----:B------:R-:W-:Y:S01]  /*19130*/  IMAD.MOV.U32 R5, RZ, RZ, R4 ;  /* 0x000000ffff057224 */ /* 0x000fe200078e0004 */
[----:B------:R-:W-:-:S02]  /*19140*/  MOV R0, 0x1f ;  /* 0x0000001f00007802 */ /* 0x000fc40000000f00 */
[----:B------:R-:W-:Y:S02]  /*19150*/  MOV R2, 0x19170 ;  /* 0x0001917000027802 */ /* 0x000fe40000000f00 */
[----:B-1234-:R-:W-:Y:S05]  /*19160*/  CALL.REL.NOINC `($__internal_31_$__cuda_sm70_shflsync_idx_p) ;  /* 0x0000006000007944 */ /* 0x01efea0003c00000 */
[----:B------:R-:W-:Y:S01]  /*19170*/  MOV R13, R0 ;  /* 0x00000000000d7202 */ /* 0x000fe20000000f00 */
[----:B------:R-:W-:Y:S05]  /*19180*/  BRA `(.L_x_1751) ;  /* 0xffffe15000007947 */ /* 0x000fea000383ffff */
        .weak           $__internal_30_$__cuda_sm70_shflsync_bfly_p
        .type           $__internal_30_$__cuda_sm70_shflsync_bfly_p,@function
        .size           $__internal_30_$__cuda_sm70_shflsync_bfly_p,($__internal_31_$__cuda_sm70_shflsync_idx_p - $__internal_30_$__cuda_sm70_shflsync_bfly_p)
$__internal_30_$__cuda_sm70_shflsync_bfly_p:
[----:B------:R-:W-:Y:S04]  /*19190*/  WARPSYNC R8 ;  /* 0x0000000800007348 */ /* 0x000fe80003800000 */
[----:B------:R1:W2:Y:S02]  /*191a0*/  SHFL.BFLY PT, R0, R0, R3, R9 ;  /* 0x0c00000300007389 */ /* 0x0002a400000e0009 */
[----:B-1----:R-:W-:-:S04]  /*191b0*/  MOV R3, 0x0 ;  /* 0x0000000000037802 */ /* 0x002fc80000000f00 */
[----:B--2---:R-:W-:Y:S05]  /*191c0*/  RET.REL.NODEC R2 `(_ZN7cutlass13device_kernelIN5flash19enable_sm80_to_sm89INS1_16FlashAttnFwdSm80INS1_25CollectiveMainloopFwdSm80ILi4ELi1ELb0EN4cute5tupleIJNS5_1CILi128EEENS7_ILi48EEENS7_ILi96EEEEEELi96ENS_6half_tEfNS_4arch4Sm80ELb0ELb0ELb0ELb1ELb0ELb1ELb1ELb1EEENS1_21CollectiveEpilogueFwdINS6_IJS8_SA_S9_EEENS6_IJNS7_ILi1EEESI_SI_EEESC_SE_Li128ELb1ELb1ELb1ELb0EEENS1_36VarlenDynamicPersistentTileSchedulerILi128ELi48ELi128ELi128ELb1ELb1ELb0ELb0ELb1ELb1EEEEEEEEEvNT_6ParamsE) ;  /* 0xfffe6e3002007950 */ /* 0x004fea0003c3ffff */
        .weak           $__internal_31_$__cuda_sm70_shflsync_idx_p
        .type           $__internal_31_$__cuda_sm70_shflsync_idx_p,@function
        .size           $__internal_31_$__cuda_sm70_shflsync_idx_p,($__internal_32_$__cuda_sm70_shflsync_up_p - $__internal_31_$__cuda_sm70_shflsync_idx_p)
$__internal_31_$__cuda_sm70_shflsync_idx_p:
[----:B------:R-:W-:-:S04]  /*191d0*/  MOV R79, 0xffffffff ;  /* 0xffffffff004f7802 */ /* 0x000fc80000000f00 */
[----:B------:R-:W-:Y:S04]  /*191e0*/  WARPSYNC R79 ;  /* 0x0000004f00007348 */ /* 0x000fe80003800000 */
[----:B------:R1:W2:Y:S02]  /*191f0*/  SHFL.IDX PT, R0, R5, R3, R0 ;  /* 0x0000000305007389 */ /* 0x0002a400000e0000 */
[----:B-1----:R-:W-:-:S04]  /*19200*/  MOV R3, 0x0 ;  /* 0x0000000000037802 */ /* 0x002fc80000000f00 */
[----:B--2---:R-:W-:Y:S05]  /*19210*/  RET.REL.NODEC R2 `(_ZN7cutlass13device_kernelIN5flash19enable_sm80_to_sm89INS1_16FlashAttnFwdSm80INS1_25CollectiveMainloopFwdSm80ILi4ELi1ELb0EN4cute5tupleIJNS5_1CILi128EEENS7_ILi48EEENS7_ILi96EEEEEELi96ENS_6half_tEfNS_4arch4Sm80ELb0ELb0ELb0ELb1ELb0ELb1ELb1ELb1EEENS1_21CollectiveEpilogueFwdINS6_IJS8_SA_S9_EEENS6_IJNS7_ILi1EEESI_SI_EEESC_SE_Li128ELb1ELb1ELb1ELb0EEENS1_36VarlenDynamicPersistentTileSchedulerILi128ELi48ELi128ELi128ELb1ELb1ELb0ELb0ELb1ELb1EEEEEEEEEvNT_6ParamsE) ;  /* 0xfffe6de002007950 */ /* 0x004fea0003c3ffff */
        .weak           $__internal_32_$__cuda_sm70_shflsync_up_p
        .type           $__internal_32_$__cuda_sm70_shflsync_up_p,@function
        .size           $__internal_32_$__cuda_sm70_shflsync_up_p,($__internal_33_$__cuda_sm70_votesync_ballot - $__internal_32_$__cuda_sm70_shflsync_up_p)
$__internal_32_$__cuda_sm70_shflsync_up_p:
[----:B------:R-:W-:Y:S02]  /*19220*/  IMAD.MOV.U32 R4, RZ, RZ, RZ ;  /* 0x000000ffff047224 */ /* 0x000fe400078e00ff */
[----:B------:R-:W-:-:S04]  /*19230*/  IMAD.MOV.U32 R10, RZ, RZ, -0x1 ;  /* 0xffffffffff0a7424 */ /* 0x000fc800078e00ff */
[----:B------:R-:W-:Y:S04]  /*19240*/  WARPSYNC R10 ;  /* 0x0000000a00007348 */ /* 0x000fe80003800000 */
[----:B------:R1:W2:Y:S02]  /*19250*/  SHFL.UP PT, R4, R0, R2, R4 ;  /* 0x0400000200047389 */ /* 0x0002a400000e0004 */
[----:B-1----:R-:W-:Y:S02]  /*19260*/  MOV R2, R3 ;  /* 0x0000000300027202 */ /* 0x002fe40000000f00 */
[----:B------:R-:W-:-:S04]  /*19270*/  MOV R3, 0x0 ;  /* 0x0000000000037802 */ /* 0x000fc80000000f00 */
[----:B--2---:R-:W-:Y:S05]  /*19280*/  RET.REL.NODEC R2 `(_ZN7cutlass13device_kernelIN5flash19enable_sm80_to_sm89INS1_16FlashAttnFwdSm80INS1_25CollectiveMainloopFwdSm80ILi4ELi1ELb0EN4cute5tupleIJNS5_1CILi128EEENS7_ILi48EEENS7_ILi96EEEEEELi96ENS_6half_tEfNS_4arch4Sm80ELb0ELb0ELb0ELb1ELb0ELb1ELb1ELb1EEENS1_21CollectiveEpilogueFwdINS6_IJS8_SA_S9_EEENS6_IJNS7_ILi1EEESI_SI_EEESC_SE_Li128ELb1ELb1ELb1ELb0EEENS1_36VarlenDynamicPersistentTileSchedulerILi128ELi48ELi128ELi128ELb1ELb1ELb0ELb0ELb1ELb1EEEEEEEEEvNT_6ParamsE) ;  /* 0xfffe6d7002007950 */ /* 0x004fea0003c3ffff */
        .weak           $__internal_33_$__cuda_sm70_votesync_ballot
        .type           $__internal_33_$__cuda_sm70_votesync_ballot,@function
        .size           $__internal_33_$__cuda_sm70_votesync_ballot,(.L_x_2889 - $__internal_33_$__cuda_sm70_votesync_ballot)
$__internal_33_$__cuda_sm70_votesync_ballot:
[----:B------:R-:W-:Y:S01]  /*19290*/  ISETP.NE.U32.AND P0, PT, R0, 0x1, PT ;  /* 0x000000010000780c */ /* 0x000fe20003f05070 */
[----:B------:R-:W-:-:S04]  /*192a0*/  IMAD.MOV.U32 R3, RZ, RZ, -0x1 ;  /* 0xffffffffff037424 */ /* 0x000fc800078e00ff */
[----:B------:R-:W-:Y:S08]  /*192b0*/  WARPSYNC R3 ;  /* 0x0000000300007348 */ /* 0x000ff00003800000 */
[----:B------:R-:W-:-:S04]  /*192c0*/  VOTE.ANY R0, PT, !P0 ;  /* 0x0000000000007806 */ /* 0x000fc800040e0100 */
[----:B------:R-:W-:Y:S01]  /*192d0*/  LOP3.LUT R0, R0, R3, RZ, 0xc0, !PT ;  /* 0x0000000300007212 */ /* 0x000fe200078ec0ff */
[----:B------:R-:W-:-:S04]  /*192e0*/  IMAD.MOV.U32 R3, RZ, RZ, 0x0 ;  /* 0x00000000ff037424 */ /* 0x000fc800078e00ff */
[----:B------:R-:W-:Y:S05]  /*192f0*/  RET.REL.NODEC R2 `(_ZN7cutlass13device_kernelIN5flash19enable_sm80_to_sm89INS1_16FlashAttnFwdSm80INS1_25CollectiveMainloopFwdSm80ILi4ELi1ELb0EN4cute5tupleIJNS5_1CILi128EEENS7_ILi48EEENS7_ILi96EEEEEELi96ENS_6half_tEfNS_4arch4Sm80ELb0ELb0ELb0ELb1ELb0ELb1ELb1ELb1EEENS1_21CollectiveEpilogueFwdINS6_IJS8_SA_S9_EEENS6_IJNS7_ILi1EEESI_SI_EEESC_SE_Li128ELb1ELb1ELb1ELb0EEENS1_36VarlenDynamicPersistentTileSchedulerILi128ELi48ELi128ELi128ELb1ELb1ELb0ELb0ELb1ELb1EEEEEEEEEvNT_6ParamsE) ;  /* 0xfffe6d0002007950 */ /* 0x000fea0003c3ffff */
.L_x_1793:
        /* <DEDUP_REMOVED lines=16> */
.L_x_2889:


//--------------------- .text._ZN7cutlass13device_kernelIN5flash19enable_sm80_to_sm89INS1_16FlashAttnFwdSm80INS1_25CollectiveMainloopFwdSm80ILi4ELi1ELb0EN4cute5tupleIJNS5_1CILi128EEENS7_ILi48EEENS7_ILi96EEEEEELi96ENS_6half_tEfNS_4arch4Sm80ELb0ELb1ELb0ELb0ELb0ELb0ELb1ELb1EEENS1_21CollectiveEpilogueFwdINS6_IJS8_SA_S9_EEENS6_IJNS7_ILi1EEESI_SI_EEESC_SE_Li128ELb0ELb1ELb1ELb0EEENS1_19SingleTileSchedulerILb0ELb1ELb1ELi128EEEEEEEEEvNT_6ParamsE --------------------------
	.section	.text._ZN7cutlass13device_kernelIN5flash19enable_sm80_to_sm89INS1_16FlashAttnFwdSm80INS1_25CollectiveMainloopFwdSm80ILi4ELi1ELb0EN4cute5tupleIJNS5_1CILi128EEENS7_ILi48EEENS7_ILi96EEEEEELi96ENS_6half_tEfNS_4arch4Sm80ELb0ELb1ELb0ELb0ELb0ELb0ELb1ELb1EEENS1_21CollectiveEpilogueFwdINS6_IJS8_SA_S9_EEENS6_IJNS7_ILi1EEESI_SI_EEESC_SE_Li128ELb0ELb1ELb1ELb0EEENS1_19SingleTileSchedulerILb0ELb1ELb1ELi128EEEEEEEEEvNT_6ParamsE,"ax",@progbits
	.sectioninfo	@"SHI_REGISTERS=255"
	.align	128
.text._ZN7cutlass13device_kernelIN5flash19enable_sm80_to_sm89INS1_16FlashAttnFwdSm80INS1_25CollectiveMainloopFwdSm80ILi4ELi1ELb0EN4cute5tupleIJNS5_1CILi128EEENS7_ILi48EEENS7_ILi96EEEEEELi96ENS_6half_tEfNS_4arch4Sm80ELb0ELb1ELb0ELb0ELb0ELb0ELb1ELb1EEENS1_21CollectiveEpilogueFwdINS6_IJS8_SA_S9_EEENS6_IJNS7_ILi1EEESI_SI_EEESC_SE_Li128ELb0ELb1ELb1ELb0EEENS1_19SingleTileSchedulerILb0ELb1ELb1ELi128EEEEEEEEEvNT_6ParamsE:
        .type           _ZN7cutlass13device_kernelIN5flash19enable_sm80_to_sm89INS1_16FlashAttnFwdSm80INS1_25CollectiveMainloopFwdSm80ILi4ELi1ELb0EN4cute5tupleIJNS5_1CILi128EEENS7_ILi48EEENS7_ILi96EEEEEELi96ENS_6half_tEfNS_4arch4Sm80ELb0ELb1ELb0ELb0ELb0ELb0ELb1ELb1EEENS1_21CollectiveEpilogueFwdINS6_IJS8_SA_S9_EEENS6_IJNS7_ILi1EEESI_SI_EEESC_SE_Li128ELb0ELb1ELb1ELb0EEENS1_19SingleTileSchedulerILb0ELb1ELb1ELi128EEEEEEEEEvNT_6ParamsE,@function
        .size           _ZN7cutlass13device_kernelIN5flash19enable_sm80_to_sm89INS1_16FlashAttnFwdSm80INS1_25CollectiveMainloopFwdSm80ILi4ELi1ELb0EN4cute5tupleIJNS5_1CILi128EEENS7_ILi48EEENS7_ILi96EEEEEELi96ENS_6half_tEfNS_4arch4Sm80ELb0ELb1ELb0ELb0ELb0ELb0ELb1ELb1EEENS1_21CollectiveEpilogueFwdINS6_IJS8_SA_S9_EEENS6_IJNS7_ILi1EEESI_SI_EEESC_SE_Li128ELb0ELb1ELb1ELb0EEENS1_19SingleTileSchedulerILb0ELb1ELb1ELi128EEEEEEEEEvNT_6ParamsE,(.L_x_2894 - _ZN7cutlass13device_kernelIN5flash19enable_sm80_to_sm89INS1_16FlashAttnFwdSm80INS1_25CollectiveMainloopFwdSm80ILi4ELi1ELb0EN4cute5tupleIJNS5_1CILi128EEENS7_ILi48EEENS7_ILi96EEEEEELi96ENS_6half_tEfNS_4arch4Sm80ELb0ELb1ELb0ELb0ELb0ELb0ELb1ELb1EEENS1_21CollectiveEpilogueFwdINS6_IJS8_SA_S9_EEENS6_IJNS7_ILi1EEESI_SI_EEESC_SE_Li128ELb0ELb1ELb1ELb0EEENS1_19SingleTileSchedulerILb0ELb1ELb1ELi128EEEEEEEEEvNT_6ParamsE)
        .other          _ZN7cutlass13device_kernelIN5flash19enable_sm80_to_sm89INS1_16FlashAttnFwdSm80INS1_25CollectiveMainloopFwdSm80ILi4ELi1ELb0EN4cute5tupleIJNS5_1CILi128EEENS7_ILi48EEENS7_ILi96EEEEEELi96ENS_6half_tEfNS_4arch4Sm80ELb0ELb1ELb0ELb0ELb0ELb0ELb1ELb1EEENS1_21CollectiveEpilogueFwdINS6_IJS8_SA_S9_EEENS6_IJNS7_ILi1EEESI_SI_EEESC_SE_Li128ELb0ELb1ELb1ELb0EEENS1_19SingleTileSchedulerILb0ELb1ELb1ELi128EEEEEEEEEvNT_6ParamsE,@"STO_CUDA_ENTRY STV_DEFAULT"
_ZN7cutlass13device_kernelIN5flash19enable_sm80_to_sm89INS1_16FlashAttnFwdSm80INS1_25CollectiveMainloopFwdSm80ILi4ELi1ELb0EN4cute5tupleIJNS5_1CILi128EEENS7_ILi48EEENS7_ILi96EEEEEELi96ENS_6half_tEfNS_4arch4Sm80ELb0ELb1ELb0ELb0ELb0ELb0ELb1ELb1EEENS1_21CollectiveEpilogueFwdINS6_IJS8_SA_S9_EEENS6_IJNS7_ILi1EEESI_SI_EEESC_SE_Li128ELb0ELb1ELb1ELb0EEENS1_19SingleTileSchedulerILb0ELb1ELb1ELi128EEEEEEEEEvNT_6ParamsE:
        /* <DEDUP_REMOVED lines=17> */
.L_x_1794:
[----:B---3--:R-:W-:Y:S02]  /*0110*/  ULDC.64 UR4, c[0x0][0x550] ;  /* 0x0001540000047ab9 */ /* 0x008fe40000000a00 */
[----:B------:R-:W-:Y:S02]  /*0120*/  UISETP.NE.AND UP0, UPT, UR4, 0x1, UPT ;  /* 0x000000010400788c */ /* 0x000fe4000bf05270 */
[----:B------:R-:W-:-:S02]  /*0130*/  UIMAD.WIDE.U32 UR10, UR6, UR5, URZ ;  /* 0x00000005060a72a5 */ /* 0x000fc4000f8e003f */
[----:B------:R-:W-:Y:S02]  /*0140*/  ULDC UR4, c[0x0][0x558] ;  /* 0x0001560000047ab9 */ /* 0x000fe40000000800 */
[----:B------:R-:W-:-:S05]  /*0150*/  UMOV UR9, UR6 ;  /* 0x0000000600097c82 */ /* 0x000fca0008000000 */
[----:B------:R-:W-:-:S03]  /*0160*/  @UP0 USHF.R.U32.HI UR9, URZ, UR4, UR11 ;  /* 0x000000043f090299 */ /* 0x000fc6000801160b */
.L_x_1795:
        /* <DEDUP_REMOVED lines=35> */
.L_x_1797:
[----:B------:R-:W-:Y:S02]  /*03a0*/  ULDC UR4, c[0x0][0x32c] ;  /* 0x0000cb0000047ab9 */ /* 0x000fe40000000800 */
[----:B------:R-:W-:-:S03]  /*03b0*/  UISETP.NE.AND UP0, UPT, UR10, UR4, UPT ;  /* 0x000000040a00728c */ /* 0x000fc6000bf05270 */
[----:B------:R-:W-:Y:S02]  /*03c0*/  ULDC.64 UR4, c[0x0][0x330] ;  /* 0x0000cc0000047ab9 */ /* 0x000fe40000000a00 */
[----:B------:R-:W-:-:S06]  /*03d0*/  UIMAD.WIDE.U32 UR10, UR7, UR4, URZ ;  /* 0x00000004070a72a5 */ /* 0x000fcc000f8e003f */
[----:B------:R-:W-:Y:S02]  /*03e0*/  @UP0 USHF.R.U32.HI UR7, URZ, UR5, UR11 ;  /* 0x000000053f070299 */ /* 0x000fe4000801160b */
.L_x_1798:
[----:B------:R-:W-:Y:S02]  /*03f0*/  ULDC UR4, c[0x0][0x32c] ;  /* 0x0000cb0000047ab9 */ /* 0x000fe40000000800 */
[----:B------:R-:W-:-:S04]  /*0400*/  UIMAD UR4, UR7, UR4, UR4 ;  /* 0x00000004070472a4 */ /* 0x000fc8000f8e0204 */
[----:B------:R-:W-:-:S04]  /*0410*/  UISETP.LT.AND UP0, UPT, UR6, UR4, UPT ;  /* 0x000000040600728c */ /* 0x000fc8000bf01270 */
[----:B------:R-:W-:-:S03]  /*0420*/  USEL UR6, UR6, UR4, UP0 ;  /* 0x0000000406067287 */ /* 0x000fc60008000000 */
.L_x_1796:
        /* <DEDUP_REMOVED lines=34> */
.L_x_1800:
[----:B------:R-:W-:-:S04]  /*0650*/  MOV R2, c[0x0][0x32c] ;  /* 0x0000cb0000027a02 */ /* 0x000fc80000000f00 */
[----:B------:R-:W-:-:S13]  /*0660*/  ISETP.NE.AND P0, PT, R2, 0x1, PT ;  /* 0x000000010200780c */ /* 0x000fda0003f05270 */
[----:B------:R-:W-:-:S05]  /*0670*/  @P0 IMAD.HI.U32 R2, R4, c[0x0][0x330], RZ ;  /* 0x0000cc0004020a27 */ /* 0x000fca00078e00ff */
[----:B------:R-:W-:-:S05]  /*0680*/  @P0 SHF.R.U32.HI R4, RZ, c[0x0][0x334], R2 ;  /* 0x0000cd00ff040a19 */ /* 0x000fca0000011602 */
.L_x_1801:
[----:B------:R-:W-:-:S05]  /*0690*/  IMAD R4, R4, c[0x0][0x32c], RZ ;  /* 0x0000cb0004047a24 */ /* 0x000fca00078e02ff */
[----:B------:R-:W-:-:S05]  /*06a0*/  IMNMX R3, R3, R4, !PT ;  /* 0x0000000403037217 */ /* 0x000fca0007800200 */
.L_x_1799:
        /* <DEDUP_REMOVED lines=39> */
.L_x_1802:
        /* <DEDUP_REMOVED lines=67> */
[CC--:B------:R-:W-:Y:S01]  /*0d50*/  LEA.HI R9, R96.reuse, R93.reuse, RZ, 0x2 ;  /* 0x0000005d60097211 */ /* 0x0c0fe200078f10ff */
        /* <DEDUP_REMOVED lines=11> */
[----:B------:R-:W-:Y:S01]  /*0e10*/  LEA.HI R8, R96, R93, RZ, 0x3 ;  /* 0x0000005d60087211 */ /* 0x000fe200078f18ff */
[--C-:B------:R-:W-:Y:S01]  /*0e20*/  IMAD R6, R97, 0x20, R232.reuse ;  /* 0x0000002061067824 */ /* 0x100fe200078e02e8 */
[----:B------:R-:W-:Y:S01]  /*0e30*/  SHF.R.S32.HI R13, RZ, 0x1f, R232 ;  /* 0x0000001fff0d7819 */ /* 0x000fe200000114e8 */
[----:B------:R-:W-:Y:S01]  /*0e40*/  IMAD R3, R7, c[0x0][0x1c0], RZ ;  /* 0x0000700007037a24 */ /* 0x000fe200078e02ff */
[----:B------:R-:W-:Y:S01]  /*0e50*/  SHF.R.S32.HI R4, RZ, 0x3, R8 ;  /* 0x00000003ff047819 */ /* 0x000fe20000011408 */
[----:B------:R-:W-:Y:S01]  /*0e60*/  IMAD.U32 R11, RZ, RZ, UR7 ;  /* 0x00000007ff0b7e24 */ /* 0x000fe2000f8e00ff */
[----:B------:R-:W-:Y:S01]  /*0e70*/  IADD3 R6, R6, UR13, RZ ;  /* 0x0000000d06067c10 */ /* 0x000fe2000fffe0ff */
[----:B------:R-:W-:Y:S01]  /*0e80*/  IMAD R15, R13, c[0x0][0x1e0], RZ ;  /* 0x000078000d0f7a24 */ /* 0x000fe200078e02ff */
[----:B------:R-:W-:Y:S01]  /*0e90*/  SHF.L.U32 R16, R97, 0x3, RZ ;  /* 0x0000000361107819 */ /* 0x000fe200000006ff */
[----:B------:R-:W-:Y:S01]  /*0ea0*/  IMAD R13, R13, c[0x0][0x208], RZ ;  /* 0x000082000d0d7a24 */ /* 0x000fe200078e02ff */
[----:B------:R-:W-:Y:S01]  /*0eb0*/  BSSY B0, `(.L_x_1804) ;  /* 0x0000073000007945 */ /* 0x000fe20003800000 */
[----:B------:R-:W-:Y:S01]  /*0ec0*/  @P2 IMAD.HI.U32 R2, R6, c[0x0][0x2c8], RZ ;  /* 0x0000b20006022a27 */ /* 0x000fe200078e00ff */
[----:B------:R-:W-:-:S02]  /*0ed0*/  SHF.R.S32.HI R17, RZ, 0x1f, R16 ;  /* 0x0000001fff117819 */ /* 0x000fc40000011410 */
[----:B------:R-:W-:Y:S01]  /*0ee0*/  ISETP.GE.AND P6, PT, R16, c[0x0][0x1d4], PT ;  /* 0x0000750010007a0c */ /* 0x000fe20003fc6270 */
[----:B------:R-:W-:Y:S01]  /*0ef0*/  IMAD.MOV.U32 R5, RZ, RZ, R6 ;  /* 0x000000ffff057224 */ /* 0x000fe200078e0006 */
[----:B------:R-:W-:Y:S01]  /*0f00*/  @P1 SHF.R.U32.HI R5, RZ, c[0x0][0x2cc], R2 ;  /* 0x0000b300ff051a19 */ /* 0x000fe20000011602 */
[----:B------:R-:W-:Y:S02]  /*0f10*/  IMAD R2, R0, c[0x0][0x1c4], R3 ;  /* 0x0000710000027a24 */ /* 0x000fe400078e0203 */
        /* <DEDUP_REMOVED lines=8> */
[----:B------:R-:W-:Y:S01]  /*0fa0*/  IMAD R14, R232, c[0x0][0x20c], R13 ;  /* 0x00008300e80e7a24 */ /* 0x000fe200078e020d */
[----:B------:R-:W-:Y:S01]  /*0fb0*/  LOP3.LUT R15, R3, 0x18, R16, 0xf8, !PT ;  /* 0x00000018030f7812 */ /* 0x000fe200078ef810 */
[----:B------:R-:W-:Y:S01]  /*0fc0*/  IMAD.WIDE.U32 R10, R0, c[0x0][0x1c0], R10 ;  /* 0x00007000000a7a25 */ /* 0x000fe200078e000a */
[----:B------:R-:W-:Y:S01]  /*0fd0*/  SHF.R.U32.HI R218, RZ, 0x3, R3 ;  /* 0x00000003ffda7819 */ /* 0x000fe20000011603 */
[----:B------:R-:W-:-:S02]  /*0fe0*/  UIMAD UR4, UR8, UR4, URZ ;  /* 0x00000004080472a4 */ /* 0x000fc4000f8e023f */
[----:B------:R-:W-:Y:S01]  /*0ff0*/  IMAD.WIDE.U32 R12, R232, c[0x0][0x208], R16 ;  /* 0x00008200e80c7a25 */ /* 0x000fe200078e0010 */
[----:B------:R-:W-:Y:S01]  /*1000*/  LOP3.LUT R218, R15, R218, RZ, 0x3c, !PT ;  /* 0x000000da0fda7212 */ /* 0x000fe200078e3cff */
[----:B------:R-:W-:Y:S02]  /*1010*/  UIMAD UR4, UR9, UR5, UR4 ;  /* 0x00000005090472a4 */ /* 0x000fe4000f8e0204 */
[----:B------:R-:W-:Y:S01]  /*1020*/  IMAD.IADD R3, R11, 0x1, R2 ;  /* 0x000000010b037824 */ /* 0x000fe200078e0202 */
[----:B------:R-:W-:Y:S01]  /*1030*/  ULDC UR5, c[0x0][0x2c4] ;  /* 0x0000b10000057ab9 */ /* 0x000fe20000000800 */
[----:B------:R-:W-:Y:S01]  /*1040*/  IMAD.IADD R15, R13, 0x1, R14 ;  /* 0x000000010d0f7824 */ /* 0x000fe200078e020e */
[----:B------:R-:W-:Y:S01]  /*1050*/  MOV R14, R12 ;  /* 0x0000000c000e7202 */ /* 0x000fe20000000f00 */
[----:B------:R-:W-:Y:S01]  /*1060*/  IMAD.MOV R11, RZ, RZ, -R5 ;  /* 0x000000ffff0b7224 */ /* 0x000fe200078e0a05 */
[-C--:B------:R-:W-:Y:S01]  /*1070*/  LEA.HI R12, R96, R93.reuse, RZ, 0x4 ;  /* 0x0000005d600c7211 */ /* 0x080fe200078f20ff */
[----:B------:R-:W-:Y:S01]  /*1080*/  IMAD.MOV.U32 R2, RZ, RZ, R10 ;  /* 0x000000ffff027224 */ /* 0x000fe200078e000a */
[----:B------:R-:W-:Y:S01]  /*1090*/  UIMAD UR6, UR8, UR6, URZ ;  /* 0x00000006080672a4 */ /* 0x000fe2000f8e023f */
[----:B------:R-:W-:Y:S01]  /*10a0*/  IMAD R10, R11, c[0x0][0x2c4], R6 ;  /* 0x0000b1000b0a7a24 */ /* 0x000fe200078e0206 */
[----:B------:R-:W-:Y:S01]  /*10b0*/  LOP3.LUT R6, R12, 0xfffffff0, RZ, 0xc0, !PT ;  /* 0xfffffff00c067812 */ /* 0x000fe200078ec0ff */
[----:B------:R-:W-:Y:S01]  /*10c0*/  IMAD R18, R18, c[0x0][0x1b0], RZ ;  /* 0x00006c0012127a24 */ /* 0x000fe200078e02ff */
[----:B------:R-:W-:Y:S01]  /*10d0*/  IADD3 R13, R232, UR13, RZ ;  /* 0x0000000de80d7c10 */ /* 0x000fe2000fffe0ff */
[----:B------:R-:W-:Y:S01]  /*10e0*/  IMAD.WIDE.U32 R220, R220, c[0x0][0x210], R14 ;  /* 0x00008400dcdc7a25 */ /* 0x000fe200078e000e */
[----:B------:R-:W-:Y:S01]  /*10f0*/  SHF.R.S32.HI R11, RZ, 0x1f, R10 ;  /* 0x0000001fff0b7819 */ /* 0x000fe2000001140a */
[----:B------:R-:W-:Y:S01]  /*1100*/  UIMAD UR6, UR9, UR7, UR6 ;  /* 0x00000007090672a4 */ /* 0x000fe2000f8e0206 */
[----:B------:R-:W-:Y:S01]  /*1110*/  LEA.HI R96, R96, R93, RZ, 0x5 ;  /* 0x0000005d60607211 */ /* 0x000fe200078f28ff */
[----:B------:R-:W-:Y:S01]  /*1120*/  IMAD.IADD R6, R93, 0x1, -R6 ;  /* 0x000000015d067824 */ /* 0x000fe200078e0a06 */
[----:B------:R-:W-:Y:S01]  /*1130*/  IADD3 R221, R221, UR4, RZ ;  /* 0x00000004dddd7c10 */ /* 0x000fe2000fffe0ff */
[C---:B------:R-:W-:Y:S01]  /*1140*/  IMAD.WIDE.U32 R2, R5.reuse, c[0x0][0x1b0], R2 ;  /* 0x00006c0005027a25 */ /* 0x040fe200078e0002 */
[----:B------:R-:W-:Y:S01]  /*1150*/  ULDC UR4, c[0x0][0x168] ;  /* 0x00005a0000047ab9 */ /* 0x000fe20000000800 */
[----:B------:R-:W-:Y:S01]  /*1160*/  SHF.R.S32.HI R95, RZ, 0x5, R96 ;  /* 0x00000005ff5f7819 */ /* 0x000fe20000011460 */
[----:B------:R-:W-:Y:S01]  /*1170*/  UIMAD UR4, UR5, UR4, URZ ;  /* 0x00000004050472a4 */ /* 0x000fe2000f8e023f */
[----:B------:R-:W-:Y:S01]  /*1180*/  LEA.HI R101, R6, R6, RZ, 0x1 ;  /* 0x0000000606657211 */ /* 0x000fe200078f08ff */
[----:B------:R-:W-:-:S02]  /*1190*/  IMAD R18, R5, c[0x0][0x1b4], R18 ;  /* 0x00006d0005127a24 */ /* 0x000fc400078e0212 */
[----:B------:R-:W-:Y:S01]  /*11a0*/  IMAD R11, R11, c[0x0][0x1a8], RZ ;  /* 0x00006a000b0b7a24 */ /* 0x000fe200078e02ff */
[--C-:B------:R-:W-:Y:S01]  /*11b0*/  SHF.R.S32.HI R14, RZ, 0x1, R101.reuse ;  /* 0x00000001ff0e7819 */ /* 0x100fe20000011465 */
[----:B------:R-:W-:Y:S01]  /*11c0*/  IMAD.IADD R19, R3, 0x1, R18 ;  /* 0x0000000103137824 */ /* 0x000fe200078e0212 */
[----:B------:R-:W-:Y:S01]  /*11d0*/  SHF.R.S32.HI R5, RZ, 0x1f, R101 ;  /* 0x0000001fff057819 */ /* 0x000fe20000011465 */
[----:B------:R-:W-:Y:S01]  /*11e0*/  IMAD.WIDE.U32 R24, R232, c[0x0][0x1e0], R16 ;  /* 0x00007800e8187a25 */ /* 0x000fe200078e0010 */
[----:B------:R-:W-:Y:S02]  /*11f0*/  IADD3 R3, R16, 0x40, RZ ;  /* 0x0000004010037810 */ /* 0x000fe40007ffe0ff */
[----:B------:R-:W-:Y:S01]  /*1200*/  LEA.HI R5, R5, R14, RZ, 0x2 ;  /* 0x0000000e05057211 */ /* 0x000fe200078f10ff */
[----:B------:R-:W-:Y:S01]  /*1210*/  IMAD.MOV.U32 R18, RZ, RZ, R2 ;  /* 0x000000ffff127224 */ /* 0x000fe200078e0002 */
[----:B------:R-:W-:Y:S01]  /*1220*/  ISETP.GE.AND P4, PT, R3, c[0x0][0x1d4], PT ;  /* 0x0000750003007a0c */ /* 0x000fe20003f86270 */
[----:B------:R-:W-:Y:S01]  /*1230*/  IMAD R2, R10, c[0x0][0x1ac], R11 ;  /* 0x00006b000a027a24 */ /* 0x000fe200078e020b */
[----:B------:R-:W-:Y:S01]  /*1240*/  LOP3.LUT R5, R5, 0xfffffffc, RZ, 0xc0, !PT ;  /* 0xfffffffc05057812 */ /* 0x000fe200078ec0ff */
[----:B------:R-:W-:-:S02]  /*1250*/  IMAD.IADD R23, R25, 0x1, R22 ;  /* 0x0000000119177824 */ /* 0x000fc400078e0216 */
[----:B------:R-:W-:Y:S01]  /*1260*/  IMAD.WIDE.U32 R10, R10, c[0x0][0x1a8], R18 ;  /* 0x00006a000a0a7a25 */ /* 0x000fe200078e0012 */
[----:B------:R-:W-:Y:S02]  /*1270*/  IADD3 R5, R14, -R5, RZ ;  /* 0x800000050e057210 */ /* 0x000fe40007ffe0ff */
[----:B------:R-:W-:Y:S01]  /*1280*/  IADD3 R14, R16, 0x20, RZ ;  /* 0x00000020100e7810 */ /* 0x000fe20007ffe0ff */
[----:B------:R-:W-:Y:S01]  /*1290*/  IMAD.MOV.U32 R22, RZ, RZ, R24 ;  /* 0x000000ffff167224 */ /* 0x000fe200078e0018 */
[----:B------:R-:W-:Y:S01]  /*12a0*/  LEA R3, P1, R10, c[0x0][0x160], 0x1 ;  /* 0x000058000a037a11 */ /* 0x000fe200078208ff */
[----:B------:R-:W-:Y:S01]  /*12b0*/  IMAD.U32 R224, RZ, RZ, UR9 ;  /* 0x00000009ffe07e24 */ /* 0x000fe2000f8e00ff */
[C---:B------:R-:W-:Y:S01]  /*12c0*/  ISETP.GE.AND P2, PT, R14.reuse, c[0x0][0x198], PT ;  /* 0x000066000e007a0c */ /* 0x040fe20003f46270 */
[----:B------:R-:W-:Y:S01]  /*12d0*/  IMAD.IADD R2, R11, 0x1, R2 ;  /* 0x000000010b027824 */ /* 0x000fe200078e0202 */
[----:B------:R-:W-:Y:S01]  /*12e0*/  ISETP.GE.AND P5, PT, R14, c[0x0][0x1d4], PT ;  /* 0x000075000e007a0c */ /* 0x000fe20003fa6270 */
[----:B------:R-:W-:Y:S01]  /*12f0*/  IMAD.WIDE.U32 R224, R224, c[0x0][0x1e8], R22 ;  /* 0x00007a00e0e07a25 */ /* 0x000fe200078e0016 */
[----:B------:R-:W-:Y:S01]  /*1300*/  P2R R15, PR, RZ, 0x4 ;  /* 0x00000004ff0f7803 */ /* 0x000fe20000000000 */
[----:B------:R1:W3:Y:S01]  /*1310*/  SHFL.IDX PT, R18, R3, RZ, 0x1c1f ;  /* 0x001c1fff03127589 */ /* 0x0002e200000e0000 */
[----:B------:R-:W-:Y:S01]  /*1320*/  LEA.HI.X R2, R10, c[0x0][0x164], R2, 0x1, P1 ;  /* 0x000059000a027a11 */ /* 0x000fe200008f0c02 */
[----:B------:R-:W-:Y:S01]  /*1330*/  IMAD.SHL.U32 R11, R97, 0x8, RZ ;  /* 0x00000008610b7824 */ /* 0x000fe200078e00ff */
[----:B------:R-:W-:-:S02]  /*1340*/  IADD3 R225, R225, UR6, RZ ;  /* 0x00000006e1e17c10 */ /* 0x000fc4000fffe0ff */
[----:B------:R-:W-:Y:S01]  /*1350*/  LOP3.LUT P1, RZ, R5, 0x2, RZ, 0xc0, !PT ;  /* 0x0000000205ff7812 */ /* 0x000fe2000782c0ff */
[----:B------:R1:W4:Y:S01]  /*1360*/  SHFL.IDX PT, R19, R2, RZ, 0x1c1f ;  /* 0x001c1fff02137589 */ /* 0x00032200000e0000 */
[----:B------:R-:W-:Y:S02]  /*1370*/  ISETP.GE.AND P3, PT, R11, c[0x0][0x198], PT ;  /* 0x000066000b007a0c */ /* 0x000fe40003f66270 */
[----:B--2---:R-:W-:Y:S01]  /*1380*/  @P0 SHF.R.S32.HI R21, RZ, 0x1f, R20 ;  /* 0x0000001fff150819 */ /* 0x004fe20000011414 */
[----:B------:R-:W-:Y:S01]  /*1390*/  @!P0 IMAD.MOV.U32 R21, RZ, RZ, R7 ;  /* 0x000000ffff158224 */ /* 0x000fe200078e0007 */
[----:B------:R-:W-:Y:S01]  /*13a0*/  LEA.HI R7, R9, R232, RZ, 0x1 ;  /* 0x000000e809077211 */ /* 0x000fe200078f08ff */
[----:B------:R-:W-:Y:S01]  /*13b0*/  @!P0 IMAD.MOV.U32 R20, RZ, RZ, R0 ;  /* 0x000000ffff148224 */ /* 0x000fe200078e0000 */
[----:B------:R-:W-:Y:S01]  /*13c0*/  ISETP.GE.AND P0, PT, R13, UR4, PT ;  /* 0x000000040d007c0c */ /* 0x000fe2000bf06270 */
[----:B------:R-:W-:Y:S01]  /*13d0*/  IMAD R229, R21, c[0x0][0x1f0], RZ ;  /* 0x00007c0015e57a24 */ /* 0x000fe200078e02ff */
[----:B------:R-:W-:Y:S01]  /*13e0*/  LOP3.LUT R7, R7, 0x7fffffe, RZ, 0xc0, !PT ;  /* 0x07fffffe07077812 */ /* 0x000fe200078ec0ff */
[----:B------:R-:W-:-:S02]  /*13f0*/  IMAD R227, R21, c[0x0][0x218], RZ ;  /* 0x0000860015e37a24 */ /* 0x000fc400078e02ff */
[----:B------:R-:W-:Y:S01]  /*1400*/  IMAD.MOV.U32 R0, RZ, RZ, 0x10 ;  /* 0x00000010ff007424 */ /* 0x000fe200078e00ff */
[----:B------:R-:W-:Y:S01]  /*1410*/  IADD3 R10, R232, -R7, RZ ;  /* 0x80000007e80a7210 */ /* 0x000fe20007ffe0ff */
[C---:B------:R-:W-:Y:S01]  /*1420*/  IMAD R229, R20.reuse, c[0x0][0x1f4], R229 ;  /* 0x00007d0014e57a24 */ /* 0x040fe200078e02e5 */
[----:B------:R-:W-:Y:S01]  /*1430*/  IADD3 R7, R11, 0x40, RZ ;  /* 0x000000400b077810 */ /* 0x000fe20007ffe0ff */
[----:B------:R-:W-:Y:S01]  /*1440*/  IMAD R227, R20, c[0x0][0x21c], R227 ;  /* 0x0000870014e37a24 */ /* 0x000fe200078e02e3 */
[----:B------:R-:W-:Y:S01]  /*1450*/  SEL R0, R0, 0xfffffff0, !P1 ;  /* 0xfffffff000007807 */ /* 0x000fe20004800000 */
[----:B------:R-:W-:Y:S01]  /*1460*/  IMAD R9, R95, 0x8, R10 ;  /* 0x000000085f097824 */ /* 0x000fe200078e020a */
[----:B------:R-:W-:Y:S01]  /*1470*/  ISETP.NE.AND P1, PT, R15, RZ, PT ;  /* 0x000000ff0f00720c */ /* 0x000fe20003f25270 */
[----:B------:R-:W-:Y:S01]  /*1480*/  IMAD.WIDE.U32 R224, R20, c[0x0][0x1f0], R224 ;  /* 0x00007c0014e07a25 */ /* 0x000fe200078e00e0 */
[----:B------:R-:W-:-:S03]  /*1490*/  ISETP.GE.AND P2, PT, R7, c[0x0][0x198], PT ;  /* 0x0000660007007a0c */ /* 0x000fc60003f46270 */
[----:B------:R-:W-:-:S04]  /*14a0*/  IMAD.WIDE.U32 R220, R20, c[0x0][0x218], R220 ;  /* 0x0000860014dc7a25 */ /* 0x000fc800078e00dc */
[----:B------:R-:W-:Y:S02]  /*14b0*/  IMAD.U32 R218, R9, 0x20, R218 ;  /* 0x0000002009da7824 */ /* 0x000fe400078e00da */
        /* <DEDUP_REMOVED lines=18> */
.L_x_1805:
[----:B-1-34-:R-:W-:Y:S05]  /*15e0*/  BSYNC B0 ;  /* 0x0000000000007941 */ /* 0x01afea0003800000 */
.L_x_1804:
        /* <DEDUP_REMOVED lines=22> */
.L_x_1807:
[----:B------:R-:W-:Y:S05]  /*1750*/  BSYNC B0 ;  /* 0x0000000000007941 */ /* 0x000fea0003800000 */
.L_x_1806:
        /* <DEDUP_REMOVED lines=22> */
.L_x_1809:
[----:B------:R-:W-:Y:S05]  /*18c0*/  BSYNC B0 ;  /* 0x0000000000007941 */ /* 0x000fea0003800000 */
.L_x_1808:
[----:B---3--:R3:W5:Y:S01]  /*18d0*/  SHFL.IDX PT, R18, R3, 0x3, 0x1c1f ;  /* 0x007c1f0003127f89 */ /* 0x00876200000e0000 */
[----:B------:R-:W-:Y:S01]  /*18e0*/  IADD3 R13, R13, 0x60, RZ ;  /* 0x000000600d0d7810 */ /* 0x000fe20007ffe0ff */
[----:B------:R-:W-:Y:S01]  /*18f0*/  IMAD.MOV.U32 R99, RZ, RZ, 0x30 ;  /* 0x00000030ff637424 */ /* 0x000fe200078e00ff */
[----:B------:R-:W-:Y:S01]  /*1900*/  UMOV UR6, 0x5 ;  /* 0x0000000500067882 */ /* 0x000fe20000000000 */
[----:B----4-:R-:W4:Y:S01]  /*1910*/  SHFL.IDX PT, R19, R2, 0x3, 0x1c1f ;  /* 0x007c1f0002137f89 */ /* 0x010f2200000e0000 */
[----:B------:R-:W-:Y:S01]  /*1920*/  ISETP.GE.AND P1, PT, R13, UR4, PT ;  /* 0x000000040d007c0c */ /* 0x000fe2000bf26270 */
[----:B------:R-:W-:Y:S01]  /*1930*/  IMAD R94, R148, -0x30, R99 ;  /* 0xffffffd0945e7824 */ /* 0x000fe200078e0263 */
[----:B------:R-:W-:Y:S01]  /*1940*/  ULDC.64 UR4, c[0x0][0x1e0] ;  /* 0x0000780000047ab9 */ /* 0x000fe20000000a00 */
[----:B------:R-:W-:Y:S01]  /*1950*/  IMAD.SHL.U32 R218, R218, 0x2, RZ ;  /* 0x00000002dada7824 */ /* 0x000fe200078e00ff */
[----:B------:R-:W-:Y:S01]  /*1960*/  USHF.L.U32 UR7, UR4, 0x5, URZ ;  /* 0x0000000504077899 */ /* 0x000fe2000800063f */
[----:B------:R-:W-:Y:S01]  /*1970*/  IMAD.MOV.U32 R228, RZ, RZ, R224 ;  /* 0x000000ffffe47224 */ /* 0x000fe200078e00e0 */
[----:B------:R-:W-:Y:S01]  /*1980*/  IADD3 R92, R94, c[0x0][0x1d0], RZ ;  /* 0x000074005e5c7a10 */ /* 0x000fe20007ffe0ff */
[----:B------:R-:W-:Y:S01]  /*1990*/  USHF.L.U64.HI UR6, UR4, UR6, UR5 ;  /* 0x0000000604067299 */ /* 0x000fe20008010205 */
[----:B------:R-:W-:Y:S01]  /*19a0*/  IMAD.SHL.U32 R4, R4, 0x8, RZ ;  /* 0x0000000804047824 */ /* 0x000fe200078e00ff */
[----:B------:R-:W-:Y:S01]  /*19b0*/  LOP3.LUT R101, R101, 0x7fffffe, RZ, 0xc0, !PT ;  /* 0x07fffffe65657812 */ /* 0x000fe200078ec0ff */
[----:B------:R-:W-:Y:S01]  /*19c0*/  IMAD.MOV.U32 R226, RZ, RZ, R220 ;  /* 0x000000ffffe27224 */ /* 0x000fe200078e00dc */
[----:B------:R-:W-:-:S02]  /*19d0*/  SEL R73, RZ, 0x1, P6 ;  /* 0x00000001ff497807 */ /* 0x000fc40003000000 */
[----:B------:R-:W-:Y:S01]  /*19e0*/  @!P1 SHF.R.S32.HI R9, RZ, 0x1f, R14 ;  /* 0x0000001fff099819 */ /* 0x000fe2000001140e */
[----:B------:R-:W-:Y:S01]  /*19f0*/  IMAD.IADD R101, R6, 0x1, -R101 ;  /* 0x0000000106657824 */ /* 0x000fe200078e0a65 */
[----:B------:R-:W-:Y:S02]  /*1a00*/  @!P1 IADD3 R10, R11, 0x40, RZ ;  /* 0x000000400b0a9810 */ /* 0x000fe40007ffe0ff */
[----:B------:R-:W-:Y:S01]  /*1a10*/  @!P1 LEA.HI R9, R9, R14, RZ, 0x3 ;  /* 0x0000000e09099211 */ /* 0x000fe200078f18ff */
[----:B-123--:R-:W-:Y:S01]  /*1a20*/  IMAD R3, R99, c[0x0][0x1e4], RZ ;  /* 0x0000790063037a24 */ /* 0x00efe200078e02ff */
[----:B-----5:R-:W-:Y:S01]  /*1a30*/  @!P1 LEA R16, P0, R11, R18, 0x1 ;  /* 0x000000120b109211 */ /* 0x020fe200078008ff */
[----:B------:R-:W-:Y:S01]  /*1a40*/  IMAD.WIDE.U32 R98, R99, c[0x0][0x1e0], RZ ;  /* 0x0000780063627a25 */ /* 0x000fe200078e00ff */
[----:B------:R-:W-:Y:S02]  /*1a50*/  @!P1 SHF.R.S32.HI R7, RZ, 0x1f, R10 ;  /* 0x0000001fff079819 */ /* 0x000fe4000001140a */
[----:B----4-:R-:W-:Y:S01]  /*1a60*/  @!P1 LEA.HI.X R17, R11, R19, R17, 0x1, P0 ;  /* 0x000000130b119211 */ /* 0x010fe200000f0c11 */
[----:B------:R-:W-:Y:S01]  /*1a70*/  IMAD.IADD R3, R99, 0x1, R3 ;  /* 0x0000000163037824 */ /* 0x000fe200078e0203 */
[----:B------:R-:W-:-:S02]  /*1a80*/  @!P1 LOP3.LUT R9, R9, 0xfffffff8, RZ, 0xc0, !PT ;  /* 0xfffffff809099812 */ /* 0x000fc400078ec0ff */
[----:B------:R-:W-:Y:S01]  /*1a90*/  ISETP.NE.AND P0, PT, R15, RZ, PT ;  /* 0x000000ff0f00720c */ /* 0x000fe20003f05270 */
[----:B------:R-:W-:Y:S01]  /*1aa0*/  @!PT LDS RZ, [RZ] ;  /* 0x00000000fffff984 */ /* 0x000fe20000000800 */
[----:B------:R1:W-:Y:S01]  /*1ab0*/  @!P1 LDGSTS.E.BYPASS.LTC128B.128 [R218+0x6100], [R16.64], !P3 ;  /* 0x0610000010da9fae */ /* 0x0003e2000d901d4a */
[----:B------:R-:W-:Y:S01]  /*1ac0*/  @!P1 LEA.HI R7, R7, R10, RZ, 0x3 ;  /* 0x0000000a07079211 */ /* 0x000fe200078f18ff */
[----:B------:R-:W-:Y:S01]  /*1ad0*/  @!P1 IMAD.WIDE R14, R9, 0x2, R18 ;  /* 0x00000002090e9825 */ /* 0x000fe200078e0212 */
[----:B------:R-:W-:Y:S02]  /*1ae0*/  IMNMX R9, R92, 0x30, PT ;  /* 0x000000305c097817 */ /* 0x000fe40003800200 */
[----:B------:R-:W-:Y:S02]  /*1af0*/  @!P1 LOP3.LUT R7, R7, 0xfffffff8, RZ, 0xc0, !PT ;  /* 0xfffffff807079812 */ /* 0x000fe400078ec0ff */
[----:B------:R-:W-:Y:S01]  /*1b00*/  IADD3 R2, R148, -0x1, RZ ;  /* 0xffffffff94027810 */ /* 0x000fe20007ffe0ff */
[----:B------:R-:W-:Y:S01]  /*1b10*/  IMAD.IADD R9, R9, 0x1, -R232 ;  /* 0x0000000109097824 */ /* 0x000fe200078e0ae8 */
[----:B------:R-:W-:Y:S01]  /*1b20*/  SEL R54, RZ, 0x2, P5 ;  /* 0x00000002ff367807 */ /* 0x000fe20002800000 */
[----:B------:R-:W-:Y:S01]  /*1b30*/  @!P1 IMAD.WIDE R20, R7, 0x2, R18 ;  /* 0x0000000207149825 */ /* 0x000fe200078e0212 */
[----:B------:R-:W-:Y:S01]  /*1b40*/  SEL R76, RZ, 0x4, P4 ;  /* 0x00000004ff4c7807 */ /* 0x000fe20002000000 */
[----:B------:R2:W-:Y:S01]  /*1b50*/  @!P1 LDGSTS.E.BYPASS.LTC128B.128 [R218+0x8100], [R14.64], !P0 ;  /* 0x081000000eda9fae */ /* 0x0005e2000c101d4a */
[----:B------:R-:W-:Y:S01]  /*1b60*/  ISETP.GE.AND P3, PT, R9, 0x1, PT ;  /* 0x000000010900780c */ /* 0x000fe20003f66270 */
[----:B------:R-:W-:Y:S01]  /*1b70*/  IMAD R10, R3, R2, RZ ;  /* 0x00000002030a7224 */ /* 0x000fe200078e02ff */
[----:B------:R-:W-:Y:S01]  /*1b80*/  ISETP.GE.AND P0, PT, R9, 0x21, PT ;  /* 0x000000210900780c */ /* 0x000fe20003f06270 */
[----:B------:R3:W-:Y:S01]  /*1b90*/  @!P1 LDGSTS.E.BYPASS.LTC128B.128 [R218+0xa100], [R20.64], !P2 ;  /* 0x0a10000014da9fae */ /* 0x0007e2000d101d4a */
[----:B------:R-:W-:Y:S01]  /*1ba0*/  SHF.R.S32.HI R9, RZ, 0x1f, R2 ;  /* 0x0000001fff097819 */ /* 0x000fe20000011402 */
[----:B------:R-:W-:Y:S01]  /*1bb0*/  IMAD.WIDE.U32 R78, R2, c[0x0][0x208], RZ ;  /* 0x00008200024e7a25 */ /* 0x000fe200078e00ff */
[----:B------:R-:W-:Y:S01]  /*1bc0*/  IADD3 R72, R94, c[0x0][0x1d0], -R232 ;  /* 0x000074005e487a10 */ /* 0x000fe20007ffe8e8 */
[----:B------:R-:W0:Y:S02]  /*1bd0*/  LDGDEPBAR ;  /* 0x00000000000079af */ /* 0x000e240000000000 */
[C---:B------:R-:W-:Y:S01]  /*1be0*/  IMAD R7, R9.reuse, R98, R10 ;  /* 0x0000006209077224 */ /* 0x040fe200078e020a */
[----:B------:R-:W-:Y:S01]  /*1bf0*/  LOP3.LUT R10, R8, 0xfffffff8, RZ, 0xc0, !PT ;  /* 0xfffffff8080a7812 */ /* 0x000fe200078ec0ff */
[----:B------:R-:W-:-:S02]  /*1c00*/  IMAD R53, R9, c[0x0][0x208], RZ ;  /* 0x0000820009357a24 */ /* 0x000fc400078e02ff */
[----:B------:R-:W-:Y:S01]  /*1c10*/  IMAD.IADD R73, R54, 0x1, R73 ;  /* 0x0000000136497824 */ /* 0x000fe200078e0249 */
[----:B-1----:R-:W-:Y:S01]  /*1c20*/  SHF.R.S32.HI R17, RZ, 0x4, R12 ;  /* 0x00000004ff117819 */ /* 0x002fe2000001140c */
[----:B------:R-:W-:Y:S02]  /*1c30*/  IMAD.IADD R13, R93, 0x1, -R10 ;  /* 0x000000015d0d7824 */ /* 0x000fe400078e0a0a */
[----:B------:R-:W-:Y:S01]  /*1c40*/  IMAD R53, R2, c[0x0][0x20c], R53 ;  /* 0x0000830002357a24 */ /* 0x000fe200078e0235 */
[----:B------:R-:W-:Y:S01]  /*1c50*/  LEA.HI R12, R12, R17, RZ, 0x1 ;  /* 0x000000110c0c7211 */ /* 0x000fe200078f08ff */
[----:B------:R-:W-:Y:S01]  /*1c60*/  IMAD.IADD R76, R76, 0x1, R73 ;  /* 0x000000014c4c7824 */ /* 0x000fe200078e0249 */
[----:B------:R-:W-:Y:S01]  /*1c70*/  LEA.HI R11, R13, R13, RZ, 0x1 ;  /* 0x0000000d0d0b7211 */ /* 0x000fe200078f08ff */
[----:B------:R-:W-:Y:S01]  /*1c80*/  IMAD.IADD R53, R79, 0x1, R53 ;  /* 0x000000014f357824 */ /* 0x000fe200078e0235 */
[----:B------:R-:W-:Y:S01]  /*1c90*/  LOP3.LUT R12, R12, 0xfffffffe, RZ, 0xc0, !PT ;  /* 0xfffffffe0c0c7812 */ /* 0x000fe200078ec0ff */
[----:B------:R-:W-:Y:S01]  /*1ca0*/  IMAD.WIDE.U32 R78, R78, 0x30, R226 ;  /* 0x000000304e4e7825 */ /* 0x000fe200078e00e2 */
[----:B------:R-:W-:-:S03]  /*1cb0*/  LOP3.LUT R10, R11, 0x3fffffe, RZ, 0xc0, !PT ;  /* 0x03fffffe0b0a7812 */ /* 0x000fc600078ec0ff */
[----:B--2---:R-:W-:-:S04]  /*1cc0*/  IMAD.WIDE.U32 R14, R2, R98, R228 ;  /* 0x00000062020e7225 */ /* 0x004fc800078e00e4 */
[----:B------:R-:W-:Y:S01]  /*1cd0*/  IMAD.IADD R7, R15, 0x1, R7 ;  /* 0x000000010f077824 */ /* 0x000fe200078e0207 */
[----:B------:R-:W-:Y:S01]  /*1ce0*/  BAR.SYNC.DEFER_BLOCKING 0x0 ;  /* 0x0000000000007b1d */ /* 0x000fe20000010000 */
[C---:B------:R-:W-:Y:S01]  /*1cf0*/  @P3 LEA R18, P2, R14.reuse, c[0x0][0x1c8], 0x1 ;  /* 0x000072000e123a11 */ /* 0x040fe200078408ff */
[----:B------:R-:W-:Y:S01]  /*1d00*/  IMAD.IADD R12, R17, 0x1, -R12 ;  /* 0x00000001110c7824 */ /* 0x000fe200078e0a0c */
[C---:B------:R-:W-:Y:S01]  /*1d10*/  @P0 IADD3 R8, P1, R14.reuse, UR7, RZ ;  /* 0x000000070e080c10 */ /* 0x040fe2000ff3e0ff */
[----:B------:R-:W-:Y:S01]  /*1d20*/  IMAD.IADD R13, R13, 0x1, -R10 ;  /* 0x000000010d0d7824 */ /* 0x000fe200078e0a0a */
[----:B------:R-:W-:Y:S01]  /*1d30*/  @P3 LEA.HI.X R19, R14, c[0x0][0x1cc], R7, 0x1, P2 ;  /* 0x000073000e133a11 */ /* 0x000fe200010f0c07 */
[C---:B------:R-:W-:Y:S01]  /*1d40*/  IMAD.SHL.U32 R100, R12.reuse, 0x8, RZ ;  /* 0x000000080c647824 */ /* 0x040fe200078e00ff */
[----:B------:R-:W-:Y:S01]  /*1d50*/  @P0 IADD3.X R7, R7, UR6, RZ, P1, !PT ;  /* 0x0000000607070c10 */ /* 0x000fe20008ffe4ff */
[----:B------:R-:W-:Y:S01]  /*1d60*/  IMAD R13, R12, 0x8, R13 ;  /* 0x000000080c0d7824 */ /* 0x000fe200078e020d */
[----:B------:R-:W-:Y:S01]  /*1d70*/  @P0 LEA R16, P1, R8, c[0x0][0x1c8], 0x1 ;  /* 0x0000720008100a11 */ /* 0x000fe200078208ff */
[----:B------:R-:W-:Y:S01]  /*1d80*/  IMAD R53, R53, 0x30, RZ ;  /* 0x0000003035357824 */ /* 0x000fe200078e02ff */
[----:B------:R-:W-:-:S02]  /*1d90*/  SHF.R.S32.HI R15, RZ, 0x1f, R6 ;  /* 0x0000001fff0f7819 */ /* 0x000fc40000011406 */
[----:B------:R-:W-:Y:S01]  /*1da0*/  @P0 LEA.HI.X R17, R8, c[0x0][0x1cc], R7, 0x1, P1 ;  /* 0x0000730008110a11 */ /* 0x000fe200008f0c07 */
[----:B------:R-:W-:Y:S01]  /*1db0*/  IMAD.SHL.U32 R7, R5, 0x40, RZ ;  /* 0x0000004005077824 */ /* 0x000fe200078e00ff */
[----:B------:R-:W-:Y:S01]  /*1dc0*/  SHF.R.S32.HI R8, RZ, 0x1, R11 ;  /* 0x00000001ff087819 */ /* 0x000fe2000001140b */
[----:B------:R-:W-:Y:S01]  /*1dd0*/  IMAD.IADD R52, R79, 0x1, R53 ;  /* 0x000000014f347824 */ /* 0x000fe200078e0235 */
[----:B------:R-:W-:Y:S02]  /*1de0*/  LEA.HI R15, R15, R6, RZ, 0x3 ;  /* 0x000000060f0f7211 */ /* 0x000fe400078f18ff */
[----:B------:R-:W-:Y:S01]  /*1df0*/  LOP3.LUT R7, R7, 0xc0, RZ, 0xc0, !PT ;  /* 0x000000c007077812 */ /* 0x000fe200078ec0ff */
[----:B------:R-:W-:Y:S01]  /*1e00*/  IMAD.SHL.U32 R5, R8, 0x40, RZ ;  /* 0x0000004008057824 */ /* 0x000fe200078e00ff */
[----:B------:R-:W-:Y:S01]  /*1e10*/  LOP3.LUT P1, RZ, R76, 0x1, RZ, 0xc0, !PT ;  /* 0x000000014cff7812 */ /* 0x000fe2000782c0ff */
[----:B------:R-:W-:Y:S01]  /*1e20*/  IMAD.SHL.U32 R15, R15, 0x20, RZ ;  /* 0x000000200f0f7824 */ /* 0x000fe200078e00ff */
[----:B------:R-:W-:Y:S01]  /*1e30*/  LOP3.LUT R100, R7, 0x8, R100, 0xf8, !PT ;  /* 0x0000000807647812 */ /* 0x000fe200078ef864 */
[----:B------:R-:W-:Y:S01]  /*1e40*/  @!PT LDS RZ, [RZ] ;  /* 0x00000000fffff984 */ /* 0x000fe20000000800 */
[----:B------:R-:W-:Y:S01]  /*1e50*/  @!PT LDS RZ, [RZ] ;  /* 0x00000000fffff984 */ /* 0x000fe20000000800 */
[----:B------:R-:W-:Y:S01]  /*1e60*/  @!PT LDS RZ, [RZ] ;  /* 0x00000000fffff984 */ /* 0x000fe20000000800 */
[----:B------:R1:W-:Y:S01]  /*1e70*/  @P3 LDGSTS.E.BYPASS.LTC128B.128 [R218+0x2500], [R18.64], !P6 ;  /* 0x0250000012da3fae */ /* 0x0003e2000f101d4a */
[----:B------:R-:W-:-:S02]  /*1e80*/  LOP3.LUT R5, R5, 0xc0, RZ, 0xc0, !PT ;  /* 0x000000c005057812 */ /* 0x000fc400078ec0ff */
[----:B------:R-:W-:Y:S01]  /*1e90*/  LOP3.LUT R102, R15, 0xffffff00, RZ, 0xc0, !PT ;  /* 0xffffff000f667812 */ /* 0x000fe200078ec0ff */
[----:B------:R1:W-:Y:S01]  /*1ea0*/  @P3 LDGSTS.E.BYPASS.LTC128B.128 [R218+0x3100], [R18.64+0x40], !P5 ;  /* 0x0310004012da3fae */ /* 0x0003e2000e901d4a */
[----:B------:R-:W-:Y:S02]  /*1eb0*/  LOP3.LUT R4, R5, 0x8, R4, 0xf8, !PT ;  /* 0x0000000805047812 */ /* 0x000fe400078ef804 */
[----:B------:R-:W-:Y:S01]  /*1ec0*/  SHF.R.U32.HI R7, RZ, 0x3, R7 ;  /* 0x00000003ff077819 */ /* 0x000fe20000011607 */
[----:B------:R1:W-:Y:S01]  /*1ed0*/  @P3 LDGSTS.E.BYPASS.LTC128B.128 [R218+0x3d00], [R18.64+0x80], !P4 ;  /* 0x03d0008012da3fae */ /* 0x0003e2000e101d4a */
[----:B------:R-:W-:Y:S01]  /*1ee0*/  SHF.R.U32.HI R5, RZ, 0x3, R5 ;  /* 0x00000003ff057819 */ /* 0x000fe20000011605 */
[----:B------:R-:W-:Y:S01]  /*1ef0*/  IMAD R6, R95, 0x200, R102 ;  /* 0x000002005f067824 */ /* 0x000fe200078e0266 */
[----:B------:R-:W-:Y:S01]  /*1f00*/  LOP3.LUT R100, R100, R7, RZ, 0x3c, !PT ;  /* 0x0000000764647212 */ /* 0x000fe200078e3cff */
[----:B------:R1:W-:Y:S01]  /*1f10*/  @P0 LDGSTS.E.BYPASS.LTC128B.128 [R218+0x2d00], [R16.64], !P6 ;  /* 0x02d0000010da0fae */ /* 0x0003e2000f101d4a */
[----:B------:R-:W-:Y:S01]  /*1f20*/  LOP3.LUT R4, R4, R5, RZ, 0x3c, !PT ;  /* 0x0000000504047212 */ /* 0x000fe200078e3cff */
[----:B------:R-:W-:Y:S01]  /*1f30*/  IMAD R217, R101, 0x20, R6 ;  /* 0x0000002065d97824 */ /* 0x000fe200078e0206 */
[----:B------:R-:W-:Y:S01]  /*1f40*/  ISETP.GT.AND P3, PT, R93, 0x3f, PT ;  /* 0x0000003f5d00780c */ /* 0x000fe20003f64270 */
[----:B------:R1:W-:Y:S01]  /*1f50*/  @P0 LDGSTS.E.BYPASS.LTC128B.128 [R218+0x3900], [R16.64+0x40], !P5 ;  /* 0x0390004010da0fae */ /* 0x0003e2000e901d4a */
[----:B------:R-:W-:Y:S01]  /*1f60*/  ISETP.LT.OR P1, PT, R72, 0x1, !P1 ;  /* 0x000000014800780c */ /* 0x000fe20004f21670 */
[----:B------:R-:W-:Y:S01]  /*1f70*/  IMAD.IADD R217, R100, 0x1, R217 ;  /* 0x0000000164d97824 */ /* 0x000fe200078e02d9 */
[----:B------:R-:W-:Y:S01]  /*1f80*/  LOP3.LUT P2, RZ, R76, 0x4, RZ, 0xc0, !PT ;  /* 0x000000044cff7812 */ /* 0x000fe2000784c0ff */
[----:B------:R1:W-:Y:S01]  /*1f90*/  @P0 LDGSTS.E.BYPASS.LTC128B.128 [R218+0x4500], [R16.64+0x80], !P4 ;  /* 0x0450008010da0fae */ /* 0x0003e2000e101d4a */
[----:B------:R-:W-:Y:S01]  /*1fa0*/  IMAD.U32 R216, R13, 0x20, R4 ;  /* 0x000000200dd87824 */ /* 0x000fe200078e0004 */
[----:B------:R-:W-:Y:S01]  /*1fb0*/  LOP3.LUT P0, RZ, R8, 0x2, RZ, 0xc0, !PT ;  /* 0x0000000208ff7812 */ /* 0x000fe2000780c0ff */
[----:B------:R-:W-:Y:S01]  /*1fc0*/  IMAD.SHL.U32 R217, R217, 0x2, RZ ;  /* 0x00000002d9d97824 */ /* 0x000fe200078e00ff */
[----:B------:R-:W0:Y:S01]  /*1fd0*/  LDGDEPBAR ;  /* 0x00000000000079af */ /* 0x000e220000000000 */
[----:B------:R-:W-:Y:S01]  /*1fe0*/  IMAD.SHL.U32 R216, R216, 0x2, RZ ;  /* 0x00000002d8d87824 */ /* 0x000fe200078e00ff */
[----:B------:R-:W-:Y:S01]  /*1ff0*/  ISETP.LT.OR P2, PT, R72, 0x1, !P2 ;  /* 0x000000014800780c */ /* 0x000fe20005741670 */
[----:B------:R-:W-:-:S02]  /*2000*/  IMAD R213, R0, 0x2, R217 ;  /* 0x0000000200d57824 */ /* 0x000fc400078e02d9 */
[----:B------:R-:W-:Y:S01]  /*2010*/  @!P3 IMAD.MOV.U32 R79, RZ, RZ, c[0x0][0x208] ;  /* 0x00008200ff4fb624 */ /* 0x000fe200078e00ff */
[C---:B------:R-:W-:Y:S01]  /*2020*/  IADD3 R8, R216.reuse, 0x2500, RZ ;  /* 0x00002500d8087810 */ /* 0x040fe20007ffe0ff */
[----:B------:R-:W-:Y:S01]  /*2030*/  @!P3 IMAD.MOV.U32 R77, RZ, RZ, c[0x0][0x20c] ;  /* 0x00008300ff4db624 */ /* 0x000fe200078e00ff */
[----:B------:R-:W-:Y:S01]  /*2040*/  IADD3 R215, R216, 0x2520, RZ ;  /* 0x00002520d8d77810 */ /* 0x000fe20007ffe0ff */
[----:B------:R-:W-:Y:S02]  /*2050*/  IMAD R101, R101, 0x20, R102 ;  /* 0x0000002065657824 */ /* 0x000fe400078e0266 */
[----:B------:R-:W-:Y:S02]  /*2060*/  @P0 IADD3 R215, R8, -0x20, RZ ;  /* 0xffffffe008d70810 */ /* 0x000fe40007ffe0ff */
[----:B------:R-:W-:Y:S02]  /*2070*/  LEA R74, P0, R78, c[0x0][0x1f8], 0x1 ;  /* 0x00007e004e4a7a11 */ /* 0x000fe400078008ff */
[----:B------:R-:W-:-:S02]  /*2080*/  IADD3 R211, R215, 0x400, RZ ;  /* 0x00000400d7d37810 */ /* 0x000fc40007ffe0ff */
[----:B------:R-:W-:Y:S02]  /*2090*/  LEA.HI.X R75, R78, c[0x0][0x1fc], R52, 0x1, P0 ;  /* 0x00007f004e4b7a11 */ /* 0x000fe400000f0c34 */
[----:B------:R-:W-:Y:S02]  /*20a0*/  @!P3 LEA R104, P0, R79, R74, 0x6 ;  /* 0x0000004a4f68b211 */ /* 0x000fe400078030ff */
[----:B------:R-:W-:Y:S02]  /*20b0*/  IADD3 R210, R215, 0x800, RZ ;  /* 0x00000800d7d27810 */ /* 0x000fe40007ffe0ff */
[----:B------:R-:W-:Y:S01]  /*20c0*/  @!P3 LEA.HI.X R105, R79, R75, R77, 0x6, P0 ;  /* 0x0000004b4f69b211 */ /* 0x000fe200000f344d */
[----:B------:R-:W-:-:S04]  /*20d0*/  DEPBAR.LE SB0, 0x1 ;  /* 0x000080400000791a */ /* 0x000fc80000000000 */
[----:B------:R-:W-:-:S04]  /*20e0*/  DEPBAR.LE SB0, 0x0 ;  /* 0x000080000000791a */ /* 0x000fc80000000000 */
[----:B------:R-:W-:Y:S01]  /*20f0*/  BAR.SYNC.DEFER_BLOCKING 0x0 ;  /* 0x0000000000007b1d */ /* 0x000fe20000010000 */
[----:B------:R-:W-:Y:S02]  /*2100*/  LOP3.LUT P0, RZ, R76, 0x2, RZ, 0xc0, !PT ;  /* 0x000000024cff7812 */ /* 0x000fe4000780c0ff */
[C---:B------:R-:W-:Y:S02]  /*2110*/  IADD3 R209, R215.reuse, 0xc00, RZ ;  /* 0x00000c00d7d17810 */ /* 0x040fe40007ffe0ff */
[----:B------:R-:W-:Y:S02]  /*2120*/  ISETP.LT.OR P0, PT, R72, 0x1, !P0 ;  /* 0x000000014800780c */ /* 0x000fe40004701670 */
[C---:B------:R-:W-:Y:S02]  /*2130*/  IADD3 R208, R215.reuse, 0x1000, RZ ;  /* 0x00001000d7d07810 */ /* 0x040fe40007ffe0ff */
[C---:B------:R-:W-:Y:S02]  /*2140*/  IADD3 R207, R215.reuse, 0x1400, RZ ;  /* 0x00001400d7cf7810 */ /* 0x040fe40007ffe0ff */
[----:B------:R-:W-:-:S02]  /*2150*/  IADD3 R206, R215, 0x1800, RZ ;  /* 0x00001800d7ce7810 */ /* 0x000fc40007ffe0ff */
[C---:B------:R-:W-:Y:S02]  /*2160*/  IADD3 R205, R215.reuse, 0x1c00, RZ ;  /* 0x00001c00d7cd7810 */ /* 0x040fe40007ffe0ff */
[----:B------:R-:W-:Y:S01]  /*2170*/  IADD3 R204, R215, 0x2000, RZ ;  /* 0x00002000d7cc7810 */ /* 0x000fe20007ffe0ff */
[----:B------:R-:W-:Y:S04]  /*2180*/  LDSM.16.M88.4 R48, [R217+0x5900] ;  /* 0x00590000d930783b */ /* 0x000fe80000000200 */
[----:B------:R-:W2:Y:S04]  /*2190*/  LDSM.16.M88.4 R64, [R216+0x2500] ;  /* 0x00250000d840783b */ /* 0x000ea80000000200 */
[----:B------:R-:W4:Y:S04]  /*21a0*/  LDSM.16.M88.4 R56, [R216+0x2900] ;  /* 0x00290000d838783b */ /* 0x000f280000000200 */
[----:B------:R-:W5:Y:S04]  /*21b0*/  LDSM.16.M88.4 R44, [R217+0x4900] ;  /* 0x00490000d92c783b */ /* 0x000f680000000200 */
[----:B------:R-:W5:Y:S04]  /*21c0*/  LDSM.16.M88.4 R4, [R216+0x2d00] ;  /* 0x002d0000d804783b */ /* 0x000f680000000200 */
[----:B------:R-:W-:Y:S04]  /*21d0*/  LDSM.16.M88.4 R40, [R213+0x5900] ;  /* 0x00590000d528783b */ /* 0x000fe80000000200 */
[----:B-1----:R-:W1:Y:S04]  /*21e0*/  LDSM.16.M88.4 R16, [R215+0x400] ;  /* 0x00040000d710783b */ /* 0x002e680000000200 */
[----:B------:R-:W1:Y:S04]  /*21f0*/  LDSM.16.M88.4 R8, [R215+0x800] ;  /* 0x00080000d708783b */ /* 0x000e680000000200 */
[----:B---3--:R-:W3:Y:S01]  /*2200*/  LDSM.16.M88.4 R20, [R215] ;  /* 0x00000000d714783b */ /* 0x008ee20000000200 */
[C---:B--2---:R-:W-:Y:S08]  /*2210*/  HMMA.16816.F32 R36, R48.reuse, R64, RZ ;  /* 0x000000403024723c */ /* 0x044ff000000018ff */
[C---:B----4-:R-:W-:Y:S08]  /*2220*/  HMMA.16816.F32 R28, R48.reuse, R56, RZ ;  /* 0x00000038301c723c */ /* 0x050ff000000018ff */
[C---:B------:R-:W-:Y:S08]  /*2230*/  HMMA.16816.F32 R32, R48.reuse, R66, RZ ;  /* 0x000000423020723c */ /* 0x040ff000000018ff */
[----:B------:R-:W-:Y:S08]  /*2240*/  HMMA.16816.F32 R24, R48, R58, RZ ;  /* 0x0000003a3018723c */ /* 0x000ff000000018ff */
[C---:B-----5:R-:W-:Y:S08]  /*2250*/  HMMA.16816.F32 R68, R44.reuse, R64, RZ ;  /* 0x000000402c44723c */ /* 0x060ff000000018ff */
[----:B------:R-:W-:Y:S08]  /*2260*/  HMMA.16816.F32 R60, R44, R56, RZ ;  /* 0x000000382c3c723c */ /* 0x000ff000000018ff */
[----:B------:R-:W-:Y:S08]  /*2270*/  HMMA.16816.F32 R12, R48, R4, RZ ;  /* 0x00000004300c723c */ /* 0x000ff000000018ff */
[C---:B------:R-:W-:Y:S08]  /*2280*/  HMMA.16816.F32 R64, R44.reuse, R66, RZ ;  /* 0x000000422c40723c */ /* 0x040ff000000018ff */
[C---:B------:R-:W-:Y:S08]  /*2290*/  HMMA.16816.F32 R56, R44.reuse, R58, RZ ;  /* 0x0000003a2c38723c */ /* 0x040ff000000018ff */
[----:B------:R-:W-:Y:S08]  /*22a0*/  HMMA.16816.F32 R52, R44, R4, RZ ;  /* 0x000000042c34723c */ /* 0x000ff000000018ff */
[-C--:B------:R-:W-:Y:S08]  /*22b0*/  HMMA.16816.F32 R48, R48, R6.reuse, RZ ;  /* 0x000000063030723c */ /* 0x080ff000000018ff */
[----:B------:R-:W-:Y:S01]  /*22c0*/  HMMA.16816.F32 R44, R44, R6, RZ ;  /* 0x000000062c2c723c */ /* 0x000fe200000018ff */
[----:B------:R-:W2:Y:S04]  /*22d0*/  LDSM.16.M88.4 R4, [R213+0x4900] ;  /* 0x00490000d504783b */ /* 0x000ea80000000200 */
[----:B------:R-:W-:Y:S01]  /*22e0*/  @!PT LDS RZ, [RZ] ;  /* 0x00000000fffff984 */ /* 0x000fe20000000800 */
[----:B------:R-:W-:Y:S01]  /*22f0*/  @!PT LDS RZ, [RZ] ;  /* 0x00000000fffff984 */ /* 0x000fe20000000800 */
[----:B------:R-:W-:Y:S01]  /*2300*/  @!PT LDS RZ, [RZ] ;  /* 0x00000000fffff984 */ /* 0x000fe20000000800 */
[----:B------:R4:W-:Y:S01]  /*2310*/  LDGSTS.E.BYPASS.LTC128B.128 [R218+0x100], [R74.64], !P1 ;  /* 0x001000004ada7fae */ /* 0x0009e2000c901d4a */
[----:B------:R-:W-:-:S02]  /*2320*/  @!P3 LOP3.LUT P1, RZ, R73, 0x1, RZ, 0xc0, !PT ;  /* 0x0000000149ffb812 */ /* 0x000fc4000782c0ff */
[C---:B-1----:R-:W-:Y:S01]  /*2330*/  HMMA.16816.F32 R24, R40.reuse, R18, R24 ;  /* 0x000000122818723c */ /* 0x042fe20000001818 */
        /* <DEDUP_REMOVED lines=8> */
[C---:B---3--:R-:W-:Y:S03]  /*23c0*/  HMMA.16816.F32 R36, R40.reuse, R20, R36 ;  /* 0x000000142824723c */ /* 0x048fe60000001824 */
[----:B------:R1:W-:Y:S04]  /*23d0*/  @!P3 LDGSTS.E.BYPASS.LTC128B.128 [R218+0x1500], [R104.64+0x40], !P2 ;  /* 0x0150004068dabfae */ /* 0x0003e8000d101d4a */
[----:B------:R1:W-:Y:S01]  /*23e0*/  @!P3 LDGSTS.E.BYPASS.LTC128B.128 [R218+0x2100], [R104.64+0x80], !P0 ;  /* 0x0210008068dabfae */ /* 0x0003e2000c101d4a */
[C---:B------:R-:W-:Y:S01]  /*23f0*/  HMMA.16816.F32 R28, R40.reuse, R16, R28 ;  /* 0x00000010281c723c */ /* 0x040fe2000000181c */
[----:B------:R-:W-:Y:S01]  /*2400*/  ISETP.GT.AND P0, PT, R2, R219, PT ;  /* 0x000000db0200720c */ /* 0x000fe20003f04270 */
[----:B------:R-:W-:Y:S01]  /*2410*/  IMAD.IADD R2, R100, 0x1, R101 ;  /* 0x0000000164027824 */ /* 0x000fe200078e0265 */
[----:B------:R-:W-:Y:S04]  /*2420*/  LDSM.16.M88.4 R88, [R217+0x7900] ;  /* 0x00790000d958783b */ /* 0x000fe80000000200 */
[----:B------:R-:W3:Y:S01]  /*2430*/  LDSM.16.M88.4 R80, [R216+0x3500] ;  /* 0x00350000d850783b */ /* 0x000ee20000000200 */
[C---:B------:R-:W-:Y:S03]  /*2440*/  HMMA.16816.F32 R32, R40.reuse, R22, R32 ;  /* 0x000000162820723c */ /* 0x040fe60000001820 */
[----:B------:R-:W5:Y:S04]  /*2450*/  LDSM.16.M88.4 R76, [R216+0x3900] ;  /* 0x00390000d84c783b */ /* 0x000f680000000200 */
[----:B------:R-:W1:Y:S01]  /*2460*/  LDSM.16.M88.4 R84, [R216+0x3100] ;  /* 0x00310000d854783b */ /* 0x000e620000000200 */
[----:B------:R-:W-:Y:S03]  /*2470*/  HMMA.16816.F32 R48, R40, R10, R48 ;  /* 0x0000000a2830723c */ /* 0x000fe60000001830 */
[----:B----4-:R-:W4:Y:S04]  /*2480*/  LDSM.16.M88.4 R72, [R217+0x6900] ;  /* 0x00690000d948783b */ /* 0x010f280000000200 */
[----:B------:R-:W-:Y:S01]  /*2490*/  LDSM.16.M88.4 R40, [R213+0x7900] ;  /* 0x00790000d528783b */ /* 0x000fe20000000200 */
[C---:B--2---:R-:W-:Y:S03]  /*24a0*/  HMMA.16816.F32 R68, R4.reuse, R20, R68 ;  /* 0x000000140444723c */ /* 0x044fe60000001844 */
[----:B------:R-:W0:Y:S05]  /*24b0*/  LDGDEPBAR ;  /* 0x00000000000079af */ /* 0x000e2a0000000000 */
[C---:B------:R-:W-:Y:S08]  /*24c0*/  HMMA.16816.F32 R60, R4.reuse, R16, R60 ;  /* 0x00000010043c723c */ /* 0x040ff0000000183c */
[C---:B------:R-:W-:Y:S08]  /*24d0*/  HMMA.16816.F32 R52, R4.reuse, R8, R52 ;  /* 0x000000080434723c */ /* 0x040ff00000001834 */
[C---:B------:R-:W-:Y:S01]  /*24e0*/  HMMA.16816.F32 R64, R4.reuse, R22, R64 ;  /* 0x000000160440723c */ /* 0x040fe20000001840 */
[----:B------:R-:W-:Y:S07]  /*24f0*/  LDSM.16.M88.4 R20, [R215+0x1400] ;  /* 0x00140000d714783b */ /* 0x000fee0000000200 */
[C---:B------:R-:W-:Y:S01]  /*2500*/  HMMA.16816.F32 R56, R4.reuse, R18, R56 ;  /* 0x000000120438723c */ /* 0x040fe20000001838 */
[----:B------:R-:W-:Y:S07]  /*2510*/  LDSM.16.M88.4 R16, [R215+0xc00] ;  /* 0x000c0000d710783b */ /* 0x000fee0000000200 */
[----:B------:R-:W-:Y:S01]  /*2520*/  HMMA.16816.F32 R44, R4, R10, R44 ;  /* 0x0000000a042c723c */ /* 0x000fe2000000182c */
[----:B------:R-:W2:Y:S04]  /*2530*/  LDSM.16.M88.4 R8, [R215+0x1000] ;  /* 0x00100000d708783b */ /* 0x000ea80000000200 */
[----:B------:R-:W2:Y:S03]  /*2540*/  LDSM.16.M88.4 R4, [R213+0x6900] ;  /* 0x00690000d504783b */ /* 0x000ea60000000200 */
[C---:B---3--:R-:W-:Y:S08]  /*2550*/  HMMA.16816.F32 R24, R88.reuse, R82, R24 ;  /* 0x000000525818723c */ /* 0x048ff00000001818 */
[C---:B-----5:R-:W-:Y:S08]  /*2560*/  HMMA.16816.F32 R12, R88.reuse, R76, R12 ;  /* 0x0000004c580c723c */ /* 0x060ff0000000180c */
[C---:B-1----:R-:W-:Y:S08]  /*2570*/  HMMA.16816.F32 R36, R88.reuse, R84, R36 ;  /* 0x000000545824723c */ /* 0x042ff00000001824 */
[C---:B------:R-:W-:Y:S08]  /*2580*/  HMMA.16816.F32 R28, R88.reuse, R80, R28 ;  /* 0x00000050581c723c */ /* 0x040ff0000000181c */
[C---:B------:R-:W-:Y:S08]  /*2590*/  HMMA.16816.F32 R32, R88.reuse, R86, R32 ;  /* 0x000000565820723c */ /* 0x040ff00000001820 */
[----:B------:R-:W-:Y:S01]  /*25a0*/  HMMA.16816.F32 R48, R88, R78, R48 ;  /* 0x0000004e5830723c */ /* 0x000fe20000001830 */
[----:B------:R-:W-:Y:S07]  /*25b0*/  LDSM.16.M88.4 R88, [R217+0x8900] ;  /* 0x00890000d958783b */ /* 0x000fee0000000200 */
[C---:B----4-:R-:W-:Y:S08]  /*25c0*/  HMMA.16816.F32 R68, R72.reuse, R84, R68 ;  /* 0x000000544844723c */ /* 0x050ff00000001844 */
[C---:B------:R-:W-:Y:S01]  /*25d0*/  HMMA.16816.F32 R64, R72.reuse, R86, R64 ;  /* 0x000000564840723c */ /* 0x040fe20000001840 */
[----:B------:R-:W-:Y:S07]  /*25e0*/  LDSM.16.M88.4 R84, [R217+0x9900] ;  /* 0x00990000d954783b */ /* 0x000fee0000000200 */
[C---:B------:R-:W-:Y:S08]  /*25f0*/  HMMA.16816.F32 R60, R72.reuse, R80, R60 ;  /* 0x00000050483c723c */ /* 0x040ff0000000183c */
[C---:B------:R-:W-:Y:S01]  /*2600*/  HMMA.16816.F32 R56, R72.reuse, R82, R56 ;  /* 0x000000524838723c */ /* 0x040fe20000001838 */
[----:B------:R-:W-:Y:S07]  /*2610*/  LDSM.16.M88.4 R80, [R216+0x3d00] ;  /* 0x003d0000d850783b */ /* 0x000fee0000000200 */
[C---:B------:R-:W-:Y:S08]  /*2620*/  HMMA.16816.F32 R52, R72.reuse, R76, R52 ;  /* 0x0000004c4834723c */ /* 0x040ff00000001834 */
[----:B------:R-:W-:Y:S01]  /*2630*/  HMMA.16816.F32 R44, R72, R78, R44 ;  /* 0x0000004e482c723c */ /* 0x000fe2000000182c */
[----:B------:R-:W1:Y:S04]  /*2640*/  LDSM.16.M88.4 R76, [R216+0x4100] ;  /* 0x00410000d84c783b */ /* 0x000e680000000200 */
[----:B------:R-:W3:Y:S03]  /*2650*/  LDSM.16.M88.4 R72, [R216+0x4500] ;  /* 0x00450000d848783b */ /* 0x000ee60000000200 */
[C---:B--2---:R-:W-:Y:S08]  /*2660*/  HMMA.16816.F32 R24, R40.reuse, R10, R24 ;  /* 0x0000000a2818723c */ /* 0x044ff00000001818 */
        /* <DEDUP_REMOVED lines=8> */
[----:B------:R-:W-:Y:S07]  /*26f0*/  LDSM.16.M88.4 R16, [R215+0x1800] ;  /* 0x00180000d710783b */ /* 0x000fee0000000200 */
[C---:B------:R-:W-:Y:S08]  /*2700*/  HMMA.16816.F32 R60, R4.reuse, R8, R60 ;  /* 0x00000008043c723c */ /* 0x040ff0000000183c */
[C---:B------:R-:W-:Y:S01]  /*2710*/  HMMA.16816.F32 R56, R4.reuse, R10, R56 ;  /* 0x0000000a0438723c */ /* 0x040fe20000001838 */
[----:B------:R-:W2:Y:S07]  /*2720*/  LDSM.16.M88.4 R8, [R215+0x1c00] ;  /* 0x001c0000d708783b */ /* 0x000eae0000000200 */
[C---:B------:R-:W-:Y:S08]  /*2730*/  HMMA.16816.F32 R52, R4.reuse, R20, R52 ;  /* 0x000000140434723c */ /* 0x040ff00000001834 */
[----:B------:R-:W-:Y:S01]  /*2740*/  HMMA.16816.F32 R44, R4, R22, R44 ;  /* 0x00000016042c723c */ /* 0x000fe2000000182c */
[----:B------:R-:W4:Y:S04]  /*2750*/  LDSM.16.M88.4 R4, [R215+0x2000] ;  /* 0x00200000d704783b */ /* 0x000f280000000200 */
[----:B------:R-:W5:Y:S01]  /*2760*/  LDSM.16.M88.4 R20, [R213+0x8900] ;  /* 0x00890000d514783b */ /* 0x000f620000000200 */
[----:B------:R-:W-:-:S04]  /*2770*/  DEPBAR.LE SB0, 0x0 ;  /* 0x000080000000791a */ /* 0x000fc80000000000 */
[C---:B-1----:R-:W-:Y:S08]  /*2780*/  HMMA.16816.F32 R24, R84.reuse, R78, R24 ;  /* 0x0000004e5418723c */ /* 0x042ff00000001818 */
[C---:B---3--:R-:W-:Y:S08]  /*2790*/  HMMA.16816.F32 R12, R84.reuse, R72, R12 ;  /* 0x00000048540c723c */ /* 0x048ff0000000180c */
        /* <DEDUP_REMOVED lines=9> */
[----:B------:R-:W-:Y:S08]  /*2830*/  HMMA.16816.F32 R44, R88, R74, R44 ;  /* 0x0000004a582c723c */ /* 0x000ff0000000182c */
[C---:B--2---:R-:W-:Y:S08]  /*2840*/  HMMA.16816.F32 R72, R40.reuse, R10, R24 ;  /* 0x0000000a2848723c */ /* 0x044ff00000001818 */
[C---:B----4-:R-:W-:Y:S08]  /*2850*/  HMMA.16816.F32 R24, R40.reuse, R4, R12 ;  /* 0x000000042818723c */ /* 0x050ff0000000180c */
[C---:B------:R-:W-:Y:S08]  /*2860*/  HMMA.16816.F32 R36, R40.reuse, R16, R36 ;  /* 0x000000102824723c */ /* 0x040ff00000001824 */
[C---:B------:R-:W-:Y:S08]  /*2870*/  HMMA.16816.F32 R32, R40.reuse, R18, R32 ;  /* 0x000000122820723c */ /* 0x040ff00000001820 */
[C---:B------:R-:W-:Y:S08]  /*2880*/  HMMA.16816.F32 R28, R40.reuse, R8, R28 ;  /* 0x00000008281c723c */ /* 0x040ff0000000181c */
[----:B------:R-:W-:Y:S08]  /*2890*/  HMMA.16816.F32 R12, R40, R6, R48 ;  /* 0x00000006280c723c */ /* 0x000ff00000001830 */
[C---:B-----5:R-:W-:Y:S08]  /*28a0*/  HMMA.16816.F32 R68, R20.reuse, R16, R68 ;  /* 0x000000101444723c */ /* 0x060ff00000001844 */
        /* <DEDUP_REMOVED lines=15> */
[----:B------:R-:W-:-:S04]  /*29a0*/  @P2 IADD3 R6, P1, P0, R224, UR7, R8 ;  /* 0x00000007e0062c10 */ /* 0x000fc8000f83e008 */
[----:B------:R-:W-:Y:S02]  /*29b0*/  @P2 IADD3.X R5, R229, UR6, R3, P1, P0 ;  /* 0x00000006e5052c10 */ /* 0x000fe40008fe0403 */
        /* <DEDUP_REMOVED lines=16> */
.L_x_1810:
[----:B------:R-:W-:Y:S01]  /*2ac0*/  LOP3.LUT R96, R96, 0xffffffe0, RZ, 0xc0, !PT ;  /* 0xffffffe060607812 */ /* 0x000fe200078ec0ff */
[----:B------:R-:W-:Y:S01]  /*2ad0*/  ULDC UR8, c[0x0][0x324] ;  /* 0x0000c90000087ab9 */ /* 0x000fe20000000800 */
[----:B------:R-:W-:Y:S01]  /*2ae0*/  SHF.R.S32.HI R8, RZ, 0x1f, R95 ;  /* 0x0000001fff087819 */ /* 0x000fe2000001145f */
[----:B------:R-:W-:Y:S01]  /*2af0*/  ULOP3.LUT UR8, URZ, UR8, URZ, 0x33, !UPT ;  /* 0x000000083f087292 */ /* 0x000fe2000f8e333f */
[----:B------:R-:W-:Y:S01]  /*2b00*/  PLOP3.LUT P1, PT, PT, PT, UP2, 0x80, 0x0 ;  /* 0x000000000000781c */ /* 0x000fe20003f2f028 */
[----:B------:R-:W-:Y:S01]  /*2b10*/  IMAD.IADD R93, R93, 0x1, -R96 ;  /* 0x000000015d5d7824 */ /* 0x000fe200078e0a60 */
[----:B------:R-:W-:Y:S01]  /*2b20*/  LEA.HI R8, R8, R95, RZ, 0x2 ;  /* 0x0000005f08087211 */ /* 0x000fe200078f10ff */
[----:B------:R-:W0:Y:S01]  /*2b30*/  LDGDEPBAR ;  /* 0x00000000000079af */ /* 0x000e220000000000 */
[----:B------:R-:W-:-:S02]  /*2b40*/  PLOP3.LUT P0, PT, PT, PT, UP2, 0x80, 0x0 ;  /* 0x000000000000781c */ /* 0x000fc40003f0f028 */
[----:B-1----:R-:W-:Y:S02]  /*2b50*/  SHF.R.S32.HI R4, RZ, 0x1f, R93 ;  /* 0x0000001fff047819 */ /* 0x002fe4000001145d */
[----:B------:R-:W-:Y:S02]  /*2b60*/  LOP3.LUT R8, R8, 0xffffffc, RZ, 0xc0, !PT ;  /* 0x0ffffffc08087812 */ /* 0x000fe400078ec0ff */
[----:B------:R-:W-:Y:S02]  /*2b70*/  LEA.HI R3, R4, R93, RZ, 0x2 ;  /* 0x0000005d04037211 */ /* 0x000fe400078f10ff */
[----:B------:R-:W-:Y:S01]  /*2b80*/  LEA.HI R4, R97, R97, RZ, 0x1 ;  /* 0x0000006161047211 */ /* 0x000fe200078f08ff */
[----:B------:R-:W-:Y:S01]  /*2b90*/  IMAD.IADD R8, R95, 0x1, -R8 ;  /* 0x000000015f087824 */ /* 0x000fe200078e0a08 */
[----:B------:R-:W-:-:S03]  /*2ba0*/  LEA.HI.SX32 R5, R3, UR13, 0x1e ;  /* 0x0000000d03057c11 */ /* 0x000fc6000f8ff2ff */
[C---:B------:R-:W-:Y:S01]  /*2bb0*/  IMAD.SHL.U32 R6, R4.reuse, 0x20, RZ ;  /* 0x0000002004067824 */ /* 0x040fe200078e00ff */
[----:B------:R-:W-:Y:S01]  /*2bc0*/  LOP3.LUT R4, R4, 0x1ffffffe, RZ, 0xc0, !PT ;  /* 0x1ffffffe04047812 */ /* 0x000fe200078ec0ff */
[----:B------:R-:W-:-:S03]  /*2bd0*/  IMAD R5, R8, 0x10, R5 ;  /* 0x0000001008057824 */ /* 0x000fc600078e0205 */
[----:B------:R-:W-:Y:S01]  /*2be0*/  LOP3.LUT R6, R6, 0xffffffc0, RZ, 0xc0, !PT ;  /* 0xffffffc006067812 */ /* 0x000fe200078ec0ff */
[----:B------:R-:W-:-:S04]  /*2bf0*/  IMAD.IADD R4, R97, 0x1, -R4 ;  /* 0x0000000161047824 */ /* 0x000fc800078e0a04 */
[----:B------:R-:W-:-:S04]  /*2c00*/  IMAD.IADD R5, R6, 0x1, R5 ;  /* 0x0000000106057824 */ /* 0x000fc800078e0205 */
[----:B------:R-:W-:-:S04]  /*2c10*/  IMAD R222, R4, 0x8, R5 ;  /* 0x0000000804de7824 */ /* 0x000fc800078e0205 */
[----:B------:R-:W-:-:S04]  /*2c20*/  @P1 IMAD.HI.U32 R4, R222, c[0x0][0x2c8], RZ ;  /* 0x0000b200de041a27 */ /* 0x000fc800078e00ff */
[----:B------:R-:W-:Y:S01]  /*2c30*/  IMAD.MOV.U32 R49, RZ, RZ, R222 ;  /* 0x000000ffff317224 */ /* 0x000fe200078e00de */
[----:B------:R-:W-:Y:S02]  /*2c40*/  @P0 SHF.R.U32.HI R49, RZ, c[0x0][0x2cc], R4 ;  /* 0x0000b300ff310a19 */ /* 0x000fe40000011604 */
[----:B------:R-:W-:Y:S02]  /*2c50*/  LOP3.LUT R4, R3, 0x7ffffffc, RZ, 0xc0, !PT ;  /* 0x7ffffffc03047812 */ /* 0x000fe400078ec0ff */
[----:B------:R-:W-:Y:S01]  /*2c60*/  PLOP3.LUT P0, PT, PT, PT, UP1, 0x40, 0x0 ;  /* 0x000000000000781c */ /* 0x000fe20003f0e818 */
[----:B------:R-:W1:Y:S02]  /*2c70*/  SHFL.IDX PT, R3, R49, RZ, 0x1c1f ;  /* 0x001c1fff31037589 */ /* 0x000e6400000e0000 */
[----:B------:R-:W-:-:S04]  /*2c80*/  IMAD.IADD R4, R93, 0x1, -R4 ;  /* 0x000000015d047824 */ /* 0x000fc800078e0a04 */
[----:B------:R-:W-:-:S04]  /*2c90*/  IMAD.SHL.U32 R223, R4, 0x2, RZ ;  /* 0x0000000204df7824 */ /* 0x000fc800078e00ff */
[----:B------:R-:W-:Y:S01]  /*2ca0*/  IMAD.IADD R48, R94, 0x1, -R223 ;  /* 0x000000015e307824 */ /* 0x000fe200078e0adf */
[C---:B------:R-:W-:Y:S02]  /*2cb0*/  IADD3 R23, -R223.reuse, 0x1, R92 ;  /* 0x00000001df177810 */ /* 0x040fe40007ffe15c */
[----:B------:R-:W-:Y:S02]  /*2cc0*/  IADD3 R77, -R223, c[0x0][0x1d0], R94 ;  /* 0x00007400df4d7a10 */ /* 0x000fe40007ffe15e */
[----:B------:R-:W-:-:S04]  /*2cd0*/  IADD3 R23, R23, -c[0x0][0x168], RZ ;  /* 0x80005a0017177a10 */ /* 0x000fc80007ffe0ff */
[C---:B------:R-:W-:Y:S02]  /*2ce0*/  IADD3 R78, R23.reuse, c[0x0][0x328], RZ ;  /* 0x0000ca00174e7a10 */ /* 0x040fe40007ffe0ff */
[----:B------:R-:W-:-:S03]  /*2cf0*/  IADD3 R23, R23, UR8, RZ ;  /* 0x0000000817177c10 */ /* 0x000fc6000fffe0ff */
[--C-:B-1----:R-:W-:Y:S02]  /*2d00*/  IMAD.IADD R4, R78, 0x1, R3.reuse ;  /* 0x000000014e047824 */ /* 0x102fe400078e0203 */
[----:B------:R-:W-:-:S03]  /*2d10*/  IMAD.IADD R5, R23, 0x1, R3 ;  /* 0x0000000117057824 */ /* 0x000fc600078e0203 */
[----:B------:R-:W-:Y:S01]  /*2d20*/  IMNMX R9, R4, R77, PT ;  /* 0x0000004d04097217 */ /* 0x000fe20003800200 */
[----:B------:R-:W-:Y:S05]  /*2d30*/  @P0 BRA `(.L_x_1811) ;  /* 0x0000015000000947 */ /* 0x000fea0003800000 */
[----:B------:R-:W-:Y:S01]  /*2d40*/  IADD3 R3, R3, c[0x0][0x1d0], RZ ;  /* 0x0000740003037a10 */ /* 0x000fe20007ffe0ff */
        /* <DEDUP_REMOVED lines=11> */
.L_x_1813:
[----:B------:R-:W-:-:S04]  /*2e00*/  MOV R3, c[0x0][0x32c] ;  /* 0x0000cb0000037a02 */ /* 0x000fc80000000f00 */
[----:B------:R-:W-:-:S13]  /*2e10*/  ISETP.NE.AND P0, PT, R3, 0x1, PT ;  /* 0x000000010300780c */ /* 0x000fda0003f05270 */
[----:B------:R-:W-:-:S05]  /*2e20*/  @P0 IMAD.HI.U32 R3, R7, c[0x0][0x330], RZ ;  /* 0x0000cc0007030a27 */ /* 0x000fca00078e00ff */
[----:B------:R-:W-:Y:S02]  /*2e30*/  @P0 SHF.R.U32.HI R7, RZ, c[0x0][0x334], R3 ;  /* 0x0000cd00ff070a19 */ /* 0x000fe40000011603 */
.L_x_1814:
[----:B------:R-:W-:Y:S05]  /*2e40*/  BSYNC B0 ;  /* 0x0000000000007941 */ /* 0x000fea0003800000 */
.L_x_1812:
[----:B------:R-:W-:-:S05]  /*2e50*/  IMAD R6, R7, c[0x0][0x32c], R48 ;  /* 0x0000cb0007067a24 */ /* 0x000fca00078e0230 */
[----:B------:R-:W-:Y:S02]  /*2e60*/  IADD3 R4, R6, c[0x0][0x32c], RZ ;  /* 0x0000cb0006047a10 */ /* 0x000fe40007ffe0ff */
[----:B------:R-:W-:Y:S02]  /*2e70*/  IMNMX R5, R5, R6, !PT ;  /* 0x0000000605057217 */ /* 0x000fe40007800200 */
[----:B------:R-:W-:Y:S02]  /*2e80*/  IMNMX R9, R9, R4, PT ;  /* 0x0000000409097217 */ /* 0x000fe40003800200 */
.L_x_1811:
[----:B------:R-:W1:Y:S01]  /*2e90*/  SHFL.IDX PT, R4, R49, 0x1, 0x1c1f ;  /* 0x003c1f0031047f89 */ /* 0x000e6200000e0000 */
[----:B------:R-:W-:Y:S01]  /*2ea0*/  PLOP3.LUT P0, PT, PT, PT, UP1, 0x40, 0x0 ;  /* 0x000000000000781c */ /* 0x000fe20003f0e818 */
[--C-:B-1----:R-:W-:Y:S02]  /*2eb0*/  IMAD.IADD R6, R78, 0x1, R4.reuse ;  /* 0x000000014e067824 */ /* 0x102fe400078e0204 */
[----:B------:R-:W-:-:S03]  /*2ec0*/  IMAD.IADD R3, R23, 0x1, R4 ;  /* 0x0000000117037824 */ /* 0x000fc600078e0204 */
[----:B------:R-:W-:-:S07]  /*2ed0*/  IMNMX R79, R6, R77, PT ;  /* 0x0000004d064f7217 */ /* 0x000fce0003800200 */
        /* <DEDUP_REMOVED lines=13> */
.L_x_1817:
[----:B------:R-:W-:-:S04]  /*2fb0*/  MOV R4, c[0x0][0x32c] ;  /* 0x0000cb0000047a02 */ /* 0x000fc80000000f00 */
[----:B------:R-:W-:-:S13]  /*2fc0*/  ISETP.NE.AND P0, PT, R4, 0x1, PT ;  /* 0x000000010400780c */ /* 0x000fda0003f05270 */
[----:B------:R-:W-:-:S05]  /*2fd0*/  @P0 IMAD.HI.U32 R4, R7, c[0x0][0x330], RZ ;  /* 0x0000cc0007040a27 */ /* 0x000fca00078e00ff */
[----:B------:R-:W-:Y:S02]  /*2fe0*/  @P0 SHF.R.U32.HI R7, RZ, c[0x0][0x334], R4 ;  /* 0x0000cd00ff070a19 */ /* 0x000fe40000011604 */
.L_x_1818:
[----:B------:R-:W-:Y:S05]  /*2ff0*/  BSYNC B0 ;  /* 0x0000000000007941 */ /* 0x000fea0003800000 */
.L_x_1816:
[----:B------:R-:W-:-:S05]  /*3000*/  IMAD R6, R7, c[0x0][0x32c], R48 ;  /* 0x0000cb0007067a24 */ /* 0x000fca00078e0230 */
[----:B------:R-:W-:Y:S02]  /*3010*/  IADD3 R4, R6, c[0x0][0x32c], RZ ;  /* 0x0000cb0006047a10 */ /* 0x000fe40007ffe0ff */
[----:B------:R-:W-:Y:S02]  /*3020*/  IMNMX R3, R3, R6, !PT ;  /* 0x0000000603037217 */ /* 0x000fe40007800200 */
[----:B------:R-:W-:Y:S02]  /*3030*/  IMNMX R79, R79, R4, PT ;  /* 0x000000044f4f7217 */ /* 0x000fe40003800200 */
.L_x_1815:
[C---:B------:R-:W-:Y:S02]  /*3040*/  ISETP.GE.AND P0, PT, R94.reuse, 0x2, PT ;  /* 0x000000025e00780c */ /* 0x040fe40003f06270 */
[----:B------:R-:W-:Y:S02]  /*3050*/  ISETP.GE.AND P1, PT, R94, 0x9, PT ;  /* 0x000000095e00780c */ /* 0x000fe40003f26270 */
[----:B------:R-:W-:Y:S02]  /*3060*/  P2R R7, PR, RZ, 0x1 ;  /* 0x00000001ff077803 */ /* 0x000fe40000000000 */
[----:B------:R-:W-:-:S02]  /*3070*/  ISETP.GT.AND P0, PT, R5, 0x1, !P0 ;  /* 0x000000010500780c */ /* 0x000fc40004704270 */
[----:B------:R-:W-:Y:S02]  /*3080*/  P2R R76, PR, RZ, 0x2 ;  /* 0x00000002ff4c7803 */ /* 0x000fe40000000000 */
[----:B------:R-:W-:Y:S02]  /*3090*/  ISETP.LT.OR P0, PT, R9, 0x2, P0 ;  /* 0x000000020900780c */ /* 0x000fe40000701670 */
[C---:B------:R-:W-:Y:S02]  /*30a0*/  ISETP.GE.AND P2, PT, R94.reuse, 0x29, PT ;  /* 0x000000295e00780c */ /* 0x040fe40003f46270 */
        /* <DEDUP_REMOVED lines=8> */
[----:B------:R-:W-:-:S04]  /*3130*/  ISETP.LT.OR P0, PT, R9, 0xa, P0 ;  /* 0x0000000a0900780c */ /* 0x000fc80000701670 */
[----:B------:R-:W-:Y:S02]  /*3140*/  FSEL R4, R65, -INF , !P0 ;  /* 0xff80000041047808 */ /* 0x000fe40004000000 */
[----:B------:R-:W-:Y:S02]  /*3150*/  ISETP.GT.AND P0, PT, R5, 0x10, !P1 ;  /* 0x000000100500780c */ /* 0x000fe40004f04270 */
[----:B------:R-:W-:Y:S02]  /*3160*/  P2R R65, PR, RZ, 0x2 ;  /* 0x00000002ff417803 */ /* 0x000fe40000000000 */
[----:B------:R-:W-:Y:S02]  /*3170*/  ISETP.LT.OR P0, PT, R9, 0x11, P0 ;  /* 0x000000110900780c */ /* 0x000fe40000701670 */
[----:B------:R-:W-:Y:S02]  /*3180*/  ISETP.GE.AND P1, PT, R94, 0x12, PT ;  /* 0x000000125e00780c */ /* 0x000fe40003f26270 */
[----:B------:R-:W-:-:S02]  /*3190*/  FSEL R40, R60, -INF , !P0 ;  /* 0xff8000003c287808 */ /* 0x000fc40004000000 */
[----:B------:R-:W-:Y:S02]  /*31a0*/  ISETP.GT.AND P0, PT, R5, 0x11, !P1 ;  /* 0x000000110500780c */ /* 0x000fe40004f04270 */
[----:B------:R-:W-:Y:S02]  /*31b0*/  P2R R60, PR, RZ, 0x2 ;  /* 0x00000002ff3c7803 */ /* 0x000fe40000000000 */
[----:B------:R-:W-:Y:S02]  /*31c0*/  ISETP.LT.OR P0, PT, R9, 0x12, P0 ;  /* 0x000000120900780c */ /* 0x000fe40000701670 */
[----:B------:R-:W-:Y:S02]  /*31d0*/  ISETP.GE.AND P1, PT, R94, 0x19, PT ;  /* 0x000000195e00780c */ /* 0x000fe40003f26270 */
[----:B------:R-:W-:Y:S02]  /*31e0*/  FSEL R10, R61, -INF , !P0 ;  /* 0xff8000003d0a7808 */ /* 0x000fe40004000000 */
[----:B------:R-:W-:-:S02]  /*31f0*/  ISETP.GT.AND P0, PT, R5, 0x18, !P1 ;  /* 0x000000180500780c */ /* 0x000fc40004f04270 */
[----:B------:R-:W-:Y:S02]  /*3200*/  P2R R51, PR, RZ, 0x2 ;  /* 0x00000002ff337803 */ /* 0x000fe40000000000 */
[----:B------:R-:W-:Y:S02]  /*3210*/  ISETP.LT.OR P0, PT, R9, 0x19, P0 ;  /* 0x000000190900780c */ /* 0x000fe40000701670 */
[----:B------:R-:W-:Y:S02]  /*3220*/  ISETP.GE.AND P1, PT, R94, 0x1a, PT ;  /* 0x0000001a5e00780c */ /* 0x000fe40003f26270 */
[----:B------:R-:W-:Y:S02]  /*3230*/  FSEL R56, R56, -INF , !P0 ;  /* 0xff80000038387808 */ /* 0x000fe40004000000 */
[----:B------:R-:W-:Y:S02]  /*3240*/  ISETP.GT.AND P0, PT, R5, 0x19, !P1 ;  /* 0x000000190500780c */ /* 0x000fe40004f04270 */
[----:B------:R-:W-:-:S02]  /*3250*/  P2R R50, PR, RZ, 0x2 ;  /* 0x00000002ff327803 */ /* 0x000fc40000000000 */
[----:B------:R-:W-:Y:S02]  /*3260*/  ISETP.LT.OR P0, PT, R9, 0x1a, P0 ;  /* 0x0000001a0900780c */ /* 0x000fe40000701670 */
[----:B------:R-:W-:Y:S02]  /*3270*/  ISETP.GE.AND P1, PT, R94, 0x21, PT ;  /* 0x000000215e00780c */ /* 0x000fe40003f26270 */
[----:B------:R-:W-:Y:S02]  /*3280*/  FSEL R8, R57, -INF , !P0 ;  /* 0xff80000039087808 */ /* 0x000fe40004000000 */
[----:B------:R-:W-:Y:S02]  /*3290*/  ISETP.GT.AND P0, PT, R5, 0x20, !P1 ;  /* 0x000000200500780c */ /* 0x000fe40004f04270 */
[----:B------:R-:W-:Y:S02]  /*32a0*/  P2R R43, PR, RZ, 0x2 ;  /* 0x00000002ff2b7803 */ /* 0x000fe40000000000 */
[----:B------:R-:W-:-:S02]  /*32b0*/  ISETP.LT.OR P0, PT, R9, 0x21, P0 ;  /* 0x000000210900780c */ /* 0x000fc40000701670 */
[----:B------:R-:W-:Y:S02]  /*32c0*/  ISETP.GE.AND P1, PT, R94, 0x22, PT ;  /* 0x000000225e00780c */ /* 0x000fe40003f26270 */
[----:B------:R-:W-:Y:S02]  /*32d0*/  FSEL R22, R52, -INF , !P0 ;  /* 0xff80000034167808 */ /* 0x000fe40004000000 */
[----:B------:R-:W-:Y:S02]  /*32e0*/  ISETP.GT.AND P0, PT, R5, 0x21, !P1 ;  /* 0x000000210500780c */ /* 0x000fe40004f04270 */
[----:B------:R-:W-:Y:S02]  /*32f0*/  P2R R42, PR, RZ, 0x2 ;  /* 0x00000002ff2a7803 */ /* 0x000fe40000000000 */
[----:B------:R-:W-:Y:S02]  /*3300*/  ISETP.LT.OR P0, PT, R9, 0x22, P0 ;  /* 0x000000220900780c */ /* 0x000fe40000701670 */
[----:B------:R-:W-:-:S02]  /*3310*/  ISETP.GE.AND P1, PT, R94, 0x1, PT ;  /* 0x000000015e00780c */ /* 0x000fc40003f26270 */
[----:B------:R-:W-:Y:S02]  /*3320*/  FSEL R21, R53, -INF , !P0 ;  /* 0xff80000035157808 */ /* 0x000fe40004000000 */
[----:B------:R-:W-:-:S04]  /*3330*/  ISETP.GT.AND P0, PT, R5, 0x28, !P2 ;  /* 0x000000280500780c */ /* 0x000fc80005704270 */
[----:B------:R-:W-:-:S04]  /*3340*/  ISETP.LT.OR P0, PT, R9, 0x29, P0 ;  /* 0x000000290900780c */ /* 0x000fc80000701670 */
[----:B------:R-:W-:Y:S02]  /*3350*/  FSEL R20, R44, -INF , !P0 ;  /* 0xff8000002c147808 */ /* 0x000fe40004000000 */
[----:B------:R-:W-:Y:S02]  /*3360*/  ISETP.GT.AND P0, PT, R5, RZ, !P1 ;  /* 0x000000ff0500720c */ /* 0x000fe40004f04270 */
[----:B------:R-:W-:Y:S02]  /*3370*/  P2R R44, PR, RZ, 0x2 ;  /* 0x00000002ff2c7803 */ /* 0x000fe40000000000 */
[----:B------:R-:W-:Y:S02]  /*3380*/  ISETP.LT.OR P0, PT, R9, 0x1, P0 ;  /* 0x000000010900780c */ /* 0x000fe40000701670 */
[----:B------:R-:W-:Y:S02]  /*3390*/  ISETP.GE.AND P1, PT, R94, 0x2a, PT ;  /* 0x0000002a5e00780c */ /* 0x000fe40003f26270 */
[----:B------:R-:W-:-:S02]  /*33a0*/  FSEL R68, R68, -INF , !P0 ;  /* 0xff80000044447808 */ /* 0x000fc40004000000 */
[----:B------:R-:W-:Y:S02]  /*33b0*/  ISETP.GT.AND P0, PT, R5, 0x29, !P1 ;  /* 0x000000290500780c */ /* 0x000fe40004f04270 */
[----:B------:R-:W1:Y:S02]  /*33c0*/  SHFL.IDX PT, R5, R49, 0x2, 0x1c1f ;  /* 0x005c1f0031057f89 */ /* 0x000e6400000e0000 */
[----:B------:R-:W-:-:S04]  /*33d0*/  ISETP.LT.OR P0, PT, R9, 0x2a, P0 ;  /* 0x0000002a0900780c */ /* 0x000fc80000701670 */
[----:B------:R-:W-:Y:S02]  /*33e0*/  FSEL R18, R45, -INF , !P0 ;  /* 0xff8000002d127808 */ /* 0x000fe40004000000 */
        /* <DEDUP_REMOVED lines=17> */
.L_x_1821:
[----:B------:R-:W-:-:S04]  /*3500*/  MOV R5, c[0x0][0x32c] ;  /* 0x0000cb0000057a02 */ /* 0x000fc80000000f00 */
[----:B------:R-:W-:-:S13]  /*3510*/  ISETP.NE.AND P0, PT, R5, 0x1, PT ;  /* 0x000000010500780c */ /* 0x000fda0003f05270 */
[----:B------:R-:W-:-:S05]  /*3520*/  @P0 IMAD.HI.U32 R5, R9, c[0x0][0x330], RZ ;  /* 0x0000cc0009050a27 */ /* 0x000fca00078e00ff */
[----:B------:R-:W-:Y:S02]  /*3530*/  @P0 SHF.R.U32.HI R9, RZ, c[0x0][0x334], R5 ;  /* 0x0000cd00ff090a19 */ /* 0x000fe40000011605 */
.L_x_1822:
[----:B------:R-:W-:Y:S05]  /*3540*/  BSYNC B0 ;  /* 0x0000000000007941 */ /* 0x000fea0003800000 */
.L_x_1820:
[----:B------:R-:W-:-:S05]  /*3550*/  IMAD R16, R9, c[0x0][0x32c], R48 ;  /* 0x0000cb0009107a24 */ /* 0x000fca00078e0230 */
[----:B------:R-:W-:Y:S02]  /*3560*/  IADD3 R5, R16, c[0x0][0x32c], RZ ;  /* 0x0000cb0010057a10 */ /* 0x000fe40007ffe0ff */
[----:B------:R-:W-:Y:S02]  /*3570*/  IMNMX R45, R45, R16, !PT ;  /* 0x000000102d2d7217 */ /* 0x000fe40007800200 */
[----:B------:R-:W-:Y:S02]  /*3580*/  IMNMX R52, R52, R5, PT ;  /* 0x0000000534347217 */ /* 0x000fe40003800200 */
.L_x_1819:
[----:B------:R-:W-:Y:S02]  /*3590*/  ISETP.NE.AND P0, PT, R76, RZ, PT ;  /* 0x000000ff4c00720c */ /* 0x000fe40003f05270 */
[----:B------:R-:W-:Y:S02]  /*35a0*/  P2R R80, PR, RZ, 0x40 ;  /* 0x00000040ff507803 */ /* 0x000fe40000000000 */
[----:B------:R-:W-:Y:S02]  /*35b0*/  ISETP.GT.AND P0, PT, R3, 0x8, !P0 ;  /* 0x000000080300780c */ /* 0x000fe40004704270 */
[----:B------:R-:W-:-:S02]  /*35c0*/  ISETP.NE.AND P6, PT, R51, RZ, PT ;  /* 0x000000ff3300720c */ /* 0x000fc40003fc5270 */
[----:B------:R-:W-:Y:S02]  /*35d0*/  ISETP.LT.OR P0, PT, R79, 0x9, P0 ;  /* 0x000000094f00780c */ /* 0x000fe40000701670 */
[----:B------:R-:W-:Y:S02]  /*35e0*/  P2R R61, PR, RZ, 0x20 ;  /* 0x00000020ff3d7803 */ /* 0x000fe40000000000 */
[----:B------:R-:W-:Y:S02]  /*35f0*/  FSEL R5, R66, -INF , !P0 ;  /* 0xff80000042057808 */ /* 0x000fe40004000000 */
[----:B------:R-:W-:Y:S02]  /*3600*/  ISETP.NE.AND P0, PT, R69, RZ, PT ;  /* 0x000000ff4500720c */ /* 0x000fe40003f05270 */
[----:B------:R-:W-:Y:S02]  /*3610*/  ISETP.NE.AND P5, PT, R50, RZ, PT ;  /* 0x000000ff3200720c */ /* 0x000fe40003fa5270 */
[----:B------:R-:W-:-:S02]  /*3620*/  ISETP.GT.AND P0, PT, R3, 0x9, !P0 ;  /* 0x000000090300780c */ /* 0x000fc40004704270 */
[----:B------:R-:W-:Y:S02]  /*3630*/  P2R R57, PR, RZ, 0x10 ;  /* 0x00000010ff397803 */ /* 0x000fe40000000000 */
[----:B------:R-:W-:Y:S02]  /*3640*/  ISETP.LT.OR P0, PT, R79, 0xa, P0 ;  /* 0x0000000a4f00780c */ /* 0x000fe40000701670 */
[----:B------:R-:W-:Y:S02]  /*3650*/  ISETP.NE.AND P4, PT, R43, RZ, PT ;  /* 0x000000ff2b00720c */ /* 0x000fe40003f85270 */
[----:B------:R-:W-:Y:S02]  /*3660*/  FSEL R67, R67, -INF , !P0 ;  /* 0xff80000043437808 */ /* 0x000fe40004000000 */
[----:B------:R-:W-:Y:S02]  /*3670*/  ISETP.NE.AND P0, PT, R65, RZ, PT ;  /* 0x000000ff4100720c */ /* 0x000fe40003f05270 */
[----:B------:R-:W-:-:S02]  /*3680*/  P2R R53, PR, RZ, 0x8 ;  /* 0x00000008ff357803 */ /* 0x000fc40000000000 */
[----:B------:R-:W-:Y:S02]  /*3690*/  ISETP.GT.AND P0, PT, R3, 0x10, !P0 ;  /* 0x000000100300780c */ /* 0x000fe40004704270 */
[----:B------:R-:W-:Y:S02]  /*36a0*/  ISETP.NE.AND P3, PT, R42, RZ, PT ;  /* 0x000000ff2a00720c */ /* 0x000fe40003f65270 */
[----:B------:R-:W-:-:S04]  /*36b0*/  ISETP.LT.OR P0, PT, R79, 0x11, P0 ;  /* 0x000000114f00780c */ /* 0x000fc80000701670 */
[----:B------:R-:W-:Y:S02]  /*36c0*/  FSEL R41, R62, -INF , !P0 ;  /* 0xff8000003e297808 */ /* 0x000fe40004000000 */
[----:B------:R-:W-:Y:S02]  /*36d0*/  ISETP.NE.AND P0, PT, R60, RZ, PT ;  /* 0x000000ff3c00720c */ /* 0x000fe40003f05270 */
[----:B------:R-:W-:Y:S02]  /*36e0*/  P2R R62, PR, RZ, 0x40 ;  /* 0x00000040ff3e7803 */ /* 0x000fe40000000000 */
[----:B------:R-:W-:-:S04]  /*36f0*/  ISETP.GT.AND P0, PT, R3, 0x11, !P0 ;  /* 0x000000110300780c */ /* 0x000fc80004704270 */
[----:B------:R-:W-:-:S04]  /*3700*/  ISETP.LT.OR P0, PT, R79, 0x12, P0 ;  /* 0x000000124f00780c */ /* 0x000fc80000701670 */
        /* <DEDUP_REMOVED lines=15> */
[----:B------:R-:W-:-:S04]  /*3800*/  ISETP.GT.AND P0, PT, R3, 0x1, !P0 ;  /* 0x000000010300780c */ /* 0x000fc80004704270 */
[----:B------:R-:W-:-:S04]  /*3810*/  ISETP.LT.OR P0, PT, R79, 0x2, P0 ;  /* 0x000000024f00780c */ /* 0x000fc80000701670 */
[----:B------:R-:W-:Y:S02]  /*3820*/  FSEL R71, R71, -INF , !P0 ;  /* 0xff80000047477808 */ /* 0x000fe40004000000 */
[----:B------:R-:W-:-:S04]  /*3830*/  ISETP.GT.AND P0, PT, R3, RZ, !P6 ;  /* 0x000000ff0300720c */ /* 0x000fc80007704270 */
        /* <DEDUP_REMOVED lines=8> */
[----:B------:R-:W-:Y:S02]  /*38c0*/  ISETP.GT.AND P0, PT, R45, RZ, !P6 ;  /* 0x000000ff2d00720c */ /* 0x000fe40007704270 */
[----:B------:R-:W-:Y:S02]  /*38d0*/  ISETP.NE.AND P6, PT, R62, RZ, PT ;  /* 0x000000ff3e00720c */ /* 0x000fe40003fc5270 */
        /* <DEDUP_REMOVED lines=22> */
[----:B------:R-:W-:Y:S02]  /*3a40*/  ISETP.GT.AND P0, PT, R45, 0x18, !P6 ;  /* 0x000000182d00780c */ /* 0x000fe40007704270 */
[----:B------:R-:W-:Y:S02]  /*3a50*/  ISETP.NE.AND P6, PT, R80, RZ, PT ;  /* 0x000000ff5000720c */ /* 0x000fe40003fc5270 */
        /* <DEDUP_REMOVED lines=17> */
[----:B------:R-:W1:Y:S01]  /*3b70*/  SHFL.IDX PT, R12, R49, 0x3, 0x1c1f ;  /* 0x007c1f00310c7f89 */ /* 0x000e6200000e0000 */
[----:B------:R-:W-:-:S04]  /*3b80*/  ISETP.GT.AND P0, PT, R45, 0x29, !P1 ;  /* 0x000000292d00780c */ /* 0x000fc80004f04270 */
        /* <DEDUP_REMOVED lines=19> */
.L_x_1825:
[----:B------:R-:W-:-:S04]  /*3cc0*/  MOV R12, c[0x0][0x32c] ;  /* 0x0000cb00000c7a02 */ /* 0x000fc80000000f00 */
[----:B------:R-:W-:-:S13]  /*3cd0*/  ISETP.NE.AND P0, PT, R12, 0x1, PT ;  /* 0x000000010c00780c */ /* 0x000fda0003f05270 */
[----:B------:R-:W-:-:S05]  /*3ce0*/  @P0 IMAD.HI.U32 R12, R25, c[0x0][0x330], RZ ;  /* 0x0000cc00190c0a27 */ /* 0x000fca00078e00ff */
[----:B------:R-:W-:Y:S02]  /*3cf0*/  @P0 SHF.R.U32.HI R25, RZ, c[0x0][0x334], R12 ;  /* 0x0000cd00ff190a19 */ /* 0x000fe4000001160c */
.L_x_1826:
[----:B------:R-:W-:Y:S05]  /*3d00*/  BSYNC B0 ;  /* 0x0000000000007941 */ /* 0x000fea0003800000 */
.L_x_1824:
[----:B------:R-:W-:-:S05]  /*3d10*/  IMAD R48, R25, c[0x0][0x32c], R48 ;  /* 0x0000cb0019307a24 */ /* 0x000fca00078e0230 */
[----:B------:R-:W-:Y:S02]  /*3d20*/  IADD3 R12, R48, c[0x0][0x32c], RZ ;  /* 0x0000cb00300c7a10 */ /* 0x000fe40007ffe0ff */
[----:B------:R-:W-:Y:S02]  /*3d30*/  IMNMX R23, R23, R48, !PT ;  /* 0x0000003017177217 */ /* 0x000fe40007800200 */
[----:B------:R-:W-:Y:S02]  /*3d40*/  IMNMX R13, R13, R12, PT ;  /* 0x0000000c0d0d7217 */ /* 0x000fe40003800200 */
.L_x_1823:
[----:B------:R-:W-:Y:S01]  /*3d50*/  ISETP.NE.AND P0, PT, R76, RZ, PT ;  /* 0x000000ff4c00720c */ /* 0x000fe20003f05270 */
[----:B------:R-:W-:Y:S01]  /*3d60*/  IMAD.SHL.U32 R214, R2, 0x2, RZ ;  /* 0x0000000202d67824 */ /* 0x000fe200078e00ff */
[C---:B------:R-:W-:Y:S01]  /*3d70*/  ISETP.GT.AND P2, PT, R23.reuse, 0x28, !P2 ;  /* 0x000000281700780c */ /* 0x040fe20005744270 */
[----:B------:R-:W-:Y:S01]  /*3d80*/  ULDC.64 UR4, c[0x0][0x2c8] ;  /* 0x0000b20000047ab9 */ /* 0x000fe20000000a00 */
[C---:B------:R-:W-:Y:S01]  /*3d90*/  ISETP.GT.AND P0, PT, R23.reuse, 0x8, !P0 ;  /* 0x000000081700780c */ /* 0x040fe20004704270 */
[----:B------:R-:W-:Y:S01]  /*3da0*/  IMAD R212, R0, 0x2, R214 ;  /* 0x0000000200d47824 */ /* 0x000fe200078e02d6 */
[----:B------:R-:W-:Y:S01]  /*3db0*/  ISETP.GT.AND P1, PT, R23, 0x29, !P1 ;  /* 0x000000291700780c */ /* 0x000fe20004f24270 */
[----:B------:R-:W-:Y:S01]  /*3dc0*/  LDSM.16.MT88.4 R136, [R214+0x100] ;  /* 0x00010000d688783b */ /* 0x000fe20000004200 */
[C---:B------:R-:W-:Y:S01]  /*3dd0*/  ISETP.LT.OR P0, PT, R13.reuse, 0x9, P0 ;  /* 0x000000090d00780c */ /* 0x040fe20000701670 */
[----:B------:R-:W-:Y:S01]  /*3de0*/  UIMAD.WIDE.U32 UR14, UR13, UR4, URZ ;  /* 0x000000040d0e72a5 */ /* 0x000fe2000f8e003f */
[----:B------:R-:W-:Y:S01]  /*3df0*/  ISETP.LT.OR P2, PT, R13, 0x29, P2 ;  /* 0x000000290d00780c */ /* 0x000fe20001741670 */
[----:B------:R-:W-:Y:S01]  /*3e00*/  LDSM.16.MT88.4 R112, [R212+0x100] ;  /* 0x00010000d470783b */ /* 0x000fe20000004200 */
[----:B------:R-:W-:Y:S01]  /*3e10*/  FSEL R92, R34, -INF , !P0 ;  /* 0xff800000225c7808 */ /* 0x000fe20004000000 */
[----:B------:R-:W-:Y:S01]  /*3e20*/  @UP2 USHF.R.U32.HI UR13, URZ, UR5, UR15 ;  /* 0x000000053f0d2299 */ /* 0x000fe2000801160f */
[----:B------:R-:W-:Y:S01]  /*3e30*/  ISETP.NE.AND P0, PT, R69, RZ, PT ;  /* 0x000000ff4500720c */ /* 0x000fe20003f05270 */
[----:B------:R-:W-:Y:S01]  /*3e40*/  LDSM.16.MT88.4 R132, [R214+0xd00] ;  /* 0x000d0000d684783b */ /* 0x000fe20000004200 */
[----:B------:R-:W-:Y:S01]  /*3e50*/  ISETP.LT.OR P1, PT, R13, 0x2a, P1 ;  /* 0x0000002a0d00780c */ /* 0x000fe20000f21670 */
[----:B------:R-:W-:Y:S01]  /*3e60*/  UIADD3 UR4, UR12, UR13, URZ ;  /* 0x0000000d0c047290 */ /* 0x000fe2000fffe03f */
[----:B------:R-:W-:Y:S01]  /*3e70*/  ISETP.GT.AND P0, PT, R23, 0x9, !P0 ;  /* 0x000000091700780c */ /* 0x000fe20004704270 */
[----:B------:R-:W-:Y:S01]  /*3e80*/  LDSM.16.MT88.4 R76, [R214+0x1900] ;  /* 0x00190000d64c783b */ /* 0x000fe20000004200 */
[----:B------:R-:W-:Y:S01]  /*3e90*/  FSEL R187, R14, -INF , !P2 ;  /* 0xff8000000ebb7808 */ /* 0x000fe20005000000 */
[----:B------:R-:W-:Y:S01]  /*3ea0*/  ULDC UR13, c[0x0][0x328] ;  /* 0x0000ca00000d7ab9 */ /* 0x000fe20000000800 */
[----:B------:R-:W-:Y:S01]  /*3eb0*/  ISETP.LT.OR P0, PT, R13, 0xa, P0 ;  /* 0x0000000a0d00780c */ /* 0x000fe20000701670 */
[----:B------:R-:W-:Y:S01]  /*3ec0*/  LDSM.16.MT88.4 R156, [R214+0x500] ;  /* 0x00050000d69c783b */ /* 0x000fe20000004200 */
[----:B------:R-:W-:Y:S01]  /*3ed0*/  FSEL R189, R15, -INF , !P1 ;  /* 0xff8000000fbd7808 */ /* 0x000fe20004800000 */
[----:B------:R-:W-:Y:S01]  /*3ee0*/  UIADD3 UR13, UR4, UR13, URZ ;  /* 0x0000000d040d7290 */ /* 0x000fe2000fffe03f */
[----:B------:R-:W-:-:S02]  /*3ef0*/  FSEL R90, R35, -INF , !P0 ;  /* 0xff800000235a7808 */ /* 0x000fc40004000000 */
[----:B------:R-:W-:Y:S01]  /*3f00*/  ISETP.NE.AND P0, PT, R65, RZ, PT ;  /* 0x000000ff4100720c */ /* 0x000fe20003f05270 */
[----:B------:R-:W-:Y:S01]  /*3f10*/  LDSM.16.MT88.4 R32, [R212+0x1d00] ;  /* 0x001d0000d420783b */ /* 0x000fe20000004200 */
[----:B------:R-:W-:Y:S02]  /*3f20*/  IADD3 R230, R148, -0x2, RZ ;  /* 0xfffffffe94e67810 */ /* 0x000fe40007ffe0ff */
[----:B------:R-:W-:-:S04]  /*3f30*/  ISETP.GT.AND P0, PT, R23, 0x10, !P0 ;  /* 0x000000101700780c */ /* 0x000fc80004704270 */
[----:B------:R-:W-:-:S04]  /*3f40*/  ISETP.LT.OR P0, PT, R13, 0x11, P0 ;  /* 0x000000110d00780c */ /* 0x000fc80000701670 */
[----:B------:R-:W-:Y:S02]  /*3f50*/  FSEL R88, R30, -INF , !P0 ;  /* 0xff8000001e587808 */ /* 0x000fe40004000000 */
[----:B------:R-:W-:Y:S02]  /*3f60*/  ISETP.NE.AND P0, PT, R60, RZ, PT ;  /* 0x000000ff3c00720c */ /* 0x000fe40003f05270 */
[----:B------:R-:W-:Y:S02]  /*3f70*/  LDSM.16.MT88.4 R60, [R212+0xd00] ;  /* 0x000d0000d43c783b */ /* 0x000fe40000004200 */
[----:B------:R-:W-:-:S04]  /*3f80*/  ISETP.GT.AND P0, PT, R23, 0x11, !P0 ;  /* 0x000000111700780c */ /* 0x000fc80004704270 */
[----:B------:R-:W-:-:S04]  /*3f90*/  ISETP.LT.OR P0, PT, R13, 0x12, P0 ;  /* 0x000000120d00780c */ /* 0x000fc80000701670 */
[----:B------:R-:W-:Y:S02]  /*3fa0*/  FSEL R72, R31, -INF , !P0 ;  /* 0xff8000001f487808 */ /* 0x000fe40004000000 */
[----:B------:R-:W-:-:S04]  /*3fb0*/  ISETP.NE.AND P0, PT, R51, RZ, PT ;  /* 0x000000ff3300720c */ /* 0x000fc80003f05270 */
        /* <DEDUP_REMOVED lines=8> */
[----:B------:R-:W-:Y:S02]  /*4040*/  ISETP.NE.AND P0, PT, R7, RZ, PT ;  /* 0x000000ff0700720c */ /* 0x000fe40003f05270 */
[----:B------:R-:W-:Y:S02]  /*4050*/  FMNMX.FTZ R7, R68, R6, !PT ;  /* 0x0000000644077209 */ /* 0x000fe40007810000 */
[----:B------:R-:W-:Y:S02]  /*4060*/  ISETP.GT.AND P0, PT, R23, 0x1, !P0 ;  /* 0x000000011700780c */ /* 0x000fe40004704270 */
[----:B------:R-:W-:Y:S02]  /*4070*/  FMNMX.FTZ R7, R64, R7, !PT ;  /* 0x0000000740077209 */ /* 0x000fe40007810000 */
[----:B------:R-:W-:-:S02]  /*4080*/  ISETP.LT.OR P0, PT, R13, 0x2, P0 ;  /* 0x000000020d00780c */ /* 0x000fc40000701670 */
[----:B------:R-:W-:Y:S02]  /*4090*/  FMNMX.FTZ R7, R4, R7, !PT ;  /* 0x0000000704077209 */ /* 0x000fe40007810000 */
[----:B------:R-:W-:Y:S02]  /*40a0*/  FSEL R94, R39, -INF , !P0 ;  /* 0xff800000275e7808 */ /* 0x000fe40004000000 */
[----:B------:R-:W-:Y:S02]  /*40b0*/  FMNMX.FTZ R7, R40, R7, !PT ;  /* 0x0000000728077209 */ /* 0x000fe40007810000 */
[----:B------:R-:W-:Y:S02]  /*40c0*/  ISETP.NE.AND P0, PT, R44, RZ, PT ;  /* 0x000000ff2c00720c */ /* 0x000fe40003f05270 */
[----:B------:R-:W-:Y:S01]  /*40d0*/  FMNMX.FTZ R7, R10, R7, !PT ;  /* 0x000000070a077209 */ /* 0x000fe20007810000 */
[----:B------:R-:W-:Y:S01]  /*40e0*/  LDSM.16.MT88.4 R44, [R214+0x1100] ;  /* 0x00110000d62c783b */ /* 0x000fe20000004200 */
[----:B------:R-:W-:-:S02]  /*40f0*/  ISETP.GT.AND P0, PT, R23, RZ, !P0 ;  /* 0x000000ff1700720c */ /* 0x000fc40004704270 */
[----:B------:R-:W-:Y:S02]  /*4100*/  FMNMX.FTZ R7, R56, R7, !PT ;  /* 0x0000000738077209 */ /* 0x000fe40007810000 */
[----:B------:R-:W-:Y:S02]  /*4110*/  ISETP.LT.OR P0, PT, R13, 0x1, P0 ;  /* 0x000000010d00780c */ /* 0x000fe40000701670 */
[----:B------:R-:W-:Y:S02]  /*4120*/  FMNMX.FTZ R7, R8, R7, !PT ;  /* 0x0000000708077209 */ /* 0x000fe40007810000 */
[----:B------:R-:W-:Y:S02]  /*4130*/  FSEL R108, R38, -INF , !P0 ;  /* 0xff800000266c7808 */ /* 0x000fe40004000000 */
[----:B------:R-:W-:Y:S01]  /*4140*/  FMNMX.FTZ R12, R22, R7, !PT ;  /* 0x00000007160c7209 */ /* 0x000fe20007810000 */
[----:B------:R-:W-:Y:S01]  /*4150*/  LDSM.16.MT88.4 R36, [R214+0x1d00] ;  /* 0x001d0000d624783b */ /* 0x000fe20000004200 */
[----:B------:R-:W-:-:S02]  /*4160*/  ISETP.NE.AND P0, PT, R43, RZ, PT ;  /* 0x000000ff2b00720c */ /* 0x000fc40003f05270 */
[----:B------:R-:W-:Y:S02]  /*4170*/  FMNMX.FTZ R7, R21, R12, !PT ;  /* 0x0000000c15077209 */ /* 0x000fe40007810000 */
[----:B------:R-:W-:Y:S02]  /*4180*/  FMNMX.FTZ R12, R70, R71, !PT ;  /* 0x00000047460c7209 */ /* 0x000fe40007810000 */
[----:B------:R-:W-:Y:S02]  /*4190*/  FMNMX.FTZ R7, R20, R7, !PT ;  /* 0x0000000714077209 */ /* 0x000fe40007810000 */
[----:B------:R-:W-:Y:S02]  /*41a0*/  FMNMX.FTZ R12, R5, R12, !PT ;  /* 0x0000000c050c7209 */ /* 0x000fe40007810000 */
[----:B------:R-:W-:Y:S02]  /*41b0*/  FMNMX.FTZ R7, R18, R7, !PT ;  /* 0x0000000712077209 */ /* 0x000fe40007810000 */
[----:B------:R-:W-:-:S02]  /*41c0*/  FMNMX.FTZ R12, R67, R12, !PT ;  /* 0x0000000c430c7209 */ /* 0x000fc40007810000 */
[----:B------:R-:W-:Y:S01]  /*41d0*/  ISETP.GT.AND P0, PT, R23, 0x20, !P0 ;  /* 0x000000201700780c */ /* 0x000fe20004704270 */
[----:B------:R-:W1:Y:S01]  /*41e0*/  SHFL.BFLY PT, R24, R7, 0x2, 0x1f ;  /* 0x0c401f0007187f89 */ /* 0x000e6200000e0000 */
[----:B------:R-:W-:Y:S02]  /*41f0*/  FMNMX.FTZ R12, R41, R12, !PT ;  /* 0x0000000c290c7209 */ /* 0x000fe40007810000 */
[----:B------:R-:W-:Y:S02]  /*4200*/  ISETP.LT.OR P0, PT, R13, 0x21, P0 ;  /* 0x000000210d00780c */ /* 0x000fe40000701670 */
[----:B------:R-:W-:Y:S02]  /*4210*/  FMNMX.FTZ R12, R11, R12, !PT ;  /* 0x0000000c0b0c7209 */ /* 0x000fe40007810000 */
[----:B------:R-:W-:Y:S02]  /*4220*/  FSEL R178, R26, -INF , !P0 ;  /* 0xff8000001ab27808 */ /* 0x000fe40004000000 */
[----:B------:R-:W-:-:S02]  /*4230*/  FMNMX.FTZ R12, R9, R12, !PT ;  /* 0x0000000c090c7209 */ /* 0x000fc40007810000 */
[----:B------:R-:W-:Y:S02]  /*4240*/  FMNMX.FTZ R31, R108, R94, !PT ;  /* 0x0000005e6c1f7209 */ /* 0x000fe40007810000 */
[----:B------:R-:W-:Y:S02]  /*4250*/  FMNMX.FTZ R12, R59, R12, !PT ;  /* 0x0000000c3b0c7209 */ /* 0x000fe40007810000 */
[----:B------:R-:W-:Y:S02]  /*4260*/  FMNMX.FTZ R31, R92, R31, !PT ;  /* 0x0000001f5c1f7209 */ /* 0x000fe40007810000 */
[----:B------:R-:W-:Y:S02]  /*4270*/  FMNMX.FTZ R12, R19, R12, !PT ;  /* 0x0000000c130c7209 */ /* 0x000fe40007810000 */
[----:B------:R-:W-:Y:S02]  /*4280*/  FMNMX.FTZ R31, R90, R31, !PT ;  /* 0x0000001f5a1f7209 */ /* 0x000fe40007810000 */
[----:B-1----:R-:W-:-:S02]  /*4290*/  FMNMX.FTZ R24, R7, R24, !PT ;  /* 0x0000001807187209 */ /* 0x002fc40007810000 */
[----:B------:R-:W-:-:S03]  /*42a0*/  FMNMX.FTZ R7, R17, R12, !PT ;  /* 0x0000000c11077209 */ /* 0x000fc60007810000 */
[----:B------:R-:W1:Y:S01]  /*42b0*/  SHFL.BFLY PT, R151, R24, 0x1, 0x1f ;  /* 0x0c201f0018977f89 */ /* 0x000e6200000e0000 */
[----:B------:R-:W-:-:S04]  /*42c0*/  FMNMX.FTZ R12, R16, R7, !PT ;  /* 0x00000007100c7209 */ /* 0x000fc80007810000 */
[----:B------:R-:W-:Y:S02]  /*42d0*/  FMNMX.FTZ R7, R3, R12, !PT ;  /* 0x0000000c03077209 */ /* 0x000fe40007810000 */
[----:B-1----:R-:W-:-:S03]  /*42e0*/  FMNMX.FTZ R151, R24, R151, !PT ;  /* 0x0000009718977209 */ /* 0x002fc60007810000 */
[----:B------:R-:W1:Y:S01]  /*42f0*/  SHFL.BFLY PT, R24, R7, 0x2, 0x1f ;  /* 0x0c401f0007187f89 */ /* 0x000e6200000e0000 */
[C---:B------:R-:W-:Y:S01]  /*4300*/  FSETP.NEU.FTZ.AND P0, PT, R151.reuse, -INF , PT ;  /* 0xff8000009700780b */ /* 0x040fe20003f1d000 */
[----:B------:R-:W-:-:S05]  /*4310*/  FMUL.FTZ R25, R151, c[0x0][0x2d0] ;  /* 0x0000b40097197a20 */ /* 0x000fca0000410000 */
[----:B------:R-:W-:-:S05]  /*4320*/  FSEL R25, R25, RZ, P0 ;  /* 0x000000ff19197208 */ /* 0x000fca0000000000 */
[--C-:B------:R-:W-:Y:S02]  /*4330*/  FFMA.FTZ R155, R56, c[0x0][0x2d0], -R25.reuse ;  /* 0x0000b400389b7a23 */ /* 0x100fe40000010819 */
[--C-:B------:R-:W-:Y:S02]  /*4340*/  FFMA.FTZ R170, R20, c[0x0][0x2d0], -R25.reuse ;  /* 0x0000b40014aa7a23 */ /* 0x100fe40000010819 */
[--C-:B------:R-:W-:Y:S02]  /*4350*/  FFMA.FTZ R164, R6, c[0x0][0x2d0], -R25.reuse ;  /* 0x0000b40006a47a23 */ /* 0x100fe40000010819 */
[--C-:B------:R-:W-:Y:S01]  /*4360*/  FFMA.FTZ R160, R4, c[0x0][0x2d0], -R25.reuse ;  /* 0x0000b40004a07a23 */ /* 0x100fe20000010819 */
[----:B------:R-:W-:Y:S01]  /*4370*/  MUFU.EX2 R155, R155 ;  /* 0x0000009b009b7308 */ /* 0x000fe20000000800 */
[--C-:B------:R-:W-:Y:S02]  /*4380*/  FFMA.FTZ R173, R21, c[0x0][0x2d0], -R25.reuse ;  /* 0x0000b40015ad7a23 */ /* 0x100fe40000010819 */
[--C-:B------:R-:W-:Y:S01]  /*4390*/  FFMA.FTZ R169, R68, c[0x0][0x2d0], -R25.reuse ;  /* 0x0000b40044a97a23 */ /* 0x100fe20000010819 */
[----:B-1----:R-:W-:Y:S01]  /*43a0*/  FMNMX.FTZ R24, R7, R24, !PT ;  /* 0x0000001807187209 */ /* 0x002fe20007810000 */
[----:B------:R-:W-:-:S02]  /*43b0*/  FFMA.FTZ R165, R64, c[0x0][0x2d0], -R25 ;  /* 0x0000b40040a57a23 */ /* 0x000fc40000010819 */
[--C-:B------:R-:W-:Y:S01]  /*43c0*/  FFMA.FTZ R163, R40, c[0x0][0x2d0], -R25.reuse ;  /* 0x0000b40028a37a23 */ /* 0x100fe20000010819 */
[----:B------:R-:W-:Y:S01]  /*43d0*/  MUFU.EX2 R164, R164 ;  /* 0x000000a400a47308 */ /* 0x000fe20000000800 */
[----:B------:R-:W1:Y:S01]  /*43e0*/  SHFL.BFLY PT, R149, R24, 0x1, 0x1f ;  /* 0x0c201f0018957f89 */ /* 0x000e6200000e0000 */
[--C-:B------:R-:W-:Y:S02]  /*43f0*/  FFMA.FTZ R154, R10, c[0x0][0x2d0], -R25.reuse ;  /* 0x0000b4000a9a7a23 */ /* 0x100fe40000010819 */
[--C-:B------:R-:W-:Y:S02]  /*4400*/  FFMA.FTZ R2, R8, c[0x0][0x2d0], -R25.reuse ;  /* 0x0000b40008027a23 */ /* 0x100fe40000010819 */
[--C-:B------:R-:W-:Y:S02]  /*4410*/  FFMA.FTZ R168, R22, c[0x0][0x2d0], -R25.reuse ;  /* 0x0000b40016a87a23 */ /* 0x100fe40000010819 */
[----:B------:R-:W2:Y:S01]  /*4420*/  MUFU.EX2 R169, R169 ;  /* 0x000000a900a97308 */ /* 0x000ea20000000800 */
[----:B------:R-:W-:-:S07]  /*4430*/  FFMA.FTZ R237, R18, c[0x0][0x2d0], -R25 ;  /* 0x0000b40012ed7a23 */ /* 0x000fce0000010819 */
[----:B------:R-:W-:Y:S08]  /*4440*/  MUFU.EX2 R165, R165 ;  /* 0x000000a500a57308 */ /* 0x000ff00000000800 */
[----:B------:R-:W3:Y:S01]  /*4450*/  MUFU.EX2 R160, R160 ;  /* 0x000000a000a07308 */ /* 0x000ee20000000800 */
[----:B-1----:R-:W-:Y:S02]  /*4460*/  FMNMX.FTZ R149, R24, R149, !PT ;  /* 0x0000009518957209 */ /* 0x002fe40007810000 */
[----:B------:R-:W-:-:S02]  /*4470*/  FMNMX.FTZ R24, R110, R111, !PT ;  /* 0x0000006f6e187209 */ /* 0x000fc40007810000 */
[C---:B------:R-:W-:Y:S01]  /*4480*/  FSETP.NEU.FTZ.AND P0, PT, R149.reuse, -INF , PT ;  /* 0xff8000009500780b */ /* 0x040fe20003f1d000 */
[----:B------:R-:W-:Y:S01]  /*4490*/  FMUL.FTZ R12, R149, c[0x0][0x2d0] ;  /* 0x0000b400950c7a20 */ /* 0x000fe20000410000 */
[----:B------:R-:W-:Y:S01]  /*44a0*/  FMNMX.FTZ R24, R109, R24, !PT ;  /* 0x000000186d187209 */ /* 0x000fe20007810000 */
[----:B------:R-:W-:Y:S01]  /*44b0*/  MUFU.EX2 R163, R163 ;  /* 0x000000a300a37308 */ /* 0x000fe20000000800 */
[----:B--2---:R-:W-:Y:S01]  /*44c0*/  F2FP.PACK_AB R96, R164, R169 ;  /* 0x000000a9a460723e */ /* 0x004fe200000000ff */
[----:B------:R-:W-:Y:S01]  /*44d0*/  FADD.FTZ R164, R169, R164 ;  /* 0x000000a4a9a47221 */ /* 0x000fe20000010000 */
[----:B------:R-:W-:Y:S02]  /*44e0*/  FMNMX.FTZ R24, R95, R24, !PT ;  /* 0x000000185f187209 */ /* 0x000fe40007810000 */
[----:B------:R-:W-:Y:S02]  /*44f0*/  FSEL R12, R12, RZ, P0 ;  /* 0x000000ff0c0c7208 */ /* 0x000fe40000000000 */
[----:B------:R-:W-:Y:S01]  /*4500*/  FMNMX.FTZ R24, R93, R24, !PT ;  /* 0x000000185d187209 */ /* 0x000fe20007810000 */
[----:B------:R-:W1:Y:S01]  /*4510*/  MUFU.EX2 R154, R154 ;  /* 0x0000009a009a7308 */ /* 0x000e620000000800 */
[----:B------:R-:W-:Y:S01]  /*4520*/  ISETP.NE.AND P0, PT, R42, RZ, PT ;  /* 0x000000ff2a00720c */ /* 0x000fe20003f05270 */
[--C-:B------:R-:W-:Y:S01]  /*4530*/  FFMA.FTZ R167, R5, c[0x0][0x2d0], -R12.reuse ;  /* 0x0000b40005a77a23 */ /* 0x100fe2000001080c */
[----:B------:R-:W-:Y:S01]  /*4540*/  FMNMX.FTZ R24, R91, R24, !PT ;  /* 0x000000185b187209 */ /* 0x000fe20007810000 */
[----:B------:R-:W-:Y:S01]  /*4550*/  LDSM.16.MT88.4 R4, [R212+0x1900] ;  /* 0x00190000d404783b */ /* 0x000fe20000004200 */
[----:B------:R-:W-:Y:S01]  /*4560*/  ISETP.GT.AND P0, PT, R23, 0x21, !P0 ;  /* 0x000000211700780c */ /* 0x000fe20004704270 */
[--C-:B------:R-:W-:Y:S01]  /*4570*/  FFMA.FTZ R0, R59, c[0x0][0x2d0], -R12.reuse ;  /* 0x0000b4003b007a23 */ /* 0x100fe2000001080c */
        /* <DEDUP_REMOVED lines=10> */
[----:B---3--:R-:W-:Y:S01]  /*4620*/  F2FP.PACK_AB R98, R160, R165 ;  /* 0x000000a5a062723e */ /* 0x008fe200000000ff */
[----:B------:R-:W-:Y:S01]  /*4630*/  LDSM.16.MT88.4 R40, [R212+0x1100] ;  /* 0x00110000d428783b */ /* 0x000fe20000004200 */
[----:B------:R-:W-:Y:S01]  /*4640*/  FMNMX.FTZ R24, R179, R24, !PT ;  /* 0x00000018b3187209 */ /* 0x000fe20007810000 */
[--C-:B------:R-:W-:Y:S01]  /*4650*/  FFMA.FTZ R150, R11, c[0x0][0x2d0], -R12.reuse ;  /* 0x0000b4000b967a23 */ /* 0x100fe2000001080c */
[----:B-1----:R-:W-:Y:S01]  /*4660*/  F2FP.PACK_AB R8, R154, R163 ;  /* 0x000000a39a08723e */ /* 0x002fe200000000ff */
[----:B------:R-:W1:Y:S01]  /*4670*/  MUFU.EX2 R166, R166 ;  /* 0x000000a600a67308 */ /* 0x000e620000000800 */
[----:B------:R-:W-:Y:S01]  /*4680*/  FMNMX.FTZ R29, R177, R24, !PT ;  /* 0x00000018b11d7209 */ /* 0x000fe20007810000 */
[--C-:B------:R-:W-:Y:S01]  /*4690*/  FFMA.FTZ R153, R9, c[0x0][0x2d0], -R12.reuse ;  /* 0x0000b40009997a23 */ /* 0x100fe2000001080c */
[----:B------:R-:W-:Y:S01]  /*46a0*/  LDSM.16.MT88.4 R24, [R212+0x900] ;  /* 0x00090000d418783b */ /* 0x000fe20000004200 */
[--C-:B------:R-:W-:Y:S01]  /*46b0*/  FFMA.FTZ R235, R3, c[0x0][0x2d0], -R12.reuse ;  /* 0x0000b40003eb7a23 */ /* 0x100fe2000001080c */
[----:B------:R-:W-:Y:S01]  /*46c0*/  FMNMX.FTZ R56, R176, R29, !PT ;  /* 0x0000001db0387209 */ /* 0x000fe20007810000 */
[--C-:B------:R-:W-:Y:S01]  /*46d0*/  FFMA.FTZ R172, R19, c[0x0][0x2d0], -R12.reuse ;  /* 0x0000b40013ac7a23 */ /* 0x100fe2000001080c */
[----:B------:R-:W-:Y:S01]  /*46e0*/  FMNMX.FTZ R29, R88, R31, !PT ;  /* 0x0000001f581d7209 */ /* 0x000fe20007810000 */
[----:B------:R-:W-:Y:S01]  /*46f0*/  MUFU.EX2 R167, R167 ;  /* 0x000000a700a77308 */ /* 0x000fe20000000800 */
[--C-:B------:R-:W-:Y:S01]  /*4700*/  FFMA.FTZ R175, R17, c[0x0][0x2d0], -R12.reuse ;  /* 0x0000b40011af7a23 */ /* 0x100fe2000001080c */
[----:B------:R-:W2:Y:S01]  /*4710*/  SHFL.BFLY PT, R21, R56, 0x2, 0x1f ;  /* 0x0c401f0038157f89 */ /* 0x000ea200000e0000 */
[----:B------:R-:W-:Y:S01]  /*4720*/  FMNMX.FTZ R29, R72, R29, !PT ;  /* 0x0000001d481d7209 */ /* 0x000fe20007810000 */
[----:B------:R-:W-:-:S02]  /*4730*/  FFMA.FTZ R174, R16, c[0x0][0x2d0], -R12 ;  /* 0x0000b40010ae7a23 */ /* 0x000fc4000001080c */
[----:B------:R-:W-:Y:S01]  /*4740*/  LDSM.16.MT88.4 R16, [R212+0x1500] ;  /* 0x00150000d410783b */ /* 0x000fe20000004200 */
[----:B------:R-:W-:Y:S01]  /*4750*/  FMNMX.FTZ R20, R74, R29, !PT ;  /* 0x0000001d4a147209 */ /* 0x000fe20007810000 */
[----:B------:R-:W3:Y:S01]  /*4760*/  MUFU.EX2 R162, R162 ;  /* 0x000000a200a27308 */ /* 0x000ee20000000800 */
[----:B-1----:R-:W-:Y:S01]  /*4770*/  F2FP.PACK_AB R97, R166, R171 ;  /* 0x000000aba661723e */ /* 0x002fe200000000ff */
[----:B------:R-:W-:Y:S01]  /*4780*/  LDSM.16.MT88.4 R28, [R214+0x900] ;  /* 0x00090000d61c783b */ /* 0x000fe20000004200 */
[----:B------:R-:W-:Y:S01]  /*4790*/  FMNMX.FTZ R23, R75, R20, !PT ;  /* 0x000000144b177209 */ /* 0x000fe20007810000 */
[----:B------:R-:W-:Y:S02]  /*47a0*/  FADD.FTZ R166, R171, R166 ;  /* 0x000000a6aba67221 */ /* 0x000fe40000010000 */
[----:B------:R-:W-:Y:S01]  /*47b0*/  FADD.FTZ R165, R165, R164 ;  /* 0x000000a4a5a57221 */ /* 0x000fe20000010000 */
[----:B------:R-:W-:Y:S01]  /*47c0*/  FMNMX.FTZ R13, R178, R23, !PT ;  /* 0x00000017b20d7209 */ /* 0x000fe20007810000 */
[----:B------:R-:W1:Y:S02]  /*47d0*/  MUFU.EX2 R2, R2 ;  /* 0x0000000200027308 */ /* 0x000e640000000800 */
[----:B------:R-:W-:Y:S01]  /*47e0*/  FADD.FTZ R160, R160, R165 ;  /* 0x000000a5a0a07221 */ /* 0x000fe20000010000 */
[----:B------:R-:W-:-:S02]  /*47f0*/  FMNMX.FTZ R152, R186, R13, !PT ;  /* 0x0000000dba987209 */ /* 0x000fc40007810000 */
[----:B------:R-:W-:Y:S01]  /*4800*/  LDSM.16.MT88.4 R12, [R214+0x2100] ;  /* 0x00210000d60c783b */ /* 0x000fe20000004200 */
[----:B------:R-:W-:Y:S01]  /*4810*/  FADD.FTZ R163, R163, R160 ;  /* 0x000000a0a3a37221 */ /* 0x000fe20000010000 */
[----:B------:R-:W-:Y:S01]  /*4820*/  FMNMX.FTZ R152, R187, R152, !PT ;  /* 0x00000098bb987209 */ /* 0x000fe20007810000 */
[----:B------:R-:W-:Y:S01]  /*4830*/  MUFU.EX2 R161, R161 ;  /* 0x000000a100a17308 */ /* 0x000fe20000000800 */
[----:B---3--:R-:W-:Y:S01]  /*4840*/  F2FP.PACK_AB R99, R162, R167 ;  /* 0x000000a7a263723e */ /* 0x008fe200000000ff */
[----:B------:R-:W-:Y:S01]  /*4850*/  FADD.FTZ R167, R167, R166 ;  /* 0x000000a6a7a77221 */ /* 0x000fe20000010000 */
[----:B------:R-:W-:Y:S01]  /*4860*/  FMNMX.FTZ R152, R189, R152, !PT ;  /* 0x00000098bd987209 */ /* 0x000fe20007810000 */
[----:B------:R-:W-:Y:S01]  /*4870*/  FADD.FTZ R154, R154, R163 ;  /* 0x000000a39a9a7221 */ /* 0x000fe20000010000 */
[----:B--2---:R-:W-:Y:S01]  /*4880*/  FMNMX.FTZ R56, R56, R21, !PT ;  /* 0x0000001538387209 */ /* 0x004fe20007810000 */
[----:B------:R-:W-:Y:S01]  /*4890*/  FADD.FTZ R162, R162, R167 ;  /* 0x000000a7a2a27221 */ /* 0x000fe20000010000 */
[----:B------:R-:W-:Y:S01]  /*48a0*/  LDSM.16.MT88.4 R20, [R214+0x1500] ;  /* 0x00150000d614783b */ /* 0x000fe20000004200 */
[----:B------:R-:W-:Y:S01]  /*48b0*/  HMMA.16816.F32 R144, R96, R136, RZ ;  /* 0x000000886090723c */ /* 0x000fe200000018ff */
[----:B------:R-:W2:Y:S01]  /*48c0*/  MUFU.EX2 R150, R150 ;  /* 0x0000009600967308 */ /* 0x000ea20000000800 */
[----:B-1----:R-:W-:Y:S01]  /*48d0*/  F2FP.PACK_AB R10, R2, R155 ;  /* 0x0000009b020a723e */ /* 0x002fe200000000ff */
[----:B------:R-:W1:Y:S01]  /*48e0*/  SHFL.BFLY PT, R59, R152, 0x2, 0x1f ;  /* 0x0c401f00983b7f89 */ /* 0x000e6200000e0000 */
[----:B------:R-:W-:-:S03]  /*48f0*/  FADD.FTZ R155, R155, R154 ;  /* 0x0000009a9b9b7221 */ /* 0x000fc60000010000 */
[----:B------:R-:W3:Y:S01]  /*4900*/  SHFL.BFLY PT, R57, R56, 0x1, 0x1f ;  /* 0x0c201f0038397f89 */ /* 0x000ee200000e0000 */
[----:B------:R-:W-:Y:S01]  /*4910*/  HMMA.16816.F32 R104, R96, R112, RZ ;  /* 0x000000706068723c */ /* 0x000fe200000018ff */
[----:B------:R-:W-:Y:S01]  /*4920*/  MUFU.EX2 R153, R153 ;  /* 0x0000009900997308 */ /* 0x000fe20000000800 */
[----:B------:R-:W-:-:S06]  /*4930*/  FADD.FTZ R155, R2, R155 ;  /* 0x0000009b029b7221 */ /* 0x000fcc0000010000 */
[----:B------:R-:W-:Y:S01]  /*4940*/  HMMA.16816.F32 R120, R96, R132, RZ ;  /* 0x000000846078723c */ /* 0x000fe200000018ff */
[----:B------:R-:W4:Y:S01]  /*4950*/  MUFU.EX2 R0, R0 ;  /* 0x0000000000007308 */ /* 0x000f220000000800 */
[----:B--2---:R-:W-:Y:S01]  /*4960*/  F2FP.PACK_AB R9, R150, R161 ;  /* 0x000000a19609723e */ /* 0x004fe200000000ff */
[----:B------:R-:W-:-:S04]  /*4970*/  FADD.FTZ R161, R161, R162 ;  /* 0x000000a2a1a17221 */ /* 0x000fc80000010000 */
[----:B------:R-:W-:Y:S01]  /*4980*/  FADD.FTZ R150, R150, R161 ;  /* 0x000000a196967221 */ /* 0x000fe20000010000 */
[----:B------:R-:W-:Y:S01]  /*4990*/  HMMA.16816.F32 R52, R96, R60, RZ ;  /* 0x0000003c6034723c */ /* 0x000fe200000018ff */
[----:B------:R-:W-:Y:S01]  /*49a0*/  MUFU.EX2 R168, R168 ;  /* 0x000000a800a87308 */ /* 0x000fe20000000800 */
[----:B-1----:R-:W-:Y:S02]  /*49b0*/  FMNMX.FTZ R152, R152, R59, !PT ;  /* 0x0000003b98987209 */ /* 0x002fe40007810000 */
[----:B---3--:R-:W-:-:S03]  /*49c0*/  FMNMX.FTZ R3, R56, R57, !PT ;  /* 0x0000003938037209 */ /* 0x008fc60007810000 */
[----:B------:R-:W1:Y:S01]  /*49d0*/  SHFL.BFLY PT, R125, R152, 0x1, 0x1f ;  /* 0x0c201f00987d7f89 */ /* 0x000e6200000e0000 */
[----:B------:R-:W-:Y:S01]  /*49e0*/  HMMA.16816.F32 R68, R96, R76, RZ ;  /* 0x0000004c6044723c */ /* 0x000fe200000018ff */
[----:B----4-:R-:W-:Y:S01]  /*49f0*/  F2FP.PACK_AB R11, R0, R153 ;  /* 0x00000099000b723e */ /* 0x010fe200000000ff */
[----:B------:R-:W2:Y:S01]  /*4a00*/  MUFU.EX2 R173, R173 ;  /* 0x000000ad00ad7308 */ /* 0x000ea20000000800 */
[C---:B------:R-:W-:Y:S01]  /*4a10*/  FMUL.FTZ R200, R3.reuse, c[0x0][0x2d0] ;  /* 0x0000b40003c87a20 */ /* 0x040fe20000410000 */
[----:B------:R-:W-:Y:S01]  /*4a20*/  FSETP.NEU.FTZ.AND P0, PT, R3, -INF , PT ;  /* 0xff8000000300780b */ /* 0x000fe20003f1d000 */
[----:B------:R-:W-:-:S03]  /*4a30*/  FADD.FTZ R153, R153, R150 ;  /* 0x0000009699997221 */ /* 0x000fc60000010000 */
[----:B------:R-:W-:Y:S01]  /*4a40*/  HMMA.16816.F32 R84, R96, R4, RZ ;  /* 0x000000046054723c */ /* 0x000fe200000018ff */
[----:B------:R-:W-:Y:S01]  /*4a50*/  FSEL R200, R200, RZ, P0 ;  /* 0x000000ffc8c87208 */ /* 0x000fe20000000000 */
[----:B------:R-:W-:Y:S01]  /*4a60*/  MUFU.EX2 R170, R170 ;  /* 0x000000aa00aa7308 */ /* 0x000fe20000000800 */
[----:B------:R-:W-:-:S03]  /*4a70*/  FADD.FTZ R153, R0, R153 ;  /* 0x0000009900997221 */ /* 0x000fc60000010000 */
[--C-:B------:R-:W-:Y:S02]  /*4a80*/  FFMA.FTZ R181, R110, c[0x0][0x2d0], -R200.reuse ;  /* 0x0000b4006eb57a23 */ /* 0x100fe400000108c8 */
[C---:B------:R-:W-:Y:S01]  /*4a90*/  HMMA.16816.F32 R100, R96.reuse, R138, RZ ;  /* 0x0000008a6064723c */ /* 0x040fe200000018ff */
[--C-:B------:R-:W-:Y:S01]  /*4aa0*/  FFMA.FTZ R182, R111, c[0x0][0x2d0], -R200.reuse ;  /* 0x0000b4006fb67a23 */ /* 0x100fe200000108c8 */
[----:B------:R-:W3:Y:S01]  /*4ab0*/  MUFU.EX2 R237, R237 ;  /* 0x000000ed00ed7308 */ /* 0x000ee20000000800 */
[--C-:B------:R-:W-:Y:S01]  /*4ac0*/  FFMA.FTZ R183, R109, c[0x0][0x2d0], -R200.reuse ;  /* 0x0000b4006db77a23 */ /* 0x100fe200000108c8 */
[----:B--2---:R-:W-:Y:S01]  /*4ad0*/  F2FP.PACK_AB R56, R173, R168 ;  /* 0x000000a8ad38723e */ /* 0x004fe200000000ff */
[--C-:B------:R-:W-:Y:S01]  /*4ae0*/  FFMA.FTZ R184, R95, c[0x0][0x2d0], -R200.reuse ;  /* 0x0000b4005fb87a23 */ /* 0x100fe200000108c8 */
[----:B-1----:R-:W-:Y:S02]  /*4af0*/  FMNMX.FTZ R152, R152, R125, !PT ;  /* 0x0000007d98987209 */ /* 0x002fe40007810000 */
[----:B------:R-:W-:Y:S01]  /*4b00*/  HMMA.16816.F32 R116, R96, R114, RZ ;  /* 0x000000726074723c */ /* 0x000fe200000018ff */
[----:B------:R-:W-:Y:S01]  /*4b10*/  FFMA.FTZ R192, R93, c[0x0][0x2d0], -R200 ;  /* 0x0000b4005dc07a23 */ /* 0x000fe200000108c8 */
[----:B------:R-:W-:Y:S01]  /*4b20*/  MUFU.EX2 R181, R181 ;  /* 0x000000b500b57308 */ /* 0x000fe20000000800 */
[C---:B------:R-:W-:Y:S01]  /*4b30*/  FSETP.NEU.FTZ.AND P0, PT, R152.reuse, -INF , PT ;  /* 0xff8000009800780b */ /* 0x040fe20003f1d000 */
[----:B------:R-:W-:-:S02]  /*4b40*/  FMUL.FTZ R201, R152, c[0x0][0x2d0] ;  /* 0x0000b40098c97a20 */ /* 0x000fc40000410000 */
[--C-:B------:R-:W-:Y:S02]  /*4b50*/  FFMA.FTZ R195, R91, c[0x0][0x2d0], -R200.reuse ;  /* 0x0000b4005bc37a23 */ /* 0x100fe400000108c8 */
[C---:B------:R-:W-:Y:S01]  /*4b60*/  HMMA.16816.F32 R128, R96.reuse, R134, RZ ;  /* 0x000000866080723c */ /* 0x040fe200000018ff */
[----:B------:R-:W-:Y:S01]  /*4b70*/  FSEL R201, R201, RZ, P0 ;  /* 0x000000ffc9c97208 */ /* 0x000fe20000000000 */
[----:B------:R-:W1:Y:S01]  /*4b80*/  MUFU.EX2 R182, R182 ;  /* 0x000000b600b67308 */ /* 0x000e620000000800 */
[----:B---3--:R-:W-:Y:S01]  /*4b90*/  F2FP.PACK_AB R58, R237, R170 ;  /* 0x000000aaed3a723e */ /* 0x008fe200000000ff */
[----:B------:R-:W-:Y:S01]  /*4ba0*/  FFMA.FTZ R194, R89, c[0x0][0x2d0], -R200 ;  /* 0x0000b40059c27a23 */ /* 0x000fe200000108c8 */
[----:B------:R-:W-:Y:S01]  /*4bb0*/  PLOP3.LUT P0, PT, PT, PT, UP1, 0x40, 0x0 ;  /* 0x000000000000781c */ /* 0x000fe20003f0e818 */
[--C-:B------:R-:W-:Y:S02]  /*4bc0*/  FFMA.FTZ R185, R108, c[0x0][0x2d0], -R201.reuse ;  /* 0x0000b4006cb97a23 */ /* 0x100fe400000108c9 */
[----:B------:R-:W-:Y:S01]  /*4bd0*/  HMMA.16816.F32 R64, R96, R62, RZ ;  /* 0x0000003e6040723c */ /* 0x000fe200000018ff */
[--C-:B------:R-:W-:Y:S01]  /*4be0*/  FFMA.FTZ R188, R94, c[0x0][0x2d0], -R201.reuse ;  /* 0x0000b4005ebc7a23 */ /* 0x100fe200000108c9 */
[----:B------:R-:W-:Y:S01]  /*4bf0*/  MUFU.EX2 R183, R183 ;  /* 0x000000b700b77308 */ /* 0x000fe20000000800 */
[----:B------:R-:W-:-:S02]  /*4c00*/  FFMA.FTZ R191, R92, c[0x0][0x2d0], -R201 ;  /* 0x0000b4005cbf7a23 */ /* 0x000fc400000108c9 */
[--C-:B------:R-:W-:Y:S02]  /*4c10*/  FFMA.FTZ R190, R90, c[0x0][0x2d0], -R201.reuse ;  /* 0x0000b4005abe7a23 */ /* 0x100fe400000108c9 */
[----:B------:R-:W-:Y:S01]  /*4c20*/  FFMA.FTZ R193, R73, c[0x0][0x2d0], -R200 ;  /* 0x0000b40049c17a23 */ /* 0x000fe200000108c8 */
[C---:B------:R-:W-:Y:S01]  /*4c30*/  HMMA.16816.F32 R80, R96.reuse, R78, RZ ;  /* 0x0000004e6050723c */ /* 0x040fe200000018ff */
[--C-:B------:R-:W-:Y:S01]  /*4c40*/  FFMA.FTZ R199, R88, c[0x0][0x2d0], -R201.reuse ;  /* 0x0000b40058c77a23 */ /* 0x100fe200000108c9 */
[----:B------:R-:W2:Y:S01]  /*4c50*/  MUFU.EX2 R184, R184 ;  /* 0x000000b800b87308 */ /* 0x000ea20000000800 */
[----:B-1----:R-:W-:Y:S01]  /*4c60*/  F2FP.PACK_AB R92, R182, R181 ;  /* 0x000000b5b65c723e */ /* 0x002fe200000000ff */
[--C-:B------:R-:W-:Y:S02]  /*4c70*/  FFMA.FTZ R196, R72, c[0x0][0x2d0], -R201.reuse ;  /* 0x0000b40048c47a23 */ /* 0x100fe400000108c9 */
[--C-:B------:R-:W-:Y:S02]  /*4c80*/  FFMA.FTZ R197, R74, c[0x0][0x2d0], -R201.reuse ;  /* 0x0000b4004ac57a23 */ /* 0x100fe400000108c9 */
[----:B------:R-:W-:Y:S01]  /*4c90*/  HMMA.16816.F32 R96, R96, R6, RZ ;  /* 0x000000066060723c */ /* 0x000fe200000018ff */
[----:B------:R-:W-:Y:S01]  /*4ca0*/  FFMA.FTZ R198, R75, c[0x0][0x2d0], -R201 ;  /* 0x0000b4004bc67a23 */ /* 0x000fe200000108c9 */
[----:B------:R-:W-:Y:S01]  /*4cb0*/  MUFU.EX2 R185, R185 ;  /* 0x000000b900b97308 */ /* 0x000fe20000000800 */
[----:B------:R-:W-:-:S02]  /*4cc0*/  FADD.FTZ R182, R181, R182 ;  /* 0x000000b6b5b67221 */ /* 0x000fc40000010000 */
[----:B------:R-:W-:Y:S02]  /*4cd0*/  FFMA.FTZ R233, R176, c[0x0][0x2d0], -R200 ;  /* 0x0000b400b0e97a23 */ /* 0x000fe400000108c8 */
[----:B------:R-:W-:Y:S01]  /*4ce0*/  FFMA.FTZ R231, R189, c[0x0][0x2d0], -R201 ;  /* 0x0000b400bde77a23 */ /* 0x000fe200000108c9 */
[C---:B------:R-:W-:Y:S01]  /*4cf0*/  HMMA.16816.F32 R144, R8.reuse, R156, R144 ;  /* 0x0000009c0890723c */ /* 0x040fe20000001890 */
[----:B------:R-:W-:Y:S01]  /*4d00*/  FADD.FTZ R168, R168, R155 ;  /* 0x0000009ba8a87221 */ /* 0x000fe20000010000 */
[----:B------:R-:W1:Y:S01]  /*4d10*/  MUFU.EX2 R188, R188 ;  /* 0x000000bc00bc7308 */ /* 0x000e620000000800 */
[C---:B--2---:R-:W-:Y:S01]  /*4d20*/  F2FP.PACK_AB R94, R184.reuse, R183 ;  /* 0x000000b7b85e723e */ /* 0x044fe200000000ff */
[----:B------:R-:W-:Y:S02]  /*4d30*/  FADD.FTZ R183, R183, R182 ;  /* 0x000000b6b7b77221 */ /* 0x000fe40000010000 */
[----:B------:R-:W-:Y:S02]  /*4d40*/  FADD.FTZ R173, R173, R168 ;  /* 0x000000a8adad7221 */ /* 0x000fe40000010000 */
[----:B------:R-:W-:Y:S01]  /*4d50*/  HMMA.16816.F32 R104, R8, R48, R104 ;  /* 0x000000300868723c */ /* 0x000fe20000001868 */
[----:B------:R-:W-:Y:S01]  /*4d60*/  FADD.FTZ R183, R184, R183 ;  /* 0x000000b7b8b77221 */ /* 0x000fe20000010000 */
[----:B------:R-:W-:Y:S01]  /*4d70*/  MUFU.EX2 R191, R191 ;  /* 0x000000bf00bf7308 */ /* 0x000fe20000000800 */
[----:B------:R-:W-:-:S04]  /*4d80*/  FADD.FTZ R170, R170, R173 ;  /* 0x000000adaaaa7221 */ /* 0x000fc80000010000 */
[----:B------:R-:W-:Y:S01]  /*4d90*/  FADD.FTZ R237, R237, R170 ;  /* 0x000000aaeded7221 */ /* 0x000fe20000010000 */
[----:B------:R-:W-:Y:S02]  /*4da0*/  HMMA.16816.F32 R120, R8, R44, R120 ;  /* 0x0000002c0878723c */ /* 0x000fe40000001878 */
[----:B------:R-:W2:Y:S01]  /*4db0*/  MUFU.EX2 R190, R190 ;  /* 0x000000be00be7308 */ /* 0x000ea20000000800 */
[----:B-1----:R-:W-:Y:S01]  /*4dc0*/  F2FP.PACK_AB R93, R188, R185 ;  /* 0x000000b9bc5d723e */ /* 0x002fe200000000ff */
[----:B------:R-:W-:-:S04]  /*4dd0*/  FADD.FTZ R188, R185, R188 ;  /* 0x000000bcb9bc7221 */ /* 0x000fc80000010000 */
[C---:B------:R-:W-:Y:S02]  /*4de0*/  HMMA.16816.F32 R52, R8.reuse, R40, R52 ;  /* 0x000000280834723c */ /* 0x040fe40000001834 */
[----:B------:R-:W-:Y:S06]  /*4df0*/  MUFU.EX2 R172, R172 ;  /* 0x000000ac00ac7308 */ /* 0x000fec0000000800 */
[----:B------:R-:W-:Y:S02]  /*4e00*/  HMMA.16816.F32 R68, R8, R36, R68 ;  /* 0x000000240844723c */ /* 0x000fe40000001844 */
[----:B------:R-:W1:Y:S01]  /*4e10*/  MUFU.EX2 R175, R175 ;  /* 0x000000af00af7308 */ /* 0x000e620000000800 */
[----:B--2---:R-:W-:Y:S01]  /*4e20*/  F2FP.PACK_AB R95, R190, R191 ;  /* 0x000000bfbe5f723e */ /* 0x004fe200000000ff */
[----:B------:R-:W-:-:S04]  /*4e30*/  FADD.FTZ R191, R191, R188 ;  /* 0x000000bcbfbf7221 */ /* 0x000fc80000010000 */
[C---:B------:R-:W-:Y:S01]  /*4e40*/  HMMA.16816.F32 R84, R8.reuse, R32, R84 ;  /* 0x000000200854723c */ /* 0x040fe20000001854 */
[----:B------:R-:W-:Y:S01]  /*4e50*/  FADD.FTZ R190, R190, R191 ;  /* 0x000000bfbebe7221 */ /* 0x000fe20000010000 */
[----:B------:R-:W-:Y:S06]  /*4e60*/  MUFU.EX2 R174, R174 ;  /* 0x000000ae00ae7308 */ /* 0x000fec0000000800 */
[----:B------:R-:W-:Y:S02]  /*4e70*/  HMMA.16816.F32 R100, R8, R158, R100 ;  /* 0x0000009e0864723c */ /* 0x000fe40000001864 */
[----:B------:R-:W2:Y:S01]  /*4e80*/  MUFU.EX2 R235, R235 ;  /* 0x000000eb00eb7308 */ /* 0x000ea20000000800 */
[----:B-1----:R-:W-:Y:S01]  /*4e90*/  F2FP.PACK_AB R57, R175, R172 ;  /* 0x000000acaf39723e */ /* 0x002fe200000000ff */
[----:B------:R-:W-:-:S04]  /*4ea0*/  FADD.FTZ R172, R172, R153 ;  /* 0x00000099acac7221 */ /* 0x000fc80000010000 */
[C---:B------:R-:W-:Y:S01]  /*4eb0*/  HMMA.16816.F32 R116, R8.reuse, R50, R116 ;  /* 0x000000320874723c */ /* 0x040fe20000001874 */
[----:B------:R-:W-:Y:S01]  /*4ec0*/  FADD.FTZ R175, R175, R172 ;  /* 0x000000acafaf7221 */ /* 0x000fe20000010000 */
[----:B------:R-:W-:Y:S06]  /*4ed0*/  MUFU.EX2 R192, R192 ;  /* 0x000000c000c07308 */ /* 0x000fec0000000800 */
[----:B------:R-:W-:Y:S01]  /*4ee0*/  HMMA.16816.F32 R128, R8, R46, R128 ;  /* 0x0000002e0880723c */ /* 0x000fe20000001880 */
[----:B--2---:R-:W-:Y:S01]  /*4ef0*/  F2FP.PACK_AB R59, R235, R174 ;  /* 0x000000aeeb3b723e */ /* 0x004fe200000000ff */
[----:B------:R-:W1:Y:S01]  /*4f00*/  MUFU.EX2 R195, R195 ;  /* 0x000000c300c37308 */ /* 0x000e620000000800 */
[----:B------:R-:W-:-:S05]  /*4f10*/  FADD.FTZ R174, R174, R175 ;  /* 0x000000afaeae7221 */ /* 0x000fca0000010000 */
[C---:B------:R-:W-:Y:S01]  /*4f20*/  HMMA.16816.F32 R64, R8.reuse, R42, R64 ;  /* 0x0000002a0840723c */ /* 0x040fe20000001840 */
[----:B------:R-:W-:Y:S01]  /*4f30*/  FADD.FTZ R235, R235, R174 ;  /* 0x000000aeebeb7221 */ /* 0x000fe20000010000 */
[----:B------:R-:W-:Y:S06]  /*4f40*/  MUFU.EX2 R194, R194 ;  /* 0x000000c200c27308 */ /* 0x000fec0000000800 */
[C---:B------:R-:W-:Y:S02]  /*4f50*/  HMMA.16816.F32 R80, R8.reuse, R38, R80 ;  /* 0x000000260850723c */ /* 0x040fe40000001850 */
[----:B------:R-:W-:Y:S06]  /*4f60*/  MUFU.EX2 R193, R193 ;  /* 0x000000c100c17308 */ /* 0x000fec0000000800 */
[----:B------:R-:W-:Y:S01]  /*4f70*/  HMMA.16816.F32 R96, R8, R34, R96 ;  /* 0x000000220860723c */ /* 0x000fe20000001860 */
[----:B------:R-:W2:Y:S01]  /*4f80*/  LDSM.16.MT88.4 R8, [R212+0x2100] ;  /* 0x00210000d408783b */ /* 0x000ea20000004200 */
[----:B------:R-:W-:Y:S06]  /*4f90*/  MUFU.EX2 R199, R199 ;  /* 0x000000c700c77308 */ /* 0x000fec0000000800 */
[C---:B------:R-:W-:Y:S02]  /*4fa0*/  HMMA.16816.F32 R108, R92.reuse, R112, RZ ;  /* 0x000000705c6c723c */ /* 0x040fe400000018ff */
[----:B------:R-:W3:Y:S06]  /*4fb0*/  MUFU.EX2 R196, R196 ;  /* 0x000000c400c47308 */ /* 0x000eec0000000800 */
[C---:B------:R-:W-:Y:S02]  /*4fc0*/  HMMA.16816.F32 R124, R92.reuse, R132, RZ ;  /* 0x000000845c7c723c */ /* 0x040fe400000018ff */
[----:B------:R-:W-:Y:S06]  /*4fd0*/  MUFU.EX2 R197, R197 ;  /* 0x000000c500c57308 */ /* 0x000fec0000000800 */
[----:B------:R-:W-:Y:S02]  /*4fe0*/  HMMA.16816.F32 R88, R92, R4, RZ ;  /* 0x000000045c58723c */ /* 0x000fe400000018ff */
[----:B------:R-:W4:Y:S05]  /*4ff0*/  MUFU.EX2 R198, R198 ;  /* 0x000000c600c67308 */ /* 0x000f2a0000000800 */
[----:B-1----:R-:W-:Y:S01]  /*5000*/  F2FP.PACK_AB R4, R195, R192 ;  /* 0x000000c0c304723e */ /* 0x002fe200000000ff */
[----:B------:R-:W-:Y:S01]  /*5010*/  HMMA.16816.F32 R144, R56, R28, R144 ;  /* 0x0000001c3890723c */ /* 0x000fe20000001890 */
[----:B---3--:R-:W-:Y:S01]  /*5020*/  F2FP.PACK_AB R5, R196, R199 ;  /* 0x000000c7c405723e */ /* 0x008fe200000000ff */
[----:B------:R-:W-:Y:S01]  /*5030*/  FADD.FTZ R192, R192, R183 ;  /* 0x000000b7c0c07221 */ /* 0x000fe20000010000 */
[----:B------:R-:W-:Y:S01]  /*5040*/  MUFU.EX2 R233, R233 ;  /* 0x000000e900e97308 */ /* 0x000fe20000000800 */
[----:B------:R-:W-:-:S02]  /*5050*/  FADD.FTZ R199, R199, R190 ;  /* 0x000000bec7c77221 */ /* 0x000fc40000010000 */
[----:B------:R-:W-:Y:S02]  /*5060*/  FADD.FTZ R195, R195, R192 ;  /* 0x000000c0c3c37221 */ /* 0x000fe40000010000 */
[C---:B------:R-:W-:Y:S01]  /*5070*/  HMMA.16816.F32 R104, R56.reuse, R24, R104 ;  /* 0x000000183868723c */ /* 0x040fe20000001868 */
[----:B------:R-:W-:Y:S02]  /*5080*/  FADD.FTZ R196, R196, R199 ;  /* 0x000000c7c4c47221 */ /* 0x000fe40000010000 */
[----:B------:R-:W-:Y:S05]  /*5090*/  MUFU.EX2 R231, R231 ;  /* 0x000000e700e77308 */ /* 0x000fea0000000800 */
        /* <DEDUP_REMOVED lines=36> */
[----:B------:R-:W-:Y:S01]  /*52e0*/  FFMA.FTZ R40, R177, c[0x0][0x2d0], -R200 ;  /* 0x0000b400b1287a23 */ /* 0x000fe200000108c8 */
[C---:B------:R-:W-:Y:S05]  /*52f0*/  HMMA.16816.F32 R72, R4.reuse, R36, R72 ;  /* 0x000000240448723c */ /* 0x040fea0000001848 */
[----:B------:R-:W2:Y:S02]  /*5300*/  MUFU.EX2 R33, R33 ;  /* 0x0000002100217308 */ /* 0x000ea40000000800 */
[----:B------:R-:W-:Y:S01]  /*5310*/  FFMA.FTZ R36, R187, c[0x0][0x2d0], -R201 ;  /* 0x0000b400bb247a23 */ /* 0x000fe200000108c9 */
[C---:B------:R-:W-:Y:S05]  /*5320*/  HMMA.16816.F32 R140, R4.reuse, R156, R140 ;  /* 0x0000009c048c723c */ /* 0x040fea000000188c */
[----:B------:R-:W3:Y:S03]  /*5330*/  MUFU.EX2 R40, R40 ;  /* 0x0000002800287308 */ /* 0x000ee60000000800 */
[C---:B------:R-:W-:Y:S05]  /*5340*/  HMMA.16816.F32 R136, R4.reuse, R158, R136 ;  /* 0x0000009e0488723c */ /* 0x040fea0000001888 */
[----:B------:R-:W4:Y:S03]  /*5350*/  MUFU.EX2 R36, R36 ;  /* 0x0000002400247308 */ /* 0x000f260000000800 */
[C---:B------:R-:W-:Y:S08]  /*5360*/  HMMA.16816.F32 R112, R4.reuse, R50, R112 ;  /* 0x000000320470723c */ /* 0x040ff00000001870 */
        /* <DEDUP_REMOVED lines=41> */
.L_x_1828:
[----:B------:R-:W-:Y:S02]  /*5600*/  UISETP.NE.AND UP0, UPT, UR12, 0x1, UPT ;  /* 0x000000010c00788c */ /* 0x000fe4000bf05270 */
[----:B------:R-:W-:Y:S02]  /*5610*/  ULDC.64 UR4, c[0x0][0x330] ;  /* 0x0000cc0000047ab9 */ /* 0x000fe40000000a00 */
[----:B------:R-:W-:-:S07]  /*5620*/  UIMAD.WIDE.U32 UR16, UR14, UR4, URZ ;  /* 0x000000040e1072a5 */ /* 0x000fce000f8e003f */
[----:B------:R-:W-:Y:S02]  /*5630*/  @UP0 UMOV UR15, UR17 ;  /* 0x00000011000f0c82 */ /* 0x000fe40008000000 */
[----:B------:R-:W-:Y:S02]  /*5640*/  @UP0 USHF.R.U32.HI UR14, URZ, UR5, UR15 ;  /* 0x000000053f0e0299 */ /* 0x000fe4000801160f */
.L_x_1829:
[----:B------:R-:W-:Y:S02]  /*5650*/  ULDC UR4, c[0x0][0x32c] ;  /* 0x0000cb0000047ab9 */ /* 0x000fe40000000800 */
[----:B------:R-:W-:-:S04]  /*5660*/  UIMAD UR4, UR14, UR12, UR4 ;  /* 0x0000000c0e0472a4 */ /* 0x000fc8000f8e0204 */
[----:B------:R-:W-:-:S04]  /*5670*/  UISETP.LT.AND UP0, UPT, UR13, UR4, UPT ;  /* 0x000000040d00728c */ /* 0x000fc8000bf01270 */
[----:B------:R-:W-:-:S03]  /*5680*/  USEL UR13, UR13, UR4, UP0 ;  /* 0x000000040d0d7287 */ /* 0x000fc60008000000 */
.L_x_1827:
        /* <DEDUP_REMOVED lines=20> */
.L_x_1849:
        /* <DEDUP_REMOVED lines=16> */
[----:B------:R-:W-:Y:S02]  /*58d0*/  IMAD R3, R3, c[0x0][0x208], RZ ;  /* 0x0000820003037a24 */ /* 0x000fe400078e02ff */
[----:B------:R-:W-:Y:S02]  /*58e0*/  @!P3 IMAD.MOV.U32 R9, RZ, RZ, c[0x0][0x208] ;  /* 0x00008200ff09b624 */ /* 0x000fe400078e00ff */
[----:B------:R-:W-:Y:S02]  /*58f0*/  IMAD R3, R230, c[0x0][0x20c], R3 ;  /* 0x00008300e6037a24 */ /* 0x000fe400078e0203 */
[----:B------:R-:W-:Y:S02]  /*5900*/  @!P3 IMAD.MOV.U32 R4, RZ, RZ, c[0x0][0x20c] ;  /* 0x00008300ff04b624 */ /* 0x000fe400078e00ff */
[----:B------:R-:W-:Y:S02]  /*5910*/  IMAD.IADD R3, R7, 0x1, R3 ;  /* 0x0000000107037824 */ /* 0x000fe400078e0203 */
[----:B------:R-:W-:Y:S04]  /*5920*/  IMAD.WIDE.U32 R6, R6, 0x30, RZ ;  /* 0x0000003006067825 */ /* 0x000fe800078e00ff */
[----:B------:R-:W-:Y:S01]  /*5930*/  IMAD R3, R3, 0x30, RZ ;  /* 0x0000003003037824 */ /* 0x000fe200078e02ff */
[-C--:B------:R-:W-:Y:S02]  /*5940*/  IADD3 R5, P2, R220, R6.reuse, RZ ;  /* 0x00000006dc057210 */ /* 0x080fe40007f5e0ff */
[-C--:B------:R-:W-:Y:S01]  /*5950*/  @!P3 LEA R11, P0, R9, R6.reuse, 0x5 ;  /* 0x00000006090bb211 */ /* 0x080fe200078028ff */
[----:B------:R-:W-:Y:S01]  /*5960*/  IMAD.IADD R3, R7, 0x1, R3 ;  /* 0x0000000107037824 */ /* 0x000fe200078e0203 */
[-C--:B------:R-:W-:Y:S04]  /*5970*/  IADD3 R7, P1, R239, R6.reuse, RZ ;  /* 0x00000006ef077210 */ /* 0x080fe80007f3e0ff */
[----:B------:R-:W-:Y:S01]  /*5980*/  @!P3 LEA.HI.X R9, R9, R3, R4, 0x5, P0 ;  /* 0x000000030909b211 */ /* 0x000fe200000f2c04 */
[----:B------:R-:W-:Y:S01]  /*5990*/  IMAD.X R4, R3, 0x1, R227, P2 ;  /* 0x0000000103047824 */ /* 0x000fe200010e06e3 */
[----:B------:R-:W-:Y:S02]  /*59a0*/  LEA R14, P2, R5, c[0x0][0x1f8], 0x1 ;  /* 0x00007e00050e7a11 */ /* 0x000fe400078408ff */
[----:B------:R-:W-:Y:S01]  /*59b0*/  IADD3 R8, P0, R236, R6, RZ ;  /* 0x00000006ec087210 */ /* 0x000fe20007f1e0ff */
[----:B------:R-:W-:Y:S01]  /*59c0*/  IMAD.X R6, R3, 0x1, R238, P1 ;  /* 0x0000000103067824 */ /* 0x000fe200008e06ee */
[----:B------:R-:W-:Y:S02]  /*59d0*/  LEA.HI.X R15, R5, c[0x0][0x1fc], R4, 0x1, P2 ;  /* 0x00007f00050f7a11 */ /* 0x000fe400010f0c04 */
[----:B------:R-:W-:Y:S01]  /*59e0*/  LEA R12, P1, R7, c[0x0][0x1f8], 0x1 ;  /* 0x00007e00070c7a11 */ /* 0x000fe200078208ff */
[----:B------:R-:W-:Y:S01]  /*59f0*/  IMAD.X R3, R3, 0x1, R234, P0 ;  /* 0x0000000103037824 */ /* 0x000fe200000e06ea */
[C---:B------:R-:W-:Y:S01]  /*5a00*/  LEA R16, P0, R8.reuse, c[0x0][0x1f8], 0x1 ;  /* 0x00007e0008107a11 */ /* 0x040fe200078008ff */
[----:B------:R-:W-:Y:S01]  /*5a10*/  @!PT LDS RZ, [RZ] ;  /* 0x00000000fffff984 */ /* 0x000fe20000000800 */
[----:B------:R-:W-:Y:S01]  /*5a20*/  @!PT LDS RZ, [RZ] ;  /* 0x00000000fffff984 */ /* 0x000fe20000000800 */
[----:B------:R-:W-:Y:S01]  /*5a30*/  @!PT LDS RZ, [RZ] ;  /* 0x00000000fffff984 */ /* 0x000fe20000000800 */
[----:B------:R4:W-:Y:S01]  /*5a40*/  LDGSTS.E.BYPASS.LTC128B.128 [R218+0x100], [R14.64], !P6 ;  /* 0x001000000eda7fae */ /* 0x0009e2000f101d4a */
[----:B------:R-:W-:Y:S02]  /*5a50*/  LEA.HI.X R13, R7, c[0x0][0x1fc], R6, 0x1, P1 ;  /* 0x00007f00070d7a11 */ /* 0x000fe400008f0c06 */
[C---:B------:R-:W-:Y:S02]  /*5a60*/  @!P3 IADD3 R4, P2, R11.reuse, R220, RZ ;  /* 0x000000dc0b04b210 */ /* 0x040fe40007f5e0ff */
[----:B------:R-:W-:Y:S01]  /*5a70*/  LEA.HI.X R17, R8, c[0x0][0x1fc], R3, 0x1, P0 ;  /* 0x00007f0008117a11 */ /* 0x000fe200000f0c03 */
[----:B------:R4:W-:Y:S01]  /*5a80*/  LDGSTS.E.BYPASS.LTC128B.128 [R218+0xd00], [R12.64], !P5 ;  /* 0x00d000000cda7fae */ /* 0x0009e2000e901d4a */
[----:B------:R-:W-:Y:S01]  /*5a90*/  @!P3 IADD3 R3, P1, R11, R239, RZ ;  /* 0x000000ef0b03b210 */ /* 0x000fe20007f3e0ff */
[----:B------:R-:W-:Y:S01]  /*5aa0*/  @!P3 IMAD.X R5, R9, 0x1, R227, P2 ;  /* 0x000000010905b824 */ /* 0x000fe200010e06e3 */
[C---:B------:R-:W-:Y:S02]  /*5ab0*/  @!P3 LEA R20, P2, R4.reuse, c[0x0][0x1f8], 0x1 ;  /* 0x00007e000414ba11 */ /* 0x040fe400078408ff */
[----:B------:R4:W-:Y:S01]  /*5ac0*/  LDGSTS.E.BYPASS.LTC128B.128 [R218+0x1900], [R16.64], !P4 ;  /* 0x0190000010da7fae */ /* 0x0009e2000e101d4a */
[----:B------:R-:W-:Y:S01]  /*5ad0*/  @!P3 IADD3 R11, P0, R11, R236, RZ ;  /* 0x000000ec0b0bb210 */ /* 0x000fe20007f1e0ff */
[----:B------:R-:W-:Y:S01]  /*5ae0*/  @!P3 IMAD.X R6, R9, 0x1, R238, P1 ;  /* 0x000000010906b824 */ /* 0x000fe200008e06ee */
        /* <DEDUP_REMOVED lines=9> */
.L_x_1831:
        /* <DEDUP_REMOVED lines=13> */
[----:B------:R-:W-:Y:S07]  /*5c50*/  LDSM.16.M88.4 R164, [R213+0x6900] ;  /* 0x00690000d5a4783b */ /* 0x000fee0000000200 */
[-C--:B------:R-:W-:Y:S08]  /*5c60*/  HMMA.16816.F32 R36, R152, R168.reuse, RZ ;  /* 0x000000a89824723c */ /* 0x080ff000000018ff */
[C---:B------:R-:W-:Y:S08]  /*5c70*/  HMMA.16816.F32 R40, R160.reuse, R168, RZ ;  /* 0x000000a8a028723c */ /* 0x040ff000000018ff */
[-C--:B------:R-:W-:Y:S01]  /*5c80*/  HMMA.16816.F32 R44, R160, R170.reuse, RZ ;  /* 0x000000aaa02c723c */ /* 0x080fe200000018ff */
[----:B------:R-:W-:Y:S07]  /*5c90*/  LDSM.16.M88.4 R160, [R216+0x3900] ;  /* 0x00390000d8a0783b */ /* 0x000fee0000000200 */
[----:B------:R-:W-:Y:S01]  /*5ca0*/  HMMA.16816.F32 R48, R152, R170, RZ ;  /* 0x000000aa9830723c */ /* 0x000fe200000018ff */
[----:B------:R-:W1:Y:S07]  /*5cb0*/  LDSM.16.M88.4 R152, [R216+0x3500] ;  /* 0x00350000d898783b */ /* 0x000e6e0000000200 */
[-C--:B------:R-:W-:Y:S01]  /*5cc0*/  HMMA.16816.F32 R4, R172, R176.reuse, R4 ;  /* 0x000000b0ac04723c */ /* 0x080fe20000001804 */
[----:B------:R-:W3:Y:S07]  /*5cd0*/  LDSM.16.M88.4 R168, [R209] ;  /* 0x00000000d1a8783b */ /* 0x000eee0000000200 */
        /* <DEDUP_REMOVED lines=14> */
[----:B------:R-:W5:Y:S07]  /*5dc0*/  LDSM.16.M88.4 R172, [R208] ;  /* 0x00000000d0ac783b */ /* 0x000f6e0000000200 */
[-C--:B--2---:R-:W-:Y:S01]  /*5dd0*/  HMMA.16816.F32 R4, R156, R192.reuse, R4 ;  /* 0x000000c09c04723c */ /* 0x084fe20000001804 */
[----:B------:R-:W-:Y:S07]  /*5de0*/  LDSM.16.M88.4 R188, [R213+0x9900] ;  /* 0x00990000d5bc783b */ /* 0x000fee0000000200 */
        /* <DEDUP_REMOVED lines=12> */
[----:B------:R-:W-:Y:S01]  /*5eb0*/  HMMA.16816.F32 R48, R156, R162, R48 ;  /* 0x000000a29c30723c */ /* 0x000fe20000001830 */
[----:B------:R-:W1:Y:S07]  /*5ec0*/  LDSM.16.M88.4 R156, [R216+0x3d00] ;  /* 0x003d0000d89c783b */ /* 0x000e6e0000000200 */
[-C--:B---3--:R-:W-:Y:S01]  /*5ed0*/  HMMA.16816.F32 R4, R164, R168.reuse, R4 ;  /* 0x000000a8a404723c */ /* 0x088fe20000001804 */
[----:B------:R-:W2:Y:S07]  /*5ee0*/  LDSM.16.M88.4 R160, [R217+0x9900] ;  /* 0x00990000d9a0783b */ /* 0x000eae0000000200 */
[C---:B----4-:R-:W-:Y:S08]  /*5ef0*/  HMMA.16816.F32 R8, R176.reuse, R168, R8 ;  /* 0x000000a8b008723c */ /* 0x050ff00000001808 */
[-C--:B------:R-:W-:Y:S08]  /*5f00*/  HMMA.16816.F32 R12, R176, R170.reuse, R12 ;  /* 0x000000aab00c723c */ /* 0x080ff0000000180c */
[C---:B------:R-:W-:Y:S01]  /*5f10*/  HMMA.16816.F32 R16, R164.reuse, R170, R16 ;  /* 0x000000aaa410723c */ /* 0x040fe20000001810 */
[----:B------:R-:W3:Y:S07]  /*5f20*/  LDSM.16.M88.4 R168, [R216+0x4500] ;  /* 0x00450000d8a8783b */ /* 0x000eee0000000200 */
[-C--:B-----5:R-:W-:Y:S08]  /*5f30*/  HMMA.16816.F32 R20, R164, R172.reuse, R20 ;  /* 0x000000aca414723c */ /* 0x0a0ff00000001814 */
[C---:B------:R-:W-:Y:S08]  /*5f40*/  HMMA.16816.F32 R24, R176.reuse, R172, R24 ;  /* 0x000000acb018723c */ /* 0x040ff00000001818 */
[-C--:B------:R-:W-:Y:S08]  /*5f50*/  HMMA.16816.F32 R28, R176, R174.reuse, R28 ;  /* 0x000000aeb01c723c */ /* 0x080ff0000000181c */
[C---:B------:R-:W-:Y:S01]  /*5f60*/  HMMA.16816.F32 R32, R164.reuse, R174, R32 ;  /* 0x000000aea420723c */ /* 0x040fe20000001820 */
[----:B------:R-:W-:Y:S07]  /*5f70*/  LDSM.16.M88.4 R172, [R213+0x8900] ;  /* 0x00890000d5ac783b */ /* 0x000fee0000000200 */
[-C--:B------:R-:W-:Y:S08]  /*5f80*/  HMMA.16816.F32 R36, R164, R180.reuse, R36 ;  /* 0x000000b4a424723c */ /* 0x080ff00000001824 */
[C---:B------:R-:W-:Y:S08]  /*5f90*/  HMMA.16816.F32 R40, R176.reuse, R180, R40 ;  /* 0x000000b4b028723c */ /* 0x040ff00000001828 */
[-C--:B------:R-:W-:Y:S01]  /*5fa0*/  HMMA.16816.F32 R44, R176, R182.reuse, R44 ;  /* 0x000000b6b02c723c */ /* 0x080fe2000000182c */
[----:B------:R-:W4:Y:S07]  /*5fb0*/  LDSM.16.M88.4 R176, [R206] ;  /* 0x00000000ceb0783b */ /* 0x000f2e0000000200 */
[----:B------:R-:W-:Y:S01]  /*5fc0*/  HMMA.16816.F32 R48, R164, R182, R48 ;  /* 0x000000b6a430723c */ /* 0x000fe20000001830 */
[----:B------:R-:W5:Y:S01]  /*5fd0*/  LDSM.16.M88.4 R164, [R204] ;  /* 0x00000000cca4783b */ /* 0x000f620000000200 */
[----:B------:R-:W-:Y:S06]  /*5fe0*/  DEPBAR.LE SB0, 0x0 ;  /* 0x000080000000791a */ /* 0x000fec0000000000 */
[-C--:B-1----:R-:W-:Y:S01]  /*5ff0*/  HMMA.16816.F32 R4, R152, R156.reuse, R4 ;  /* 0x0000009c9804723c */ /* 0x082fe20000001804 */
[----:B------:R-:W-:Y:S07]  /*6000*/  BAR.SYNC.DEFER_BLOCKING 0x0 ;  /* 0x0000000000007b1d */ /* 0x000fee0000010000 */
[C---:B--2---:R-:W-:Y:S08]  /*6010*/  HMMA.16816.F32 R8, R160.reuse, R156, R8 ;  /* 0x0000009ca008723c */ /* 0x044ff00000001808 */
        /* <DEDUP_REMOVED lines=9> */
[----:B------:R-:W-:Y:S08]  /*60b0*/  HMMA.16816.F32 R48, R152, R170, R48 ;  /* 0x000000aa9830723c */ /* 0x000ff00000001830 */
[-C--:B----4-:R-:W-:Y:S08]  /*60c0*/  HMMA.16816.F32 R4, R172, R176.reuse, R4 ;  /* 0x000000b0ac04723c */ /* 0x090ff00000001804 */
[C---:B------:R-:W-:Y:S08]  /*60d0*/  HMMA.16816.F32 R8, R188.reuse, R176, R8 ;  /* 0x000000b0bc08723c */ /* 0x040ff00000001808 */
[-C--:B------:R-:W-:Y:S08]  /*60e0*/  HMMA.16816.F32 R12, R188, R178.reuse, R12 ;  /* 0x000000b2bc0c723c */ /* 0x080ff0000000180c */
[C---:B------:R-:W-:Y:S08]  /*60f0*/  HMMA.16816.F32 R16, R172.reuse, R178, R16 ;  /* 0x000000b2ac10723c */ /* 0x040ff00000001810 */
[-C--:B------:R-:W-:Y:S08]  /*6100*/  HMMA.16816.F32 R20, R172, R192.reuse, R20 ;  /* 0x000000c0ac14723c */ /* 0x080ff00000001814 */
[C---:B------:R-:W-:Y:S08]  /*6110*/  HMMA.16816.F32 R24, R188.reuse, R192, R24 ;  /* 0x000000c0bc18723c */ /* 0x040ff00000001818 */
[-C--:B------:R-:W-:Y:S08]  /*6120*/  HMMA.16816.F32 R28, R188, R194.reuse, R28 ;  /* 0x000000c2bc1c723c */ /* 0x080ff0000000181c */
[C---:B------:R-:W-:Y:S08]  /*6130*/  HMMA.16816.F32 R32, R172.reuse, R194, R32 ;  /* 0x000000c2ac20723c */ /* 0x040ff00000001820 */
[-C--:B-----5:R-:W-:Y:S08]  /*6140*/  HMMA.16816.F32 R36, R172, R164.reuse, R36 ;  /* 0x000000a4ac24723c */ /* 0x0a0ff00000001824 */
[C---:B------:R-:W-:Y:S08]  /*6150*/  HMMA.16816.F32 R40, R188.reuse, R164, R40 ;  /* 0x000000a4bc28723c */ /* 0x040ff00000001828 */
[-C--:B------:R-:W-:Y:S08]  /*6160*/  HMMA.16816.F32 R44, R188, R166.reuse, R44 ;  /* 0x000000a6bc2c723c */ /* 0x080ff0000000182c */
[----:B------:R-:W-:Y:S01]  /*6170*/  HMMA.16816.F32 R48, R172, R166, R48 ;  /* 0x000000a6ac30723c */ /* 0x000fe20000001830 */
[----:B------:R-:W-:-:S07]  /*6180*/  @!P0 BRA `(.L_x_1832) ;  /* 0x000002f000008947 */ /* 0x000fce0003800000 */
[----:B------:R-:W-:Y:S02]  /*6190*/  IADD3 R152, R230, -0x1, RZ ;  /* 0xffffffffe6987810 */ /* 0x000fe40007ffe0ff */
[----:B------:R-:W-:Y:S02]  /*61a0*/  IADD3 R3, -R232, 0x30, RZ ;  /* 0x00000030e8037810 */ /* 0x000fe40007ffe1ff */
[----:B------:R-:W-:Y:S01]  /*61b0*/  SHF.R.S32.HI R149, RZ, 0x1f, R152 ;  /* 0x0000001fff957819 */ /* 0x000fe20000011498 */
[C---:B------:R-:W-:Y:S01]  /*61c0*/  IMAD.WIDE.U32 R162, R152.reuse, c[0x0][0x1e0], RZ ;  /* 0x0000780098a27a25 */ /* 0x040fe200078e00ff */
        /* <DEDUP_REMOVED lines=9> */
[C---:B------:R-:W-:Y:S01]  /*6260*/  @P1 IMAD.X R151, R149.reuse, 0x1, R229, P0 ;  /* 0x0000000195971824 */ /* 0x040fe200000e06e5 */
        /* <DEDUP_REMOVED lines=10> */
[----:B------:R-:W-:Y:S04]  /*6310*/  @P1 IADD3 R152, P2, R201, R162, RZ ;  /* 0x000000a2c9981210 */ /* 0x000fe80007f5e0ff */
[----:B------:R1:W-:Y:S01]  /*6320*/  @P1 LDGSTS.E.BYPASS.LTC128B.128 [R218+0x3100], [R156.64], !P5 ;  /* 0x031000009cda1fae */ /* 0x0003e2000e901d4a */
[C---:B------:R-:W-:Y:S01]  /*6330*/  @P1 IMAD.X R3, R149.reuse, 0x1, R200, P2 ;  /* 0x0000000195031824 */ /* 0x040fe200010e06c8 */
[C---:B------:R-:W-:Y:S04]  /*6340*/  @P1 LEA R160, P2, R152.reuse, c[0x0][0x1c8], 0x1 ;  /* 0x0000720098a01a11 */ /* 0x040fe800078408ff */
[----:B------:R-:W-:Y:S02]  /*6350*/  @P1 LEA.HI.X R161, R152, c[0x0][0x1cc], R3, 0x1, P2 ;  /* 0x0000730098a11a11 */ /* 0x000fe400010f0c03 */
[----:B------:R-:W-:Y:S03]  /*6360*/  @P0 IADD3 R152, P2, R162, UR7, RZ ;  /* 0x00000007a2980c10 */ /* 0x000fe6000ff5e0ff */
[----:B------:R1:W-:Y:S01]  /*6370*/  @P1 LDGSTS.E.BYPASS.LTC128B.128 [R218+0x3d00], [R160.64], !P4 ;  /* 0x03d00000a0da1fae */ /* 0x0003e2000e101d4a */
[----:B------:R-:W-:Y:S02]  /*6380*/  @P0 IADD3.X R149, R149, UR6, RZ, P2, !PT ;  /* 0x0000000695950c10 */ /* 0x000fe400097fe4ff */
[----:B------:R-:W-:Y:S05]  /*6390*/  @P0 IADD3 R154, P2, R152, R224, RZ ;  /* 0x000000e0989a0210 */ /* 0x000fea0007f5e0ff */
[C---:B------:R-:W-:Y:S01]  /*63a0*/  @P0 IMAD.X R3, R149.reuse, 0x1, R229, P2 ;  /* 0x0000000195030824 */ /* 0x040fe200010e06e5 */
[C---:B------:R-:W-:Y:S04]  /*63b0*/  @P0 LEA R162, P2, R154.reuse, c[0x0][0x1c8], 0x1 ;  /* 0x000072009aa20a11 */ /* 0x040fe800078408ff */
[----:B------:R-:W-:Y:S02]  /*63c0*/  @P0 LEA.HI.X R163, R154, c[0x0][0x1cc], R3, 0x1, P2 ;  /* 0x000073009aa30a11 */ /* 0x000fe400010f0c03 */
[----:B------:R-:W-:Y:S03]  /*63d0*/  @P0 IADD3 R154, P2, R152, R203, RZ ;  /* 0x000000cb989a0210 */ /* 0x000fe60007f5e0ff */
[----:B------:R1:W-:Y:S02]  /*63e0*/  @P0 LDGSTS.E.BYPASS.LTC128B.128 [R218+0x2d00], [R162.64], !P6 ;  /* 0x02d00000a2da0fae */ /* 0x0003e4000f101d4a */
[C---:B------:R-:W-:Y:S01]  /*63f0*/  @P0 IMAD.X R3, R149.reuse, 0x1, R202, P2 ;  /* 0x0000000195030824 */ /* 0x040fe200010e06ca */
        /* <DEDUP_REMOVED lines=8> */
.L_x_1832:
[----:B------:R-:W-:Y:S01]  /*6480*/  PLOP3.LUT P1, PT, PT, PT, UP2, 0x80, 0x0 ;  /* 0x000000000000781c */ /* 0x000fe20003f2f028 */
        /* <DEDUP_REMOVED lines=30> */
.L_x_1835:
[----:B------:R-:W-:Y:S04]  /*6670*/  MOV R3, c[0x0][0x32c] ;  /* 0x0000cb0000037a02 */ /* 0x000fe80000000f00 */
[----:B------:R-:W-:Y:S11]  /*6680*/  ISETP.NE.AND P0, PT, R3, 0x1, PT ;  /* 0x000000010300780c */ /* 0x000ff60003f05270 */
[----:B------:R-:W-:Y:S02]  /*6690*/  @!UPT UIADD3 URZ, URZ, URZ, URZ ;  /* 0x0000003f3f3ff290 */ /* 0x000fe4000fffe03f */
[----:B------:R-:W-:Y:S05]  /*66a0*/  @P0 IMAD.HI.U32 R3, R149, c[0x0][0x330], RZ ;  /* 0x0000cc0095030a27 */ /* 0x000fea00078e00ff */
[----:B------:R-:W-:Y:S02]  /*66b0*/  @P0 SHF.R.U32.HI R149, RZ, c[0x0][0x334], R3 ;  /* 0x0000cd00ff950a19 */ /* 0x000fe40000011603 */
.L_x_1836:
[----:B------:R-:W-:Y:S05]  /*66c0*/  BSYNC B0 ;  /* 0x0000000000007941 */ /* 0x000fea0003800000 */
.L_x_1834:
[----:B------:R-:W-:Y:S04]  /*66d0*/  IMAD.IADD R152, R156, 0x1, -R223 ;  /* 0x000000019c987824 */ /* 0x000fe800078e0adf */
[----:B------:R-:W-:Y:S05]  /*66e0*/  IMAD R149, R149, c[0x0][0x32c], R152 ;  /* 0x0000cb0095957a24 */ /* 0x000fea00078e0298 */
[----:B------:R-:W-:Y:S02]  /*66f0*/  IADD3 R152, R149, c[0x0][0x32c], RZ ;  /* 0x0000cb0095987a10 */ /* 0x000fe40007ffe0ff */
[----:B------:R-:W-:Y:S02]  /*6700*/  IMNMX R168, R168, R149, !PT ;  /* 0x00000095a8a87217 */ /* 0x000fe40007800200 */
[----:B------:R-:W-:Y:S02]  /*6710*/  IMNMX R171, R171, R152, PT ;  /* 0x00000098abab7217 */ /* 0x000fe40003800200 */
.L_x_1833:
[----:B------:R-:W-:Y:S01]  /*6720*/  PLOP3.LUT P0, PT, PT, PT, UP1, 0x40, 0x0 ;  /* 0x000000000000781c */ /* 0x000fe20003f0e818 */
[----:B------:R-:W1:Y:S02]  /*6730*/  SHFL.IDX PT, R152, R158, 0x1, 0x1c1f ;  /* 0x003c1f009e987f89 */ /* 0x000e6400000e0000 */
[----:B-1----:R-:W-:Y:S01]  /*6740*/  IADD3 R166, R153, R152, RZ ;  /* 0x0000009899a67210 */ /* 0x002fe20007ffe0ff */
[----:B------:R-:W-:Y:S09]  /*6750*/  IMAD.IADD R173, R155, 0x1, R152 ;  /* 0x000000019bad7824 */ /* 0x000ff200078e0298 */
        /* <DEDUP_REMOVED lines=15> */
.L_x_1839:
[----:B------:R-:W-:Y:S04]  /*6850*/  MOV R3, c[0x0][0x32c] ;  /* 0x0000cb0000037a02 */ /* 0x000fe80000000f00 */
[----:B------:R-:W-:Y:S11]  /*6860*/  ISETP.NE.AND P0, PT, R3, 0x1, PT ;  /* 0x000000010300780c */ /* 0x000ff60003f05270 */
[----:B------:R-:W-:Y:S02]  /*6870*/  @!UPT UIADD3 URZ, URZ, URZ, URZ ;  /* 0x0000003f3f3ff290 */ /* 0x000fe4000fffe03f */
[----:B------:R-:W-:Y:S05]  /*6880*/  @P0 IMAD.HI.U32 R3, R152, c[0x0][0x330], RZ ;  /* 0x0000cc0098030a27 */ /* 0x000fea00078e00ff */
[----:B------:R-:W-:Y:S02]  /*6890*/  @P0 SHF.R.U32.HI R152, RZ, c[0x0][0x334], R3 ;  /* 0x0000cd00ff980a19 */ /* 0x000fe40000011603 */
.L_x_1840:
[----:B------:R-:W-:Y:S05]  /*68a0*/  BSYNC B0 ;  /* 0x0000000000007941 */ /* 0x000fea0003800000 */
.L_x_1838:
[----:B------:R-:W-:Y:S04]  /*68b0*/  IMAD.IADD R3, R156, 0x1, -R223 ;  /* 0x000000019c037824 */ /* 0x000fe800078e0adf */
[----:B------:R-:W-:Y:S05]  /*68c0*/  IMAD R3, R152, c[0x0][0x32c], R3 ;  /* 0x0000cb0098037a24 */ /* 0x000fea00078e0203 */
[----:B------:R-:W-:Y:S02]  /*68d0*/  IADD3 R152, R3, c[0x0][0x32c], RZ ;  /* 0x0000cb0003987a10 */ /* 0x000fe40007ffe0ff */
[----:B------:R-:W-:Y:S02]  /*68e0*/  IMNMX R166, R166, R3, !PT ;  /* 0x00000003a6a67217 */ /* 0x000fe40007800200 */
[----:B------:R-:W-:Y:S02]  /*68f0*/  IMNMX R173, R173, R152, PT ;  /* 0x00000098adad7217 */ /* 0x000fe40003800200 */
.L_x_1837:
        /* <DEDUP_REMOVED lines=19> */
.L_x_1843:
[----:B------:R-:W-:Y:S04]  /*6a30*/  MOV R3, c[0x0][0x32c] ;  /* 0x0000cb0000037a02 */ /* 0x000fe80000000f00 */
[----:B------:R-:W-:Y:S11]  /*6a40*/  ISETP.NE.AND P0, PT, R3, 0x1, PT ;  /* 0x000000010300780c */ /* 0x000ff60003f05270 */
[----:B------:R-:W-:Y:S02]  /*6a50*/  @!UPT UIADD3 URZ, URZ, URZ, URZ ;  /* 0x0000003f3f3ff290 */ /* 0x000fe4000fffe03f */
[----:B------:R-:W-:Y:S05]  /*6a60*/  @P0 IMAD.HI.U32 R3, R152, c[0x0][0x330], RZ ;  /* 0x0000cc0098030a27 */ /* 0x000fea00078e00ff */
[----:B------:R-:W-:Y:S02]  /*6a70*/  @P0 SHF.R.U32.HI R152, RZ, c[0x0][0x334], R3 ;  /* 0x0000cd00ff980a19 */ /* 0x000fe40000011603 */
.L_x_1844:
[----:B------:R-:W-:Y:S05]  /*6a80*/  BSYNC B0 ;  /* 0x0000000000007941 */ /* 0x000fea0003800000 */
.L_x_1842:
[----:B------:R-:W-:Y:S04]  /*6a90*/  IMAD.IADD R3, R156, 0x1, -R223 ;  /* 0x000000019c037824 */ /* 0x000fe800078e0adf */
[----:B------:R-:W-:Y:S05]  /*6aa0*/  IMAD R3, R152, c[0x0][0x32c], R3 ;  /* 0x0000cb0098037a24 */ /* 0x000fea00078e0203 */
[----:B------:R-:W-:Y:S02]  /*6ab0*/  IADD3 R149, R3, c[0x0][0x32c], RZ ;  /* 0x0000cb0003957a10 */ /* 0x000fe40007ffe0ff */
[----:B------:R-:W-:Y:S02]  /*6ac0*/  IMNMX R161, R161, R3, !PT ;  /* 0x00000003a1a17217 */ /* 0x000fe40007800200 */
[----:B------:R-:W-:Y:S02]  /*6ad0*/  IMNMX R162, R162, R149, PT ;  /* 0x00000095a2a27217 */ /* 0x000fe40003800200 */
.L_x_1841:
[C---:B------:R-:W-:Y:S02]  /*6ae0*/  ISETP.GE.AND P2, PT, R156.reuse, 0x9, PT ;  /* 0x000000099c00780c */ /* 0x040fe40003f46270 */
[----:B------:R-:W-:Y:S02]  /*6af0*/  ISETP.GE.AND P1, PT, R156, 0xa, PT ;  /* 0x0000000a9c00780c */ /* 0x000fe40003f26270 */
[----:B------:R-:W-:Y:S02]  /*6b00*/  ISETP.GT.AND P0, PT, R168, 0x8, !P2 ;  /* 0x00000008a800780c */ /* 0x000fe40005704270 */
[----:B------:R-:W-:Y:S02]  /*6b10*/  P2R R151, PR, RZ, 0x4 ;  /* 0x00000004ff977803 */ /* 0x000fe40000000000 */
[C---:B------:R-:W-:Y:S02]  /*6b20*/  ISETP.LT.OR P0, PT, R171.reuse, 0x9, P0 ;  /* 0x00000009ab00780c */ /* 0x040fe40000701670 */
[----:B------:R-:W-:Y:S02]  /*6b30*/  P2R R149, PR, RZ, 0x2 ;  /* 0x00000002ff957803 */ /* 0x000fe40000000000 */
[----:B------:R-:W-:Y:S02]  /*6b40*/  FSEL R154, R16, -INF , !P0 ;  /* 0xff800000109a7808 */ /* 0x000fe40004000000 */
[----:B------:R-:W-:Y:S02]  /*6b50*/  ISETP.GT.AND P0, PT, R168, 0x9, !P1 ;  /* 0x00000009a800780c */ /* 0x000fe40004f04270 */
[----:B------:R-:W-:Y:S02]  /*6b60*/  P2R R169, PR, RZ, 0x40 ;  /* 0x00000040ffa97803 */ /* 0x000fe40000000000 */
[----:B------:R-:W-:Y:S02]  /*6b70*/  ISETP.LT.OR P0, PT, R171, 0xa, P0 ;  /* 0x0000000aab00780c */ /* 0x000fe40000701670 */
[----:B------:R-:W-:Y:S02]  /*6b80*/  ISETP.GE.AND P6, PT, R156, 0x1a, PT ;  /* 0x0000001a9c00780c */ /* 0x000fe40003fc6270 */
        /* <DEDUP_REMOVED lines=39> */
[----:B------:R-:W-:Y:S02]  /*6e00*/  P2R R175, PR, RZ, 0x8 ;  /* 0x00000008ffaf7803 */ /* 0x000fe40000000000 */
[----:B------:R-:W-:Y:S02]  /*6e10*/  FSEL R246, R33, -INF , !P0 ;  /* 0xff80000021f67808 */ /* 0x000fe40004000000 */
[----:B------:R-:W-:Y:S02]  /*6e20*/  ISETP.GT.AND P0, PT, R166, 0x18, !P1 ;  /* 0x00000018a600780c */ /* 0x000fe40004f04270 */
[----:B------:R-:W-:Y:S02]  /*6e30*/  ISETP.GE.AND P1, PT, R156, 0x29, PT ;  /* 0x000000299c00780c */ /* 0x000fe40003f26270 */
[C---:B------:R-:W-:Y:S04]  /*6e40*/  ISETP.LT.OR P0, PT, R173.reuse, 0x19, P0 ;  /* 0x00000019ad00780c */ /* 0x040fe80000701670 */
[----:B------:R-:W-:Y:S02]  /*6e50*/  FSEL R196, R34, -INF , !P0 ;  /* 0xff80000022c47808 */ /* 0x000fe40004000000 */
[----:B------:R-:W-:Y:S02]  /*6e60*/  ISETP.GT.AND P0, PT, R166, 0x19, !P6 ;  /* 0x00000019a600780c */ /* 0x000fe40007704270 */
[----:B------:R-:W-:Y:S02]  /*6e70*/  ISETP.GE.AND P6, PT, R156, 0x2, PT ;  /* 0x000000029c00780c */ /* 0x000fe40003fc6270 */
[----:B------:R-:W-:Y:S02]  /*6e80*/  ISETP.LT.OR P0, PT, R173, 0x1a, P0 ;  /* 0x0000001aad00780c */ /* 0x000fe40000701670 */
[----:B------:R-:W-:Y:S02]  /*6e90*/  P2R R174, PR, RZ, 0x40 ;  /* 0x00000040ffae7803 */ /* 0x000fe40000000000 */
[----:B------:R-:W-:Y:S02]  /*6ea0*/  FSEL R199, R35, -INF , !P0 ;  /* 0xff80000023c77808 */ /* 0x000fe40004000000 */
[----:B------:R-:W-:Y:S04]  /*6eb0*/  ISETP.GT.AND P0, PT, R168, 0x20, !P5 ;  /* 0x00000020a800780c */ /* 0x000fe80006f04270 */
[C---:B------:R-:W-:Y:S04]  /*6ec0*/  ISETP.LT.OR P0, PT, R171.reuse, 0x21, P0 ;  /* 0x00000021ab00780c */ /* 0x040fe80000701670 */
[----:B------:R-:W-:Y:S02]  /*6ed0*/  FSEL R198, R36, -INF , !P0 ;  /* 0xff80000024c67808 */ /* 0x000fe40004000000 */
[----:B------:R-:W-:Y:S02]  /*6ee0*/  ISETP.GT.AND P0, PT, R168, 0x21, !P4 ;  /* 0x00000021a800780c */ /* 0x000fe40006704270 */
[----:B------:R-:W-:Y:S02]  /*6ef0*/  P2R R36, PR, RZ, 0x10 ;  /* 0x00000010ff247803 */ /* 0x000fe40000000000 */
        /* <DEDUP_REMOVED lines=8> */
[----:B------:R-:W-:Y:S04]  /*6f80*/  ISETP.GT.AND P0, PT, R168, RZ, !P3 ;  /* 0x000000ffa800720c */ /* 0x000fe80005f04270 */
[C---:B------:R-:W-:Y:S04]  /*6f90*/  ISETP.LT.OR P0, PT, R171.reuse, 0x1, P0 ;  /* 0x00000001ab00780c */ /* 0x040fe80000701670 */
[----:B------:R-:W-:Y:S02]  /*6fa0*/  FSEL R38, R4, -INF , !P0 ;  /* 0xff80000004267808 */ /* 0x000fe40004000000 */
[----:B------:R-:W-:Y:S04]  /*6fb0*/  ISETP.GT.AND P0, PT, R168, 0x1, !P6 ;  /* 0x00000001a800780c */ /* 0x000fe80007704270 */
[----:B------:R-:W-:Y:S04]  /*6fc0*/  ISETP.LT.OR P0, PT, R171, 0x2, P0 ;  /* 0x00000002ab00780c */ /* 0x000fe80000701670 */
[----:B------:R-:W-:Y:S02]  /*6fd0*/  FSEL R4, R5, -INF , !P0 ;  /* 0xff80000005047808 */ /* 0x000fe40004000000 */
[C---:B------:R-:W-:Y:S04]  /*6fe0*/  ISETP.GT.AND P0, PT, R166.reuse, 0x1, !P6 ;  /* 0x00000001a600780c */ /* 0x040fe80007704270 */
[----:B------:R-:W-:Y:S04]  /*6ff0*/  ISETP.LT.OR P0, PT, R173, 0x2, P0 ;  /* 0x00000002ad00780c */ /* 0x000fe80000701670 */
[----:B------:R-:W-:Y:S02]  /*7000*/  FSEL R5, R7, -INF , !P0 ;  /* 0xff80000007057808 */ /* 0x000fe40004000000 */
[----:B------:R-:W-:Y:S04]  /*7010*/  ISETP.GT.AND P0, PT, R166, RZ, !P3 ;  /* 0x000000ffa600720c */ /* 0x000fe80005f04270 */
[----:B------:R-:W-:Y:S04]  /*7020*/  ISETP.LT.OR P0, PT, R173, 0x1, P0 ;  /* 0x00000001ad00780c */ /* 0x000fe80000701670 */
[----:B------:R-:W-:Y:S02]  /*7030*/  FSEL R39, R6, -INF , !P0 ;  /* 0xff80000006277808 */ /* 0x000fe40004000000 */
[----:B------:R-:W-:Y:S04]  /*7040*/  ISETP.GT.AND P0, PT, R168, 0x28, !P1 ;  /* 0x00000028a800780c */ /* 0x000fe80004f04270 */
[C---:B------:R-:W-:Y:S04]  /*7050*/  ISETP.LT.OR P0, PT, R171.reuse, 0x29, P0 ;  /* 0x00000029ab00780c */ /* 0x040fe80000701670 */
[----:B------:R-:W-:Y:S02]  /*7060*/  FSEL R192, R48, -INF , !P0 ;  /* 0xff80000030c07808 */ /* 0x000fe40004000000 */
[----:B------:R-:W-:Y:S04]  /*7070*/  ISETP.GE.AND P0, PT, R156, 0x2a, PT ;  /* 0x0000002a9c00780c */ /* 0x000fe80003f06270 */
[----:B------:R-:W-:Y:S04]  /*7080*/  ISETP.GT.AND P2, PT, R168, 0x29, !P0 ;  /* 0x00000029a800780c */ /* 0x000fe80004744270 */
        /* <DEDUP_REMOVED lines=8> */
[----:B------:R-:W-:Y:S02]  /*7110*/  ISETP.GT.AND P2, PT, R161, 0x1, !P6 ;  /* 0x00000001a100780c */ /* 0x000fe40007744270 */
[----:B------:R-:W-:Y:S02]  /*7120*/  ISETP.NE.AND P6, PT, R176, RZ, PT ;  /* 0x000000ffb000720c */ /* 0x000fe40003fc5270 */
        /* <DEDUP_REMOVED lines=22> */
[----:B------:R-:W-:Y:S02]  /*7290*/  ISETP.GT.AND P2, PT, R161, 0x19, !P6 ;  /* 0x00000019a100780c */ /* 0x000fe40007744270 */
[----:B------:R-:W-:Y:S02]  /*72a0*/  ISETP.NE.AND P6, PT, R169, RZ, PT ;  /* 0x000000ffa900720c */ /* 0x000fe40003fc5270 */
[----:B------:R-:W-:Y:S04]  /*72b0*/  ISETP.LT.OR P2, PT, R162, 0x1a, P2 ;  /* 0x0000001aa200780c */ /* 0x000fe80001741670 */
[----:B------:R-:W-:Y:S02]  /*72c0*/  FSEL R245, R29, -INF , !P2 ;  /* 0xff8000001df57808 */ /* 0x000fe40005000000 */
[C---:B------:R-:W-:Y:S02]  /*72d0*/  ISETP.GT.AND P2, PT, R161.reuse, 0x20, !P5 ;  /* 0x00000020a100780c */ /* 0x040fe40006f44270 */
[----:B------:R-:W-:Y:S02]  /*72e0*/  ISETP.NE.AND P5, PT, R164, RZ, PT ;  /* 0x000000ffa400720c */ /* 0x000fe40003fa5270 */
[----:B------:R-:W-:Y:S04]  /*72f0*/  ISETP.LT.OR P2, PT, R162, 0x21, P2 ;  /* 0x00000021a200780c */ /* 0x000fe80001741670 */
[----:B------:R-:W-:Y:S02]  /*7300*/  FSEL R169, R40, -INF , !P2 ;  /* 0xff80000028a97808 */ /* 0x000fe40005000000 */
[----:B------:R-:W-:Y:S02]  /*7310*/  ISETP.GT.AND P2, PT, R161, 0x21, !P4 ;  /* 0x00000021a100780c */ /* 0x000fe40006744270 */
[----:B------:R-:W-:Y:S02]  /*7320*/  ISETP.NE.AND P4, PT, R163, RZ, PT ;  /* 0x000000ffa300720c */ /* 0x000fe40003f85270 */
[C---:B------:R-:W-:Y:S04]  /*7330*/  ISETP.LT.OR P2, PT, R162.reuse, 0x22, P2 ;  /* 0x00000022a200780c */ /* 0x040fe80001741670 */
[----:B------:R-:W-:Y:S02]  /*7340*/  FSEL R164, R41, -INF , !P2 ;  /* 0xff80000029a47808 */ /* 0x000fe40005000000 */
[C---:B------:R-:W-:Y:S04]  /*7350*/  ISETP.GT.AND P2, PT, R161.reuse, 0x28, !P1 ;  /* 0x00000028a100780c */ /* 0x040fe80004f44270 */
[----:B------:R-:W-:Y:S04]  /*7360*/  ISETP.LT.OR P2, PT, R162, 0x29, P2 ;  /* 0x00000029a200780c */ /* 0x000fe80001741670 */
[----:B------:R-:W-:Y:S02]  /*7370*/  FSEL R163, R44, -INF , !P2 ;  /* 0xff8000002ca37808 */ /* 0x000fe40005000000 */
[----:B------:R-:W-:Y:S02]  /*7380*/  ISETP.GT.AND P2, PT, R161, RZ, !P3 ;  /* 0x000000ffa100720c */ /* 0x000fe40005f44270 */
[----:B------:R-:W-:Y:S02]  /*7390*/  ISETP.NE.AND P3, PT, R165, RZ, PT ;  /* 0x000000ffa500720c */ /* 0x000fe40003f65270 */
[----:B------:R-:W-:Y:S04]  /*73a0*/  ISETP.LT.OR P2, PT, R162, 0x1, P2 ;  /* 0x00000001a200780c */ /* 0x000fe80001741670 */
        /* <DEDUP_REMOVED lines=23> */
.L_x_1847:
[----:B------:R-:W-:Y:S04]  /*7520*/  MOV R8, c[0x0][0x32c] ;  /* 0x0000cb0000087a02 */ /* 0x000fe80000000f00 */
[----:B------:R-:W-:Y:S11]  /*7530*/  ISETP.NE.AND P2, PT, R8, 0x1, PT ;  /* 0x000000010800780c */ /* 0x000ff60003f45270 */
[----:B------:R-:W-:Y:S02]  /*7540*/  @!UPT UIADD3 URZ, URZ, URZ, URZ ;  /* 0x0000003f3f3ff290 */ /* 0x000fe4000fffe03f */
[----:B------:R-:W-:Y:S05]  /*7550*/  @P2 IMAD.HI.U32 R8, R9, c[0x0][0x330], RZ ;  /* 0x0000cc0009082a27 */ /* 0x000fea00078e00ff */
[----:B------:R-:W-:Y:S02]  /*7560*/  @P2 SHF.R.U32.HI R9, RZ, c[0x0][0x334], R8 ;  /* 0x0000cd00ff092a19 */ /* 0x000fe40000011608 */
.L_x_1848:
[----:B------:R-:W-:Y:S05]  /*7570*/  BSYNC B0 ;  /* 0x0000000000007941 */ /* 0x000fea0003800000 */
.L_x_1846:
[----:B------:R-:W-:Y:S04]  /*7580*/  IMAD.IADD R156, R156, 0x1, -R223 ;  /* 0x000000019c9c7824 */ /* 0x000fe800078e0adf */
[----:B------:R-:W-:Y:S05]  /*7590*/  IMAD R156, R9, c[0x0][0x32c], R156 ;  /* 0x0000cb00099c7a24 */ /* 0x000fea00078e029c */
[----:B------:R-:W-:Y:S02]  /*75a0*/  IADD3 R9, R156, c[0x0][0x32c], RZ ;  /* 0x0000cb009c097a10 */ /* 0x000fe40007ffe0ff */
[----:B------:R-:W-:Y:S02]  /*75b0*/  IMNMX R153, R153, R156, !PT ;  /* 0x0000009c99997217 */ /* 0x000fe40007800200 */
[----:B------:R-:W-:Y:S02]  /*75c0*/  IMNMX R6, R6, R9, PT ;  /* 0x0000000906067217 */ /* 0x000fe40003800200 */
.L_x_1845:
[----:B------:R-:W-:Y:S01]  /*75d0*/  ISETP.NE.AND P2, PT, R175, RZ, PT ;  /* 0x000000ffaf00720c */ /* 0x000fe20003f45270 */
[----:B------:R-:W-:Y:S01]  /*75e0*/  LDSM.16.MT88.4 R20, [R214+0x100] ;  /* 0x00010000d614783b */ /* 0x000fe20000004200 */
        /* <DEDUP_REMOVED lines=30> */
[----:B------:R-:W-:Y:S02]  /*77d0*/  FMNMX.FTZ R10, R192, R19, !PT ;  /* 0x00000013c00a7209 */ /* 0x000fe40007810000 */
[----:B------:R-:W-:Y:S02]  /*77e0*/  ISETP.GT.AND P2, PT, R153, 0x10, !P2 ;  /* 0x000000109900780c */ /* 0x000fe40005744270 */
[----:B------:R-:W-:Y:S02]  /*77f0*/  FMNMX.FTZ R8, R195, R8, !PT ;  /* 0x00000008c3087209 */ /* 0x000fe40007810000 */
[----:B------:R-:W-:Y:S02]  /*7800*/  FMNMX.FTZ R17, R171, R10, !PT ;  /* 0x0000000aab117209 */ /* 0x000fe40007810000 */
[----:B------:R-:W-:Y:S02]  /*7810*/  ISETP.LT.OR P2, PT, R6, 0x11, P2 ;  /* 0x000000110600780c */ /* 0x000fe40001741670 */
        /* <DEDUP_REMOVED lines=15> */
[----:B-1----:R-:W-:Y:S02]  /*7910*/  FMNMX.FTZ R8, R17, R8, !PT ;  /* 0x0000000811087209 */ /* 0x002fe40007810000 */
[----:B------:R-:W-:Y:S02]  /*7920*/  FSEL R249, R30, -INF , !P2 ;  /* 0xff8000001ef97808 */ /* 0x000fe40005000000 */
[----:B------:R-:W-:Y:S01]  /*7930*/  ISETP.NE.AND P2, PT, R167, RZ, PT ;  /* 0x000000ffa700720c */ /* 0x000fe20003f45270 */
[----:B------:R-:W1:Y:S01]  /*7940*/  SHFL.BFLY PT, R151, R8, 0x1, 0x1f ;  /* 0x0c201f0008977f89 */ /* 0x000e6200000e0000 */
        /* <DEDUP_REMOVED lines=18> */
[----:B-1----:R-:W-:Y:S02]  /*7a70*/  FMNMX.FTZ R151, R8, R151, !PT ;  /* 0x0000009708977209 */ /* 0x002fe40007810000 */
[----:B------:R-:W-:Y:S02]  /*7a80*/  FMNMX.FTZ R10, R245, R10, !PT ;  /* 0x0000000af50a7209 */ /* 0x000fe40007810000 */
[----:B------:R-:W-:Y:S01]  /*7a90*/  ISETP.LT.OR P2, PT, R6, 0x22, P2 ;  /* 0x000000220600780c */ /* 0x000fe20001741670 */
[----:B------:R-:W-:Y:S01]  /*7aa0*/  FMUL.FTZ R241, R151, c[0x0][0x2d0] ;  /* 0x0000b40097f17a20 */ /* 0x000fe20000410000 */
[----:B--2---:R-:W-:Y:S02]  /*7ab0*/  FMNMX.FTZ R149, R12, R149, !PT ;  /* 0x000000950c957209 */ /* 0x004fe40007810000 */
[----:B------:R-:W-:Y:S02]  /*7ac0*/  FMNMX.FTZ R17, R169, R10, !PT ;  /* 0x0000000aa9117209 */ /* 0x000fe40007810000 */
[----:B------:R-:W-:Y:S01]  /*7ad0*/  FSEL R165, R43, -INF , !P2 ;  /* 0xff8000002ba57808 */ /* 0x000fe20005000000 */
[----:B------:R-:W1:Y:S01]  /*7ae0*/  SHFL.BFLY PT, R10, R149, 0x1, 0x1f ;  /* 0x0c201f00950a7f89 */ /* 0x000e6200000e0000 */
[----:B------:R-:W-:Y:S02]  /*7af0*/  FSETP.NEU.FTZ.AND P2, PT, R151, -INF , PT ;  /* 0xff8000009700780b */ /* 0x000fe40003f5d000 */
[----:B------:R-:W-:Y:S02]  /*7b00*/  FMNMX.FTZ R12, R13, R0, !PT ;  /* 0x000000000d0c7209 */ /* 0x000fe40007810000 */
[----:B------:R-:W-:Y:S02]  /*7b10*/  FSEL R241, R241, RZ, P2 ;  /* 0x000000fff1f17208 */ /* 0x000fe40001000000 */
[----:B------:R-:W-:Y:S02]  /*7b20*/  FMNMX.FTZ R8, R164, R17, !PT ;  /* 0x00000011a4087209 */ /* 0x000fe40007810000 */
[----:B------:R-:W-:Y:S01]  /*7b30*/  ISETP.GT.AND P1, PT, R153, 0x28, !P1 ;  /* 0x000000289900780c */ /* 0x000fe20004f24270 */
[--C-:B------:R-:W-:Y:S01]  /*7b40*/  FFMA.FTZ R155, R4, c[0x0][0x2d0], -R241.reuse ;  /* 0x0000b400049b7a23 */ /* 0x100fe200000108f1 */
[----:B------:R-:W-:Y:S01]  /*7b50*/  FMNMX.FTZ R4, R11, R12, !PT ;  /* 0x0000000c0b047209 */ /* 0x000fe20007810000 */
[--C-:B------:R-:W-:Y:S01]  /*7b60*/  FFMA.FTZ R175, R152, c[0x0][0x2d0], -R241.reuse ;  /* 0x0000b40098af7a23 */ /* 0x100fe200000108f1 */
[----:B------:R-:W-:Y:S01]  /*7b70*/  FMNMX.FTZ R8, R163, R8, !PT ;  /* 0x00000008a3087209 */ /* 0x000fe20007810000 */
[--C-:B------:R-:W-:Y:S01]  /*7b80*/  FFMA.FTZ R172, R38, c[0x0][0x2d0], -R241.reuse ;  /* 0x0000b40026ac7a23 */ /* 0x100fe200000108f1 */
[----:B------:R-:W-:Y:S01]  /*7b90*/  FMNMX.FTZ R4, R9, R4, !PT ;  /* 0x0000000409047209 */ /* 0x000fe20007810000 */
[--C-:B------:R-:W-:Y:S01]  /*7ba0*/  FFMA.FTZ R154, R154, c[0x0][0x2d0], -R241.reuse ;  /* 0x0000b4009a9a7a23 */ /* 0x100fe200000108f1 */
[----:B------:R-:W-:Y:S01]  /*7bb0*/  FMNMX.FTZ R17, R161, R8, !PT ;  /* 0x00000008a1117209 */ /* 0x000fe20007810000 */
[----:B------:R-:W-:Y:S01]  /*7bc0*/  MUFU.EX2 R155, R155 ;  /* 0x0000009b009b7308 */ /* 0x000fe20000000800 */
[----:B------:R-:W-:Y:S01]  /*7bd0*/  FMNMX.FTZ R19, R15, R4, !PT ;  /* 0x000000040f137209 */ /* 0x000fe20007810000 */
[--C-:B------:R-:W-:Y:S01]  /*7be0*/  FFMA.FTZ R186, R186, c[0x0][0x2d0], -R241.reuse ;  /* 0x0000b400baba7a23 */ /* 0x100fe200000108f1 */
[----:B------:R-:W-:Y:S01]  /*7bf0*/  ISETP.LT.OR P1, PT, R6, 0x29, P1 ;  /* 0x000000290600780c */ /* 0x000fe20000f21670 */
[----:B------:R-:W2:Y:S01]  /*7c00*/  SHFL.BFLY PT, R8, R17, 0x2, 0x1f ;  /* 0x0c401f0011087f89 */ /* 0x000ea200000e0000 */
[----:B------:R-:W-:Y:S01]  /*7c10*/  FMNMX.FTZ R4, R244, R19, !PT ;  /* 0x00000013f4047209 */ /* 0x000fe20007810000 */
[--C-:B------:R-:W-:Y:S01]  /*7c20*/  FFMA.FTZ R187, R188, c[0x0][0x2d0], -R241.reuse ;  /* 0x0000b400bcbb7a23 */ /* 0x100fe200000108f1 */
[----:B-1----:R-:W-:Y:S01]  /*7c30*/  FMNMX.FTZ R149, R149, R10, !PT ;  /* 0x0000000a95957209 */ /* 0x002fe20007810000 */
[--C-:B------:R-:W-:Y:S01]  /*7c40*/  FFMA.FTZ R190, R190, c[0x0][0x2d0], -R241.reuse ;  /* 0x0000b400bebe7a23 */ /* 0x100fe200000108f1 */
[----:B------:R-:W-:Y:S01]  /*7c50*/  FMNMX.FTZ R4, R247, R4, !PT ;  /* 0x00000004f7047209 */ /* 0x000fe20007810000 */
[----:B------:R-:W1:Y:S01]  /*7c60*/  MUFU.EX2 R172, R172 ;  /* 0x000000ac00ac7308 */ /* 0x000e620000000800 */
[----:B------:R-:W-:Y:S01]  /*7c70*/  FSEL R160, R46, -INF , !P1 ;  /* 0xff8000002ea07808 */ /* 0x000fe20004800000 */
[----:B------:R-:W-:Y:S01]  /*7c80*/  FMUL.FTZ R194, R149, c[0x0][0x2d0] ;  /* 0x0000b40095c27a20 */ /* 0x000fe20000410000 */
[----:B------:R-:W-:Y:S01]  /*7c90*/  FMNMX.FTZ R4, R249, R4, !PT ;  /* 0x00000004f9047209 */ /* 0x000fe20007810000 */
[--C-:B------:R-:W-:Y:S01]  /*7ca0*/  FFMA.FTZ R198, R198, c[0x0][0x2d0], -R241.reuse ;  /* 0x0000b400c6c67a23 */ /* 0x100fe200000108f1 */
[----:B------:R-:W-:Y:S01]  /*7cb0*/  FSETP.NEU.FTZ.AND P1, PT, R149, -INF , PT ;  /* 0xff8000009500780b */ /* 0x000fe20003f3d000 */
[--C-:B------:R-:W-:Y:S01]  /*7cc0*/  FFMA.FTZ R197, R197, c[0x0][0x2d0], -R241.reuse ;  /* 0x0000b400c5c57a23 */ /* 0x100fe200000108f1 */
[----:B------:R-:W-:Y:S02]  /*7cd0*/  FMNMX.FTZ R4, R251, R4, !PT ;  /* 0x00000004fb047209 */ /* 0x000fe40007810000 */
[----:B------:R-:W-:Y:S01]  /*7ce0*/  FSEL R194, R194, RZ, P1 ;  /* 0x000000ffc2c27208 */ /* 0x000fe20000800000 */
[----:B------:R-:W-:Y:S01]  /*7cf0*/  MUFU.EX2 R154, R154 ;  /* 0x0000009a009a7308 */ /* 0x000fe20000000800 */
[----:B------:R-:W-:Y:S02]  /*7d00*/  FMNMX.FTZ R4, R167, R4, !PT ;  /* 0x00000004a7047209 */ /* 0x000fe40007810000 */
        /* <DEDUP_REMOVED lines=9> */
[----:B------:R-:W3:Y:S01]  /*7da0*/  MUFU.EX2 R175, R175 ;  /* 0x000000af00af7308 */ /* 0x000ee20000000800 */
[----:B--2---:R-:W-:Y:S01]  /*7db0*/  FMNMX.FTZ R17, R17, R8, !PT ;  /* 0x0000000811117209 */ /* 0x004fe20007810000 */
[--C-:B------:R-:W-:Y:S01]  /*7dc0*/  FFMA.FTZ R250, R168, c[0x0][0x2d0], -R194.reuse ;  /* 0x0000b400a8fa7a23 */ /* 0x100fe200000108c2 */
[----:B------:R-:W-:Y:S01]  /*7dd0*/  FMNMX.FTZ R4, R153, R6, !PT ;  /* 0x0000000699047209 */ /* 0x000fe20007810000 */
[--C-:B------:R-:W-:Y:S01]  /*7de0*/  FFMA.FTZ R188, R195, c[0x0][0x2d0], -R194.reuse ;  /* 0x0000b400c3bc7a23 */ /* 0x100fe200000108c2 */
[----:B-1----:R-:W-:Y:S01]  /*7df0*/  F2FP.PACK_AB R156, R155, R172 ;  /* 0x000000ac9b9c723e */ /* 0x002fe200000000ff */
[----:B------:R-:W1:Y:S01]  /*7e00*/  SHFL.BFLY PT, R8, R17, 0x1, 0x1f ;  /* 0x0c201f0011087f89 */ /* 0x000e6200000e0000 */
[--C-:B------:R-:W-:Y:S02]  /*7e10*/  FFMA.FTZ R189, R189, c[0x0][0x2d0], -R194.reuse ;  /* 0x0000b400bdbd7a23 */ /* 0x100fe400000108c2 */
[--C-:B------:R-:W-:Y:S01]  /*7e20*/  FFMA.FTZ R195, R246, c[0x0][0x2d0], -R241.reuse ;  /* 0x0000b400f6c37a23 */ /* 0x100fe200000108f1 */
[----:B------:R-:W-:Y:S01]  /*7e30*/  MUFU.EX2 R173, R173 ;  /* 0x000000ad00ad7308 */ /* 0x000fe20000000800 */
[--C-:B------:R-:W-:Y:S02]  /*7e40*/  FFMA.FTZ R196, R196, c[0x0][0x2d0], -R194.reuse ;  /* 0x0000b400c4c47a23 */ /* 0x100fe400000108c2 */
[--C-:B------:R-:W-:Y:S01]  /*7e50*/  FFMA.FTZ R199, R199, c[0x0][0x2d0], -R194.reuse ;  /* 0x0000b400c7c77a23 */ /* 0x100fe200000108c2 */
[----:B------:R-:W2:Y:S01]  /*7e60*/  SHFL.BFLY PT, R5, R4, 0x2, 0x1f ;  /* 0x0c401f0004057f89 */ /* 0x000ea200000e0000 */
[--C-:B------:R-:W-:Y:S02]  /*7e70*/  FFMA.FTZ R248, R191, c[0x0][0x2d0], -R194.reuse ;  /* 0x0000b400bff87a23 */ /* 0x100fe400000108c2 */
[--C-:B------:R-:W-:Y:S02]  /*7e80*/  FFMA.FTZ R191, R192, c[0x0][0x2d0], -R241.reuse ;  /* 0x0000b400c0bf7a23 */ /* 0x100fe400000108f1 */
[----:B------:R-:W-:Y:S01]  /*7e90*/  FFMA.FTZ R241, R171, c[0x0][0x2d0], -R241 ;  /* 0x0000b400abf17a23 */ /* 0x000fe200000108f1 */
[----:B------:R-:W4:Y:S01]  /*7ea0*/  MUFU.EX2 R174, R174 ;  /* 0x000000ae00ae7308 */ /* 0x000f220000000800 */
[--C-:B------:R-:W-:Y:S02]  /*7eb0*/  FFMA.FTZ R193, R193, c[0x0][0x2d0], -R194.reuse ;  /* 0x0000b400c1c17a23 */ /* 0x100fe400000108c2 */
[----:B------:R-:W-:Y:S01]  /*7ec0*/  FFMA.FTZ R194, R166, c[0x0][0x2d0], -R194 ;  /* 0x0000b400a6c27a23 */ /* 0x000fe200000108c2 */
[----:B---3--:R-:W-:Y:S02]  /*7ed0*/  F2FP.PACK_AB R158, R175, R154 ;  /* 0x0000009aaf9e723e */ /* 0x008fe400000000ff */
[----:B-1----:R-:W-:Y:S04]  /*7ee0*/  FMNMX.FTZ R3, R17, R8, !PT ;  /* 0x0000000811037209 */ /* 0x002fe80007810000 */
[----:B------:R-:W-:Y:S01]  /*7ef0*/  MUFU.EX2 R179, R179 ;  /* 0x000000b300b37308 */ /* 0x000fe20000000800 */
[C---:B------:R-:W-:Y:S01]  /*7f00*/  FSETP.NEU.FTZ.AND P0, PT, R3.reuse, -INF , PT ;  /* 0xff8000000300780b */ /* 0x040fe20003f1d000 */
[----:B------:R-:W-:Y:S01]  /*7f10*/  FMUL.FTZ R170, R3, c[0x0][0x2d0] ;  /* 0x0000b40003aa7a20 */ /* 0x000fe20000410000 */
[----:B--2---:R-:W-:Y:S04]  /*7f20*/  FMNMX.FTZ R5, R4, R5, !PT ;  /* 0x0000000504057209 */ /* 0x004fe80007810000 */
[----:B------:R-:W-:Y:S03]  /*7f30*/  FSEL R170, R170, RZ, P0 ;  /* 0x000000ffaaaa7208 */ /* 0x000fe60000000000 */
[----:B------:R-:W1:Y:S01]  /*7f40*/  MUFU.EX2 R178, R178 ;  /* 0x000000b200b27308 */ /* 0x000e620000000800 */
[----:B------:R-:W2:Y:S01]  /*7f50*/  SHFL.BFLY PT, R152, R5, 0x1, 0x1f ;  /* 0x0c201f0005987f89 */ /* 0x000ea200000e0000 */
[----:B----4-:R-:W-:Y:S01]  /*7f60*/  F2FP.PACK_AB R157, R174, R173 ;  /* 0x000000adae9d723e */ /* 0x010fe200000000ff */
[--C-:B------:R-:W-:Y:S01]  /*7f70*/  FFMA.FTZ R181, R7, c[0x0][0x2d0], -R170.reuse ;  /* 0x0000b40007b57a23 */ /* 0x100fe200000108aa */
[----:B------:R-:W-:Y:S01]  /*7f80*/  FSEL R7, R151, RZ, P2 ;  /* 0x000000ff97077208 */ /* 0x000fe20001000000 */
[--C-:B------:R-:W-:Y:S02]  /*7f90*/  FFMA.FTZ R176, R37, c[0x0][0x2d0], -R170.reuse ;  /* 0x0000b40025b07a23 */ /* 0x100fe400000108aa */
[----:B------:R-:W-:Y:S02]  /*7fa0*/  FFMA.FTZ R177, R25, c[0x0][0x2d0], -R170 ;  /* 0x0000b40019b17a23 */ /* 0x000fe400000108aa */
[----:B------:R-:W-:Y:S01]  /*7fb0*/  FADD.FTZ R4, -R7, R150 ;  /* 0x0000009607047221 */ /* 0x000fe20000010100 */
[----:B------:R-:W-:Y:S01]  /*7fc0*/  FSEL R7, R149, RZ, P1 ;  /* 0x000000ff95077208 */ /* 0x000fe20000800000 */
[----:B------:R-:W-:Y:S01]  /*7fd0*/  FFMA.FTZ R180, R35, c[0x0][0x2d0], -R170 ;  /* 0x0000b40023b47a23 */ /* 0x000fe200000108aa */
[----:B------:R-:W-:Y:S01]  /*7fe0*/  MUFU.EX2 R176, R176 ;  /* 0x000000b000b07308 */ /* 0x000fe20000000800 */
[----:B------:R-:W-:Y:S01]  /*7ff0*/  FMUL.FTZ R150, R4, c[0x0][0x2d0] ;  /* 0x0000b40004967a20 */ /* 0x000fe20000410000 */
[----:B------:R-:W3:Y:S01]  /*8000*/  LDSM.16.MT88.4 R36, [R212+0x100] ;  /* 0x00010000d424783b */ /* 0x000ee20000004200 */
[----:B------:R-:W-:Y:S01]  /*8010*/  FADD.FTZ R4, -R7, R148 ;  /* 0x0000009407047221 */ /* 0x000fe20000010100 */
[----:B------:R-:W-:Y:S01]  /*8020*/  FSEL R7, R3, RZ, P0 ;  /* 0x000000ff03077208 */ /* 0x000fe20000000000 */
[----:B------:R-:W-:Y:S02]  /*8030*/  FFMA.FTZ R252, R169, c[0x0][0x2d0], -R170 ;  /* 0x0000b400a9fc7a23 */ /* 0x000fe400000108aa */
[----:B------:R-:W-:Y:S02]  /*8040*/  FMUL.FTZ R148, R4, c[0x0][0x2d0] ;  /* 0x0000b40004947a20 */ /* 0x000fe40000410000 */
[----:B------:R-:W-:Y:S01]  /*8050*/  FADD.FTZ R2, -R7, R2 ;  /* 0x0000000207027221 */ /* 0x000fe20000010100 */
[----:B------:R-:W4:Y:S01]  /*8060*/  MUFU.EX2 R150, R150 ;  /* 0x0000009600967308 */ /* 0x000f220000000800 */
[----:B-1----:R-:W-:Y:S01]  /*8070*/  F2FP.PACK_AB R159, R178, R179 ;  /* 0x000000b3b29f723e */ /* 0x002fe200000000ff */
[--C-:B------:R-:W-:Y:S01]  /*8080*/  FFMA.FTZ R240, R240, c[0x0][0x2d0], -R170.reuse ;  /* 0x0000b400f0f07a23 */ /* 0x100fe200000108aa */
[----:B--2---:R-:W-:Y:S01]  /*8090*/  FMNMX.FTZ R152, R5, R152, !PT ;  /* 0x0000009805987209 */ /* 0x004fe20007810000 */
[----:B------:R-:W-:Y:S02]  /*80a0*/  FMUL.FTZ R6, R2, c[0x0][0x2d0] ;  /* 0x0000b40002067a20 */ /* 0x000fe40000410000 */
[--C-:B------:R-:W-:Y:S01]  /*80b0*/  FFMA.FTZ R243, R243, c[0x0][0x2d0], -R170.reuse ;  /* 0x0000b400f3f37a23 */ /* 0x100fe200000108aa */
[C---:B------:R-:W-:Y:S01]  /*80c0*/  FSETP.NEU.FTZ.AND P0, PT, R152.reuse, -INF , PT ;  /* 0xff8000009800780b */ /* 0x040fe20003f1d000 */
[C---:B------:R-:W-:Y:S02]  /*80d0*/  FMUL.FTZ R162, R152.reuse, c[0x0][0x2d0] ;  /* 0x0000b40098a27a20 */ /* 0x040fe40000410000 */
[----:B------:R-:W1:Y:S01]  /*80e0*/  MUFU.EX2 R148, R148 ;  /* 0x0000009400947308 */ /* 0x000e620000000800 */
[----:B------:R-:W-:Y:S01]  /*80f0*/  FSEL R5, R152, RZ, P0 ;  /* 0x000000ff98057208 */ /* 0x000fe20000000000 */
[--C-:B------:R-:W-:Y:S01]  /*8100*/  FFMA.FTZ R242, R242, c[0x0][0x2d0], -R170.reuse ;  /* 0x0000b400f2f27a23 */ /* 0x100fe200000108aa */
[----:B------:R-:W-:Y:S01]  /*8110*/  FSEL R162, R162, RZ, P0 ;  /* 0x000000ffa2a27208 */ /* 0x000fe20000000000 */
[----:B------:R-:W-:Y:S01]  /*8120*/  FFMA.FTZ R245, R245, c[0x0][0x2d0], -R170 ;  /* 0x0000b400f5f57a23 */ /* 0x000fe200000108aa */
[C---:B------:R-:W-:Y:S01]  /*8130*/  ISETP.GT.AND P0, PT, R230.reuse, UR4, PT ;  /* 0x00000004e6007c0c */ /* 0x040fe2000bf04270 */
[----:B------:R-:W-:Y:S01]  /*8140*/  FADD.FTZ R5, -R5, R0 ;  /* 0x0000000005057221 */ /* 0x000fe20000010100 */
[----:B------:R-:W-:Y:S01]  /*8150*/  IADD3 R230, R230, -0x1, RZ ;  /* 0xffffffffe6e67810 */ /* 0x000fe20007ffe0ff */
[--C-:B------:R-:W-:Y:S02]  /*8160*/  FFMA.FTZ R185, R13, c[0x0][0x2d0], -R162.reuse ;  /* 0x0000b4000db97a23 */ /* 0x100fe400000108a2 */
[----:B------:R2:W5:Y:S01]  /*8170*/  MUFU.EX2 R2, R6 ;  /* 0x0000000600027308 */ /* 0x0005620000000800 */
[--C-:B------:R-:W-:Y:S02]  /*8180*/  FFMA.FTZ R182, R15, c[0x0][0x2d0], -R162.reuse ;  /* 0x0000b4000fb67a23 */ /* 0x100fe400000108a2 */
[----:B------:R-:W-:Y:S02]  /*8190*/  FMUL.FTZ R0, R5, c[0x0][0x2d0] ;  /* 0x0000b40005007a20 */ /* 0x000fe40000410000 */
[--C-:B------:R-:W-:Y:S02]  /*81a0*/  FFMA.FTZ R184, R11, c[0x0][0x2d0], -R162.reuse ;  /* 0x0000b4000bb87a23 */ /* 0x100fe400000108a2 */
[--C-:B------:R-:W-:Y:S02]  /*81b0*/  FFMA.FTZ R183, R9, c[0x0][0x2d0], -R162.reuse ;  /* 0x0000b40009b77a23 */ /* 0x100fe400000108a2 */
[C---:B----4-:R-:W-:Y:S01]  /*81c0*/  FMUL.FTZ R4, R150.reuse, R144 ;  /* 0x0000009096047220 */ /* 0x050fe20000410000 */
[----:B------:R-:W4:Y:S01]  /*81d0*/  MUFU.EX2 R0, R0 ;  /* 0x0000000000007308 */ /* 0x000f220000000800 */
[C---:B------:R-:W-:Y:S02]  /*81e0*/  FMUL.FTZ R5, R150.reuse, R145 ;  /* 0x0000009196057220 */ /* 0x040fe40000410000 */
[----:B------:R-:W-:Y:S02]  /*81f0*/  FMUL.FTZ R16, R150, R100 ;  /* 0x0000006496107220 */ /* 0x000fe40000410000 */
[----:B-1----:R-:W-:Y:S02]  /*8200*/  FMUL.FTZ R7, R148, R147 ;  /* 0x0000009394077220 */ /* 0x002fe40000410000 */
[----:B------:R-:W-:Y:S02]  /*8210*/  FMUL.FTZ R17, R150, R101 ;  /* 0x0000006596117220 */ /* 0x000fe40000410000 */
[C---:B------:R-:W-:Y:S01]  /*8220*/  FMUL.FTZ R18, R148.reuse, R102 ;  /* 0x0000006694127220 */ /* 0x040fe20000410000 */
[----:B------:R-:W1:Y:S01]  /*8230*/  MUFU.EX2 R177, R177 ;  /* 0x000000b100b17308 */ /* 0x000e620000000800 */
[C---:B------:R-:W-:Y:S02]  /*8240*/  FMUL.FTZ R19, R148.reuse, R103 ;  /* 0x0000006794137220 */ /* 0x040fe40000410000 */
[----:B------:R-:W3:Y:S01]  /*8250*/  LDSM.16.MT88.4 R100, [R214+0xd00] ;  /* 0x000d0000d664783b */ /* 0x000ee20000004200 */
[----:B--2---:R-:W-:Y:S02]  /*8260*/  FMUL.FTZ R6, R148, R146 ;  /* 0x0000009294067220 */ /* 0x004fe40000410000 */
[C---:B-----5:R-:W-:Y:S02]  /*8270*/  FMUL.FTZ R24, R2.reuse, R108 ;  /* 0x0000006c02187220 */ /* 0x060fe40000410000 */
[C---:B------:R-:W-:Y:S02]  /*8280*/  FMUL.FTZ R25, R2.reuse, R109 ;  /* 0x0000006d02197220 */ /* 0x040fe40000410000 */
[----:B------:R-:W-:Y:S01]  /*8290*/  MUFU.EX2 R181, R181 ;  /* 0x000000b500b57308 */ /* 0x000fe20000000800 */
[-C--:B------:R-:W-:Y:S01]  /*82a0*/  HMMA.16816.F32 R4, R156, R20.reuse, R4 ;  /* 0x000000149c04723c */ /* 0x080fe20000001804 */
[C---:B------:R-:W-:Y:S02]  /*82b0*/  FMUL.FTZ R8, R2.reuse, R140 ;  /* 0x0000008c02087220 */ /* 0x040fe40000410000 */
[----:B------:R-:W-:Y:S02]  /*82c0*/  FMUL.FTZ R9, R2, R141 ;  /* 0x0000008d02097220 */ /* 0x000fe40000410000 */
[C---:B----4-:R-:W-:Y:S02]  /*82d0*/  FMUL.FTZ R10, R0.reuse, R142 ;  /* 0x0000008e000a7220 */ /* 0x050fe40000410000 */
[----:B------:R-:W-:Y:S02]  /*82e0*/  FMUL.FTZ R11, R0, R143 ;  /* 0x0000008f000b7220 */ /* 0x000fe40000410000 */
[----:B------:R-:W2:Y:S03]  /*82f0*/  MUFU.EX2 R180, R180 ;  /* 0x000000b400b47308 */ /* 0x000ea60000000800 */
[----:B------:R-:W-:Y:S01]  /*8300*/  FMUL.FTZ R12, R2, R136 ;  /* 0x00000088020c7220 */ /* 0x000fe20000410000 */
[----:B-1----:R-:W-:Y:S01]  /*8310*/  F2FP.PACK_AB R144, R176, R177 ;  /* 0x000000b1b090723e */ /* 0x002fe200000000ff */
[----:B------:R-:W-:Y:S02]  /*8320*/  FMUL.FTZ R13, R2, R137 ;  /* 0x00000089020d7220 */ /* 0x000fe40000410000 */
[C---:B------:R-:W-:Y:S02]  /*8330*/  FMUL.FTZ R15, R0.reuse, R139 ;  /* 0x0000008b000f7220 */ /* 0x040fe40000410000 */
[C---:B------:R-:W-:Y:S01]  /*8340*/  FMUL.FTZ R14, R0.reuse, R138 ;  /* 0x0000008a000e7220 */ /* 0x040fe20000410000 */
[----:B------:R-:W-:Y:S01]  /*8350*/  MUFU.EX2 R185, R185 ;  /* 0x000000b900b97308 */ /* 0x000fe20000000800 */
[C---:B------:R-:W-:Y:S02]  /*8360*/  FMUL.FTZ R26, R0.reuse, R110 ;  /* 0x0000006e001a7220 */ /* 0x040fe40000410000 */
[----:B------:R-:W-:Y:S02]  /*8370*/  FMUL.FTZ R27, R0, R111 ;  /* 0x0000006f001b7220 */ /* 0x000fe40000410000 */
[----:B------:R-:W-:Y:S01]  /*8380*/  LDSM.16.MT88.4 R108, [R214+0x500] ;  /* 0x00050000d66c783b */ /* 0x000fe20000004200 */
[C---:B------:R-:W-:Y:S02]  /*8390*/  FMUL.FTZ R28, R2.reuse, R112 ;  /* 0x00000070021c7220 */ /* 0x040fe40000410000 */
[----:B------:R-:W-:Y:S02]  /*83a0*/  FMUL.FTZ R29, R2, R113 ;  /* 0x00000071021d7220 */ /* 0x000fe40000410000 */
[----:B------:R-:W1:Y:S01]  /*83b0*/  MUFU.EX2 R184, R184 ;  /* 0x000000b800b87308 */ /* 0x000e620000000800 */
[C---:B------:R-:W-:Y:S02]  /*83c0*/  FMUL.FTZ R30, R0.reuse, R114 ;  /* 0x00000072001e7220 */ /* 0x040fe40000410000 */
[----:B------:R-:W-:Y:S01]  /*83d0*/  FMUL.FTZ R31, R0, R115 ;  /* 0x00000073001f7220 */ /* 0x000fe20000410000 */
[----:B--2---:R-:W-:Y:S01]  /*83e0*/  F2FP.PACK_AB R146, R180, R181 ;  /* 0x000000b5b492723e */ /* 0x004fe200000000ff */
[----:B------:R-:W-:Y:S01]  /*83f0*/  LDSM.16.MT88.4 R112, [R212+0x500] ;  /* 0x00050000d470783b */ /* 0x000fe20000004200 */
[C---:B------:R-:W-:Y:S02]  /*8400*/  FMUL.FTZ R32, R150.reuse, R116 ;  /* 0x0000007496207220 */ /* 0x040fe40000410000 */
[----:B------:R-:W-:Y:S02]  /*8410*/  FMUL.FTZ R33, R150, R117 ;  /* 0x0000007596217220 */ /* 0x000fe40000410000 */
[----:B------:R-:W-:Y:S01]  /*8420*/  MUFU.EX2 R183, R183 ;  /* 0x000000b700b77308 */ /* 0x000fe20000000800 */
[C---:B------:R-:W-:Y:S02]  /*8430*/  FMUL.FTZ R34, R148.reuse, R118 ;  /* 0x0000007694227220 */ /* 0x040fe40000410000 */
[----:B------:R-:W-:Y:S02]  /*8440*/  FMUL.FTZ R35, R148, R119 ;  /* 0x0000007794237220 */ /* 0x000fe40000410000 */
[----:B------:R-:W-:Y:S01]  /*8450*/  LDSM.16.MT88.4 R116, [R214+0x1100] ;  /* 0x00110000d674783b */ /* 0x000fe20000004200 */
[C---:B------:R-:W-:Y:S02]  /*8460*/  FMUL.FTZ R48, R150.reuse, R128 ;  /* 0x0000008096307220 */ /* 0x040fe40000410000 */
[----:B------:R-:W-:Y:S02]  /*8470*/  FMUL.FTZ R49, R150, R129 ;  /* 0x0000008196317220 */ /* 0x000fe40000410000 */
[----:B------:R-:W2:Y:S01]  /*8480*/  MUFU.EX2 R182, R182 ;  /* 0x000000b600b67308 */ /* 0x000ea20000000800 */
[C---:B------:R-:W-:Y:S02]  /*8490*/  FMUL.FTZ R50, R148.reuse, R130 ;  /* 0x0000008294327220 */ /* 0x040fe40000410000 */
[----:B------:R-:W-:Y:S01]  /*84a0*/  FMUL.FTZ R51, R148, R131 ;  /* 0x0000008394337220 */ /* 0x000fe20000410000 */
[----:B-1----:R-:W-:Y:S01]  /*84b0*/  F2FP.PACK_AB R145, R184, R185 ;  /* 0x000000b9b891723e */ /* 0x002fe200000000ff */
[----:B------:R-:W-:Y:S01]  /*84c0*/  LDSM.16.MT88.4 R128, [R214+0x1500] ;  /* 0x00150000d680783b */ /* 0x000fe20000004200 */
[--C-:B------:R-:W-:Y:S02]  /*84d0*/  FFMA.FTZ R167, R167, c[0x0][0x2d0], -R162.reuse ;  /* 0x0000b400a7a77a23 */ /* 0x100fe400000108a2 */
[----:B------:R-:W-:Y:S02]  /*84e0*/  FFMA.FTZ R165, R165, c[0x0][0x2d0], -R162 ;  /* 0x0000b400a5a57a23 */ /* 0x000fe400000108a2 */
[----:B------:R-:W-:Y:S01]  /*84f0*/  MUFU.EX2 R136, R167 ;  /* 0x000000a700887308 */ /* 0x000fe20000000800 */
[C---:B------:R-:W-:Y:S02]  /*8500*/  FMUL.FTZ R40, R2.reuse, R124 ;  /* 0x0000007c02287220 */ /* 0x040fe40000410000 */
[----:B------:R-:W-:Y:S02]  /*8510*/  FMUL.FTZ R41, R2, R125 ;  /* 0x0000007d02297220 */ /* 0x000fe40000410000 */
[C---:B------:R-:W-:Y:S02]  /*8520*/  FMUL.FTZ R42, R0.reuse, R126 ;  /* 0x0000007e002a7220 */ /* 0x040fe40000410000 */
[----:B------:R-:W-:Y:S02]  /*8530*/  FMUL.FTZ R43, R0, R127 ;  /* 0x0000007f002b7220 */ /* 0x000fe40000410000 */
[C---:B------:R-:W-:Y:S01]  /*8540*/  FMUL.FTZ R44, R2.reuse, R132 ;  /* 0x00000084022c7220 */ /* 0x040fe20000410000 */
[----:B------:R-:W1:Y:S01]  /*8550*/  MUFU.EX2 R137, R165 ;  /* 0x000000a500897308 */ /* 0x000e620000000800 */
[----:B------:R-:W-:Y:S02]  /*8560*/  FMUL.FTZ R45, R2, R133 ;  /* 0x00000085022d7220 */ /* 0x000fe40000410000 */
[----:B------:R-:W-:Y:S01]  /*8570*/  FMUL.FTZ R46, R0, R134 ;  /* 0x00000086002e7220 */ /* 0x000fe20000410000 */
[----:B--2---:R-:W-:Y:S01]  /*8580*/  F2FP.PACK_AB R147, R182, R183 ;  /* 0x000000b7b693723e */ /* 0x004fe200000000ff */
[----:B------:R-:W-:Y:S02]  /*8590*/  FMUL.FTZ R47, R0, R135 ;  /* 0x00000087002f7220 */ /* 0x000fe40000410000 */
[C---:B------:R-:W-:Y:S02]  /*85a0*/  FMUL.FTZ R52, R150.reuse, R52 ;  /* 0x0000003496347220 */ /* 0x040fe40000410000 */
[----:B------:R-:W-:Y:S01]  /*85b0*/  FMUL.FTZ R53, R150, R53 ;  /* 0x0000003596357220 */ /* 0x000fe20000410000 */
[----:B------:R2:W-:Y:S01]  /*85c0*/  MUFU.EX2 R192, R241 ;  /* 0x000000f100c07308 */ /* 0x0005e20000000800 */
[C---:B------:R-:W-:Y:S01]  /*85d0*/  HMMA.16816.F32 R8, R144.reuse, R20, R8 ;  /* 0x000000149008723c */ /* 0x040fe20000001808 */
[C---:B------:R-:W-:Y:S02]  /*85e0*/  FMUL.FTZ R54, R148.reuse, R54 ;  /* 0x0000003694367220 */ /* 0x040fe40000410000 */
[----:B------:R-:W-:Y:S02]  /*85f0*/  FMUL.FTZ R55, R148, R55 ;  /* 0x0000003794377220 */ /* 0x000fe40000410000 */
[----:B------:R-:W-:Y:S02]  /*8600*/  FMUL.FTZ R56, R2, R56 ;  /* 0x0000003802387220 */ /* 0x000fe40000410000 */
[C---:B------:R-:W-:Y:S01]  /*8610*/  FMUL.FTZ R20, R150.reuse, R104 ;  /* 0x0000006896147220 */ /* 0x040fe20000410000 */
[-C--:B------:R-:W-:Y:S01]  /*8620*/  HMMA.16816.F32 R12, R144, R22.reuse, R12 ;  /* 0x00000016900c723c */ /* 0x080fe2000000180c */
[----:B------:R-:W-:Y:S01]  /*8630*/  FMUL.FTZ R21, R150, R105 ;  /* 0x0000006996157220 */ /* 0x000fe20000410000 */
[----:B------:R-:W-:Y:S02]  /*8640*/  MUFU.EX2 R186, R186 ;  /* 0x000000ba00ba7308 */ /* 0x000fe40000000800 */
[----:B------:R-:W-:Y:S02]  /*8650*/  FMUL.FTZ R57, R2, R57 ;  /* 0x0000003902397220 */ /* 0x000fe40000410000 */
[C---:B------:R-:W-:Y:S02]  /*8660*/  FMUL.FTZ R58, R0.reuse, R58 ;  /* 0x0000003a003a7220 */ /* 0x040fe40000410000 */
[C---:B------:R-:W-:Y:S01]  /*8670*/  HMMA.16816.F32 R16, R156.reuse, R22, R16 ;  /* 0x000000169c10723c */ /* 0x040fe20000001810 */
[----:B------:R-:W-:Y:S03]  /*8680*/  FMUL.FTZ R59, R0, R59 ;  /* 0x0000003b003b7220 */ /* 0x000fe60000410000 */
[C---:B------:R-:W-:Y:S01]  /*8690*/  FMUL.FTZ R60, R2.reuse, R60 ;  /* 0x0000003c023c7220 */ /* 0x040fe20000410000 */
[----:B------:R-:W4:Y:S01]  /*86a0*/  MUFU.EX2 R187, R187 ;  /* 0x000000bb00bb7308 */ /* 0x000f220000000800 */
[----:B------:R-:W-:Y:S02]  /*86b0*/  FMUL.FTZ R61, R2, R61 ;  /* 0x0000003d023d7220 */ /* 0x000fe40000410000 */
[C---:B------:R-:W-:Y:S04]  /*86c0*/  FMUL.FTZ R22, R148.reuse, R106 ;  /* 0x0000006a94167220 */ /* 0x040fe80000410000 */
[----:B------:R-:W-:Y:S02]  /*86d0*/  FMUL.FTZ R23, R148, R107 ;  /* 0x0000006b94177220 */ /* 0x000fe40000410000 */
[----:B------:R-:W5:Y:S01]  /*86e0*/  LDSM.16.MT88.4 R104, [R212+0xd00] ;  /* 0x000d0000d468783b */ /* 0x000f620000004200 */
[--C-:B--2---:R-:W-:Y:S01]  /*86f0*/  FFMA.FTZ R241, R164, c[0x0][0x2d0], -R170.reuse ;  /* 0x0000b400a4f17a23 */ /* 0x104fe200000108aa */
[----:B------:R-:W-:Y:S01]  /*8700*/  MUFU.EX2 R188, R188 ;  /* 0x000000bc00bc7308 */ /* 0x000fe20000000800 */
[C---:B------:R-:W-:Y:S02]  /*8710*/  FMUL.FTZ R62, R0.reuse, R62 ;  /* 0x0000003e003e7220 */ /* 0x040fe40000410000 */
[-C--:B---3--:R-:W-:Y:S01]  /*8720*/  HMMA.16816.F32 R20, R156, R36.reuse, R20 ;  /* 0x000000249c14723c */ /* 0x088fe20000001814 */
[----:B------:R-:W-:Y:S02]  /*8730*/  FMUL.FTZ R63, R0, R63 ;  /* 0x0000003f003f7220 */ /* 0x000fe40000410000 */
[----:B------:R-:W-:Y:S01]  /*8740*/  LDSM.16.MT88.4 R164, [R212+0x1500] ;  /* 0x00150000d4a4783b */ /* 0x000fe20000004200 */
[C---:B------:R-:W-:Y:S02]  /*8750*/  FMUL.FTZ R64, R150.reuse, R64 ;  /* 0x0000004096407220 */ /* 0x040fe40000410000 */
[----:B------:R-:W-:Y:S01]  /*8760*/  FMUL.FTZ R65, R150, R65 ;  /* 0x0000004196417220 */ /* 0x000fe20000410000 */
[----:B------:R-:W2:Y:S01]  /*8770*/  MUFU.EX2 R189, R189 ;  /* 0x000000bd00bd7308 */ /* 0x000ea20000000800 */
[C---:B------:R-:W-:Y:S01]  /*8780*/  HMMA.16816.F32 R24, R144.reuse, R36, R24 ;  /* 0x000000249018723c */ /* 0x040fe20000001818 */
[C---:B------:R-:W-:Y:S03]  /*8790*/  FMUL.FTZ R66, R148.reuse, R66 ;  /* 0x0000004294427220 */ /* 0x040fe60000410000 */
[----:B------:R-:W-:Y:S02]  /*87a0*/  FMUL.FTZ R67, R148, R67 ;  /* 0x0000004394437220 */ /* 0x000fe40000410000 */
[--C-:B------:R-:W-:Y:S02]  /*87b0*/  FFMA.FTZ R163, R163, c[0x0][0x2d0], -R170.reuse ;  /* 0x0000b400a3a37a23 */ /* 0x100fe400000108aa */
[-C--:B------:R-:W-:Y:S01]  /*87c0*/  HMMA.16816.F32 R28, R144, R38.reuse, R28 ;  /* 0x00000026901c723c */ /* 0x080fe2000000181c */
[C---:B------:R-:W-:Y:S01]  /*87d0*/  FMUL.FTZ R36, R150.reuse, R120 ;  /* 0x0000007896247220 */ /* 0x040fe20000410000 */
[----:B------:R-:W-:Y:S02]  /*87e0*/  MUFU.EX2 R190, R190 ;  /* 0x000000be00be7308 */ /* 0x000fe40000000800 */
[----:B------:R-:W-:Y:S02]  /*87f0*/  FMUL.FTZ R37, R150, R121 ;  /* 0x0000007996257220 */ /* 0x000fe40000410000 */
[----:B------:R-:W-:Y:S01]  /*8800*/  FFMA.FTZ R170, R161, c[0x0][0x2d0], -R170 ;  /* 0x0000b400a1aa7a23 */ /* 0x000fe200000108aa */
[----:B-1----:R-:W-:Y:S01]  /*8810*/  F2FP.PACK_AB R161, R137, R136 ;  /* 0x0000008889a1723e */ /* 0x002fe200000000ff */
[C---:B------:R-:W-:Y:S01]  /*8820*/  HMMA.16816.F32 R32, R156.reuse, R38, R32 ;  /* 0x000000269c20723c */ /* 0x040fe20000001820 */
[C---:B------:R-:W-:Y:S03]  /*8830*/  FMUL.FTZ R72, R2.reuse, R72 ;  /* 0x0000004802487220 */ /* 0x040fe60000410000 */
[----:B------:R1:W-:Y:S01]  /*8840*/  MUFU.EX2 R139, R170 ;  /* 0x000000aa008b7308 */ /* 0x0003e20000000800 */
[----:B------:R-:W-:Y:S02]  /*8850*/  FMUL.FTZ R73, R2, R73 ;  /* 0x0000004902497220 */ /* 0x000fe40000410000 */
[C---:B------:R-:W-:Y:S02]  /*8860*/  FMUL.FTZ R38, R148.reuse, R122 ;  /* 0x0000007a94267220 */ /* 0x040fe40000410000 */
[----:B------:R-:W-:Y:S02]  /*8870*/  FMUL.FTZ R39, R148, R123 ;  /* 0x0000007b94277220 */ /* 0x000fe40000410000 */
[----:B------:R-:W-:Y:S01]  /*8880*/  LDSM.16.MT88.4 R120, [R212+0x900] ;  /* 0x00090000d478783b */ /* 0x000fe20000004200 */
[C---:B------:R-:W-:Y:S02]  /*8890*/  FMUL.FTZ R74, R0.reuse, R74 ;  /* 0x0000004a004a7220 */ /* 0x040fe40000410000 */
[----:B------:R-:W-:Y:S01]  /*88a0*/  FMUL.FTZ R75, R0, R75 ;  /* 0x0000004b004b7220 */ /* 0x000fe20000410000 */
[----:B------:R-:W3:Y:S01]  /*88b0*/  MUFU.EX2 R195, R195 ;  /* 0x000000c300c37308 */ /* 0x000ee20000000800 */
[-C--:B------:R-:W-:Y:S01]  /*88c0*/  HMMA.16816.F32 R36, R156, R100.reuse, R36 ;  /* 0x000000649c24723c */ /* 0x080fe20000001824 */
[C---:B------:R-:W-:Y:S02]  /*88d0*/  FMUL.FTZ R76, R2.reuse, R76 ;  /* 0x0000004c024c7220 */ /* 0x040fe40000410000 */
[----:B------:R-:W-:Y:S02]  /*88e0*/  FMUL.FTZ R77, R2, R77 ;  /* 0x0000004d024d7220 */ /* 0x000fe40000410000 */
[C---:B------:R-:W-:Y:S02]  /*88f0*/  FMUL.FTZ R78, R0.reuse, R78 ;  /* 0x0000004e004e7220 */ /* 0x040fe40000410000 */
[----:B------:R-:W-:Y:S01]  /*8900*/  FMUL.FTZ R79, R0, R79 ;  /* 0x0000004f004f7220 */ /* 0x000fe20000410000 */
[C---:B------:R-:W-:Y:S01]  /*8910*/  HMMA.16816.F32 R40, R144.reuse, R100, R40 ;  /* 0x000000649028723c */ /* 0x040fe20000001828 */
[----:B------:R-:W-:Y:S01]  /*8920*/  MUFU.EX2 R196, R196 ;  /* 0x000000c400c47308 */ /* 0x000fe20000000800 */
[----:B-1----:R-:W-:Y:S02]  /*8930*/  LDSM.16.MT88.4 R168, [R214+0x2100] ;  /* 0x00210000d6a8783b */ /* 0x002fe40000004200 */
[C---:B------:R-:W-:Y:S02]  /*8940*/  FMUL.FTZ R88, R2.reuse, R88 ;  /* 0x0000005802587220 */ /* 0x040fe40000410000 */
[----:B------:R-:W-:Y:S02]  /*8950*/  FMUL.FTZ R89, R2, R89 ;  /* 0x0000005902597220 */ /* 0x000fe40000410000 */
[-C--:B------:R-:W-:Y:S01]  /*8960*/  HMMA.16816.F32 R44, R144, R102.reuse, R44 ;  /* 0x00000066902c723c */ /* 0x080fe2000000182c */
[C---:B------:R-:W-:Y:S02]  /*8970*/  FMUL.FTZ R90, R0.reuse, R90 ;  /* 0x0000005a005a7220 */ /* 0x040fe40000410000 */
[----:B------:R-:W1:Y:S01]  /*8980*/  MUFU.EX2 R199, R199 ;  /* 0x000000c700c77308 */ /* 0x000e620000000800 */
[----:B------:R-:W-:Y:S02]  /*8990*/  FMUL.FTZ R91, R0, R91 ;  /* 0x0000005b005b7220 */ /* 0x000fe40000410000 */
[C---:B------:R-:W-:Y:S02]  /*89a0*/  FMUL.FTZ R92, R2.reuse, R92 ;  /* 0x0000005c025c7220 */ /* 0x040fe40000410000 */
[C---:B------:R-:W-:Y:S01]  /*89b0*/  HMMA.16816.F32 R48, R156.reuse, R102, R48 ;  /* 0x000000669c30723c */ /* 0x040fe20000001830 */
[----:B------:R-:W1:Y:S03]  /*89c0*/  LDSM.16.MT88.4 R100, [R214+0x1900] ;  /* 0x00190000d664783b */ /* 0x000e660000004200 */
[----:B------:R-:W-:Y:S01]  /*89d0*/  FMUL.FTZ R93, R2, R93 ;  /* 0x0000005d025d7220 */ /* 0x000fe20000410000 */
[----:B------:R-:W-:Y:S01]  /*89e0*/  MUFU.EX2 R240, R240 ;  /* 0x000000f000f07308 */ /* 0x000fe20000000800 */
[C---:B------:R-:W-:Y:S02]  /*89f0*/  FMUL.FTZ R94, R0.reuse, R94 ;  /* 0x0000005e005e7220 */ /* 0x040fe40000410000 */
[-C--:B-----5:R-:W-:Y:S01]  /*8a00*/  HMMA.16816.F32 R52, R156, R104.reuse, R52 ;  /* 0x000000689c34723c */ /* 0x0a0fe20000001834 */
[----:B------:R-:W-:Y:S03]  /*8a10*/  FMUL.FTZ R95, R0, R95 ;  /* 0x0000005f005f7220 */ /* 0x000fe60000410000 */
[C---:B------:R-:W-:Y:S02]  /*8a20*/  FMUL.FTZ R96, R150.reuse, R96 ;  /* 0x0000006096607220 */ /* 0x040fe40000410000 */
[----:B------:R-:W-:Y:S01]  /*8a30*/  FMUL.FTZ R97, R150, R97 ;  /* 0x0000006196617220 */ /* 0x000fe20000410000 */
[----:B------:R-:W5:Y:S01]  /*8a40*/  MUFU.EX2 R243, R243 ;  /* 0x000000f300f37308 */ /* 0x000f620000000800 */
[C---:B------:R-:W-:Y:S01]  /*8a50*/  HMMA.16816.F32 R56, R144.reuse, R104, R56 ;  /* 0x000000689038723c */ /* 0x040fe20000001838 */
[C---:B------:R-:W-:Y:S03]  /*8a60*/  FMUL.FTZ R98, R148.reuse, R98 ;  /* 0x0000006294627220 */ /* 0x040fe60000410000 */
        /* <DEDUP_REMOVED lines=8> */
[----:B------:R-:W2:Y:S01]  /*8af0*/  MUFU.EX2 R245, R245 ;  /* 0x000000f500f57308 */ /* 0x000ea20000000800 */
[----:B------:R-:W-:Y:S02]  /*8b00*/  FMUL.FTZ R71, R148, R71 ;  /* 0x0000004794477220 */ /* 0x000fe40000410000 */
[C---:B------:R-:W-:Y:S02]  /*8b10*/  FMUL.FTZ R80, R150.reuse, R80 ;  /* 0x0000005096507220 */ /* 0x040fe40000410000 */
[----:B------:R-:W-:Y:S03]  /*8b20*/  FMUL.FTZ R81, R150, R81 ;  /* 0x0000005196517220 */ /* 0x000fe60000410000 */
[-C--:B-1----:R-:W-:Y:S01]  /*8b30*/  HMMA.16816.F32 R68, R156, R100.reuse, R68 ;  /* 0x000000649c44723c */ /* 0x082fe20000001844 */
[C---:B------:R-:W-:Y:S01]  /*8b40*/  FMUL.FTZ R82, R148.reuse, R82 ;  /* 0x0000005294527220 */ /* 0x040fe20000410000 */
[----:B------:R-:W-:Y:S01]  /*8b50*/  MUFU.EX2 R198, R198 ;  /* 0x000000c600c67308 */ /* 0x000fe20000000800 */
[----:B------:R-:W-:Y:S02]  /*8b60*/  FMUL.FTZ R83, R148, R83 ;  /* 0x0000005394537220 */ /* 0x000fe40000410000 */
[C---:B------:R-:W-:Y:S02]  /*8b70*/  FMUL.FTZ R84, R150.reuse, R84 ;  /* 0x0000005496547220 */ /* 0x040fe40000410000 */
[----:B------:R-:W-:Y:S01]  /*8b80*/  FMUL.FTZ R85, R150, R85 ;  /* 0x0000005596557220 */ /* 0x000fe20000410000 */
[C---:B------:R-:W-:Y:S01]  /*8b90*/  HMMA.16816.F32 R72, R144.reuse, R100, R72 ;  /* 0x000000649048723c */ /* 0x040fe20000001848 */
[C---:B------:R-:W-:Y:S03]  /*8ba0*/  FMUL.FTZ R86, R148.reuse, R86 ;  /* 0x0000005694567220 */ /* 0x040fe60000410000 */
[----:B------:R-:W-:Y:S01]  /*8bb0*/  MUFU.EX2 R197, R197 ;  /* 0x000000c500c57308 */ /* 0x000fe20000000800 */
[----:B------:R-:W-:Y:S02]  /*8bc0*/  FMUL.FTZ R87, R148, R87 ;  /* 0x0000005794577220 */ /* 0x000fe40000410000 */
[----:B----4-:R-:W-:Y:S01]  /*8bd0*/  F2FP.PACK_AB R100, R187, R186 ;  /* 0x000000babb64723e */ /* 0x010fe200000000ff */
[-C--:B------:R-:W-:Y:S01]  /*8be0*/  HMMA.16816.F32 R76, R144, R102.reuse, R76 ;  /* 0x00000066904c723c */ /* 0x080fe2000000184c */
[----:B--2---:R-:W-:Y:S03]  /*8bf0*/  F2FP.PACK_AB R101, R189, R188 ;  /* 0x000000bcbd65723e */ /* 0x004fe600000000ff */
[--C-:B------:R-:W-:Y:S02]  /*8c00*/  FFMA.FTZ R244, R244, c[0x0][0x2d0], -R162.reuse ;  /* 0x0000b400f4f47a23 */ /* 0x100fe400000108a2 */
[----:B------:R-:W-:Y:S01]  /*8c10*/  MUFU.EX2 R193, R193 ;  /* 0x000000c100c17308 */ /* 0x000fe20000000800 */
[--C-:B------:R-:W-:Y:S01]  /*8c20*/  FFMA.FTZ R247, R247, c[0x0][0x2d0], -R162.reuse ;  /* 0x0000b400f7f77a23 */ /* 0x100fe200000108a2 */
[C---:B------:R-:W-:Y:S01]  /*8c30*/  HMMA.16816.F32 R80, R156.reuse, R102, R80 ;  /* 0x000000669c50723c */ /* 0x040fe20000001850 */
[--C-:B------:R-:W-:Y:S03]  /*8c40*/  FFMA.FTZ R249, R249, c[0x0][0x2d0], -R162.reuse ;  /* 0x0000b400f9f97a23 */ /* 0x100fe600000108a2 */
[--C-:B------:R-:W-:Y:S02]  /*8c50*/  FFMA.FTZ R246, R251, c[0x0][0x2d0], -R162.reuse ;  /* 0x0000b400fbf67a23 */ /* 0x100fe400000108a2 */
[--C-:B------:R-:W-:Y:S01]  /*8c60*/  FFMA.FTZ R160, R160, c[0x0][0x2d0], -R162.reuse ;  /* 0x0000b400a0a07a23 */ /* 0x100fe200000108a2 */
[----:B---3--:R-:W-:Y:S01]  /*8c70*/  F2FP.PACK_AB R102, R195, R190 ;  /* 0x000000bec366723e */ /* 0x008fe200000000ff */
[-C--:B------:R-:W-:Y:S01]  /*8c80*/  HMMA.16816.F32 R84, R156, R104.reuse, R84 ;  /* 0x000000689c54723c */ /* 0x080fe20000001854 */
[----:B------:R-:W-:Y:S01]  /*8c90*/  F2FP.PACK_AB R103, R199, R196 ;  /* 0x000000c4c767723e */ /* 0x000fe200000000ff */
[----:B------:R-:W-:Y:S02]  /*8ca0*/  MUFU.EX2 R244, R244 ;  /* 0x000000f400f47308 */ /* 0x000fe40000000800 */
[----:B------:R-:W-:Y:S02]  /*8cb0*/  FFMA.FTZ R162, R153, c[0x0][0x2d0], -R162 ;  /* 0x0000b40099a27a23 */ /* 0x000fe400000108a2 */
[----:B------:R-:W-:Y:S01]  /*8cc0*/  FFMA.FTZ R172, R150, R237, R172 ;  /* 0x000000ed96ac7223 */ /* 0x000fe200000100ac */
[----:B------:R-:W-:Y:S01]  /*8cd0*/  MOV R150, R151 ;  /* 0x0000009700967202 */ /* 0x000fe20000000f00 */
[C---:B------:R-:W-:Y:S01]  /*8ce0*/  HMMA.16816.F32 R88, R144.reuse, R104, R88 ;  /* 0x000000689058723c */ /* 0x040fe20000001858 */
[----:B------:R-:W-:Y:S03]  /*8cf0*/  FFMA.FTZ R173, R148, R235, R173 ;  /* 0x000000eb94ad7223 */ /* 0x000fe600000100ad */
[----:B------:R-:W1:Y:S01]  /*8d00*/  MUFU.EX2 R247, R247 ;  /* 0x000000f700f77308 */ /* 0x000e620000000800 */
[----:B------:R-:W-:Y:S01]  /*8d10*/  FFMA.FTZ R177, R2, R233, R177 ;  /* 0x000000e902b17223 */ /* 0x000fe200000100b1 */
[----:B------:R-:W-:Y:S01]  /*8d20*/  MOV R148, R149 ;  /* 0x0000009500947202 */ /* 0x000fe20000000f00 */
[----:B------:R-:W-:Y:S01]  /*8d30*/  FFMA.FTZ R185, R0, R231, R185 ;  /* 0x000000e700b97223 */ /* 0x000fe200000100b9 */
[-C--:B------:R-:W-:Y:S01]  /*8d40*/  HMMA.16816.F32 R92, R144, R106.reuse, R92 ;  /* 0x0000006a905c723c */ /* 0x080fe2000000185c */
[----:B-----5:R-:W-:Y:S03]  /*8d50*/  F2FP.PACK_AB R104, R243, R240 ;  /* 0x000000f0f368723e */ /* 0x020fe600000000ff */
[----:B------:R-:W-:Y:S01]  /*8d60*/  MOV R2, R3 ;  /* 0x0000000300027202 */ /* 0x000fe20000000f00 */
[----:B------:R-:W-:Y:S01]  /*8d70*/  FADD.FTZ R155, R155, R172 ;  /* 0x000000ac9b9b7221 */ /* 0x000fe20000010000 */
[----:B------:R-:W-:Y:S01]  /*8d80*/  MUFU.EX2 R249, R249 ;  /* 0x000000f900f97308 */ /* 0x000fe20000000800 */
[----:B------:R-:W-:Y:S01]  /*8d90*/  FADD.FTZ R174, R174, R173 ;  /* 0x000000adaeae7221 */ /* 0x000fe20000010000 */
[----:B------:R-:W-:Y:S01]  /*8da0*/  HMMA.16816.F32 R96, R156, R106, R96 ;  /* 0x0000006a9c60723c */ /* 0x000fe20000001860 */
[----:B------:R-:W-:Y:S03]  /*8db0*/  FADD.FTZ R176, R176, R177 ;  /* 0x000000b1b0b07221 */ /* 0x000fe60000010000 */
[----:B------:R-:W-:Y:S02]  /*8dc0*/  FADD.FTZ R184, R184, R185 ;  /* 0x000000b9b8b87221 */ /* 0x000fe40000010000 */
[----:B------:R-:W-:Y:S01]  /*8dd0*/  FADD.FTZ R154, R154, R155 ;  /* 0x0000009b9a9a7221 */ /* 0x000fe20000010000 */
[----:B------:R-:W-:Y:S01]  /*8de0*/  F2FP.PACK_AB R106, R245, R242 ;  /* 0x000000f2f56a723e */ /* 0x000fe200000000ff */
[-C--:B------:R-:W-:Y:S01]  /*8df0*/  HMMA.16816.F32 R4, R100, R108.reuse, R4 ;  /* 0x0000006c6404723c */ /* 0x080fe20000001804 */
[----:B------:R-:W2:Y:S03]  /*8e00*/  MUFU.EX2 R246, R246 ;  /* 0x000000f600f67308 */ /* 0x000ea60000000800 */
[----:B-1----:R-:W-:Y:S01]  /*8e10*/  F2FP.PACK_AB R105, R247, R244 ;  /* 0x000000f4f769723e */ /* 0x002fe200000000ff */
[----:B------:R-:W-:Y:S01]  /*8e20*/  FADD.FTZ R179, R179, R174 ;  /* 0x000000aeb3b37221 */ /* 0x000fe20000010000 */
[----:B------:R-:W-:Y:S01]  /*8e30*/  F2FP.PACK_AB R156, R197, R198 ;  /* 0x000000c6c59c723e */ /* 0x000fe200000000ff */
[----:B------:R-:W-:Y:S02]  /*8e40*/  FADD.FTZ R181, R181, R176 ;  /* 0x000000b0b5b57221 */ /* 0x000fe40000010000 */
[----:B------:R-:W-:Y:S02]  /*8e50*/  FADD.FTZ R183, R183, R184 ;  /* 0x000000b8b7b77221 */ /* 0x000fe40000010000 */
[----:B------:R-:W1:Y:S01]  /*8e60*/  MUFU.EX2 R248, R248 ;  /* 0x000000f800f87308 */ /* 0x000e620000000800 */
[----:B------:R-:W-:Y:S02]  /*8e70*/  FADD.FTZ R175, R175, R154 ;  /* 0x0000009aafaf7221 */ /* 0x000fe40000010000 */
[----:B------:R-:W-:Y:S02]  /*8e80*/  FADD.FTZ R179, R178, R179 ;  /* 0x000000b3b2b37221 */ /* 0x000fe40000010000 */
[----:B------:R-:W-:Y:S02]  /*8e90*/  FADD.FTZ R181, R180, R181 ;  /* 0x000000b5b4b57221 */ /* 0x000fe40000010000 */
[----:B------:R-:W-:Y:S02]  /*8ea0*/  FADD.FTZ R183, R182, R183 ;  /* 0x000000b7b6b77221 */ /* 0x000fe40000010000 */
[----:B------:R-:W-:Y:S01]  /*8eb0*/  FADD.FTZ R186, R186, R175 ;  /* 0x000000afbaba7221 */ /* 0x000fe20000010000 */
[----:B------:R-:W3:Y:S01]  /*8ec0*/  MUFU.EX2 R191, R191 ;  /* 0x000000bf00bf7308 */ /* 0x000ee20000000800 */
[----:B------:R-:W-:Y:S02]  /*8ed0*/  FADD.FTZ R188, R188, R179 ;  /* 0x000000b3bcbc7221 */ /* 0x000fe40000010000 */
[----:B------:R-:W-:Y:S01]  /*8ee0*/  FADD.FTZ R240, R240, R181 ;  /* 0x000000b5f0f07221 */ /* 0x000fe20000010000 */
[----:B--2---:R-:W-:Y:S01]  /*8ef0*/  F2FP.PACK_AB R107, R246, R249 ;  /* 0x000000f9f66b723e */ /* 0x004fe200000000ff */
[----:B------:R-:W-:Y:S02]  /*8f00*/  FADD.FTZ R244, R244, R183 ;  /* 0x000000b7f4f47221 */ /* 0x000fe40000010000 */
[----:B------:R-:W-:Y:S02]  /*8f10*/  FADD.FTZ R187, R187, R186 ;  /* 0x000000babbbb7221 */ /* 0x000fe40000010000 */
[----:B------:R-:W-:Y:S01]  /*8f20*/  FADD.FTZ R189, R189, R188 ;  /* 0x000000bcbdbd7221 */ /* 0x000fe20000010000 */
[----:B------:R-:W-:Y:S01]  /*8f30*/  MUFU.EX2 R250, R250 ;  /* 0x000000fa00fa7308 */ /* 0x000fe20000000800 */
[C---:B------:R-:W-:Y:S01]  /*8f40*/  HMMA.16816.F32 R8, R104.reuse, R108, R8 ;  /* 0x0000006c6808723c */ /* 0x040fe20000001808 */
[----:B------:R-:W-:Y:S01]  /*8f50*/  FADD.FTZ R243, R243, R240 ;  /* 0x000000f0f3f37221 */ /* 0x000fe20000010000 */
[----:B-1----:R-:W-:Y:S01]  /*8f60*/  F2FP.PACK_AB R157, R248, R193 ;  /* 0x000000c1f89d723e */ /* 0x002fe200000000ff */
[----:B------:R-:W-:Y:S02]  /*8f70*/  FADD.FTZ R244, R247, R244 ;  /* 0x000000f4f7f47221 */ /* 0x000fe40000010000 */
[----:B------:R-:W-:Y:S03]  /*8f80*/  FADD.FTZ R190, R190, R187 ;  /* 0x000000bbbebe7221 */ /* 0x000fe60000010000 */
[-C--:B------:R-:W-:Y:S01]  /*8f90*/  HMMA.16816.F32 R12, R104, R110.reuse, R12 ;  /* 0x0000006e680c723c */ /* 0x080fe2000000180c */
[----:B------:R-:W1:Y:S03]  /*8fa0*/  MUFU.EX2 R251, R194 ;  /* 0x000000c200fb7308 */ /* 0x000e660000000800 */
[----:B------:R-:W-:Y:S01]  /*8fb0*/  FADD.FTZ R196, R196, R189 ;  /* 0x000000bdc4c47221 */ /* 0x000fe20000010000 */
[----:B---3--:R-:W-:Y:S01]  /*8fc0*/  F2FP.PACK_AB R158, R192, R191 ;  /* 0x000000bfc09e723e */ /* 0x008fe200000000ff */
[----:B------:R-:W-:Y:S02]  /*8fd0*/  FADD.FTZ R242, R242, R243 ;  /* 0x000000f3f2f27221 */ /* 0x000fe40000010000 */
[C---:B------:R-:W-:Y:S01]  /*8fe0*/  HMMA.16816.F32 R16, R100.reuse, R110, R16 ;  /* 0x0000006e6410723c */ /* 0x040fe20000001810 */
[----:B------:R-:W2:Y:S02]  /*8ff0*/  LDSM.16.MT88.4 R108, [R212+0x1100] ;  /* 0x00110000d46c783b */ /* 0x000ea40000004200 */
[----:B------:R-:W-:Y:S01]  /*9000*/  MUFU.EX2 R252, R252 ;  /* 0x000000fc00fc7308 */ /* 0x000fe20000000800 */
[----:B------:R-:W-:Y:S02]  /*9010*/  FADD.FTZ R249, R249, R244 ;  /* 0x000000f4f9f97221 */ /* 0x000fe40000010000 */
[----:B------:R-:W-:Y:S02]  /*9020*/  FADD.FTZ R195, R195, R190 ;  /* 0x000000bec3c37221 */ /* 0x000fe40000010000 */
[-C--:B------:R-:W-:Y:S01]  /*9030*/  HMMA.16816.F32 R20, R100, R112.reuse, R20 ;  /* 0x000000706414723c */ /* 0x080fe20000001814 */
[----:B------:R-:W-:Y:S03]  /*9040*/  FADD.FTZ R196, R199, R196 ;  /* 0x000000c4c7c47221 */ /* 0x000fe60000010000 */
[----:B------:R-:W-:Y:S01]  /*9050*/  FADD.FTZ R245, R245, R242 ;  /* 0x000000f2f5f57221 */ /* 0x000fe20000010000 */
[----:B------:R-:W3:Y:S01]  /*9060*/  MUFU.EX2 R241, R241 ;  /* 0x000000f100f17308 */ /* 0x000ee20000000800 */
[----:B------:R-:W-:Y:S02]  /*9070*/  FADD.FTZ R249, R246, R249 ;  /* 0x000000f9f6f97221 */ /* 0x000fe40000010000 */
[C---:B------:R-:W-:Y:S01]  /*9080*/  HMMA.16816.F32 R24, R104.reuse, R112, R24 ;  /* 0x000000706818723c */ /* 0x040fe20000001818 */
[----:B-1----:R-:W-:Y:S03]  /*9090*/  F2FP.PACK_AB R159, R251, R250 ;  /* 0x000000fafb9f723e */ /* 0x002fe600000000ff */
[----:B------:R-:W-:Y:S02]  /*90a0*/  FADD.FTZ R198, R198, R195 ;  /* 0x000000c3c6c67221 */ /* 0x000fe40000010000 */
[----:B------:R-:W-:Y:S01]  /*90b0*/  FADD.FTZ R193, R193, R196 ;  /* 0x000000c4c1c17221 */ /* 0x000fe20000010000 */
[----:B------:R-:W1:Y:S01]  /*90c0*/  MUFU.EX2 R194, R163 ;  /* 0x000000a300c27308 */ /* 0x000e620000000800 */
[-C--:B------:R-:W-:Y:S01]  /*90d0*/  HMMA.16816.F32 R28, R104, R114.reuse, R28 ;  /* 0x00000072681c723c */ /* 0x080fe2000000181c */
[----:B------:R-:W-:Y:S03]  /*90e0*/  FADD.FTZ R198, R197, R198 ;  /* 0x000000c6c5c67221 */ /* 0x000fe60000010000 */
[----:B------:R-:W-:Y:S02]  /*90f0*/  FADD.FTZ R193, R248, R193 ;  /* 0x000000c1f8c17221 */ /* 0x000fe40000010000 */
[----:B------:R-:W-:Y:S02]  /*9100*/  FADD.FTZ R191, R191, R198 ;  /* 0x000000c6bfbf7221 */ /* 0x000fe40000010000 */
[C---:B------:R-:W-:Y:S01]  /*9110*/  HMMA.16816.F32 R32, R100.reuse, R114, R32 ;  /* 0x000000726420723c */ /* 0x040fe20000001820 */
[----:B------:R-:W4:Y:S01]  /*9120*/  LDSM.16.MT88.4 R112, [R214+0x1d00] ;  /* 0x001d0000d670783b */ /* 0x000f220000004200 */
[----:B------:R3:W-:Y:S02]  /*9130*/  MUFU.EX2 R138, R160 ;  /* 0x000000a0008a7308 */ /* 0x0007e40000000800 */
[----:B------:R-:W-:Y:S02]  /*9140*/  FADD.FTZ R250, R250, R193 ;  /* 0x000000c1fafa7221 */ /* 0x000fe40000010000 */
[----:B------:R-:W-:Y:S02]  /*9150*/  FADD.FTZ R237, R192, R191 ;  /* 0x000000bfc0ed7221 */ /* 0x000fe40000010000 */
[-C--:B------:R-:W-:Y:S01]  /*9160*/  HMMA.16816.F32 R36, R100, R116.reuse, R36 ;  /* 0x000000746424723c */ /* 0x080fe20000001824 */
[----:B------:R-:W-:Y:S03]  /*9170*/  FADD.FTZ R235, R251, R250 ;  /* 0x000000fafbeb7221 */ /* 0x000fe60000010000 */
[----:B------:R1:W5:Y:S04]  /*9180*/  MUFU.EX2 R153, R162 ;  /* 0x000000a200997308 */ /* 0x0003680000000800 */
[C---:B------:R-:W-:Y:S08]  /*9190*/  HMMA.16816.F32 R40, R104.reuse, R116, R40 ;  /* 0x000000746828723c */ /* 0x040ff00000001828 */
[-C--:B------:R-:W-:Y:S01]  /*91a0*/  HMMA.16816.F32 R44, R104, R118.reuse, R44 ;  /* 0x00000076682c723c */ /* 0x080fe2000000182c */
[----:B---3--:R-:W-:Y:S03]  /*91b0*/  F2FP.PACK_AB R160, R241, R252 ;  /* 0x000000fcf1a0723e */ /* 0x008fe600000000ff */
[----:B------:R-:W-:Y:S04]  /*91c0*/  FADD.FTZ R252, R252, R245 ;  /* 0x000000f5fcfc7221 */ /* 0x000fe80000010000 */
[C---:B------:R-:W-:Y:S01]  /*91d0*/  HMMA.16816.F32 R48, R100.reuse, R118, R48 ;  /* 0x000000766430723c */ /* 0x040fe20000001830 */
[----:B------:R-:W3:Y:S03]  /*91e0*/  LDSM.16.MT88.4 R116, [R212+0x1d00] ;  /* 0x001d0000d474783b */ /* 0x000ee60000004200 */
[----:B-1----:R-:W-:Y:S01]  /*91f0*/  F2FP.PACK_AB R162, R139, R194 ;  /* 0x000000c28ba2723e */ /* 0x002fe200000000ff */
[----:B------:R-:W-:Y:S01]  /*9200*/  FADD.FTZ R241, R241, R252 ;  /* 0x000000fcf1f17221 */ /* 0x000fe20000010000 */
[-C--:B-----5:R-:W-:Y:S02]  /*9210*/  F2FP.PACK_AB R163, R153, R138.reuse ;  /* 0x0000008a99a3723e */ /* 0x0a0fe400000000ff */
[-C--:B--2---:R-:W-:Y:S01]  /*9220*/  HMMA.16816.F32 R52, R100, R108.reuse, R52 ;  /* 0x0000006c6434723c */ /* 0x084fe20000001834 */
[----:B------:R-:W-:Y:S07]  /*9230*/  FADD.FTZ R241, R194, R241 ;  /* 0x000000f1c2f17221 */ /* 0x000fee0000010000 */
        /* <DEDUP_REMOVED lines=8> */
[-C--:B---3--:R-:W-:Y:S08]  /*92c0*/  HMMA.16816.F32 R84, R100, R116.reuse, R84 ;  /* 0x000000746454723c */ /* 0x088ff00000001854 */
[C---:B------:R-:W-:Y:S08]  /*92d0*/  HMMA.16816.F32 R88, R104.reuse, R116, R88 ;  /* 0x000000746858723c */ /* 0x040ff00000001858 */
[-C--:B------:R-:W-:Y:S08]  /*92e0*/  HMMA.16816.F32 R92, R104, R118.reuse, R92 ;  /* 0x00000076685c723c */ /* 0x080ff0000000185c */
[----:B------:R-:W-:Y:S08]  /*92f0*/  HMMA.16816.F32 R96, R100, R118, R96 ;  /* 0x000000766460723c */ /* 0x000ff00000001860 */
[-C--:B-1----:R-:W-:Y:S01]  /*9300*/  HMMA.16816.F32 R144, R156, R108.reuse, R4 ;  /* 0x0000006c9c90723c */ /* 0x082fe20000001804 */
[----:B------:R-:W1:Y:S07]  /*9310*/  LDSM.16.MT88.4 R4, [R212+0x2100] ;  /* 0x00210000d404783b */ /* 0x000e6e0000004200 */
[C---:B------:R-:W-:Y:S07]  /*9320*/  HMMA.16816.F32 R140, R160.reuse, R108, R8 ;  /* 0x0000006ca08c723c */ /* 0x040fee0000001808 */
[----:B------:R-:W-:Y:S02]  /*9330*/  MOV R11, R139 ;  /* 0x0000008b000b7202 */ /* 0x000fe40000000f00 */
[----:B------:R-:W-:Y:S03]  /*9340*/  MOV R10, R138 ;  /* 0x0000008a000a7202 */ /* 0x000fe60000000f00 */
[----:B------:R-:W-:Y:S01]  /*9350*/  MOV R9, R137 ;  /* 0x0000008900097202 */ /* 0x000fe20000000f00 */
[----:B------:R-:W-:Y:S01]  /*9360*/  FADD.FTZ R233, R11, R241 ;  /* 0x000000f10be97221 */ /* 0x000fe20000010000 */
[----:B------:R-:W-:Y:S02]  /*9370*/  MOV R8, R136 ;  /* 0x0000008800087202 */ /* 0x000fe40000000f00 */
[-C--:B------:R-:W-:Y:S03]  /*9380*/  HMMA.16816.F32 R136, R160, R110.reuse, R12 ;  /* 0x0000006ea088723c */ /* 0x080fe6000000180c */
[----:B------:R-:W-:Y:S04]  /*9390*/  FADD.FTZ R249, R8, R249 ;  /* 0x000000f908f97221 */ /* 0x000fe80000010000 */
[----:B------:R-:W-:Y:S01]  /*93a0*/  FADD.FTZ R249, R9, R249 ;  /* 0x000000f909f97221 */ /* 0x000fe20000010000 */
[C---:B------:R-:W-:Y:S04]  /*93b0*/  HMMA.16816.F32 R100, R156.reuse, R110, R16 ;  /* 0x0000006e9c64723c */ /* 0x040fe80000001810 */
[----:B------:R-:W-:Y:S04]  /*93c0*/  FADD.FTZ R0, R10, R249 ;  /* 0x000000f90a007221 */ /* 0x000fe80000010000 */
[-C--:B------:R-:W-:Y:S01]  /*93d0*/  HMMA.16816.F32 R104, R156, R120.reuse, R20 ;  /* 0x000000789c68723c */ /* 0x080fe20000001814 */
[----:B------:R-:W-:Y:S03]  /*93e0*/  FADD.FTZ R231, R153, R0 ;  /* 0x0000000099e77221 */ /* 0x000fe60000010000 */
[----:B------:R-:W-:Y:S04]  /*93f0*/  MOV R0, R152 ;  /* 0x0000009800007202 */ /* 0x000fe80000000f00 */
        /* <DEDUP_REMOVED lines=16> */
[C---:B------:R-:W-:Y:S08]  /*9500*/  HMMA.16816.F32 R88, R160.reuse, R4, R88 ;  /* 0x00000004a058723c */ /* 0x040ff00000001858 */
[-C--:B------:R-:W-:Y:S08]  /*9510*/  HMMA.16816.F32 R92, R160, R6.reuse, R92 ;  /* 0x00000006a05c723c */ /* 0x080ff0000000185c */
[----:B------:R-:W-:Y:S01]  /*9520*/  HMMA.16816.F32 R96, R156, R6, R96 ;  /* 0x000000069c60723c */ /* 0x000fe20000001860 */
[----:B------:R-:W-:-:S07]  /*9530*/  @P0 BRA `(.L_x_1849) ;  /* 0xffffc29000000947 */ /* 0x000fce000383ffff */
.L_x_1830:
        /* <DEDUP_REMOVED lines=25> */
.L_x_1851:
[----:B------:R-:W-:Y:S02]  /*96d0*/  ULDC UR4, c[0x0][0x32c] ;  /* 0x0000cb0000047ab9 */ /* 0x000fe40000000800 */
[----:B------:R-:W-:-:S03]  /*96e0*/  UISETP.NE.AND UP0, UPT, UR4, 0x1, UPT ;  /* 0x000000010400788c */ /* 0x000fc6000bf05270 */
[----:B------:R-:W-:Y:S02]  /*96f0*/  ULDC.64 UR4, c[0x0][0x330] ;  /* 0x0000cc0000047ab9 */ /* 0x000fe40000000a00 */
[----:B------:R-:W-:-:S07]  /*9700*/  UIMAD.WIDE.U32 UR16, UR14, UR4, URZ ;  /* 0x000000040e1072a5 */ /* 0x000fce000f8e003f */
[----:B------:R-:W-:Y:S02]  /*9710*/  @UP0 UMOV UR15, UR17 ;  /* 0x00000011000f0c82 */ /* 0x000fe40008000000 */
[----:B------:R-:W-:Y:S02]  /*9720*/  @UP0 USHF.R.U32.HI UR14, URZ, UR5, UR15 ;  /* 0x000000053f0e0299 */ /* 0x000fe4000801160f */
.L_x_1852:
[----:B------:R-:W-:Y:S02]  /*9730*/  ULDC UR4, c[0x0][0x32c] ;  /* 0x0000cb0000047ab9 */ /* 0x000fe40000000800 */
[----:B------:R-:W-:-:S04]  /*9740*/  UIMAD UR4, UR14, UR4, URZ ;  /* 0x000000040e0472a4 */ /* 0x000fc8000f8e023f */
[----:B------:R-:W-:-:S04]  /*9750*/  UISETP.LT.AND UP0, UPT, UR13, UR4, UPT ;  /* 0x000000040d00728c */ /* 0x000fc8000bf01270 */
[----:B------:R-:W-:-:S04]  /*9760*/  USEL UR13, UR13, UR4, !UP0 ;  /* 0x000000040d0d7287 */ /* 0x000fc8000c000000 */
.L_x_1850:
        /* <DEDUP_REMOVED lines=16> */
.L_x_1856:
        /* <DEDUP_REMOVED lines=32> */
[----:B------:R-:W-:Y:S01]  /*9a70*/  LEA R14, P2, R7, c[0x0][0x1f8], 0x1 ;  /* 0x00007e00070e7a11 */ /* 0x000fe200078408ff */
[----:B------:R-:W-:Y:S01]  /*9a80*/  IMAD.X R6, R5, 0x1, R242, P1 ;  /* 0x0000000105067824 */ /* 0x000fe200008e06f2 */
[----:B------:R-:W-:Y:S02]  /*9a90*/  IADD3 R8, P0, R241, R8, RZ ;  /* 0x00000008f1087210 */ /* 0x000fe40007f1e0ff */
[----:B------:R-:W-:Y:S02]  /*9aa0*/  LEA.HI.X R15, R7, c[0x0][0x1fc], R4, 0x1, P2 ;  /* 0x00007f00070f7a11 */ /* 0x000fe400010f0c04 */
[----:B------:R-:W-:Y:S01]  /*9ab0*/  LEA R12, P1, R9, c[0x0][0x1f8], 0x1 ;  /* 0x00007e00090c7a11 */ /* 0x000fe200078208ff */
[----:B------:R-:W-:Y:S01]  /*9ac0*/  IMAD.X R5, R5, 0x1, R240, P0 ;  /* 0x0000000105057824 */ /* 0x000fe200000e06f0 */
[----:B------:R-:W-:Y:S01]  /*9ad0*/  LEA R16, P0, R8, c[0x0][0x1f8], 0x1 ;  /* 0x00007e0008107a11 */ /* 0x000fe200078008ff */
[----:B------:R-:W-:Y:S01]  /*9ae0*/  @!PT LDS RZ, [RZ] ;  /* 0x00000000fffff984 */ /* 0x000fe20000000800 */
[----:B------:R-:W-:Y:S01]  /*9af0*/  @!PT LDS RZ, [RZ] ;  /* 0x00000000fffff984 */ /* 0x000fe20000000800 */
[----:B------:R-:W-:Y:S01]  /*9b00*/  @!PT LDS RZ, [RZ] ;  /* 0x00000000fffff984 */ /* 0x000fe20000000800 */
[----:B------:R4:W-:Y:S01]  /*9b10*/  LDGSTS.E.BYPASS.LTC128B.128 [R218+0x100], [R14.64], !P6 ;  /* 0x001000000eda7fae */ /* 0x0009e2000f101d4a */
[----:B------:R-:W-:Y:S02]  /*9b20*/  LEA.HI.X R13, R9, c[0x0][0x1fc], R6, 0x1, P1 ;  /* 0x00007f00090d7a11 */ /* 0x000fe400008f0c06 */
[----:B------:R-:W-:Y:S02]  /*9b30*/  @!P3 IADD3 R4, P2, R10, R220, RZ ;  /* 0x000000dc0a04b210 */ /* 0x000fe40007f5e0ff */
[----:B------:R-:W-:Y:S01]  /*9b40*/  LEA.HI.X R17, R8, c[0x0][0x1fc], R5, 0x1, P0 ;  /* 0x00007f0008117a11 */ /* 0x000fe200000f0c05 */
[----:B------:R4:W-:Y:S01]  /*9b50*/  LDGSTS.E.BYPASS.LTC128B.128 [R218+0xd00], [R12.64], !P5 ;  /* 0x00d000000cda7fae */ /* 0x0009e2000e901d4a */
[----:B------:R-:W-:Y:S01]  /*9b60*/  @!P3 IADD3 R5, P1, R10, R243, RZ ;  /* 0x000000f30a05b210 */ /* 0x000fe20007f3e0ff */
[C---:B------:R-:W-:Y:S01]  /*9b70*/  @!P3 IMAD.X R7, R11.reuse, 0x1, R227, P2 ;  /* 0x000000010b07b824 */ /* 0x040fe200010e06e3 */
[----:B------:R-:W-:Y:S02]  /*9b80*/  @!P3 LEA R18, P2, R4, c[0x0][0x1f8], 0x1 ;  /* 0x00007e000412ba11 */ /* 0x000fe400078408ff */
[----:B------:R4:W-:Y:S01]  /*9b90*/  LDGSTS.E.BYPASS.LTC128B.128 [R218+0x1900], [R16.64], !P4 ;  /* 0x0190000010da7fae */ /* 0x0009e2000e101d4a */
[----:B------:R-:W-:Y:S01]  /*9ba0*/  @!P3 IADD3 R10, P0, R10, R241, RZ ;  /* 0x000000f10a0ab210 */ /* 0x000fe20007f1e0ff */
[----:B------:R-:W-:Y:S01]  /*9bb0*/  @!P3 IMAD.X R6, R11, 0x1, R242, P1 ;  /* 0x000000010b06b824 */ /* 0x000fe200008e06f2 */
[----:B------:R-:W-:Y:S02]  /*9bc0*/  @!P3 LEA.HI.X R19, R4, c[0x0][0x1fc], R7, 0x1, P2 ;  /* 0x00007f000413ba11 */ /* 0x000fe400010f0c07 */
[----:B------:R-:W-:Y:S01]  /*9bd0*/  @!P3 LEA R8, P1, R5, c[0x0][0x1f8], 0x1 ;  /* 0x00007e000508ba11 */ /* 0x000fe200078208ff */
[----:B------:R-:W-:Y:S01]  /*9be0*/  @!P3 IMAD.X R11, R11, 0x1, R240, P0 ;  /* 0x000000010b0bb824 */ /* 0x000fe200000e06f0 */
[C---:B------:R-:W-:Y:S01]  /*9bf0*/  @!P3 LEA R20, P0, R10.reuse, c[0x0][0x1f8], 0x1 ;  /* 0x00007e000a14ba11 */ /* 0x040fe200078008ff */
[----:B------:R4:W-:Y:S01]  /*9c00*/  @!P3 LDGSTS.E.BYPASS.LTC128B.128 [R218+0x900], [R18.64], !P6 ;  /* 0x0090000012dabfae */ /* 0x0009e2000f101d4a */
[----:B------:R-:W-:Y:S02]  /*9c10*/  @!P3 LEA.HI.X R9, R5, c[0x0][0x1fc], R6, 0x1, P1 ;  /* 0x00007f000509ba11 */ /* 0x000fe400008f0c06 */
[----:B------:R-:W-:Y:S03]  /*9c20*/  @!P3 LEA.HI.X R21, R10, c[0x0][0x1fc], R11, 0x1, P0 ;  /* 0x00007f000a15ba11 */ /* 0x000fe600000f0c0b */
[----:B------:R4:W-:Y:S05]  /*9c30*/  @!P3 LDGSTS.E.BYPASS.LTC128B.128 [R218+0x1500], [R8.64], !P5 ;  /* 0x0150000008dabfae */ /* 0x0009ea000e901d4a */
[----:B------:R4:W-:Y:S02]  /*9c40*/  @!P3 LDGSTS.E.BYPASS.LTC128B.128 [R218+0x2100], [R20.64], !P4 ;  /* 0x0210000014dabfae */ /* 0x0009e4000e101d4a */
.L_x_1854:
        /* <DEDUP_REMOVED lines=10> */
[----:B------:R-:W-:Y:S07]  /*9cf0*/  LDSM.16.M88.4 R192, [R216+0x3900] ;  /* 0x00390000d8c0783b */ /* 0x000fee0000000200 */
        /* <DEDUP_REMOVED lines=9> */
[----:B------:R-:W1:Y:S07]  /*9d90*/  LDSM.16.M88.4 R156, [R216+0x3500] ;  /* 0x00350000d89c783b */ /* 0x000e6e0000000200 */
[-C--:B------:R-:W-:Y:S08]  /*9da0*/  HMMA.16816.F32 R4, R164, R168.reuse, R4 ;  /* 0x000000a8a404723c */ /* 0x080ff00000001804 */
[C---:B------:R-:W-:Y:S08]  /*9db0*/  HMMA.16816.F32 R8, R172.reuse, R168, R8 ;  /* 0x000000a8ac08723c */ /* 0x040ff00000001808 */
[-C--:B------:R-:W-:Y:S08]  /*9dc0*/  HMMA.16816.F32 R12, R172, R170.reuse, R12 ;  /* 0x000000aaac0c723c */ /* 0x080ff0000000180c */
[C---:B------:R-:W-:Y:S01]  /*9dd0*/  HMMA.16816.F32 R16, R164.reuse, R170, R16 ;  /* 0x000000aaa410723c */ /* 0x040fe20000001810 */
[----:B------:R-:W3:Y:S07]  /*9de0*/  LDSM.16.M88.4 R168, [R213+0x6900] ;  /* 0x00690000d5a8783b */ /* 0x000eee0000000200 */
        /* <DEDUP_REMOVED lines=10> */
[----:B------:R-:W4:Y:S07]  /*9e90*/  LDSM.16.M88.4 R164, [R208] ;  /* 0x00000000d0a4783b */ /* 0x000f2e0000000200 */
[-C--:B--2---:R-:W-:Y:S01]  /*9ea0*/  HMMA.16816.F32 R4, R160, R184.reuse, R4 ;  /* 0x000000b8a004723c */ /* 0x084fe20000001804 */
[----:B------:R-:W-:Y:S07]  /*9eb0*/  LDSM.16.M88.4 R180, [R216+0x4100] ;  /* 0x00410000d8b4783b */ /* 0x000fee0000000200 */
        /* <DEDUP_REMOVED lines=14> */
[----:B------:R-:W1:Y:S07]  /*9fa0*/  LDSM.16.M88.4 R160, [R216+0x3d00] ;  /* 0x003d0000d8a0783b */ /* 0x000e6e0000000200 */
[-C--:B---3--:R-:W-:Y:S01]  /*9fb0*/  HMMA.16816.F32 R4, R168, R196.reuse, R4 ;  /* 0x000000c4a804723c */ /* 0x088fe20000001804 */
[----:B------:R-:W-:Y:S07]  /*9fc0*/  LDSM.16.M88.4 R192, [R213+0x9900] ;  /* 0x00990000d5c0783b */ /* 0x000fee0000000200 */
[C---:B------:R-:W-:Y:S08]  /*9fd0*/  HMMA.16816.F32 R8, R200.reuse, R196, R8 ;  /* 0x000000c4c808723c */ /* 0x040ff00000001808 */
[-C--:B------:R-:W-:Y:S08]  /*9fe0*/  HMMA.16816.F32 R12, R200, R198.reuse, R12 ;  /* 0x000000c6c80c723c */ /* 0x080ff0000000180c */
[C---:B------:R-:W-:Y:S01]  /*9ff0*/  HMMA.16816.F32 R16, R168.reuse, R198, R16 ;  /* 0x000000c6a810723c */ /* 0x040fe20000001810 */
[----:B------:R-:W-:Y:S07]  /*a000*/  LDSM.16.M88.4 R196, [R205] ;  /* 0x00000000cdc4783b */ /* 0x000fee0000000200 */
[-C--:B----4-:R-:W-:Y:S08]  /*a010*/  HMMA.16816.F32 R20, R168, R164.reuse, R20 ;  /* 0x000000a4a814723c */ /* 0x090ff00000001814 */
[C---:B------:R-:W-:Y:S08]  /*a020*/  HMMA.16816.F32 R24, R200.reuse, R164, R24 ;  /* 0x000000a4c818723c */ /* 0x040ff00000001818 */
[-C--:B------:R-:W-:Y:S08]  /*a030*/  HMMA.16816.F32 R28, R200, R166.reuse, R28 ;  /* 0x000000a6c81c723c */ /* 0x080ff0000000181c */
[C---:B------:R-:W-:Y:S01]  /*a040*/  HMMA.16816.F32 R32, R168.reuse, R166, R32 ;  /* 0x000000a6a820723c */ /* 0x040fe20000001820 */
[----:B------:R-:W2:Y:S07]  /*a050*/  LDSM.16.M88.4 R164, [R213+0x8900] ;  /* 0x00890000d5a4783b */ /* 0x000eae0000000200 */
[-C--:B------:R-:W-:Y:S08]  /*a060*/  HMMA.16816.F32 R36, R168, R172.reuse, R36 ;  /* 0x000000aca824723c */ /* 0x080ff00000001824 */
[C---:B------:R-:W-:Y:S08]  /*a070*/  HMMA.16816.F32 R40, R200.reuse, R172, R40 ;  /* 0x000000acc828723c */ /* 0x040ff00000001828 */
[-C--:B------:R-:W-:Y:S08]  /*a080*/  HMMA.16816.F32 R44, R200, R174.reuse, R44 ;  /* 0x000000aec82c723c */ /* 0x080ff0000000182c */
[----:B------:R-:W-:Y:S01]  /*a090*/  HMMA.16816.F32 R48, R168, R174, R48 ;  /* 0x000000aea830723c */ /* 0x000fe20000001830 */
[----:B------:R-:W3:Y:S01]  /*a0a0*/  LDSM.16.M88.4 R168, [R204] ;  /* 0x00000000cca8783b */ /* 0x000ee20000000200 */
[----:B------:R-:W-:Y:S06]  /*a0b0*/  DEPBAR.LE SB0, 0x0 ;  /* 0x000080000000791a */ /* 0x000fec0000000000 */
[-C--:B-1----:R-:W-:Y:S01]  /*a0c0*/  HMMA.16816.F32 R4, R156, R160.reuse, R4 ;  /* 0x000000a09c04723c */ /* 0x082fe20000001804 */
[----:B------:R-:W-:Y:S07]  /*a0d0*/  BAR.SYNC.DEFER_BLOCKING 0x0 ;  /* 0x0000000000007b1d */ /* 0x000fee0000010000 */
        /* <DEDUP_REMOVED lines=10> */
[----:B------:R-:W-:Y:S08]  /*a180*/  HMMA.16816.F32 R48, R156, R186, R48 ;  /* 0x000000ba9c30723c */ /* 0x000ff00000001830 */
[-C--:B--2---:R-:W-:Y:S08]  /*a190*/  HMMA.16816.F32 R4, R164, R188.reuse, R4 ;  /* 0x000000bca404723c */ /* 0x084ff00000001804 */
        /* <DEDUP_REMOVED lines=10> */
[----:B------:R-:W-:Y:S01]  /*a240*/  HMMA.16816.F32 R48, R164, R170, R48 ;  /* 0x000000aaa430723c */ /* 0x000fe20000001830 */
[----:B------:R-:W-:-:S07]  /*a250*/  @!P0 BRA `(.L_x_1855) ;  /* 0x000003a000008947 */ /* 0x000fce0003800000 */
[----:B------:R-:W-:Y:S01]  /*a260*/  IMAD.U32 R164, RZ, RZ, UR7 ;  /* 0x00000007ffa47e24 */ /* 0x000fe2000f8e00ff */
[----:B------:R-:W-:Y:S01]  /*a270*/  IADD3 R154, -R232, 0x30, RZ ;  /* 0x00000030e89a7810 */ /* 0x000fe20007ffe1ff */
[----:B------:R-:W-:Y:S03]  /*a280*/  IMAD.U32 R165, RZ, RZ, UR6 ;  /* 0x00000006ffa57e24 */ /* 0x000fe6000f8e00ff */
        /* <DEDUP_REMOVED lines=17> */
[--C-:B------:R-:W-:Y:S02]  /*a3a0*/  @P1 IADD3.X R161, RZ, c[0x0][0x1cc], R150.reuse, P0, P2 ;  /* 0x00007300ffa11a10 */ /* 0x100fe400007e4496 */
[----:B------:R-:W-:Y:S04]  /*a3b0*/  @P1 IADD3 R158, P2, R153, 0x80, RZ ;  /* 0x00000080999e1810 */ /* 0x000fe80007f5e0ff */
[----:B------:R-:W-:Y:S04]  /*a3c0*/  @P1 IADD3 R158, P0, R158, c[0x0][0x1c8], RZ ;  /* 0x000072009e9e1a10 */ /* 0x000fe80007f1e0ff */
[----:B------:R-:W-:Y:S02]  /*a3d0*/  @P1 IADD3.X R159, RZ, c[0x0][0x1cc], R150, P0, P2 ;  /* 0x00007300ff9f1a10 */ /* 0x000fe400007e4496 */
[----:B------:R-:W-:Y:S11]  /*a3e0*/  ISETP.GE.AND P0, PT, R154, 0x21, PT ;  /* 0x000000219a00780c */ /* 0x000ff60003f06270 */
[----:B------:R-:W-:Y:S02]  /*a3f0*/  @!UPT UIADD3 URZ, URZ, URZ, URZ ;  /* 0x0000003f3f3ff290 */ /* 0x000fe4000fffe03f */
[----:B------:R-:W-:Y:S04]  /*a400*/  @P0 IADD3 R154, R230, -0x1, RZ ;  /* 0xffffffffe69a0810 */ /* 0x000fe80007ffe0ff */
[----:B------:R-:W-:Y:S01]  /*a410*/  @P0 SHF.R.S32.HI R155, RZ, 0x1f, R154 ;  /* 0x0000001fff9b0819 */ /* 0x000fe2000001149a */
[----:B------:R-:W-:Y:S04]  /*a420*/  @P0 IMAD.WIDE.U32 R156, R154, c[0x0][0x1e0], RZ ;  /* 0x000078009a9c0a25 */ /* 0x000fe800078e00ff */
[----:B------:R-:W-:Y:S02]  /*a430*/  @P0 IMAD R155, R155, c[0x0][0x1e0], RZ ;  /* 0x000078009b9b0a24 */ /* 0x000fe400078e02ff */
[----:B------:R-:W-:Y:S04]  /*a440*/  @P0 IMAD.WIDE.U32 R164, R156, 0x30, R164 ;  /* 0x000000309ca40825 */ /* 0x000fe800078e00a4 */
[----:B------:R-:W-:Y:S04]  /*a450*/  @P0 IMAD R155, R154, c[0x0][0x1e4], R155 ;  /* 0x000079009a9b0a24 */ /* 0x000fe800078e029b */
[----:B------:R-:W-:Y:S01]  /*a460*/  @P0 IMAD.IADD R155, R157, 0x1, R155 ;  /* 0x000000019d9b0824 */ /* 0x000fe200078e029b */
[-C--:B------:R-:W-:Y:S03]  /*a470*/  @P0 IADD3 R157, P2, R224, R164.reuse, RZ ;  /* 0x000000a4e09d0210 */ /* 0x080fe60007f5e0ff */
[----:B------:R-:W-:Y:S04]  /*a480*/  @P0 IMAD R155, R155, 0x30, RZ ;  /* 0x000000309b9b0824 */ /* 0x000fe800078e02ff */
        /* <DEDUP_REMOVED lines=23> */
.L_x_1855:
        /* <DEDUP_REMOVED lines=40> */
[C---:B------:R-:W-:Y:S02]  /*a880*/  ISETP.GT.AND P0, PT, R230.reuse, UR4, PT ;  /* 0x00000004e6007c0c */ /* 0x040fe4000bf04270 */
[----:B------:R-:W-:Y:S03]  /*a890*/  IADD3 R230, R230, -0x1, RZ ;  /* 0xffffffffe6e67810 */ /* 0x000fe60007ffe0ff */
[----:B------:R-:W1:Y:S02]  /*a8a0*/  SHFL.BFLY PT, R156, R3, 0x2, 0x1f ;  /* 0x0c401f00039c7f89 */ /* 0x000e6400000e0000 */
        /* <DEDUP_REMOVED lines=9> */
[----:B------:R-:W-:Y:S03]  /*a940*/  FMNMX.FTZ R3, R27, R158, !PT ;  /* 0x0000009e1b037209 */ /* 0x000fe60007810000 */
[----:B------:R-:W3:Y:S01]  /*a950*/  SHFL.BFLY PT, R153, R156, 0x1, 0x1f ;  /* 0x0c201f009c997f89 */ /* 0x000ee200000e0000 */
[----:B-1----:R-:W-:Y:S02]  /*a960*/  FMNMX.FTZ R151, R155, R154, !PT ;  /* 0x0000009a9b977209 */ /* 0x002fe40007810000 */
[----:B------:R-:W-:Y:S03]  /*a970*/  FMNMX.FTZ R154, R30, R3, !PT ;  /* 0x000000031e9a7209 */ /* 0x000fe60007810000 */
[----:B------:R-:W-:Y:S01]  /*a980*/  FADD.FTZ R3, -R151, R148 ;  /* 0x0000009497037221 */ /* 0x000fe20000010100 */
[----:B------:R-:W-:Y:S01]  /*a990*/  FMNMX.FTZ R155, R31, R154, !PT ;  /* 0x0000009a1f9b7209 */ /* 0x000fe20007810000 */
[----:B------:R-:W-:Y:S01]  /*a9a0*/  FMUL.FTZ R178, R151, c[0x0][0x2d0] ;  /* 0x0000b40097b27a20 */ /* 0x000fe20000410000 */
[----:B--2---:R-:W-:Y:S01]  /*a9b0*/  FMNMX.FTZ R149, R150, R149, !PT ;  /* 0x0000009596957209 */ /* 0x004fe20007810000 */
[----:B------:R-:W-:Y:S01]  /*a9c0*/  FMUL.FTZ R150, R3, c[0x0][0x2d0] ;  /* 0x0000b40003967a20 */ /* 0x000fe20000410000 */
[----:B------:R-:W-:Y:S01]  /*a9d0*/  FMNMX.FTZ R154, R42, R155, !PT ;  /* 0x0000009b2a9a7209 */ /* 0x000fe20007810000 */
[----:B------:R-:W-:Y:S02]  /*a9e0*/  FFMA.FTZ R161, R5, c[0x0][0x2d0], -R178 ;  /* 0x0000b40005a17a23 */ /* 0x000fe400000108b2 */
[----:B------:R-:W-:Y:S01]  /*a9f0*/  FADD.FTZ R155, -R149, R2 ;  /* 0x00000002959b7221 */ /* 0x000fe20000010100 */
[----:B------:R-:W-:Y:S01]  /*aa00*/  FMNMX.FTZ R3, R43, R154, !PT ;  /* 0x0000009a2b037209 */ /* 0x000fe20007810000 */
[----:B------:R-:W-:Y:S01]  /*aa10*/  FMUL.FTZ R176, R149, c[0x0][0x2d0] ;  /* 0x0000b40095b07a20 */ /* 0x000fe20000410000 */
[----:B------:R-:W1:Y:S01]  /*aa20*/  MUFU.EX2 R150, R150 ;  /* 0x0000009600967308 */ /* 0x000e620000000800 */
[----:B------:R-:W-:Y:S01]  /*aa30*/  FMUL.FTZ R148, R155, c[0x0][0x2d0] ;  /* 0x0000b4009b947a20 */ /* 0x000fe20000410000 */
[----:B------:R-:W-:Y:S01]  /*aa40*/  FMNMX.FTZ R154, R46, R3, !PT ;  /* 0x000000032e9a7209 */ /* 0x000fe20007810000 */
[----:B------:R-:W-:Y:S01]  /*aa50*/  FFMA.FTZ R162, R6, c[0x0][0x2d0], -R176 ;  /* 0x0000b40006a27a23 */ /* 0x000fe200000108b0 */
[----:B---3--:R-:W-:Y:S01]  /*aa60*/  FMNMX.FTZ R3, R156, R153, !PT ;  /* 0x000000999c037209 */ /* 0x008fe20007810000 */
[----:B------:R-:W-:Y:S01]  /*aa70*/  FFMA.FTZ R160, R4, c[0x0][0x2d0], -R178 ;  /* 0x0000b40004a07a23 */ /* 0x000fe200000108b2 */
[----:B------:R-:W-:Y:S01]  /*aa80*/  FMNMX.FTZ R153, R47, R154, !PT ;  /* 0x0000009a2f997209 */ /* 0x000fe20007810000 */
[----:B------:R-:W-:Y:S01]  /*aa90*/  FFMA.FTZ R7, R7, c[0x0][0x2d0], -R176 ;  /* 0x0000b40007077a23 */ /* 0x000fe200000108b0 */
[----:B------:R-:W-:Y:S01]  /*aaa0*/  LDSM.16.MT88.4 R156, [R212+0x100] ;  /* 0x00010000d49c783b */ /* 0x000fe20000004200 */
[C---:B------:R-:W-:Y:S01]  /*aab0*/  FADD.FTZ R154, -R3.reuse, R0 ;  /* 0x00000000039a7221 */ /* 0x040fe20000010100 */
[----:B------:R-:W2:Y:S01]  /*aac0*/  MUFU.EX2 R148, R148 ;  /* 0x0000009400947308 */ /* 0x000ea20000000800 */
[----:B------:R-:W-:Y:S02]  /*aad0*/  FMUL.FTZ R175, R3, c[0x0][0x2d0] ;  /* 0x0000b40003af7a20 */ /* 0x000fe40000410000 */
[----:B------:R-:W-:Y:S02]  /*aae0*/  FMUL.FTZ R2, R154, c[0x0][0x2d0] ;  /* 0x0000b4009a027a20 */ /* 0x000fe40000410000 */
[--C-:B------:R-:W-:Y:S01]  /*aaf0*/  FFMA.FTZ R163, R16, c[0x0][0x2d0], -R178.reuse ;  /* 0x0000b40010a37a23 */ /* 0x100fe200000108b2 */
[----:B------:R-:W3:Y:S01]  /*ab00*/  SHFL.BFLY PT, R0, R153, 0x2, 0x1f ;  /* 0x0c401f0099007f89 */ /* 0x000ee200000e0000 */
[----:B------:R-:W-:Y:S02]  /*ab10*/  FFMA.FTZ R164, R17, c[0x0][0x2d0], -R178 ;  /* 0x0000b40011a47a23 */ /* 0x000fe400000108b2 */
[--C-:B------:R-:W-:Y:S01]  /*ab20*/  FFMA.FTZ R165, R18, c[0x0][0x2d0], -R176.reuse ;  /* 0x0000b40012a57a23 */ /* 0x100fe200000108b0 */
[----:B------:R-:W-:Y:S01]  /*ab30*/  MUFU.EX2 R160, R160 ;  /* 0x000000a000a07308 */ /* 0x000fe20000000800 */
[----:B------:R-:W-:Y:S02]  /*ab40*/  FFMA.FTZ R166, R19, c[0x0][0x2d0], -R176 ;  /* 0x0000b40013a67a23 */ /* 0x000fe400000108b0 */
[--C-:B------:R-:W-:Y:S02]  /*ab50*/  FFMA.FTZ R8, R8, c[0x0][0x2d0], -R175.reuse ;  /* 0x0000b40008087a23 */ /* 0x100fe400000108af */
[--C-:B------:R-:W-:Y:S02]  /*ab60*/  FFMA.FTZ R167, R9, c[0x0][0x2d0], -R175.reuse ;  /* 0x0000b40009a77a23 */ /* 0x100fe400000108af */
[--C-:B------:R-:W-:Y:S02]  /*ab70*/  FFMA.FTZ R168, R12, c[0x0][0x2d0], -R175.reuse ;  /* 0x0000b4000ca87a23 */ /* 0x100fe400000108af */
[--C-:B------:R-:W-:Y:S01]  /*ab80*/  FFMA.FTZ R169, R13, c[0x0][0x2d0], -R175.reuse ;  /* 0x0000b4000da97a23 */ /* 0x100fe200000108af */
[----:B------:R-:W-:Y:S01]  /*ab90*/  MUFU.EX2 R161, R161 ;  /* 0x000000a100a17308 */ /* 0x000fe20000000800 */
[C---:B-1----:R-:W-:Y:S02]  /*aba0*/  FMUL.FTZ R9, R150.reuse, R145 ;  /* 0x0000009196097220 */ /* 0x042fe40000410000 */
[C---:B------:R-:W-:Y:S02]  /*abb0*/  FMUL.FTZ R100, R150.reuse, R100 ;  /* 0x0000006496647220 */ /* 0x040fe40000410000 */
[----:B------:R-:W-:Y:S02]  /*abc0*/  FMUL.FTZ R101, R150, R101 ;  /* 0x0000006596657220 */ /* 0x000fe40000410000 */
[C---:B--2---:R-:W-:Y:S02]  /*abd0*/  FMUL.FTZ R102, R148.reuse, R102 ;  /* 0x0000006694667220 */ /* 0x044fe40000410000 */
[----:B------:R-:W-:Y:S01]  /*abe0*/  FMUL.FTZ R103, R148, R103 ;  /* 0x0000006794677220 */ /* 0x000fe20000410000 */
[----:B---3--:R-:W-:Y:S01]  /*abf0*/  FMNMX.FTZ R0, R153, R0, !PT ;  /* 0x0000000099007209 */ /* 0x008fe20007810000 */
[----:B------:R-:W-:Y:S01]  /*ac00*/  MUFU.EX2 R162, R162 ;  /* 0x000000a200a27308 */ /* 0x000fe20000000800 */
[--C-:B------:R-:W-:Y:S02]  /*ac10*/  FFMA.FTZ R177, R32, c[0x0][0x2d0], -R178.reuse ;  /* 0x0000b40020b17a23 */ /* 0x100fe400000108b2 */
[----:B------:R-:W-:Y:S01]  /*ac20*/  FFMA.FTZ R180, R33, c[0x0][0x2d0], -R178 ;  /* 0x0000b40021b47a23 */ /* 0x000fe200000108b2 */
[----:B------:R-:W1:Y:S01]  /*ac30*/  SHFL.BFLY PT, R5, R0, 0x1, 0x1f ;  /* 0x0c201f0000057f89 */ /* 0x000e6200000e0000 */
[--C-:B------:R-:W-:Y:S02]  /*ac40*/  FFMA.FTZ R179, R34, c[0x0][0x2d0], -R176.reuse ;  /* 0x0000b40022b37a23 */ /* 0x100fe400000108b0 */
[----:B------:R-:W-:Y:S02]  /*ac50*/  FFMA.FTZ R182, R35, c[0x0][0x2d0], -R176 ;  /* 0x0000b40023b67a23 */ /* 0x000fe400000108b0 */
[--C-:B------:R-:W-:Y:S01]  /*ac60*/  FFMA.FTZ R189, R36, c[0x0][0x2d0], -R178.reuse ;  /* 0x0000b40024bd7a23 */ /* 0x100fe200000108b2 */
[----:B------:R-:W2:Y:S01]  /*ac70*/  MUFU.EX2 R7, R7 ;  /* 0x0000000700077308 */ /* 0x000ea20000000800 */
[----:B------:R-:W-:Y:S01]  /*ac80*/  FFMA.FTZ R192, R37, c[0x0][0x2d0], -R178 ;  /* 0x0000b40025c07a23 */ /* 0x000fe200000108b2 */
[----:B------:R-:W-:Y:S01]  /*ac90*/  LDSM.16.MT88.4 R32, [R212+0x1900] ;  /* 0x00190000d420783b */ /* 0x000fe20000004200 */
[--C-:B------:R-:W-:Y:S02]  /*aca0*/  FFMA.FTZ R191, R38, c[0x0][0x2d0], -R176.reuse ;  /* 0x0000b40026bf7a23 */ /* 0x100fe400000108b0 */
[----:B------:R-:W-:Y:S02]  /*acb0*/  FFMA.FTZ R194, R39, c[0x0][0x2d0], -R176 ;  /* 0x0000b40027c27a23 */ /* 0x000fe400000108b0 */
[--C-:B------:R-:W-:Y:S02]  /*acc0*/  FFMA.FTZ R196, R40, c[0x0][0x2d0], -R175.reuse ;  /* 0x0000b40028c47a23 */ /* 0x100fe400000108af */
[--C-:B------:R-:W-:Y:S01]  /*acd0*/  FFMA.FTZ R197, R41, c[0x0][0x2d0], -R175.reuse ;  /* 0x0000b40029c57a23 */ /* 0x100fe200000108af */
[----:B------:R-:W-:Y:S01]  /*ace0*/  MUFU.EX2 R163, R163 ;  /* 0x000000a300a37308 */ /* 0x000fe20000000800 */
[----:B------:R-:W-:Y:S01]  /*acf0*/  LDSM.16.MT88.4 R36, [R214+0x1d00] ;  /* 0x001d0000d624783b */ /* 0x000fe20000004200 */
[----:B------:R-:W-:Y:S02]  /*ad00*/  FFMA.FTZ R193, R48, c[0x0][0x2d0], -R178 ;  /* 0x0000b40030c17a23 */ /* 0x000fe400000108b2 */
[----:B------:R-:W-:Y:S02]  /*ad10*/  FFMA.FTZ R195, R50, c[0x0][0x2d0], -R176 ;  /* 0x0000b40032c37a23 */ /* 0x000fe400000108b0 */
[--C-:B------:R-:W-:Y:S01]  /*ad20*/  FFMA.FTZ R200, R44, c[0x0][0x2d0], -R175.reuse ;  /* 0x0000b4002cc87a23 */ /* 0x100fe200000108af */
[----:B-1----:R-:W-:Y:S01]  /*ad30*/  FMNMX.FTZ R5, R0, R5, !PT ;  /* 0x0000000500057209 */ /* 0x002fe20007810000 */
[C---:B------:R-:W-:Y:S02]  /*ad40*/  FMUL.FTZ R120, R150.reuse, R120 ;  /* 0x0000007896787220 */ /* 0x040fe40000410000 */
[----:B------:R-:W1:Y:S01]  /*ad50*/  MUFU.EX2 R164, R164 ;  /* 0x000000a400a47308 */ /* 0x000e620000000800 */
[----:B------:R-:W-:Y:S02]  /*ad60*/  FMUL.FTZ R121, R150, R121 ;  /* 0x0000007996797220 */ /* 0x000fe40000410000 */
[----:B------:R-:W-:Y:S01]  /*ad70*/  FADD.FTZ R6, -R5, R152 ;  /* 0x0000009805067221 */ /* 0x000fe20000010100 */
[----:B--2---:R-:W-:Y:S01]  /*ad80*/  F2FP.PACK_AB R145, R7, R162 ;  /* 0x000000a20791723e */ /* 0x004fe200000000ff */
[----:B------:R-:W2:Y:S01]  /*ad90*/  LDSM.16.MT88.4 R152, [R214+0x100] ;  /* 0x00010000d698783b */ /* 0x000ea20000004200 */
[----:B------:R-:W-:Y:S02]  /*ada0*/  FMUL.FTZ R174, R5, c[0x0][0x2d0] ;  /* 0x0000b40005ae7a20 */ /* 0x000fe40000410000 */
[----:B------:R-:W-:Y:S02]  /*adb0*/  FMUL.FTZ R0, R6, c[0x0][0x2d0] ;  /* 0x0000b40006007a20 */ /* 0x000fe40000410000 */
[----:B------:R-:W-:Y:S01]  /*adc0*/  MUFU.EX2 R165, R165 ;  /* 0x000000a500a57308 */ /* 0x000fe20000000800 */
[--C-:B------:R-:W-:Y:S02]  /*add0*/  FFMA.FTZ R170, R10, c[0x0][0x2d0], -R174.reuse ;  /* 0x0000b4000aaa7a23 */ /* 0x100fe400000108ae */
[--C-:B------:R-:W-:Y:S02]  /*ade0*/  FFMA.FTZ R171, R11, c[0x0][0x2d0], -R174.reuse ;  /* 0x0000b4000bab7a23 */ /* 0x100fe400000108ae */
[--C-:B------:R-:W-:Y:S02]  /*adf0*/  FFMA.FTZ R172, R14, c[0x0][0x2d0], -R174.reuse ;  /* 0x0000b4000eac7a23 */ /* 0x100fe400000108ae */
[--C-:B------:R-:W-:Y:S02]  /*ae00*/  FFMA.FTZ R173, R15, c[0x0][0x2d0], -R174.reuse ;  /* 0x0000b4000fad7a23 */ /* 0x100fe400000108ae */
[C---:B------:R-:W-:Y:S01]  /*ae10*/  FMUL.FTZ R10, R148.reuse, R146 ;  /* 0x00000092940a7220 */ /* 0x040fe20000410000 */
[----:B------:R-:W3:Y:S01]  /*ae20*/  MUFU.EX2 R166, R166 ;  /* 0x000000a600a67308 */ /* 0x000ee20000000800 */
[----:B------:R-:W-:Y:S02]  /*ae30*/  FMUL.FTZ R11, R148, R147 ;  /* 0x00000093940b7220 */ /* 0x000fe40000410000 */
[--C-:B------:R-:W-:Y:S01]  /*ae40*/  FFMA.FTZ R198, R42, c[0x0][0x2d0], -R174.reuse ;  /* 0x0000b4002ac67a23 */ /* 0x100fe200000108ae */
[----:B-1----:R-:W-:Y:S01]  /*ae50*/  F2FP.PACK_AB R146, R164, R163 ;  /* 0x000000a3a492723e */ /* 0x002fe200000000ff */
[--C-:B------:R-:W-:Y:S02]  /*ae60*/  FFMA.FTZ R199, R43, c[0x0][0x2d0], -R174.reuse ;  /* 0x0000b4002bc77a23 */ /* 0x100fe400000108ae */
[----:B------:R-:W-:Y:S01]  /*ae70*/  LDSM.16.MT88.4 R40, [R214+0x900] ;  /* 0x00090000d628783b */ /* 0x000fe20000004200 */
[----:B------:R-:W-:Y:S02]  /*ae80*/  FFMA.FTZ R201, R46, c[0x0][0x2d0], -R174 ;  /* 0x0000b4002ec97a23 */ /* 0x000fe400000108ae */
[----:B------:R1:W-:Y:S01]  /*ae90*/  MUFU.EX2 R6, R8 ;  /* 0x0000000800067308 */ /* 0x0003e20000000800 */
[C---:B------:R-:W-:Y:S02]  /*aea0*/  FMUL.FTZ R122, R148.reuse, R122 ;  /* 0x0000007a947a7220 */ /* 0x040fe40000410000 */
[----:B------:R-:W-:Y:S02]  /*aeb0*/  FMUL.FTZ R123, R148, R123 ;  /* 0x0000007b947b7220 */ /* 0x000fe40000410000 */
[C---:B------:R-:W-:Y:S02]  /*aec0*/  FMUL.FTZ R128, R150.reuse, R128 ;  /* 0x0000008096807220 */ /* 0x040fe40000410000 */
[----:B------:R-:W-:Y:S02]  /*aed0*/  FMUL.FTZ R129, R150, R129 ;  /* 0x0000008196817220 */ /* 0x000fe40000410000 */
[C---:B------:R-:W-:Y:S01]  /*aee0*/  FMUL.FTZ R130, R148.reuse, R130 ;  /* 0x0000008294827220 */ /* 0x040fe20000410000 */
[----:B------:R-:W4:Y:S01]  /*aef0*/  MUFU.EX2 R2, R2 ;  /* 0x0000000200027308 */ /* 0x000f220000000800 */
[----:B------:R-:W-:Y:S02]  /*af00*/  FMUL.FTZ R131, R148, R131 ;  /* 0x0000008394837220 */ /* 0x000fe40000410000 */
[----:B------:R-:W-:Y:S01]  /*af10*/  FMUL.FTZ R52, R150, R52 ;  /* 0x0000003496347220 */ /* 0x000fe20000410000 */
[----:B---3--:R-:W-:Y:S01]  /*af20*/  F2FP.PACK_AB R147, R166, R165 ;  /* 0x000000a5a693723e */ /* 0x008fe200000000ff */
[----:B------:R-:W-:Y:S02]  /*af30*/  FMUL.FTZ R53, R150, R53 ;  /* 0x0000003596357220 */ /* 0x000fe40000410000 */
[C---:B------:R-:W-:Y:S02]  /*af40*/  FMUL.FTZ R54, R148.reuse, R54 ;  /* 0x0000003694367220 */ /* 0x040fe40000410000 */
[----:B------:R-:W-:Y:S01]  /*af50*/  FMUL.FTZ R55, R148, R55 ;  /* 0x0000003794377220 */ /* 0x000fe20000410000 */
[----:B------:R-:W3:Y:S01]  /*af60*/  MUFU.EX2 R0, R0 ;  /* 0x0000000000007308 */ /* 0x000ee20000000800 */
[C---:B------:R-:W-:Y:S02]  /*af70*/  FMUL.FTZ R64, R150.reuse, R64 ;  /* 0x0000004096407220 */ /* 0x040fe40000410000 */
[C---:B------:R-:W-:Y:S02]  /*af80*/  FMUL.FTZ R65, R150.reuse, R65 ;  /* 0x0000004196417220 */ /* 0x040fe40000410000 */
[----:B-1----:R-:W-:Y:S01]  /*af90*/  FMUL.FTZ R8, R150, R144 ;  /* 0x0000009096087220 */ /* 0x002fe20000410000 */
[----:B------:R-:W-:Y:S01]  /*afa0*/  F2FP.PACK_AB R144, R161, R160 ;  /* 0x000000a0a190723e */ /* 0x000fe200000000ff */
[C---:B------:R-:W-:Y:S02]  /*afb0*/  FMUL.FTZ R66, R148.reuse, R66 ;  /* 0x0000004294427220 */ /* 0x040fe40000410000 */
[----:B------:R-:W-:Y:S01]  /*afc0*/  FMUL.FTZ R67, R148, R67 ;  /* 0x0000004394437220 */ /* 0x000fe20000410000 */
[----:B------:R-:W1:Y:S01]  /*afd0*/  MUFU.EX2 R167, R167 ;  /* 0x000000a700a77308 */ /* 0x000e620000000800 */
[----:B------:R-:W-:Y:S02]  /*afe0*/  FMUL.FTZ R68, R150, R68 ;  /* 0x0000004496447220 */ /* 0x000fe40000410000 */
[-C--:B--2---:R-:W-:Y:S05]  /*aff0*/  HMMA.16816.F32 R8, R144, R152.reuse, R8 ;  /* 0x000000989008723c */ /* 0x084fea0000001808 */
[C---:B----4-:R-:W-:Y:S02]  /*b000*/  FMUL.FTZ R12, R2.reuse, R140 ;  /* 0x0000008c020c7220 */ /* 0x050fe40000410000 */
[----:B------:R-:W-:Y:S01]  /*b010*/  MUFU.EX2 R168, R168 ;  /* 0x000000a800a87308 */ /* 0x000fe20000000800 */
[----:B------:R-:W-:Y:S04]  /*b020*/  FMUL.FTZ R13, R2, R141 ;  /* 0x0000008d020d7220 */ /* 0x000fe80000410000 */
[C---:B---3--:R-:W-:Y:S02]  /*b030*/  FMUL.FTZ R14, R0.reuse, R142 ;  /* 0x0000008e000e7220 */ /* 0x048fe40000410000 */
[----:B------:R-:W-:Y:S02]  /*b040*/  FMUL.FTZ R15, R0, R143 ;  /* 0x0000008f000f7220 */ /* 0x000fe40000410000 */
[C---:B------:R-:W-:Y:S01]  /*b050*/  FMUL.FTZ R16, R2.reuse, R136 ;  /* 0x0000008802107220 */ /* 0x040fe20000410000 */
[----:B------:R-:W2:Y:S01]  /*b060*/  MUFU.EX2 R169, R169 ;  /* 0x000000a900a97308 */ /* 0x000ea20000000800 */
[----:B------:R-:W-:Y:S02]  /*b070*/  FMUL.FTZ R17, R2, R137 ;  /* 0x0000008902117220 */ /* 0x000fe40000410000 */
[C---:B------:R-:W-:Y:S01]  /*b080*/  FMUL.FTZ R18, R0.reuse, R138 ;  /* 0x0000008a00127220 */ /* 0x040fe20000410000 */
[----:B-1----:R-:W-:Y:S01]  /*b090*/  F2FP.PACK_AB R140, R167, R6 ;  /* 0x00000006a78c723e */ /* 0x002fe200000000ff */
[----:B------:R-:W-:Y:S02]  /*b0a0*/  FMUL.FTZ R19, R0, R139 ;  /* 0x0000008b00137220 */ /* 0x000fe40000410000 */
[----:B------:R-:W1:Y:S01]  /*b0b0*/  LDSM.16.MT88.4 R136, [R214+0xd00] ;  /* 0x000d0000d688783b */ /* 0x000e620000004200 */
[C---:B------:R-:W-:Y:S02]  /*b0c0*/  FMUL.FTZ R104, R150.reuse, R104 ;  /* 0x0000006896687220 */ /* 0x040fe40000410000 */
[----:B------:R-:W-:Y:S01]  /*b0d0*/  MUFU.EX2 R170, R170 ;  /* 0x000000aa00aa7308 */ /* 0x000fe20000000800 */
[----:B------:R-:W-:Y:S02]  /*b0e0*/  FMUL.FTZ R105, R150, R105 ;  /* 0x0000006996697220 */ /* 0x000fe40000410000 */
[C---:B------:R-:W-:Y:S02]  /*b0f0*/  FMUL.FTZ R106, R148.reuse, R106 ;  /* 0x0000006a946a7220 */ /* 0x040fe40000410000 */
[----:B------:R-:W-:Y:S02]  /*b100*/  FMUL.FTZ R107, R148, R107 ;  /* 0x0000006b946b7220 */ /* 0x000fe40000410000 */
[C---:B------:R-:W-:Y:S02]  /*b110*/  FMUL.FTZ R124, R2.reuse, R124 ;  /* 0x0000007c027c7220 */ /* 0x040fe40000410000 */
[----:B------:R-:W-:Y:S01]  /*b120*/  FMUL.FTZ R125, R2, R125 ;  /* 0x0000007d027d7220 */ /* 0x000fe20000410000 */
[----:B------:R-:W3:Y:S01]  /*b130*/  MUFU.EX2 R171, R171 ;  /* 0x000000ab00ab7308 */ /* 0x000ee20000000800 */
        /* <DEDUP_REMOVED lines=9> */
[----:B------:R-:W-:Y:S02]  /*b1d0*/  FMUL.FTZ R61, R2, R61 ;  /* 0x0000003d023d7220 */ /* 0x000fe40000410000 */
[C---:B------:R-:W-:Y:S02]  /*b1e0*/  FMUL.FTZ R62, R0.reuse, R62 ;  /* 0x0000003e003e7220 */ /* 0x040fe40000410000 */
[----:B------:R-:W-:Y:S01]  /*b1f0*/  FMUL.FTZ R63, R0, R63 ;  /* 0x0000003f003f7220 */ /* 0x000fe20000410000 */
[----:B------:R-:W2:Y:S01]  /*b200*/  MUFU.EX2 R173, R173 ;  /* 0x000000ad00ad7308 */ /* 0x000ea20000000800 */
[----:B------:R-:W-:Y:S02]  /*b210*/  FMUL.FTZ R69, R150, R69 ;  /* 0x0000004596457220 */ /* 0x000fe40000410000 */
[C---:B------:R-:W-:Y:S01]  /*b220*/  FMUL.FTZ R70, R148.reuse, R70 ;  /* 0x0000004694467220 */ /* 0x040fe20000410000 */
[----:B---3--:R-:W-:Y:S01]  /*b230*/  F2FP.PACK_AB R141, R171, R170 ;  /* 0x000000aaab8d723e */ /* 0x008fe200000000ff */
[----:B------:R-:W-:Y:S02]  /*b240*/  FMUL.FTZ R71, R148, R71 ;  /* 0x0000004794477220 */ /* 0x000fe40000410000 */
[C---:B------:R-:W-:Y:S02]  /*b250*/  FMUL.FTZ R72, R2.reuse, R72 ;  /* 0x0000004802487220 */ /* 0x040fe40000410000 */
[----:B------:R-:W-:Y:S01]  /*b260*/  FMUL.FTZ R73, R2, R73 ;  /* 0x0000004902497220 */ /* 0x000fe20000410000 */
[----:B------:R-:W-:Y:S01]  /*b270*/  MUFU.EX2 R177, R177 ;  /* 0x000000b100b17308 */ /* 0x000fe20000000800 */
[C---:B------:R-:W-:Y:S02]  /*b280*/  FMUL.FTZ R74, R0.reuse, R74 ;  /* 0x0000004a004a7220 */ /* 0x040fe40000410000 */
[----:B------:R-:W-:Y:S02]  /*b290*/  FMUL.FTZ R75, R0, R75 ;  /* 0x0000004b004b7220 */ /* 0x000fe40000410000 */
[C---:B------:R-:W-:Y:S02]  /*b2a0*/  FMUL.FTZ R76, R2.reuse, R76 ;  /* 0x0000004c024c7220 */ /* 0x040fe40000410000 */
[----:B------:R-:W-:Y:S02]  /*b2b0*/  FMUL.FTZ R77, R2, R77 ;  /* 0x0000004d024d7220 */ /* 0x000fe40000410000 */
[C---:B------:R-:W-:Y:S01]  /*b2c0*/  FMUL.FTZ R78, R0.reuse, R78 ;  /* 0x0000004e004e7220 */ /* 0x040fe20000410000 */
[----:B------:R-:W3:Y:S01]  /*b2d0*/  MUFU.EX2 R180, R180 ;  /* 0x000000b400b47308 */ /* 0x000ee20000000800 */
[----:B------:R-:W-:Y:S02]  /*b2e0*/  FMUL.FTZ R79, R0, R79 ;  /* 0x0000004f004f7220 */ /* 0x000fe40000410000 */
[C---:B------:R-:W-:Y:S01]  /*b2f0*/  FMUL.FTZ R80, R150.reuse, R80 ;  /* 0x0000005096507220 */ /* 0x040fe20000410000 */
[----:B--2---:R-:W-:Y:S01]  /*b300*/  F2FP.PACK_AB R143, R173, R172 ;  /* 0x000000acad8f723e */ /* 0x004fe200000000ff */
[----:B------:R-:W-:Y:S02]  /*b310*/  FMUL.FTZ R81, R150, R81 ;  /* 0x0000005196517220 */ /* 0x000fe40000410000 */
[C---:B------:R-:W-:Y:S02]  /*b320*/  FMUL.FTZ R82, R148.reuse, R82 ;  /* 0x0000005294527220 */ /* 0x040fe40000410000 */
[----:B------:R-:W-:Y:S01]  /*b330*/  FMUL.FTZ R83, R148, R83 ;  /* 0x0000005394537220 */ /* 0x000fe20000410000 */
[----:B------:R-:W-:Y:S01]  /*b340*/  MUFU.EX2 R179, R179 ;  /* 0x000000b300b37308 */ /* 0x000fe20000000800 */
[C---:B------:R-:W-:Y:S04]  /*b350*/  HMMA.16816.F32 R12, R140.reuse, R152, R12 ;  /* 0x000000988c0c723c */ /* 0x040fe8000000180c */
[C---:B------:R-:W-:Y:S02]  /*b360*/  FMUL.FTZ R84, R150.reuse, R84 ;  /* 0x0000005496547220 */ /* 0x040fe40000410000 */
[----:B------:R-:W-:Y:S02]  /*b370*/  FMUL.FTZ R85, R150, R85 ;  /* 0x0000005596557220 */ /* 0x000fe40000410000 */
[-C--:B------:R-:W-:Y:S01]  /*b380*/  HMMA.16816.F32 R16, R140, R154.reuse, R16 ;  /* 0x0000009a8c10723c */ /* 0x080fe20000001810 */
[----:B------:R-:W-:Y:S03]  /*b390*/  MUFU.EX2 R182, R182 ;  /* 0x000000b600b67308 */ /* 0x000fe60000000800 */
[C---:B------:R-:W-:Y:S02]  /*b3a0*/  FMUL.FTZ R86, R148.reuse, R86 ;  /* 0x0000005694567220 */ /* 0x040fe40000410000 */
[----:B------:R-:W-:Y:S02]  /*b3b0*/  FMUL.FTZ R87, R148, R87 ;  /* 0x0000005794577220 */ /* 0x000fe40000410000 */
[C---:B------:R-:W-:Y:S01]  /*b3c0*/  HMMA.16816.F32 R100, R144.reuse, R154, R100 ;  /* 0x0000009a9064723c */ /* 0x040fe20000001864 */
[----:B------:R-:W2:Y:S02]  /*b3d0*/  LDSM.16.MT88.4 R152, [R212+0xd00] ;  /* 0x000d0000d498783b */ /* 0x000ea40000004200 */
[----:B------:R-:W-:Y:S01]  /*b3e0*/  MUFU.EX2 R189, R189 ;  /* 0x000000bd00bd7308 */ /* 0x000fe20000000800 */
[C---:B------:R-:W-:Y:S02]  /*b3f0*/  FMUL.FTZ R88, R2.reuse, R88 ;  /* 0x0000005802587220 */ /* 0x040fe40000410000 */
[C---:B------:R-:W-:Y:S02]  /*b400*/  FMUL.FTZ R89, R2.reuse, R89 ;  /* 0x0000005902597220 */ /* 0x040fe40000410000 */
[-C--:B------:R-:W-:Y:S04]  /*b410*/  HMMA.16816.F32 R104, R144, R156.reuse, R104 ;  /* 0x0000009c9068723c */ /* 0x080fe80000001868 */
[C---:B------:R-:W-:Y:S01]  /*b420*/  FMUL.FTZ R108, R2.reuse, R108 ;  /* 0x0000006c026c7220 */ /* 0x040fe20000410000 */
[----:B------:R-:W-:Y:S01]  /*b430*/  MUFU.EX2 R192, R192 ;  /* 0x000000c000c07308 */ /* 0x000fe20000000800 */
[----:B------:R-:W-:Y:S02]  /*b440*/  FMUL.FTZ R109, R2, R109 ;  /* 0x0000006d026d7220 */ /* 0x000fe40000410000 */
[C---:B------:R-:W-:Y:S04]  /*b450*/  FMUL.FTZ R110, R0.reuse, R110 ;  /* 0x0000006e006e7220 */ /* 0x040fe80000410000 */
[C---:B------:R-:W-:Y:S02]  /*b460*/  FMUL.FTZ R111, R0.reuse, R111 ;  /* 0x0000006f006f7220 */ /* 0x040fe40000410000 */
[C---:B------:R-:W-:Y:S01]  /*b470*/  FMUL.FTZ R90, R0.reuse, R90 ;  /* 0x0000005a005a7220 */ /* 0x040fe20000410000 */
[----:B------:R-:W-:Y:S01]  /*b480*/  MUFU.EX2 R191, R191 ;  /* 0x000000bf00bf7308 */ /* 0x000fe20000000800 */
[----:B------:R-:W-:Y:S02]  /*b490*/  FMUL.FTZ R91, R0, R91 ;  /* 0x0000005b005b7220 */ /* 0x000fe40000410000 */
[--C-:B------:R-:W-:Y:S01]  /*b4a0*/  FFMA.FTZ R181, R24, c[0x0][0x2d0], -R175.reuse ;  /* 0x0000b40018b57a23 */ /* 0x100fe200000108af */
[C---:B------:R-:W-:Y:S04]  /*b4b0*/  HMMA.16816.F32 R108, R140.reuse, R156, R108 ;  /* 0x0000009c8c6c723c */ /* 0x040fe8000000186c */
[C---:B------:R-:W-:Y:S02]  /*b4c0*/  FMUL.FTZ R112, R2.reuse, R112 ;  /* 0x0000007002707220 */ /* 0x040fe40000410000 */
[----:B------:R-:W-:Y:S01]  /*b4d0*/  FMUL.FTZ R113, R2, R113 ;  /* 0x0000007102717220 */ /* 0x000fe20000410000 */
[----:B------:R-:W-:Y:S01]  /*b4e0*/  MUFU.EX2 R181, R181 ;  /* 0x000000b500b57308 */ /* 0x000fe20000000800 */
[C---:B------:R-:W-:Y:S04]  /*b4f0*/  FMUL.FTZ R114, R0.reuse, R114 ;  /* 0x0000007200727220 */ /* 0x040fe80000410000 */
[----:B------:R-:W-:Y:S02]  /*b500*/  FMUL.FTZ R115, R0, R115 ;  /* 0x0000007300737220 */ /* 0x000fe40000410000 */
[--C-:B------:R-:W-:Y:S02]  /*b510*/  FFMA.FTZ R156, R20, c[0x0][0x2d0], -R178.reuse ;  /* 0x0000b400149c7a23 */ /* 0x100fe400000108b2 */
[----:B------:R-:W-:Y:S01]  /*b520*/  FMUL.FTZ R20, R2, R132 ;  /* 0x0000008402147220 */ /* 0x000fe20000410000 */
[----:B------:R-:W-:Y:S01]  /*b530*/  MUFU.EX2 R194, R194 ;  /* 0x000000c200c27308 */ /* 0x000fe20000000800 */
[--C-:B------:R-:W-:Y:S01]  /*b540*/  FFMA.FTZ R157, R21, c[0x0][0x2d0], -R178.reuse ;  /* 0x0000b400159d7a23 */ /* 0x100fe200000108b2 */
[-C--:B------:R-:W-:Y:S03]  /*b550*/  HMMA.16816.F32 R112, R140, R158.reuse, R112 ;  /* 0x0000009e8c70723c */ /* 0x080fe60000001870 */
[C---:B------:R-:W-:Y:S02]  /*b560*/  FMUL.FTZ R116, R150.reuse, R116 ;  /* 0x0000007496747220 */ /* 0x040fe40000410000 */
[----:B------:R-:W-:Y:S02]  /*b570*/  FMUL.FTZ R117, R150, R117 ;  /* 0x0000007596757220 */ /* 0x000fe40000410000 */
[C---:B------:R-:W-:Y:S01]  /*b580*/  FMUL.FTZ R118, R148.reuse, R118 ;  /* 0x0000007694767220 */ /* 0x040fe20000410000 */
[----:B------:R-:W-:Y:S01]  /*b590*/  MUFU.EX2 R156, R156 ;  /* 0x0000009c009c7308 */ /* 0x000fe20000000800 */
[----:B------:R-:W-:Y:S03]  /*b5a0*/  FMUL.FTZ R119, R148, R119 ;  /* 0x0000007794777220 */ /* 0x000fe60000410000 */
[----:B------:R-:W-:Y:S02]  /*b5b0*/  FMUL.FTZ R21, R2, R133 ;  /* 0x0000008502157220 */ /* 0x000fe40000410000 */
[----:B------:R-:W-:Y:S02]  /*b5c0*/  FFMA.FTZ R178, R49, c[0x0][0x2d0], -R178 ;  /* 0x0000b40031b27a23 */ /* 0x000fe400000108b2 */
[C---:B------:R-:W-:Y:S02]  /*b5d0*/  HMMA.16816.F32 R116, R144.reuse, R158, R116 ;  /* 0x0000009e9074723c */ /* 0x040fe40000001874 */
[----:B------:R-:W4:Y:S02]  /*b5e0*/  MUFU.EX2 R157, R157 ;  /* 0x0000009d009d7308 */ /* 0x000f240000000800 */
[--C-:B------:R-:W-:Y:S02]  /*b5f0*/  FFMA.FTZ R184, R25, c[0x0][0x2d0], -R175.reuse ;  /* 0x0000b40019b87a23 */ /* 0x100fe400000108af */
[----:B------:R-:W-:Y:S01]  /*b600*/  FFMA.FTZ R183, R26, c[0x0][0x2d0], -R174 ;  /* 0x0000b4001ab77a23 */ /* 0x000fe200000108ae */
[----:B---3--:R-:W-:Y:S01]  /*b610*/  F2FP.PACK_AB R26, R180, R177 ;  /* 0x000000b1b41a723e */ /* 0x008fe200000000ff */
[-C--:B-1----:R-:W-:Y:S04]  /*b620*/  HMMA.16816.F32 R120, R144, R136.reuse, R120 ;  /* 0x000000889078723c */ /* 0x082fe80000001878 */
[--C-:B------:R-:W-:Y:S01]  /*b630*/  FFMA.FTZ R158, R22, c[0x0][0x2d0], -R176.reuse ;  /* 0x0000b400169e7a23 */ /* 0x100fe200000108b0 */
[----:B------:R-:W1:Y:S01]  /*b640*/  MUFU.EX2 R184, R184 ;  /* 0x000000b800b87308 */ /* 0x000e620000000800 */
[C---:B------:R-:W-:Y:S02]  /*b650*/  FMUL.FTZ R22, R0.reuse, R134 ;  /* 0x0000008600167220 */ /* 0x040fe40000410000 */
[C---:B------:R-:W-:Y:S04]  /*b660*/  HMMA.16816.F32 R124, R140.reuse, R136, R124 ;  /* 0x000000888c7c723c */ /* 0x040fe8000000187c */
[--C-:B------:R-:W-:Y:S02]  /*b670*/  FFMA.FTZ R159, R23, c[0x0][0x2d0], -R176.reuse ;  /* 0x0000b400179f7a23 */ /* 0x100fe400000108b0 */
[----:B------:R-:W-:Y:S01]  /*b680*/  FMUL.FTZ R23, R0, R135 ;  /* 0x0000008700177220 */ /* 0x000fe20000410000 */
[----:B------:R-:W-:Y:S01]  /*b690*/  MUFU.EX2 R158, R158 ;  /* 0x0000009e009e7308 */ /* 0x000fe20000000800 */
[----:B------:R-:W3:Y:S01]  /*b6a0*/  LDSM.16.MT88.4 R132, [R214+0x1900] ;  /* 0x00190000d684783b */ /* 0x000ee20000004200 */
[----:B------:R-:W-:Y:S03]  /*b6b0*/  FFMA.FTZ R176, R51, c[0x0][0x2d0], -R176 ;  /* 0x0000b40033b07a23 */ /* 0x000fe600000108b0 */
[--C-:B------:R-:W-:Y:S01]  /*b6c0*/  FFMA.FTZ R186, R27, c[0x0][0x2d0], -R174.reuse ;  /* 0x0000b4001bba7a23 */ /* 0x100fe200000108ae */
[-C--:B------:R-:W-:Y:S03]  /*b6d0*/  HMMA.16816.F32 R20, R140, R138.reuse, R20 ;  /* 0x0000008a8c14723c */ /* 0x080fe60000001814 */
[----:B------:R-:W-:Y:S01]  /*b6e0*/  LDSM.16.MT88.4 R48, [R212+0x1500] ;  /* 0x00150000d430783b */ /* 0x000fe20000004200 */
[--C-:B------:R-:W-:Y:S01]  /*b6f0*/  FFMA.FTZ R185, R28, c[0x0][0x2d0], -R175.reuse ;  /* 0x0000b4001cb97a23 */ /* 0x100fe200000108af */
[----:B----4-:R-:W-:Y:S01]  /*b700*/  F2FP.PACK_AB R24, R157, R156 ;  /* 0x0000009c9d18723e */ /* 0x010fe200000000ff */
[--C-:B------:R-:W-:Y:S01]  /*b710*/  FFMA.FTZ R188, R29, c[0x0][0x2d0], -R175.reuse ;  /* 0x0000b4001dbc7a23 */ /* 0x100fe200000108af */
[----:B------:R-:W-:Y:S01]  /*b720*/  F2FP.PACK_AB R27, R182, R179 ;  /* 0x000000b3b61b723e */ /* 0x000fe200000000ff */
[C---:B------:R-:W-:Y:S01]  /*b730*/  HMMA.16816.F32 R128, R144.reuse, R138, R128 ;  /* 0x0000008a9080723c */ /* 0x040fe20000001880 */
[----:B------:R-:W4:Y:S02]  /*b740*/  MUFU.EX2 R159, R159 ;  /* 0x0000009f009f7308 */ /* 0x000f240000000800 */
[----:B------:R-:W-:Y:S01]  /*b750*/  LDSM.16.MT88.4 R136, [R212+0x500] ;  /* 0x00050000d488783b */ /* 0x000fe20000004200 */
[----:B------:R-:W-:Y:S01]  /*b760*/  FFMA.FTZ R175, R45, c[0x0][0x2d0], -R175 ;  /* 0x0000b4002daf7a23 */ /* 0x000fe200000108af */
[----:B-1----:R-:W-:Y:S01]  /*b770*/  F2FP.PACK_AB R28, R184, R181 ;  /* 0x000000b5b81c723e */ /* 0x002fe200000000ff */
[--C-:B------:R-:W-:Y:S02]  /*b780*/  FFMA.FTZ R187, R30, c[0x0][0x2d0], -R174.reuse ;  /* 0x0000b4001ebb7a23 */ /* 0x100fe400000108ae */
[-C--:B--2---:R-:W-:Y:S03]  /*b790*/  HMMA.16816.F32 R52, R144, R152.reuse, R52 ;  /* 0x000000989034723c */ /* 0x084fe60000001834 */
[----:B------:R-:W-:Y:S01]  /*b7a0*/  MUFU.EX2 R183, R183 ;  /* 0x000000b700b77308 */ /* 0x000fe20000000800 */
[--C-:B------:R-:W-:Y:S02]  /*b7b0*/  FFMA.FTZ R190, R31, c[0x0][0x2d0], -R174.reuse ;  /* 0x0000b4001fbe7a23 */ /* 0x100fe400000108ae */
[----:B------:R-:W-:Y:S02]  /*b7c0*/  FFMA.FTZ R174, R47, c[0x0][0x2d0], -R174 ;  /* 0x0000b4002fae7a23 */ /* 0x000fe400000108ae */
[C---:B------:R-:W-:Y:S01]  /*b7d0*/  HMMA.16816.F32 R56, R140.reuse, R152, R56 ;  /* 0x000000988c38723c */ /* 0x040fe20000001838 */
[----:B------:R-:W-:Y:S03]  /*b7e0*/  LDSM.16.MT88.4 R44, [R214+0x1500] ;  /* 0x00150000d62c783b */ /* 0x000fe60000004200 */
[C---:B------:R-:W-:Y:S01]  /*b7f0*/  FMUL.FTZ R92, R2.reuse, R92 ;  /* 0x0000005c025c7220 */ /* 0x040fe20000410000 */
[----:B------:R-:W1:Y:S01]  /*b800*/  MUFU.EX2 R186, R186 ;  /* 0x000000ba00ba7308 */ /* 0x000e620000000800 */
[----:B------:R-:W-:Y:S02]  /*b810*/  FMUL.FTZ R93, R2, R93 ;  /* 0x0000005d025d7220 */ /* 0x000fe40000410000 */
[-C--:B------:R-:W-:Y:S04]  /*b820*/  HMMA.16816.F32 R60, R140, R154.reuse, R60 ;  /* 0x0000009a8c3c723c */ /* 0x080fe8000000183c */
[C---:B------:R-:W-:Y:S01]  /*b830*/  FMUL.FTZ R94, R0.reuse, R94 ;  /* 0x0000005e005e7220 */ /* 0x040fe20000410000 */
[----:B----4-:R-:W-:Y:S01]  /*b840*/  F2FP.PACK_AB R25, R159, R158 ;  /* 0x0000009e9f19723e */ /* 0x010fe200000000ff */
[----:B------:R-:W-:Y:S01]  /*b850*/  FMUL.FTZ R95, R0, R95 ;  /* 0x0000005f005f7220 */ /* 0x000fe20000410000 */
[----:B------:R-:W-:Y:S01]  /*b860*/  MUFU.EX2 R185, R185 ;  /* 0x000000b900b97308 */ /* 0x000fe20000000800 */
[C---:B------:R-:W-:Y:S01]  /*b870*/  HMMA.16816.F32 R64, R144.reuse, R154, R64 ;  /* 0x0000009a9040723c */ /* 0x040fe20000001840 */
[----:B------:R-:W-:Y:S03]  /*b880*/  LDSM.16.MT88.4 R152, [R214+0x2100] ;  /* 0x00210000d698783b */ /* 0x000fe60000004200 */
[C---:B------:R-:W-:Y:S02]  /*b890*/  FMUL.FTZ R96, R150.reuse, R96 ;  /* 0x0000006096607220 */ /* 0x040fe40000410000 */
[----:B------:R-:W-:Y:S02]  /*b8a0*/  FMUL.FTZ R97, R150, R97 ;  /* 0x0000006196617220 */ /* 0x000fe40000410000 */
[-C--:B---3--:R-:W-:Y:S01]  /*b8b0*/  HMMA.16816.F32 R68, R144, R132.reuse, R68 ;  /* 0x000000849044723c */ /* 0x088fe20000001844 */
[----:B------:R-:W2:Y:S03]  /*b8c0*/  MUFU.EX2 R188, R188 ;  /* 0x000000bc00bc7308 */ /* 0x000ea60000000800 */
[----:B------:R-:W-:Y:S01]  /*b8d0*/  FMUL.FTZ R98, R148, R98 ;  /* 0x0000006294627220 */ /* 0x000fe20000410000 */
[----:B-1----:R-:W-:Y:S01]  /*b8e0*/  F2FP.PACK_AB R29, R186, R183 ;  /* 0x000000b7ba1d723e */ /* 0x002fe200000000ff */
[----:B------:R-:W-:Y:S02]  /*b8f0*/  FMUL.FTZ R99, R148, R99 ;  /* 0x0000006394637220 */ /* 0x000fe40000410000 */
[C---:B------:R-:W-:Y:S03]  /*b900*/  HMMA.16816.F32 R72, R140.reuse, R132, R72 ;  /* 0x000000848c48723c */ /* 0x040fe60000001848 */
[----:B------:R-:W-:Y:S01]  /*b910*/  MUFU.EX2 R187, R187 ;  /* 0x000000bb00bb7308 */ /* 0x000fe20000000800 */
[----:B------:R-:W-:Y:S02]  /*b920*/  FFMA.FTZ R160, R150, R237, R160 ;  /* 0x000000ed96a07223 */ /* 0x000fe400000100a0 */
[----:B------:R-:W-:Y:S02]  /*b930*/  FFMA.FTZ R162, R148, R235, R162 ;  /* 0x000000eb94a27223 */ /* 0x000fe400000100a2 */
[-C--:B------:R-:W-:Y:S04]  /*b940*/  HMMA.16816.F32 R76, R140, R134.reuse, R76 ;  /* 0x000000868c4c723c */ /* 0x080fe8000000184c */
[----:B------:R-:W-:Y:S01]  /*b950*/  FFMA.FTZ R6, R2, R233, R6 ;  /* 0x000000e902067223 */ /* 0x000fe20000010006 */
[----:B------:R-:W1:Y:S01]  /*b960*/  MUFU.EX2 R190, R190 ;  /* 0x000000be00be7308 */ /* 0x000e620000000800 */
[----:B------:R-:W-:Y:S02]  /*b970*/  FFMA.FTZ R170, R0, R231, R170 ;  /* 0x000000e700aa7223 */ /* 0x000fe400000100aa */
[C---:B------:R-:W-:Y:S01]  /*b980*/  HMMA.16816.F32 R80, R144.reuse, R134, R80 ;  /* 0x000000869050723c */ /* 0x040fe20000001850 */
[----:B------:R-:W3:Y:S03]  /*b990*/  LDSM.16.MT88.4 R132, [R214+0x500] ;  /* 0x00050000d684783b */ /* 0x000ee60000004200 */
[----:B--2---:R-:W-:Y:S01]  /*b9a0*/  F2FP.PACK_AB R30, R188, R185 ;  /* 0x000000b9bc1e723e */ /* 0x004fe200000000ff */
[----:B------:R-:W-:Y:S02]  /*b9b0*/  FADD.FTZ R160, R161, R160 ;  /* 0x000000a0a1a07221 */ /* 0x000fe40000010000 */
[----:B------:R-:W-:Y:S01]  /*b9c0*/  MUFU.EX2 R193, R193 ;  /* 0x000000c100c17308 */ /* 0x000fe20000000800 */
[-C--:B------:R-:W-:Y:S04]  /*b9d0*/  HMMA.16816.F32 R84, R144, R32.reuse, R84 ;  /* 0x000000209054723c */ /* 0x080fe80000001854 */
[----:B------:R-:W-:Y:S02]  /*b9e0*/  FADD.FTZ R162, R7, R162 ;  /* 0x000000a207a27221 */ /* 0x000fe40000010000 */
[----:B------:R-:W-:Y:S02]  /*b9f0*/  FADD.FTZ R167, R167, R6 ;  /* 0x00000006a7a77221 */ /* 0x000fe40000010000 */
[C---:B------:R-:W-:Y:S01]  /*ba00*/  HMMA.16816.F32 R88, R140.reuse, R32, R88 ;  /* 0x000000208c58723c */ /* 0x040fe20000001858 */
[----:B------:R-:W-:Y:S03]  /*ba10*/  MUFU.EX2 R178, R178 ;  /* 0x000000b200b27308 */ /* 0x000fe60000000800 */
[----:B------:R-:W-:Y:S01]  /*ba20*/  FADD.FTZ R171, R171, R170 ;  /* 0x000000aaabab7221 */ /* 0x000fe20000010000 */
[----:B-1----:R-:W-:Y:S01]  /*ba30*/  F2FP.PACK_AB R31, R190, R187 ;  /* 0x000000bbbe1f723e */ /* 0x002fe200000000ff */
[----:B------:R-:W-:Y:S02]  /*ba40*/  FADD.FTZ R163, R163, R160 ;  /* 0x000000a0a3a37221 */ /* 0x000fe40000010000 */
[-C--:B------:R-:W-:Y:S03]  /*ba50*/  HMMA.16816.F32 R92, R140, R34.reuse, R92 ;  /* 0x000000228c5c723c */ /* 0x080fe6000000185c */
[----:B------:R-:W-:Y:S01]  /*ba60*/  MUFU.EX2 R195, R195 ;  /* 0x000000c300c37308 */ /* 0x000fe20000000800 */
[----:B------:R-:W-:Y:S02]  /*ba70*/  FADD.FTZ R165, R165, R162 ;  /* 0x000000a2a5a57221 */ /* 0x000fe40000010000 */
[----:B------:R-:W-:Y:S02]  /*ba80*/  FADD.FTZ R168, R168, R167 ;  /* 0x000000a7a8a87221 */ /* 0x000fe40000010000 */
[----:B------:R-:W-:Y:S01]  /*ba90*/  HMMA.16816.F32 R96, R144, R34, R96 ;  /* 0x000000229060723c */ /* 0x000fe20000001860 */
[----:B------:R-:W1:Y:S03]  /*baa0*/  LDSM.16.MT88.4 R32, [R214+0x1100] ;  /* 0x00110000d620783b */ /* 0x000e660000004200 */
[----:B------:R-:W-:Y:S01]  /*bab0*/  FADD.FTZ R172, R172, R171 ;  /* 0x000000abacac7221 */ /* 0x000fe20000010000 */
[----:B------:R-:W-:Y:S01]  /*bac0*/  MUFU.EX2 R176, R176 ;  /* 0x000000b000b07308 */ /* 0x000fe20000000800 */
[----:B------:R-:W-:Y:S02]  /*bad0*/  FADD.FTZ R163, R164, R163 ;  /* 0x000000a3a4a37221 */ /* 0x000fe40000010000 */
[----:B------:R-:W-:Y:S01]  /*bae0*/  FADD.FTZ R165, R166, R165 ;  /* 0x000000a5a6a57221 */ /* 0x000fe20000010000 */
[-C--:B---3--:R-:W-:Y:S05]  /*baf0*/  HMMA.16816.F32 R8, R24, R132.reuse, R8 ;  /* 0x000000841808723c */ /* 0x088fea0000001808 */
[----:B------:R-:W-:Y:S01]  /*bb00*/  FADD.FTZ R168, R169, R168 ;  /* 0x000000a8a9a87221 */ /* 0x000fe20000010000 */
[----:B------:R-:W-:Y:S01]  /*bb10*/  MUFU.EX2 R196, R196 ;  /* 0x000000c400c47308 */ /* 0x000fe20000000800 */
[----:B------:R-:W-:Y:S01]  /*bb20*/  FADD.FTZ R172, R173, R172 ;  /* 0x000000acadac7221 */ /* 0x000fe20000010000 */
[C---:B------:R-:W-:Y:S04]  /*bb30*/  HMMA.16816.F32 R12, R28.reuse, R132, R12 ;  /* 0x000000841c0c723c */ /* 0x040fe8000000180c */
[----:B------:R-:W-:Y:S02]  /*bb40*/  FADD.FTZ R156, R156, R163 ;  /* 0x000000a39c9c7221 */ /* 0x000fe40000010000 */
[----:B------:R-:W-:Y:S02]  /*bb50*/  FADD.FTZ R158, R158, R165 ;  /* 0x000000a59e9e7221 */ /* 0x000fe40000010000 */
[-C--:B------:R-:W-:Y:S01]  /*bb60*/  HMMA.16816.F32 R16, R28, R134.reuse, R16 ;  /* 0x000000861c10723c */ /* 0x080fe20000001810 */
[----:B------:R-:W2:Y:S03]  /*bb70*/  MUFU.EX2 R197, R197 ;  /* 0x000000c500c57308 */ /* 0x000ea60000000800 */
[----:B------:R-:W-:Y:S02]  /*bb80*/  FADD.FTZ R181, R181, R168 ;  /* 0x000000a8b5b57221 */ /* 0x000fe40000010000 */
[----:B------:R-:W-:Y:S02]  /*bb90*/  FADD.FTZ R183, R183, R172 ;  /* 0x000000acb7b77221 */ /* 0x000fe40000010000 */
[C---:B------:R-:W-:Y:S01]  /*bba0*/  HMMA.16816.F32 R100, R24.reuse, R134, R100 ;  /* 0x000000861864723c */ /* 0x040fe20000001864 */
[----:B------:R-:W3:Y:S02]  /*bbb0*/  LDSM.16.MT88.4 R132, [R212+0x1100] ;  /* 0x00110000d484783b */ /* 0x000ee40000004200 */
[----:B------:R-:W-:Y:S01]  /*bbc0*/  MUFU.EX2 R198, R198 ;  /* 0x000000c600c67308 */ /* 0x000fe20000000800 */
[----:B------:R-:W-:Y:S02]  /*bbd0*/  FADD.FTZ R156, R157, R156 ;  /* 0x0000009c9d9c7221 */ /* 0x000fe40000010000 */
[----:B------:R-:W-:Y:S02]  /*bbe0*/  FADD.FTZ R158, R159, R158 ;  /* 0x0000009e9f9e7221 */ /* 0x000fe40000010000 */
[-C--:B------:R-:W-:Y:S04]  /*bbf0*/  HMMA.16816.F32 R104, R24, R136.reuse, R104 ;  /* 0x000000881868723c */ /* 0x080fe80000001868 */
[----:B------:R-:W-:Y:S01]  /*bc00*/  FADD.FTZ R184, R184, R181 ;  /* 0x000000b5b8b87221 */ /* 0x000fe20000010000 */
[----:B------:R-:W4:Y:S01]  /*bc10*/  MUFU.EX2 R199, R199 ;  /* 0x000000c700c77308 */ /* 0x000f220000000800 */
[----:B------:R-:W-:Y:S02]  /*bc20*/  FADD.FTZ R186, R186, R183 ;  /* 0x000000b7baba7221 */ /* 0x000fe40000010000 */
[C---:B------:R-:W-:Y:S04]  /*bc30*/  HMMA.16816.F32 R108, R28.reuse, R136, R108 ;  /* 0x000000881c6c723c */ /* 0x040fe8000000186c */
[----:B------:R-:W-:Y:S02]  /*bc40*/  FADD.FTZ R177, R177, R156 ;  /* 0x0000009cb1b17221 */ /* 0x000fe40000010000 */
[----:B------:R-:W-:Y:S01]  /*bc50*/  FADD.FTZ R179, R179, R158 ;  /* 0x0000009eb3b37221 */ /* 0x000fe20000010000 */
[----:B------:R-:W-:Y:S01]  /*bc60*/  MUFU.EX2 R200, R200 ;  /* 0x000000c800c87308 */ /* 0x000fe20000000800 */
[-C--:B------:R-:W-:Y:S04]  /*bc70*/  HMMA.16816.F32 R112, R28, R138.reuse, R112 ;  /* 0x0000008a1c70723c */ /* 0x080fe80000001870 */
[----:B------:R-:W-:Y:S02]  /*bc80*/  FADD.FTZ R185, R185, R184 ;  /* 0x000000b8b9b97221 */ /* 0x000fe40000010000 */
[----:B------:R-:W-:Y:S02]  /*bc90*/  FADD.FTZ R187, R187, R186 ;  /* 0x000000babbbb7221 */ /* 0x000fe40000010000 */
[C---:B------:R-:W-:Y:S01]  /*bca0*/  HMMA.16816.F32 R116, R24.reuse, R138, R116 ;  /* 0x0000008a1874723c */ /* 0x040fe20000001874 */
[----:B------:R-:W5:Y:S03]  /*bcb0*/  MUFU.EX2 R175, R175 ;  /* 0x000000af00af7308 */ /* 0x000f660000000800 */
[----:B------:R-:W-:Y:S02]  /*bcc0*/  FADD.FTZ R180, R180, R177 ;  /* 0x000000b1b4b47221 */ /* 0x000fe40000010000 */
[----:B------:R-:W-:Y:S02]  /*bcd0*/  FADD.FTZ R182, R182, R179 ;  /* 0x000000b3b6b67221 */ /* 0x000fe40000010000 */
[-C--:B-1----:R-:W-:Y:S03]  /*bce0*/  HMMA.16816.F32 R120, R24, R32.reuse, R120 ;  /* 0x000000201878723c */ /* 0x082fe60000001878 */
[----:B------:R-:W-:Y:S01]  /*bcf0*/  MUFU.EX2 R201, R201 ;  /* 0x000000c900c97308 */ /* 0x000fe20000000800 */
[----:B------:R-:W-:Y:S02]  /*bd00*/  FADD.FTZ R185, R188, R185 ;  /* 0x000000b9bcb97221 */ /* 0x000fe40000010000 */
[----:B------:R-:W-:Y:S02]  /*bd10*/  FADD.FTZ R187, R190, R187 ;  /* 0x000000bbbebb7221 */ /* 0x000fe40000010000 */
[C---:B------:R-:W-:Y:S05]  /*bd20*/  HMMA.16816.F32 R124, R28.reuse, R32, R124 ;  /* 0x000000201c7c723c */ /* 0x040fea000000187c */
[----:B------:R-:W1:Y:S03]  /*bd30*/  MUFU.EX2 R174, R174 ;  /* 0x000000ae00ae7308 */ /* 0x000e660000000800 */
        /* <DEDUP_REMOVED lines=8> */
[C---:B------:R-:W-:Y:S08]  /*bdc0*/  HMMA.16816.F32 R72, R28.reuse, R36, R72 ;  /* 0x000000241c48723c */ /* 0x040ff00000001848 */
[-C--:B------:R-:W-:Y:S08]  /*bdd0*/  HMMA.16816.F32 R76, R28, R38.reuse, R76 ;  /* 0x000000261c4c723c */ /* 0x080ff0000000184c */
[C---:B------:R-:W-:Y:S01]  /*bde0*/  HMMA.16816.F32 R80, R24.reuse, R38, R80 ;  /* 0x000000261850723c */ /* 0x040fe20000001850 */
[----:B------:R-:W3:Y:S07]  /*bdf0*/  LDSM.16.MT88.4 R36, [R212+0x900] ;  /* 0x00090000d424783b */ /* 0x000eee0000004200 */
[-C--:B-1----:R-:W-:Y:S08]  /*be00*/  HMMA.16816.F32 R84, R24, R32.reuse, R84 ;  /* 0x000000201854723c */ /* 0x082ff00000001854 */
[C---:B------:R-:W-:Y:S08]  /*be10*/  HMMA.16816.F32 R88, R28.reuse, R32, R88 ;  /* 0x000000201c58723c */ /* 0x040ff00000001858 */
[-C--:B------:R-:W-:Y:S07]  /*be20*/  HMMA.16816.F32 R92, R28, R34.reuse, R92 ;  /* 0x000000221c5c723c */ /* 0x080fee000000185c */
[----:B--2---:R-:W-:Y:S01]  /*be30*/  F2FP.PACK_AB R28, R197, R196 ;  /* 0x000000c4c51c723e */ /* 0x004fe200000000ff */
[----:B------:R-:W-:Y:S01]  /*be40*/  HMMA.16816.F32 R96, R24, R34, R96 ;  /* 0x000000221860723c */ /* 0x000fe20000001860 */
[----:B------:R-:W1:Y:S03]  /*be50*/  LDSM.16.MT88.4 R32, [R212+0x2100] ;  /* 0x00210000d420783b */ /* 0x000e660000004200 */
[----:B----4-:R-:W-:Y:S01]  /*be60*/  F2FP.PACK_AB R29, R199, R198 ;  /* 0x000000c6c71d723e */ /* 0x010fe200000000ff */
[----:B------:R-:W-:Y:S01]  /*be70*/  FADD.FTZ R196, R196, R185 ;  /* 0x000000b9c4c47221 */ /* 0x000fe20000010000 */
[----:B-----5:R-:W-:Y:S01]  /*be80*/  F2FP.PACK_AB R30, R175, R200 ;  /* 0x000000c8af1e723e */ /* 0x020fe200000000ff */
[----:B------:R-:W-:Y:S01]  /*be90*/  FADD.FTZ R198, R198, R187 ;  /* 0x000000bbc6c67221 */ /* 0x000fe20000010000 */
[----:B------:R-:W-:Y:S01]  /*bea0*/  F2FP.PACK_AB R24, R192, R189 ;  /* 0x000000bdc018723e */ /* 0x000fe200000000ff */
[----:B------:R-:W-:Y:S03]  /*beb0*/  FADD.FTZ R189, R189, R180 ;  /* 0x000000b4bdbd7221 */ /* 0x000fe60000010000 */
[----:B------:R-:W-:Y:S01]  /*bec0*/  F2FP.PACK_AB R25, R194, R191 ;  /* 0x000000bfc219723e */ /* 0x000fe200000000ff */
[----:B------:R-:W-:Y:S01]  /*bed0*/  FADD.FTZ R191, R191, R182 ;  /* 0x000000b6bfbf7221 */ /* 0x000fe20000010000 */
[----:B------:R-:W-:Y:S01]  /*bee0*/  F2FP.PACK_AB R26, R178, R193 ;  /* 0x000000c1b21a723e */ /* 0x000fe200000000ff */
[----:B------:R-:W-:Y:S01]  /*bef0*/  FADD.FTZ R192, R192, R189 ;  /* 0x000000bdc0c07221 */ /* 0x000fe20000010000 */
[----:B------:R-:W-:Y:S01]  /*bf00*/  F2FP.PACK_AB R27, R176, R195 ;  /* 0x000000c3b01b723e */ /* 0x000fe200000000ff */
[----:B------:R-:W-:Y:S01]  /*bf10*/  FADD.FTZ R194, R194, R191 ;  /* 0x000000bfc2c27221 */ /* 0x000fe20000010000 */
[----:B------:R-:W-:Y:S01]  /*bf20*/  F2FP.PACK_AB R31, R174, R201 ;  /* 0x000000c9ae1f723e */ /* 0x000fe200000000ff */
[----:B------:R-:W-:Y:S02]  /*bf30*/  FADD.FTZ R197, R197, R196 ;  /* 0x000000c4c5c57221 */ /* 0x000fe40000010000 */
[----:B------:R-:W-:Y:S02]  /*bf40*/  FADD.FTZ R198, R199, R198 ;  /* 0x000000c6c7c67221 */ /* 0x000fe40000010000 */
[-C--:B------:R-:W-:Y:S03]  /*bf50*/  HMMA.16816.F32 R144, R24, R40.reuse, R8 ;  /* 0x000000281890723c */ /* 0x080fe60000001808 */
[----:B------:R-:W-:Y:S02]  /*bf60*/  FADD.FTZ R193, R193, R192 ;  /* 0x000000c0c1c17221 */ /* 0x000fe40000010000 */
[----:B------:R-:W-:Y:S02]  /*bf70*/  FADD.FTZ R195, R195, R194 ;  /* 0x000000c2c3c37221 */ /* 0x000fe40000010000 */
[----:B------:R-:W-:Y:S01]  /*bf80*/  FADD.FTZ R200, R200, R197 ;  /* 0x000000c5c8c87221 */ /* 0x000fe20000010000 */
[C---:B------:R-:W-:Y:S04]  /*bf90*/  HMMA.16816.F32 R140, R28.reuse, R40, R12 ;  /* 0x000000281c8c723c */ /* 0x040fe8000000180c */
[----:B------:R-:W-:Y:S02]  /*bfa0*/  FADD.FTZ R201, R201, R198 ;  /* 0x000000c6c9c97221 */ /* 0x000fe40000010000 */
[----:B------:R-:W-:Y:S02]  /*bfb0*/  FADD.FTZ R237, R178, R193 ;  /* 0x000000c1b2ed7221 */ /* 0x000fe40000010000 */
[-C--:B------:R-:W-:Y:S04]  /*bfc0*/  HMMA.16816.F32 R136, R28, R42.reuse, R16 ;  /* 0x0000002a1c88723c */ /* 0x080fe80000001810 */
[----:B------:R-:W-:Y:S02]  /*bfd0*/  FADD.FTZ R235, R176, R195 ;  /* 0x000000c3b0eb7221 */ /* 0x000fe40000010000 */
[----:B------:R-:W-:Y:S02]  /*bfe0*/  FADD.FTZ R233, R175, R200 ;  /* 0x000000c8afe97221 */ /* 0x000fe40000010000 */
[C---:B------:R-:W-:Y:S04]  /*bff0*/  HMMA.16816.F32 R100, R24.reuse, R42, R100 ;  /* 0x0000002a1864723c */ /* 0x040fe80000001864 */
[----:B------:R-:W-:Y:S04]  /*c000*/  FADD.FTZ R231, R174, R201 ;  /* 0x000000c9aee77221 */ /* 0x000fe80000010000 */
[-C--:B---3--:R-:W-:Y:S08]  /*c010*/  HMMA.16816.F32 R104, R24, R36.reuse, R104 ;  /* 0x000000241868723c */ /* 0x088ff00000001868 */
        /* <DEDUP_REMOVED lines=13> */
[----:B------:R-:W-:Y:S01]  /*c0f0*/  MOV R152, R5 ;  /* 0x0000000500987202 */ /* 0x000fe20000000f00 */
[-C--:B------:R-:W-:Y:S08]  /*c100*/  HMMA.16816.F32 R76, R28, R154.reuse, R76 ;  /* 0x0000009a1c4c723c */ /* 0x080ff0000000184c */
[C---:B------:R-:W-:Y:S08]  /*c110*/  HMMA.16816.F32 R80, R24.reuse, R154, R80 ;  /* 0x0000009a1850723c */ /* 0x040ff00000001850 */
[-C--:B-1----:R-:W-:Y:S08]  /*c120*/  HMMA.16816.F32 R84, R24, R32.reuse, R84 ;  /* 0x000000201854723c */ /* 0x082ff00000001854 */
[C---:B------:R-:W-:Y:S08]  /*c130*/  HMMA.16816.F32 R88, R28.reuse, R32, R88 ;  /* 0x000000201c58723c */ /* 0x040ff00000001858 */
[-C--:B------:R-:W-:Y:S08]  /*c140*/  HMMA.16816.F32 R92, R28, R34.reuse, R92 ;  /* 0x000000221c5c723c */ /* 0x080ff0000000185c */
[----:B------:R-:W-:Y:S01]  /*c150*/  HMMA.16816.F32 R96, R24, R34, R96 ;  /* 0x000000221860723c */ /* 0x000fe20000001860 */
[----:B------:R-:W-:-:S07]  /*c160*/  @P0 BRA `(.L_x_1856) ;  /* 0xffffd70000000947 */ /* 0x000fce000383ffff */
.L_x_1853:
        /* <DEDUP_REMOVED lines=18> */
[----:B------:R-:W-:Y:S01]  /*c290*/  MOV R200, c[0x0][0x20c] ;  /* 0x0000830000c87a02 */ /* 0x000fe20000000f00 */
[----:B------:R-:W-:Y:S01]  /*c2a0*/  IMAD.MOV.U32 R201, RZ, RZ, c[0x0][0x208] ;  /* 0x00008200ffc97624 */ /* 0x000fe200078e00ff */
[----:B------:R-:W-:-:S02]  /*c2b0*/  UIADD3 UR5, UR13, UR5, URZ ;  /* 0x000000050d057290 */ /* 0x000fc4000fffe03f */
.L_x_1875:
[----:B------:R-:W-:Y:S04]  /*c2c0*/  DEPBAR.LE SB0, 0x0 ;  /* 0x000080000000791a */ /* 0x000fe80000000000 */
[----:B------:R-:W-:Y:S01]  /*c2d0*/  BAR.SYNC.DEFER_BLOCKING 0x0 ;  /* 0x0000000000007b1d */ /* 0x000fe20000010000 */
[----:B------:R-:W-:Y:S01]  /*c2e0*/  SHF.R.S32.HI R4, RZ, 0x1f, R230 ;  /* 0x0000001fff047819 */ /* 0x000fe200000114e6 */
[C---:B------:R-:W-:Y:S02]  /*c2f0*/  IMAD R3, R230.reuse, UR5, RZ ;  /* 0x00000005e6037c24 */ /* 0x040fe4000f8e02ff */
[----:B------:R-:W-:Y:S04]  /*c300*/  IMAD.WIDE.U32 R28, R230, UR12, RZ ;  /* 0x0000000ce61c7c25 */ /* 0x000fe8000f8e00ff */
[----:B------:R-:W-:Y:S01]  /*c310*/  IMAD R3, R4, UR12, R3 ;  /* 0x0000000c04037c24 */ /* 0x000fe2000f8e0203 */
[-C--:B------:R-:W-:Y:S03]  /*c320*/  IADD3 R13, P0, R220, R28.reuse, RZ ;  /* 0x0000001cdc0d7210 */ /* 0x080fe60007f1e0ff */
[----:B------:R-:W-:Y:S01]  /*c330*/  IMAD.IADD R3, R29, 0x1, R3 ;  /* 0x000000011d037824 */ /* 0x000fe200078e0203 */
[----:B------:R-:W-:Y:S03]  /*c340*/  LEA R36, P2, R13, c[0x0][0x1f8], 0x1 ;  /* 0x00007e000d247a11 */ /* 0x000fe600078408ff */
[--C-:B------:R-:W-:Y:S01]  /*c350*/  IMAD.X R12, R3, 0x1, R227.reuse, P0 ;  /* 0x00000001030c7824 */ /* 0x100fe200000e06e3 */
[-C--:B------:R-:W-:Y:S04]  /*c360*/  IADD3 R21, P0, R239, R28.reuse, RZ ;  /* 0x0000001cef157210 */ /* 0x080fe80007f1e0ff */
[----:B------:R-:W-:Y:S01]  /*c370*/  LEA.HI.X R37, R13, c[0x0][0x1fc], R12, 0x1, P2 ;  /* 0x00007f000d257a11 */ /* 0x000fe200010f0c0c */
[----:B------:R-:W-:Y:S01]  /*c380*/  IMAD.X R20, R3, 0x1, R238, P0 ;  /* 0x0000000103147824 */ /* 0x000fe200000e06ee */
[----:B------:R-:W-:Y:S07]  /*c390*/  LDSM.16.M88.4 R48, [R217+0x4900] ;  /* 0x00490000d930783b */ /* 0x000fee0000000200 */
[----:B------:R-:W1:Y:S07]  /*c3a0*/  LDSM.16.M88.4 R16, [R216+0x2500] ;  /* 0x00250000d810783b */ /* 0x000e6e0000000200 */
[----:B------:R-:W2:Y:S07]  /*c3b0*/  LDSM.16.M88.4 R44, [R217+0x5900] ;  /* 0x00590000d92c783b */ /* 0x000eae0000000200 */
[----:B------:R-:W3:Y:S07]  /*c3c0*/  LDSM.16.M88.4 R32, [R216+0x2900] ;  /* 0x00290000d820783b */ /* 0x000eee0000000200 */
[----:B------:R-:W4:Y:S07]  /*c3d0*/  LDSM.16.M88.4 R152, [R216+0x2d00] ;  /* 0x002d0000d898783b */ /* 0x000f2e0000000200 */
[----:B------:R-:W-:Y:S07]  /*c3e0*/  LDSM.16.M88.4 R156, [R213+0x4900] ;  /* 0x00490000d59c783b */ /* 0x000fee0000000200 */
[----:B------:R-:W5:Y:S01]  /*c3f0*/  LDSM.16.M88.4 R160, [R215] ;  /* 0x00000000d7a0783b */ /* 0x000f620000000200 */
[-C--:B-1----:R-:W-:Y:S06]  /*c400*/  HMMA.16816.F32 R4, R48, R16.reuse, RZ ;  /* 0x000000103004723c */ /* 0x082fec00000018ff */
[----:B------:R-:W1:Y:S02]  /*c410*/  LDSM.16.M88.4 R164, [R213+0x5900] ;  /* 0x00590000d5a4783b */ /* 0x000e640000000200 */
[C---:B--2---:R-:W-:Y:S05]  /*c420*/  HMMA.16816.F32 R8, R44.reuse, R16, RZ ;  /* 0x000000102c08723c */ /* 0x044fea00000018ff */
[----:B------:R-:W2:Y:S02]  /*c430*/  LDSM.16.M88.4 R168, [R211] ;  /* 0x00000000d3a8783b */ /* 0x000ea40000000200 */
[-C--:B------:R-:W-:Y:S01]  /*c440*/  IADD3 R17, P1, R241, R28.reuse, RZ ;  /* 0x0000001cf1117210 */ /* 0x080fe20007f3e0ff */
[-C--:B------:R-:W-:Y:S01]  /*c450*/  HMMA.16816.F32 R12, R44, R18.reuse, RZ ;  /* 0x000000122c0c723c */ /* 0x080fe200000018ff */
[----:B------:R-:W-:Y:S03]  /*c460*/  @!P3 LEA R28, P0, R201, R28, 0x5 ;  /* 0x0000001cc91cb211 */ /* 0x000fe600078028ff */
[----:B------:R-:W1:Y:S01]  /*c470*/  LDSM.16.M88.4 R172, [R210] ;  /* 0x00000000d2ac783b */ /* 0x000e620000000200 */
[----:B------:R-:W-:Y:S01]  /*c480*/  IMAD.X R16, R3, 0x1, R240, P1 ;  /* 0x0000000103107824 */ /* 0x000fe200008e06f0 */
[----:B------:R-:W-:Y:S02]  /*c490*/  LEA R40, P2, R17, c[0x0][0x1f8], 0x1 ;  /* 0x00007e0011287a11 */ /* 0x000fe400078408ff */
[----:B------:R-:W-:Y:S04]  /*c4a0*/  LEA R190, P1, R21, c[0x0][0x1f8], 0x1 ;  /* 0x00007e0015be7a11 */ /* 0x000fe800078208ff */
[----:B------:R-:W-:Y:S01]  /*c4b0*/  LEA.HI.X R41, R17, c[0x0][0x1fc], R16, 0x1, P2 ;  /* 0x00007f0011297a11 */ /* 0x000fe200010f0c10 */
[----:B------:R-:W-:Y:S01]  /*c4c0*/  @!PT LDS RZ, [RZ] ;  /* 0x00000000fffff984 */ /* 0x000fe20000000800 */
[----:B------:R-:W-:Y:S01]  /*c4d0*/  @!PT LDS RZ, [RZ] ;  /* 0x00000000fffff984 */ /* 0x000fe20000000800 */
[----:B------:R-:W-:Y:S01]  /*c4e0*/  @!PT LDS RZ, [RZ] ;  /* 0x00000000fffff984 */ /* 0x000fe20000000800 */
[----:B------:R4:W-:Y:S01]  /*c4f0*/  LDGSTS.E.BYPASS.LTC128B.128 [R218+0x100], [R36.64], !P6 ;  /* 0x0010000024da7fae */ /* 0x0009e2000f101d4a */
[C---:B------:R-:W-:Y:S02]  /*c500*/  HMMA.16816.F32 R16, R48.reuse, R18, RZ ;  /* 0x000000123010723c */ /* 0x040fe400000018ff */
[----:B------:R-:W-:Y:S02]  /*c510*/  LEA.HI.X R191, R21, c[0x0][0x1fc], R20, 0x1, P1 ;  /* 0x00007f0015bf7a11 */ /* 0x000fe400008f0c14 */
[C---:B------:R-:W-:Y:S02]  /*c520*/  @!P3 IADD3 R24, P2, R28.reuse, R220, RZ ;  /* 0x000000dc1c18b210 */ /* 0x040fe40007f5e0ff */
[C---:B------:R-:W-:Y:S01]  /*c530*/  @!P3 IADD3 R25, P1, R28.reuse, R241, RZ ;  /* 0x000000f11c19b210 */ /* 0x040fe20007f3e0ff */
[----:B------:R1:W-:Y:S01]  /*c540*/  LDGSTS.E.BYPASS.LTC128B.128 [R218+0xd00], [R40.64], !P5 ;  /* 0x00d0000028da7fae */ /* 0x0003e2000e901d4a */
[-C--:B---3--:R-:W-:Y:S01]  /*c550*/  HMMA.16816.F32 R20, R48, R32.reuse, RZ ;  /* 0x000000203014723c */ /* 0x088fe200000018ff */
[----:B------:R-:W-:Y:S03]  /*c560*/  @!P3 LEA.HI.X R3, R201, R3, R200, 0x5, P0 ;  /* 0x00000003c903b211 */ /* 0x000fe600000f2cc8 */
[----:B------:R-:W-:Y:S02]  /*c570*/  @!P3 IADD3 R28, P0, R28, R239, RZ ;  /* 0x000000ef1c1cb210 */ /* 0x000fe40007f1e0ff */
[C---:B------:R-:W-:Y:S01]  /*c580*/  @!P3 IMAD.X R27, R3.reuse, 0x1, R227, P2 ;  /* 0x00000001031bb824 */ /* 0x040fe200010e06e3 */
[C---:B------:R-:W-:Y:S01]  /*c590*/  @!P3 LEA R194, P2, R24.reuse, c[0x0][0x1f8], 0x1 ;  /* 0x00007e0018c2ba11 */ /* 0x040fe200078408ff */
[----:B------:R-:W-:Y:S01]  /*c5a0*/  @!P3 IMAD.X R26, R3, 0x1, R240, P1 ;  /* 0x00000001031ab824 */ /* 0x000fe200008e06f0 */
[----:B------:R-:W-:Y:S01]  /*c5b0*/  @!P3 LEA R192, P1, R25, c[0x0][0x1f8], 0x1 ;  /* 0x00007e0019c0ba11 */ /* 0x000fe200078208ff */
[----:B------:R3:W-:Y:S02]  /*c5c0*/  LDGSTS.E.BYPASS.LTC128B.128 [R218+0x1900], [R190.64], !P4 ;  /* 0x01900000beda7fae */ /* 0x0007e4000e101d4a */
[----:B------:R-:W-:Y:S01]  /*c5d0*/  @!P3 LEA.HI.X R195, R24, c[0x0][0x1fc], R27, 0x1, P2 ;  /* 0x00007f0018c3ba11 */ /* 0x000fe200010f0c1b */
[----:B------:R-:W-:Y:S01]  /*c5e0*/  @!P3 IMAD.X R3, R3, 0x1, R238, P0 ;  /* 0x000000010303b824 */ /* 0x000fe200000e06ee */
[----:B------:R-:W-:Y:S02]  /*c5f0*/  @!P3 LEA.HI.X R193, R25, c[0x0][0x1fc], R26, 0x1, P1 ;  /* 0x00007f0019c1ba11 */ /* 0x000fe400008f0c1a */
[C---:B------:R-:W-:Y:S01]  /*c600*/  HMMA.16816.F32 R24, R44.reuse, R32, RZ ;  /* 0x000000202c18723c */ /* 0x040fe200000018ff */
[----:B------:R1:W-:Y:S01]  /*c610*/  @!P3 LDGSTS.E.BYPASS.LTC128B.128 [R218+0x900], [R194.64], !P6 ;  /* 0x00900000c2dabfae */ /* 0x0003e2000f101d4a */
[C---:B------:R-:W-:Y:S04]  /*c620*/  @!P3 LEA R188, P0, R28.reuse, c[0x0][0x1f8], 0x1 ;  /* 0x00007e001cbcba11 */ /* 0x040fe800078008ff */
[----:B------:R-:W-:Y:S02]  /*c630*/  @!P3 LEA.HI.X R189, R28, c[0x0][0x1fc], R3, 0x1, P0 ;  /* 0x00007f001cbdba11 */ /* 0x000fe400000f0c03 */
[-C--:B------:R-:W-:Y:S01]  /*c640*/  HMMA.16816.F32 R28, R44, R34.reuse, RZ ;  /* 0x000000222c1c723c */ /* 0x080fe200000018ff */
[----:B------:R2:W-:Y:S01]  /*c650*/  @!P3 LDGSTS.E.BYPASS.LTC128B.128 [R218+0x1500], [R192.64], !P5 ;  /* 0x01500000c0dabfae */ /* 0x0005e2000e901d4a */
[----:B------:R-:W-:Y:S06]  /*c660*/  ISETP.GT.AND P0, PT, R230, R219, PT ;  /* 0x000000dbe600720c */ /* 0x000fec0003f04270 */
[C---:B------:R-:W-:Y:S01]  /*c670*/  HMMA.16816.F32 R32, R48.reuse, R34, RZ ;  /* 0x000000223020723c */ /* 0x040fe200000018ff */
[----:B------:R3:W-:Y:S07]  /*c680*/  @!P3 LDGSTS.E.BYPASS.LTC128B.128 [R218+0x2100], [R188.64], !P4 ;  /* 0x02100000bcdabfae */ /* 0x0007ee000e101d4a */
[-C--:B----4-:R-:W-:Y:S01]  /*c690*/  HMMA.16816.F32 R36, R48, R152.reuse, RZ ;  /* 0x000000983024723c */ /* 0x090fe200000018ff */
[----:B------:R-:W-:Y:S07]  /*c6a0*/  LDSM.16.M88.4 R176, [R217+0x6900] ;  /* 0x00690000d9b0783b */ /* 0x000fee0000000200 */
[C---:B-1----:R-:W-:Y:S01]  /*c6b0*/  HMMA.16816.F32 R40, R44.reuse, R152, RZ ;  /* 0x000000982c28723c */ /* 0x042fe200000018ff */
[----:B------:R-:W0:Y:S07]  /*c6c0*/  LDGDEPBAR ;  /* 0x00000000000079af */ /* 0x000e2e0000000000 */
[-C--:B------:R-:W-:Y:S01]  /*c6d0*/  HMMA.16816.F32 R44, R44, R154.reuse, RZ ;  /* 0x0000009a2c2c723c */ /* 0x080fe200000018ff */
[----:B------:R-:W1:Y:S07]  /*c6e0*/  LDSM.16.M88.4 R180, [R216+0x3100] ;  /* 0x00310000d8b4783b */ /* 0x000e6e0000000200 */
[----:B------:R-:W-:Y:S01]  /*c6f0*/  HMMA.16816.F32 R48, R48, R154, RZ ;  /* 0x0000009a3030723c */ /* 0x000fe200000018ff */
[----:B------:R-:W4:Y:S07]  /*c700*/  LDSM.16.M88.4 R184, [R217+0x7900] ;  /* 0x00790000d9b8783b */ /* 0x000f2e0000000200 */
[-C--:B-----5:R-:W-:Y:S01]  /*c710*/  HMMA.16816.F32 R4, R156, R160.reuse, R4 ;  /* 0x000000a09c04723c */ /* 0x0a0fe20000001804 */
[----:B------:R-:W5:Y:S07]  /*c720*/  LDSM.16.M88.4 R152, [R216+0x3500] ;  /* 0x00350000d898783b */ /* 0x000f6e0000000200 */
[C---:B------:R-:W-:Y:S01]  /*c730*/  HMMA.16816.F32 R8, R164.reuse, R160, R8 ;  /* 0x000000a0a408723c */ /* 0x040fe20000001808 */
[----:B---3--:R-:W3:Y:S07]  /*c740*/  LDSM.16.M88.4 R188, [R216+0x3900] ;  /* 0x00390000d8bc783b */ /* 0x008eee0000000200 */
[-C--:B------:R-:W-:Y:S01]  /*c750*/  HMMA.16816.F32 R12, R164, R162.reuse, R12 ;  /* 0x000000a2a40c723c */ /* 0x080fe2000000180c */
[----:B--2---:R-:W-:Y:S07]  /*c760*/  LDSM.16.M88.4 R192, [R209] ;  /* 0x00000000d1c0783b */ /* 0x004fee0000000200 */
[C---:B------:R-:W-:Y:S01]  /*c770*/  HMMA.16816.F32 R16, R156.reuse, R162, R16 ;  /* 0x000000a29c10723c */ /* 0x040fe20000001810 */
[----:B------:R-:W2:Y:S07]  /*c780*/  LDSM.16.M88.4 R160, [R213+0x6900] ;  /* 0x00690000d5a0783b */ /* 0x000eae0000000200 */
[-C--:B------:R-:W-:Y:S01]  /*c790*/  HMMA.16816.F32 R20, R156, R168.reuse, R20 ;  /* 0x000000a89c14723c */ /* 0x080fe20000001814 */
[----:B------:R-:W1:Y:S07]  /*c7a0*/  LDSM.16.M88.4 R196, [R213+0x7900] ;  /* 0x00790000d5c4783b */ /* 0x000e6e0000000200 */
        /* <DEDUP_REMOVED lines=10> */
[-C--:B-1----:R-:W-:Y:S01]  /*c850*/  HMMA.16816.F32 R4, R176, R180.reuse, R4 ;  /* 0x000000b4b004723c */ /* 0x082fe20000001804 */
[----:B------:R-:W-:Y:S07]  /*c860*/  LDSM.16.M88.4 R172, [R217+0x9900] ;  /* 0x00990000d9ac783b */ /* 0x000fee0000000200 */
[C---:B----4-:R-:W-:Y:S08]  /*c870*/  HMMA.16816.F32 R8, R184.reuse, R180, R8 ;  /* 0x000000b4b808723c */ /* 0x050ff00000001808 */
[-C--:B------:R-:W-:Y:S08]  /*c880*/  HMMA.16816.F32 R12, R184, R182.reuse, R12 ;  /* 0x000000b6b80c723c */ /* 0x080ff0000000180c */
[C---:B------:R-:W-:Y:S01]  /*c890*/  HMMA.16816.F32 R16, R176.reuse, R182, R16 ;  /* 0x000000b6b010723c */ /* 0x040fe20000001810 */
[----:B------:R-:W-:Y:S07]  /*c8a0*/  LDSM.16.M88.4 R180, [R216+0x4500] ;  /* 0x00450000d8b4783b */ /* 0x000fee0000000200 */
[-C--:B-----5:R-:W-:Y:S08]  /*c8b0*/  HMMA.16816.F32 R20, R176, R152.reuse, R20 ;  /* 0x00000098b014723c */ /* 0x0a0ff00000001814 */
[C---:B------:R-:W-:Y:S08]  /*c8c0*/  HMMA.16816.F32 R24, R184.reuse, R152, R24 ;  /* 0x00000098b818723c */ /* 0x040ff00000001818 */
[-C--:B------:R-:W-:Y:S08]  /*c8d0*/  HMMA.16816.F32 R28, R184, R154.reuse, R28 ;  /* 0x0000009ab81c723c */ /* 0x080ff0000000181c */
[C---:B------:R-:W-:Y:S01]  /*c8e0*/  HMMA.16816.F32 R32, R176.reuse, R154, R32 ;  /* 0x0000009ab020723c */ /* 0x040fe20000001820 */
[----:B------:R-:W1:Y:S07]  /*c8f0*/  LDSM.16.M88.4 R152, [R217+0x8900] ;  /* 0x00890000d998783b */ /* 0x000e6e0000000200 */
[-C--:B---3--:R-:W-:Y:S08]  /*c900*/  HMMA.16816.F32 R36, R176, R188.reuse, R36 ;  /* 0x000000bcb024723c */ /* 0x088ff00000001824 */
[C---:B------:R-:W-:Y:S08]  /*c910*/  HMMA.16816.F32 R40, R184.reuse, R188, R40 ;  /* 0x000000bcb828723c */ /* 0x040ff00000001828 */
[-C--:B------:R-:W-:Y:S01]  /*c920*/  HMMA.16816.F32 R44, R184, R190.reuse, R44 ;  /* 0x000000beb82c723c */ /* 0x080fe2000000182c */
[----:B------:R-:W-:Y:S07]  /*c930*/  LDSM.16.M88.4 R184, [R206] ;  /* 0x00000000ceb8783b */ /* 0x000fee0000000200 */
[----:B------:R-:W-:Y:S01]  /*c940*/  HMMA.16816.F32 R48, R176, R190, R48 ;  /* 0x000000beb030723c */ /* 0x000fe20000001830 */
[----:B------:R-:W3:Y:S07]  /*c950*/  LDSM.16.M88.4 R176, [R216+0x4100] ;  /* 0x00410000d8b0783b */ /* 0x000eee0000000200 */
[-C--:B--2---:R-:W-:Y:S01]  /*c960*/  HMMA.16816.F32 R4, R160, R192.reuse, R4 ;  /* 0x000000c0a004723c */ /* 0x084fe20000001804 */
[----:B------:R-:W-:Y:S07]  /*c970*/  LDSM.16.M88.4 R188, [R213+0x9900] ;  /* 0x00990000d5bc783b */ /* 0x000fee0000000200 */
[C---:B------:R-:W-:Y:S08]  /*c980*/  HMMA.16816.F32 R8, R196.reuse, R192, R8 ;  /* 0x000000c0c408723c */ /* 0x040ff00000001808 */
[-C--:B------:R-:W-:Y:S08]  /*c990*/  HMMA.16816.F32 R12, R196, R194.reuse, R12 ;  /* 0x000000c2c40c723c */ /* 0x080ff0000000180c */
[C---:B------:R-:W-:Y:S01]  /*c9a0*/  HMMA.16816.F32 R16, R160.reuse, R194, R16 ;  /* 0x000000c2a010723c */ /* 0x040fe20000001810 */
[----:B------:R-:W-:Y:S07]  /*c9b0*/  LDSM.16.M88.4 R192, [R205] ;  /* 0x00000000cdc0783b */ /* 0x000fee0000000200 */
[-C--:B------:R-:W-:Y:S08]  /*c9c0*/  HMMA.16816.F32 R20, R160, R156.reuse, R20 ;  /* 0x0000009ca014723c */ /* 0x080ff00000001814 */
        /* <DEDUP_REMOVED lines=8> */
[----:B------:R-:W4:Y:S01]  /*ca50*/  LDSM.16.M88.4 R160, [R204] ;  /* 0x00000000cca0783b */ /* 0x000f220000000200 */
[----:B------:R-:W-:Y:S06]  /*ca60*/  DEPBAR.LE SB0, 0x0 ;  /* 0x000080000000791a */ /* 0x000fec0000000000 */
[-C--:B-1----:R-:W-:Y:S01]  /*ca70*/  HMMA.16816.F32 R4, R152, R168.reuse, R4 ;  /* 0x000000a89804723c */ /* 0x082fe20000001804 */
[----:B------:R-:W-:Y:S07]  /*ca80*/  BAR.SYNC.DEFER_BLOCKING 0x0 ;  /* 0x0000000000007b1d */ /* 0x000fee0000010000 */
[C---:B------:R-:W-:Y:S08]  /*ca90*/  HMMA.16816.F32 R8, R172.reuse, R168, R8 ;  /* 0x000000a8ac08723c */ /* 0x040ff00000001808 */
[-C--:B------:R-:W-:Y:S08]  /*caa0*/  HMMA.16816.F32 R12, R172, R170.reuse, R12 ;  /* 0x000000aaac0c723c */ /* 0x080ff0000000180c */
[C---:B------:R-:W-:Y:S08]  /*cab0*/  HMMA.16816.F32 R16, R152.reuse, R170, R16 ;  /* 0x000000aa9810723c */ /* 0x040ff00000001810 */
[-C--:B---3--:R-:W-:Y:S08]  /*cac0*/  HMMA.16816.F32 R20, R152, R176.reuse, R20 ;  /* 0x000000b09814723c */ /* 0x088ff00000001814 */
        /* <DEDUP_REMOVED lines=15> */
[-C--:B----4-:R-:W-:Y:S08]  /*cbc0*/  HMMA.16816.F32 R36, R156, R160.reuse, R36 ;  /* 0x000000a09c24723c */ /* 0x090ff00000001824 */
[C---:B------:R-:W-:Y:S08]  /*cbd0*/  HMMA.16816.F32 R40, R188.reuse, R160, R40 ;  /* 0x000000a0bc28723c */ /* 0x040ff00000001828 */
[-C--:B------:R-:W-:Y:S08]  /*cbe0*/  HMMA.16816.F32 R44, R188, R162.reuse, R44 ;  /* 0x000000a2bc2c723c */ /* 0x080ff0000000182c */
[----:B------:R-:W-:Y:S01]  /*cbf0*/  HMMA.16816.F32 R48, R156, R162, R48 ;  /* 0x000000a29c30723c */ /* 0x000fe20000001830 */
[----:B------:R-:W-:-:S07]  /*cc00*/  @!P0 BRA `(.L_x_1858) ;  /* 0x000002e000008947 */ /* 0x000fce0003800000 */
[----:B------:R-:W-:Y:S02]  /*cc10*/  IADD3 R152, R230, -0x1, RZ ;  /* 0xffffffffe6987810 */ /* 0x000fe40007ffe0ff */
[----:B------:R-:W-:Y:S02]  /*cc20*/  ISETP.GE.AND P1, PT, R236, 0x1, PT ;  /* 0x00000001ec00780c */ /* 0x000fe40003f26270 */
[----:B------:R-:W-:Y:S01]  /*cc30*/  SHF.R.S32.HI R3, RZ, 0x1f, R152 ;  /* 0x0000001fff037819 */ /* 0x000fe20000011498 */
[C---:B------:R-:W-:Y:S04]  /*cc40*/  IMAD.WIDE.U32 R160, R152.reuse, c[0x0][0x1e0], RZ ;  /* 0x0000780098a07a25 */ /* 0x040fe800078e00ff */
        /* <DEDUP_REMOVED lines=28> */
[----:B------:R-:W-:Y:S01]  /*ce10*/  @P0 IMAD.X R151, R3, 0x1, R229, P2 ;  /* 0x0000000103970824 */ /* 0x000fe200010e06e5 */
[C---:B------:R-:W-:Y:S04]  /*ce20*/  @P0 LEA R160, P2, R152.reuse, c[0x0][0x1c8], 0x1 ;  /* 0x0000720098a00a11 */ /* 0x040fe800078408ff */
[----:B------:R-:W-:Y:S02]  /*ce30*/  @P0 LEA.HI.X R161, R152, c[0x0][0x1cc], R151, 0x1, P2 ;  /* 0x0000730098a10a11 */ /* 0x000fe400010f0c97 */
[----:B------:R-:W-:Y:S03]  /*ce40*/  @P0 IADD3 R152, P2, R149, R234, RZ ;  /* 0x000000ea95980210 */ /* 0x000fe60007f5e0ff */
        /* <DEDUP_REMOVED lines=10> */
.L_x_1858:
[----:B------:R-:W-:Y:S01]  /*cef0*/  PLOP3.LUT P1, PT, PT, PT, UP2, 0x80, 0x0 ;  /* 0x000000000000781c */ /* 0x000fe20003f2f028 */
        /* <DEDUP_REMOVED lines=31> */
.L_x_1861:
[----:B------:R-:W-:Y:S04]  /*d0f0*/  MOV R3, c[0x0][0x32c] ;  /* 0x0000cb0000037a02 */ /* 0x000fe80000000f00 */
[----:B------:R-:W-:Y:S11]  /*d100*/  ISETP.NE.AND P0, PT, R3, 0x1, PT ;  /* 0x000000010300780c */ /* 0x000ff60003f05270 */
[----:B------:R-:W-:Y:S02]  /*d110*/  @!UPT UIADD3 URZ, URZ, URZ, URZ ;  /* 0x0000003f3f3ff290 */ /* 0x000fe4000fffe03f */
[----:B------:R-:W-:Y:S05]  /*d120*/  @P0 IMAD.HI.U32 R3, R152, c[0x0][0x330], RZ ;  /* 0x0000cc0098030a27 */ /* 0x000fea00078e00ff */
[----:B------:R-:W-:Y:S02]  /*d130*/  @P0 SHF.R.U32.HI R152, RZ, c[0x0][0x334], R3 ;  /* 0x0000cd00ff980a19 */ /* 0x000fe40000011603 */
.L_x_1862:
[----:B------:R-:W-:Y:S05]  /*d140*/  BSYNC B0 ;  /* 0x0000000000007941 */ /* 0x000fea0003800000 */
.L_x_1860:
[----:B------:R-:W-:Y:S05]  /*d150*/  IMAD R154, R152, c[0x0][0x32c], R157 ;  /* 0x0000cb00989a7a24 */ /* 0x000fea00078e029d */
[----:B------:R-:W-:Y:S02]  /*d160*/  IADD3 R152, R154, c[0x0][0x32c], RZ ;  /* 0x0000cb009a987a10 */ /* 0x000fe40007ffe0ff */
[----:B------:R-:W-:Y:S02]  /*d170*/  IMNMX R163, R163, R154, !PT ;  /* 0x0000009aa3a37217 */ /* 0x000fe40007800200 */
[----:B------:R-:W-:Y:S02]  /*d180*/  IMNMX R165, R165, R152, PT ;  /* 0x00000098a5a57217 */ /* 0x000fe40003800200 */
.L_x_1859:
        /* <DEDUP_REMOVED lines=19> */
.L_x_1865:
[----:B------:R-:W-:Y:S04]  /*d2c0*/  MOV R3, c[0x0][0x32c] ;  /* 0x0000cb0000037a02 */ /* 0x000fe80000000f00 */
[----:B------:R-:W-:Y:S11]  /*d2d0*/  ISETP.NE.AND P0, PT, R3, 0x1, PT ;  /* 0x000000010300780c */ /* 0x000ff60003f05270 */
[----:B------:R-:W-:Y:S02]  /*d2e0*/  @!UPT UIADD3 URZ, URZ, URZ, URZ ;  /* 0x0000003f3f3ff290 */ /* 0x000fe4000fffe03f */
[----:B------:R-:W-:Y:S05]  /*d2f0*/  @P0 IMAD.HI.U32 R3, R152, c[0x0][0x330], RZ ;  /* 0x0000cc0098030a27 */ /* 0x000fea00078e00ff */
[----:B------:R-:W-:Y:S02]  /*d300*/  @P0 SHF.R.U32.HI R152, RZ, c[0x0][0x334], R3 ;  /* 0x0000cd00ff980a19 */ /* 0x000fe40000011603 */
.L_x_1866:
[----:B------:R-:W-:Y:S05]  /*d310*/  BSYNC B0 ;  /* 0x0000000000007941 */ /* 0x000fea0003800000 */
.L_x_1864:
[----:B------:R-:W-:Y:S05]  /*d320*/  IMAD R152, R152, c[0x0][0x32c], R157 ;  /* 0x0000cb0098987a24 */ /* 0x000fea00078e029d */
[----:B------:R-:W-:Y:S02]  /*d330*/  IADD3 R3, R152, c[0x0][0x32c], RZ ;  /* 0x0000cb0098037a10 */ /* 0x000fe40007ffe0ff */
[----:B------:R-:W-:Y:S02]  /*d340*/  IMNMX R161, R161, R152, !PT ;  /* 0x00000098a1a17217 */ /* 0x000fe40007800200 */
[----:B------:R-:W-:Y:S02]  /*d350*/  IMNMX R162, R162, R3, PT ;  /* 0x00000003a2a27217 */ /* 0x000fe40003800200 */
.L_x_1863:
[C---:B------:R-:W-:Y:S02]  /*d360*/  ISETP.GE.AND P0, PT, R166.reuse, 0x2, PT ;  /* 0x00000002a600780c */ /* 0x040fe40003f06270 */
[C---:B------:R-:W-:Y:S02]  /*d370*/  ISETP.GE.AND P1, PT, R166.reuse, 0x9, PT ;  /* 0x00000009a600780c */ /* 0x040fe40003f26270 */
[----:B------:R-:W-:Y:S02]  /*d380*/  P2R R155, PR, RZ, 0x1 ;  /* 0x00000001ff9b7803 */ /* 0x000fe40000000000 */
[----:B------:R-:W-:Y:S02]  /*d390*/  ISETP.GT.AND P0, PT, R163, 0x1, !P0 ;  /* 0x00000001a300780c */ /* 0x000fe40004704270 */
[----:B------:R-:W-:Y:S02]  /*d3a0*/  P2R R154, PR, RZ, 0x2 ;  /* 0x00000002ff9a7803 */ /* 0x000fe40000000000 */
[----:B------:R-:W-:Y:S02]  /*d3b0*/  ISETP.LT.OR P0, PT, R165, 0x2, P0 ;  /* 0x00000002a500780c */ /* 0x000fe40000701670 */
[C---:B------:R-:W-:Y:S02]  /*d3c0*/  ISETP.GE.AND P2, PT, R166.reuse, 0x1, PT ;  /* 0x00000001a600780c */ /* 0x040fe40003f46270 */
        /* <DEDUP_REMOVED lines=18> */
[C---:B------:R-:W-:Y:S02]  /*d4f0*/  ISETP.GE.AND P1, PT, R166.reuse, 0x19, PT ;  /* 0x00000019a600780c */ /* 0x040fe40003f26270 */
        /* <DEDUP_REMOVED lines=10> */
[C---:B------:R-:W-:Y:S02]  /*d5a0*/  ISETP.GE.AND P1, PT, R166.reuse, 0x21, PT ;  /* 0x00000021a600780c */ /* 0x040fe40003f26270 */
[----:B------:R-:W-:Y:S02]  /*d5b0*/  FSEL R194, R33, -INF , !P0 ;  /* 0xff80000021c27808 */ /* 0x000fe40004000000 */
[----:B------:R-:W-:Y:S02]  /*d5c0*/  ISETP.GT.AND P0, PT, R163, 0x20, !P1 ;  /* 0x00000020a300780c */ /* 0x000fe40004f04270 */
[----:B------:R-:W-:Y:S02]  /*d5d0*/  P2R R5, PR, RZ, 0x2 ;  /* 0x00000002ff057803 */ /* 0x000fe40000000000 */
[----:B------:R-:W-:Y:S02]  /*d5e0*/  ISETP.LT.OR P0, PT, R165, 0x21, P0 ;  /* 0x00000021a500780c */ /* 0x000fe40000701670 */
[----:B------:R-:W-:Y:S02]  /*d5f0*/  ISETP.GE.AND P1, PT, R166, 0x22, PT ;  /* 0x00000022a600780c */ /* 0x000fe40003f26270 */
[----:B------:R-:W-:Y:S01]  /*d600*/  FSEL R180, R36, -INF , !P0 ;  /* 0xff80000024b47808 */ /* 0x000fe20004000000 */
[--C-:B-1----:R-:W-:Y:S01]  /*d610*/  IMAD.IADD R36, R158, 0x1, R20.reuse ;  /* 0x000000019e247824 */ /* 0x102fe200078e0214 */
[----:B------:R-:W-:Y:S02]  /*d620*/  ISETP.GT.AND P0, PT, R163, 0x21, !P1 ;  /* 0x00000021a300780c */ /* 0x000fe40004f04270 */
[----:B------:R-:W-:Y:S02]  /*d630*/  P2R R3, PR, RZ, 0x2 ;  /* 0x00000002ff037803 */ /* 0x000fe40000000000 */
[----:B------:R-:W-:Y:S02]  /*d640*/  ISETP.LT.OR P0, PT, R165, 0x22, P0 ;  /* 0x00000022a500780c */ /* 0x000fe40000701670 */
[----:B------:R-:W-:Y:S02]  /*d650*/  ISETP.GE.AND P1, PT, R166, 0x29, PT ;  /* 0x00000029a600780c */ /* 0x000fe40003f26270 */
[----:B------:R-:W-:Y:S01]  /*d660*/  FSEL R177, R37, -INF , !P0 ;  /* 0xff80000025b17808 */ /* 0x000fe20004000000 */
[----:B------:R-:W-:Y:S01]  /*d670*/  IMAD.IADD R37, R159, 0x1, R20 ;  /* 0x000000019f257824 */ /* 0x000fe200078e0214 */
[----:B------:R-:W-:Y:S02]  /*d680*/  ISETP.GT.AND P0, PT, R163, 0x28, !P1 ;  /* 0x00000028a300780c */ /* 0x000fe40004f04270 */
[----:B------:R-:W-:Y:S02]  /*d690*/  P2R R33, PR, RZ, 0x4 ;  /* 0x00000004ff217803 */ /* 0x000fe40000000000 */
[----:B------:R-:W-:Y:S04]  /*d6a0*/  ISETP.LT.OR P0, PT, R165, 0x29, P0 ;  /* 0x00000029a500780c */ /* 0x000fe80000701670 */
[----:B------:R-:W-:Y:S02]  /*d6b0*/  FSEL R173, R48, -INF , !P0 ;  /* 0xff80000030ad7808 */ /* 0x000fe40004000000 */
[----:B------:R-:W-:Y:S04]  /*d6c0*/  ISETP.GT.AND P0, PT, R163, RZ, !P2 ;  /* 0x000000ffa300720c */ /* 0x000fe80005704270 */
[----:B------:R-:W-:Y:S04]  /*d6d0*/  ISETP.LT.OR P0, PT, R165, 0x1, P0 ;  /* 0x00000001a500780c */ /* 0x000fe80000701670 */
[----:B------:R-:W-:Y:S02]  /*d6e0*/  FSEL R4, R4, -INF , !P0 ;  /* 0xff80000004047808 */ /* 0x000fe40004000000 */
[----:B------:R-:W-:Y:S04]  /*d6f0*/  ISETP.GE.AND P0, PT, R166, 0x2a, PT ;  /* 0x0000002aa600780c */ /* 0x000fe80003f06270 */
        /* <DEDUP_REMOVED lines=20> */
.L_x_1869:
[----:B------:R-:W-:Y:S04]  /*d840*/  MOV R20, c[0x0][0x32c] ;  /* 0x0000cb0000147a02 */ /* 0x000fe80000000f00 */
[----:B------:R-:W-:Y:S11]  /*d850*/  ISETP.NE.AND P2, PT, R20, 0x1, PT ;  /* 0x000000011400780c */ /* 0x000ff60003f45270 */
[----:B------:R-:W-:Y:S02]  /*d860*/  @!UPT UIADD3 URZ, URZ, URZ, URZ ;  /* 0x0000003f3f3ff290 */ /* 0x000fe4000fffe03f */
[----:B------:R-:W-:Y:S05]  /*d870*/  @P2 IMAD.HI.U32 R20, R32, c[0x0][0x330], RZ ;  /* 0x0000cc0020142a27 */ /* 0x000fea00078e00ff */
[----:B------:R-:W-:Y:S02]  /*d880*/  @P2 SHF.R.U32.HI R32, RZ, c[0x0][0x334], R20 ;  /* 0x0000cd00ff202a19 */ /* 0x000fe40000011614 */
.L_x_1870:
[----:B------:R-:W-:Y:S05]  /*d890*/  BSYNC B0 ;  /* 0x0000000000007941 */ /* 0x000fea0003800000 */
.L_x_1868:
[----:B------:R-:W-:Y:S05]  /*d8a0*/  IMAD R49, R32, c[0x0][0x32c], R157 ;  /* 0x0000cb0020317a24 */ /* 0x000fea00078e029d */
[----:B------:R-:W-:Y:S02]  /*d8b0*/  IADD3 R20, R49, c[0x0][0x32c], RZ ;  /* 0x0000cb0031147a10 */ /* 0x000fe40007ffe0ff */
[----:B------:R-:W-:Y:S02]  /*d8c0*/  IMNMX R36, R36, R49, !PT ;  /* 0x0000003124247217 */ /* 0x000fe40007800200 */
[----:B------:R-:W-:Y:S02]  /*d8d0*/  IMNMX R37, R37, R20, PT ;  /* 0x0000001425257217 */ /* 0x000fe40003800200 */
.L_x_1867:
[----:B------:R-:W-:Y:S02]  /*d8e0*/  ISETP.NE.AND P2, PT, R154, RZ, PT ;  /* 0x000000ff9a00720c */ /* 0x000fe40003f45270 */
[----:B------:R-:W-:Y:S02]  /*d8f0*/  P2R R165, PR, RZ, 0x40 ;  /* 0x00000040ffa57803 */ /* 0x000fe40000000000 */
[----:B------:R-:W-:Y:S02]  /*d900*/  ISETP.GT.AND P2, PT, R161, 0x8, !P2 ;  /* 0x00000008a100780c */ /* 0x000fe40005744270 */
[----:B------:R-:W-:Y:S02]  /*d910*/  ISETP.NE.AND P6, PT, R21, RZ, PT ;  /* 0x000000ff1500720c */ /* 0x000fe40003fc5270 */
[----:B------:R-:W-:Y:S02]  /*d920*/  ISETP.LT.OR P2, PT, R162, 0x9, P2 ;  /* 0x00000009a200780c */ /* 0x000fe40001741670 */
[----:B------:R-:W-:Y:S02]  /*d930*/  P2R R163, PR, RZ, 0x20 ;  /* 0x00000020ffa37803 */ /* 0x000fe40000000000 */
[----:B------:R-:W-:Y:S02]  /*d940*/  FSEL R20, R18, -INF , !P2 ;  /* 0xff80000012147808 */ /* 0x000fe40005000000 */
[----:B------:R-:W-:Y:S02]  /*d950*/  ISETP.NE.AND P2, PT, R153, RZ, PT ;  /* 0x000000ff9900720c */ /* 0x000fe40003f45270 */
[----:B------:R-:W-:Y:S02]  /*d960*/  ISETP.NE.AND P5, PT, R17, RZ, PT ;  /* 0x000000ff1100720c */ /* 0x000fe40003fa5270 */
[----:B------:R-:W-:Y:S02]  /*d970*/  ISETP.GT.AND P2, PT, R161, 0x9, !P2 ;  /* 0x00000009a100780c */ /* 0x000fe40005744270 */
[----:B------:R-:W-:Y:S02]  /*d980*/  P2R R49, PR, RZ, 0x10 ;  /* 0x00000010ff317803 */ /* 0x000fe40000000000 */
[C---:B------:R-:W-:Y:S02]  /*d990*/  ISETP.LT.OR P2, PT, R162.reuse, 0xa, P2 ;  /* 0x0000000aa200780c */ /* 0x040fe40001741670 */
[----:B------:R-:W-:Y:S02]  /*d9a0*/  ISETP.NE.AND P4, PT, R5, RZ, PT ;  /* 0x000000ff0500720c */ /* 0x000fe40003f85270 */
[----:B------:R-:W-:Y:S02]  /*d9b0*/  FSEL R18, R19, -INF , !P2 ;  /* 0xff80000013127808 */ /* 0x000fe40005000000 */
[----:B------:R-:W-:Y:S02]  /*d9c0*/  ISETP.NE.AND P2, PT, R151, RZ, PT ;  /* 0x000000ff9700720c */ /* 0x000fe40003f45270 */
[----:B------:R-:W-:Y:S02]  /*d9d0*/  P2R R48, PR, RZ, 0x8 ;  /* 0x00000008ff307803 */ /* 0x000fe40000000000 */
[----:B------:R-:W-:Y:S02]  /*d9e0*/  ISETP.GT.AND P2, PT, R161, 0x10, !P2 ;  /* 0x00000010a100780c */ /* 0x000fe40005744270 */
[----:B------:R-:W-:Y:S02]  /*d9f0*/  ISETP.NE.AND P3, PT, R3, RZ, PT ;  /* 0x000000ff0300720c */ /* 0x000fe40003f65270 */
[----:B------:R-:W-:Y:S02]  /*da00*/  ISETP.LT.OR P2, PT, R162, 0x11, P2 ;  /* 0x00000011a200780c */ /* 0x000fe40001741670 */
[----:B------:R-:W-:Y:S02]  /*da10*/  P2R R19, PR, RZ, 0x40 ;  /* 0x00000040ff137803 */ /* 0x000fe40000000000 */
[----:B------:R-:W-:Y:S02]  /*da20*/  FSEL R172, R22, -INF , !P2 ;  /* 0xff80000016ac7808 */ /* 0x000fe40005000000 */
[----:B------:R-:W-:Y:S04]  /*da30*/  ISETP.NE.AND P2, PT, R149, RZ, PT ;  /* 0x000000ff9500720c */ /* 0x000fe80003f45270 */
[----:B------:R-:W-:Y:S04]  /*da40*/  ISETP.GT.AND P2, PT, R161, 0x11, !P2 ;  /* 0x00000011a100780c */ /* 0x000fe80005744270 */
[C---:B------:R-:W-:Y:S04]  /*da50*/  ISETP.LT.OR P2, PT, R162.reuse, 0x12, P2 ;  /* 0x00000012a200780c */ /* 0x040fe80001741670 */
[----:B------:R-:W-:Y:S02]  /*da60*/  FSEL R196, R23, -INF , !P2 ;  /* 0xff80000017c47808 */ /* 0x000fe40005000000 */
[----:B------:R-:W-:Y:S02]  /*da70*/  ISETP.GT.AND P2, PT, R161, 0x18, !P6 ;  /* 0x00000018a100780c */ /* 0x000fe40007744270 */
[----:B------:R-:W-:Y:S02]  /*da80*/  ISETP.NE.AND P6, PT, R33, RZ, PT ;  /* 0x000000ff2100720c */ /* 0x000fe40003fc5270 */
        /* <DEDUP_REMOVED lines=11> */
[----:B------:R-:W-:Y:S04]  /*db40*/  ISETP.NE.AND P2, PT, R155, RZ, PT ;  /* 0x000000ff9b00720c */ /* 0x000fe80003f45270 */
[----:B------:R-:W-:Y:S04]  /*db50*/  ISETP.GT.AND P2, PT, R161, 0x1, !P2 ;  /* 0x00000001a100780c */ /* 0x000fe80005744270 */
[C---:B------:R-:W-:Y:S04]  /*db60*/  ISETP.LT.OR P2, PT, R162.reuse, 0x2, P2 ;  /* 0x00000002a200780c */ /* 0x040fe80001741670 */
[----:B------:R-:W-:Y:S02]  /*db70*/  FSEL R32, R7, -INF , !P2 ;  /* 0xff80000007207808 */ /* 0x000fe40005000000 */
[C---:B------:R-:W-:Y:S04]  /*db80*/  ISETP.GT.AND P2, PT, R161.reuse, RZ, !P6 ;  /* 0x000000ffa100720c */ /* 0x040fe80007744270 */
        /* <DEDUP_REMOVED lines=8> */
[----:B------:R-:W-:Y:S02]  /*dc10*/  ISETP.GT.AND P2, PT, R36, RZ, !P6 ;  /* 0x000000ff2400720c */ /* 0x000fe40007744270 */
[----:B------:R-:W-:Y:S02]  /*dc20*/  ISETP.NE.AND P6, PT, R19, RZ, PT ;  /* 0x000000ff1300720c */ /* 0x000fe40003fc5270 */
        /* <DEDUP_REMOVED lines=64> */
.L_x_1873:
[----:B------:R-:W-:Y:S04]  /*e030*/  MOV R9, c[0x0][0x32c] ;  /* 0x0000cb0000097a02 */ /* 0x000fe80000000f00 */
[----:B------:R-:W-:Y:S11]  /*e040*/  ISETP.NE.AND P2, PT, R9, 0x1, PT ;  /* 0x000000010900780c */ /* 0x000ff60003f45270 */
[----:B------:R-:W-:Y:S02]  /*e050*/  @!UPT UIADD3 URZ, URZ, URZ, URZ ;  /* 0x0000003f3f3ff290 */ /* 0x000fe4000fffe03f */
[----:B------:R-:W-:Y:S05]  /*e060*/  @P2 IMAD.HI.U32 R9, R24, c[0x0][0x330], RZ ;  /* 0x0000cc0018092a27 */ /* 0x000fea00078e00ff */
[----:B------:R-:W-:Y:S02]  /*e070*/  @P2 SHF.R.U32.HI R24, RZ, c[0x0][0x334], R9 ;  /* 0x0000cd00ff182a19 */ /* 0x000fe40000011609 */
.L_x_1874:
[----:B------:R-:W-:Y:S05]  /*e080*/  BSYNC B0 ;  /* 0x0000000000007941 */ /* 0x000fea0003800000 */
.L_x_1872:
[----:B------:R-:W-:Y:S05]  /*e090*/  IMAD R157, R24, c[0x0][0x32c], R157 ;  /* 0x0000cb00189d7a24 */ /* 0x000fea00078e029d */
[----:B------:R-:W-:Y:S02]  /*e0a0*/  IADD3 R24, R157, c[0x0][0x32c], RZ ;  /* 0x0000cb009d187a10 */ /* 0x000fe40007ffe0ff */
[----:B------:R-:W-:Y:S02]  /*e0b0*/  IMNMX R158, R158, R157, !PT ;  /* 0x0000009d9e9e7217 */ /* 0x000fe40007800200 */
[----:B------:R-:W-:Y:S02]  /*e0c0*/  IMNMX R159, R159, R24, PT ;  /* 0x000000189f9f7217 */ /* 0x000fe40003800200 */
.L_x_1871:
[----:B------:R-:W-:Y:S01]  /*e0d0*/  ISETP.NE.AND P2, PT, R33, RZ, PT ;  /* 0x000000ff2100720c */ /* 0x000fe20003f45270 */
[----:B------:R-:W-:Y:S01]  /*e0e0*/  LDSM.16.MT88.4 R36, [R214+0xd00] ;  /* 0x000d0000d624783b */ /* 0x000fe20000004200 */
[C---:B------:R-:W-:Y:S02]  /*e0f0*/  ISETP.GT.AND P1, PT, R158.reuse, 0x28, !P1 ;  /* 0x000000289e00780c */ /* 0x040fe40004f24270 */
[----:B------:R-:W-:Y:S02]  /*e100*/  ISETP.GT.AND P2, PT, R158, RZ, !P2 ;  /* 0x000000ff9e00720c */ /* 0x000fe40005744270 */
[C---:B------:R-:W-:Y:S02]  /*e110*/  ISETP.LT.OR P1, PT, R159.reuse, 0x29, P1 ;  /* 0x000000299f00780c */ /* 0x040fe40000f21670 */
[----:B------:R-:W-:Y:S02]  /*e120*/  ISETP.LT.OR P2, PT, R159, 0x1, P2 ;  /* 0x000000019f00780c */ /* 0x000fe40001741670 */
[----:B------:R-:W-:Y:S02]  /*e130*/  FSEL R46, R46, -INF , !P1 ;  /* 0xff8000002e2e7808 */ /* 0x000fe40004800000 */
[----:B------:R-:W-:Y:S02]  /*e140*/  FSEL R13, R10, -INF , !P2 ;  /* 0xff8000000a0d7808 */ /* 0x000fe40005000000 */
[----:B------:R-:W-:Y:S02]  /*e150*/  ISETP.NE.AND P2, PT, R155, RZ, PT ;  /* 0x000000ff9b00720c */ /* 0x000fe40003f45270 */
[C---:B------:R-:W-:Y:S02]  /*e160*/  ISETP.GT.AND P0, PT, R158.reuse, 0x29, !P0 ;  /* 0x000000299e00780c */ /* 0x040fe40004704270 */
[----:B------:R-:W-:Y:S02]  /*e170*/  ISETP.GT.AND P2, PT, R158, 0x1, !P2 ;  /* 0x000000019e00780c */ /* 0x000fe40005744270 */
[C---:B------:R-:W-:Y:S02]  /*e180*/  ISETP.LT.OR P0, PT, R159.reuse, 0x2a, P0 ;  /* 0x0000002a9f00780c */ /* 0x040fe40000701670 */
[----:B------:R-:W-:Y:S02]  /*e190*/  ISETP.LT.OR P2, PT, R159, 0x2, P2 ;  /* 0x000000029f00780c */ /* 0x000fe40001741670 */
[----:B------:R-:W-:Y:S02]  /*e1a0*/  FSEL R23, R47, -INF , !P0 ;  /* 0xff8000002f177808 */ /* 0x000fe40004000000 */
        /* <DEDUP_REMOVED lines=49> */
[----:B------:R-:W-:Y:S01]  /*e4c0*/  ISETP.GT.AND P2, PT, R158, 0x21, !P2 ;  /* 0x000000219e00780c */ /* 0x000fe20005744270 */
[----:B------:R-:W-:Y:S01]  /*e4d0*/  SHFL.BFLY PT, R149, R24, 0x2, 0x1f ;  /* 0x0c401f0018957f89 */ /* 0x000fe200000e0000 */
[----:B------:R-:W-:Y:S02]  /*e4e0*/  FMNMX.FTZ R3, R194, R3, !PT ;  /* 0x00000003c2037209 */ /* 0x000fe40007810000 */
[----:B------:R-:W-:Y:S02]  /*e4f0*/  ISETP.LT.OR P2, PT, R159, 0x22, P2 ;  /* 0x000000229f00780c */ /* 0x000fe40001741670 */
[----:B------:R-:W-:Y:S02]  /*e500*/  FMNMX.FTZ R10, R180, R3, !PT ;  /* 0x00000003b40a7209 */ /* 0x000fe40007810000 */
[----:B------:R-:W-:Y:S02]  /*e510*/  FSEL R49, R43, -INF , !P2 ;  /* 0xff8000002b317808 */ /* 0x000fe40005000000 */
[----:B------:R-:W-:Y:S04]  /*e520*/  FMNMX.FTZ R10, R177, R10, !PT ;  /* 0x0000000ab10a7209 */ /* 0x000fe80007810000 */
[----:B------:R-:W-:Y:S04]  /*e530*/  FMNMX.FTZ R3, R173, R10, !PT ;  /* 0x0000000aad037209 */ /* 0x000fe80007810000 */
[----:B------:R-:W-:Y:S02]  /*e540*/  FMNMX.FTZ R5, R170, R3, !PT ;  /* 0x00000003aa057209 */ /* 0x000fe40007810000 */
[----:B------:R-:W-:Y:S03]  /*e550*/  FMNMX.FTZ R3, R7, R2, !PT ;  /* 0x0000000207037209 */ /* 0x000fe60007810000 */
        /* <DEDUP_REMOVED lines=9> */
[----:B------:R-:W-:Y:S01]  /*e5f0*/  FMNMX.FTZ R149, R24, R149, !PT ;  /* 0x0000009518957209 */ /* 0x000fe20007810000 */
[----:B------:R-:W1:Y:S01]  /*e600*/  SHFL.BFLY PT, R151, R10, 0x1, 0x1f ;  /* 0x0c201f000a977f89 */ /* 0x000e6200000e0000 */
[----:B------:R-:W-:Y:S04]  /*e610*/  FMNMX.FTZ R3, R171, R14, !PT ;  /* 0x0000000eab037209 */ /* 0x000fe80007810000 */
[----:B------:R-:W-:Y:S03]  /*e620*/  FMNMX.FTZ R3, R50, R3, !PT ;  /* 0x0000000332037209 */ /* 0x000fe60007810000 */
[----:B------:R-:W2:Y:S01]  /*e630*/  SHFL.BFLY PT, R14, R149, 0x1, 0x1f ;  /* 0x0c201f00950e7f89 */ /* 0x000ea200000e0000 */
[----:B------:R-:W-:Y:S02]  /*e640*/  FMNMX.FTZ R24, R48, R3, !PT ;  /* 0x0000000330187209 */ /* 0x000fe40007810000 */
[----:B-1----:R-:W-:Y:S02]  /*e650*/  FMNMX.FTZ R151, R10, R151, !PT ;  /* 0x000000970a977209 */ /* 0x002fe40007810000 */
[----:B------:R-:W-:Y:S02]  /*e660*/  FMNMX.FTZ R10, R45, R24, !PT ;  /* 0x000000182d0a7209 */ /* 0x000fe40007810000 */
[C---:B------:R-:W-:Y:S01]  /*e670*/  FSETP.NEU.FTZ.AND P2, PT, R151.reuse, -INF , PT ;  /* 0xff8000009700780b */ /* 0x040fe20003f5d000 */
[----:B------:R-:W-:Y:S02]  /*e680*/  FMUL.FTZ R185, R151, c[0x0][0x2d0] ;  /* 0x0000b40097b97a20 */ /* 0x000fe40000410000 */
[----:B------:R-:W1:Y:S01]  /*e690*/  SHFL.BFLY PT, R3, R10, 0x2, 0x1f ;  /* 0x0c401f000a037f89 */ /* 0x000e6200000e0000 */
[----:B--2---:R-:W-:Y:S02]  /*e6a0*/  FMNMX.FTZ R149, R149, R14, !PT ;  /* 0x0000000e95957209 */ /* 0x004fe40007810000 */
[----:B------:R-:W-:Y:S02]  /*e6b0*/  FSEL R185, R185, RZ, P2 ;  /* 0x000000ffb9b97208 */ /* 0x000fe40001000000 */
[C---:B------:R-:W-:Y:S01]  /*e6c0*/  FSETP.NEU.FTZ.AND P1, PT, R149.reuse, -INF , PT ;  /* 0xff8000009500780b */ /* 0x040fe20003f3d000 */
[----:B------:R-:W-:Y:S02]  /*e6d0*/  FMUL.FTZ R181, R149, c[0x0][0x2d0] ;  /* 0x0000b40095b57a20 */ /* 0x000fe40000410000 */
        /* <DEDUP_REMOVED lines=8> */
[--C-:B------:R-:W-:Y:S01]  /*e760*/  FFMA.FTZ R155, R6, c[0x0][0x2d0], -R181.reuse ;  /* 0x0000b400069b7a23 */ /* 0x100fe200000108b5 */
[----:B------:R-:W-:Y:S01]  /*e770*/  FMNMX.FTZ R4, R9, R4, !PT ;  /* 0x0000000409047209 */ /* 0x000fe20007810000 */
[--C-:B------:R-:W-:Y:S02]  /*e780*/  FFMA.FTZ R160, R18, c[0x0][0x2d0], -R181.reuse ;  /* 0x0000b40012a07a23 */ /* 0x100fe400000108b5 */
[----:B------:R-:W-:Y:S01]  /*e790*/  LDSM.16.MT88.4 R16, [R214+0x100] ;  /* 0x00010000d610783b */ /* 0x000fe20000004200 */
[----:B------:R-:W-:Y:S01]  /*e7a0*/  FMNMX.FTZ R4, R15, R4, !PT ;  /* 0x000000040f047209 */ /* 0x000fe20007810000 */
[--C-:B------:R-:W-:Y:S01]  /*e7b0*/  FFMA.FTZ R156, R32, c[0x0][0x2d0], -R181.reuse ;  /* 0x0000b400209c7a23 */ /* 0x100fe200000108b5 */
[----:B-1----:R-:W-:Y:S01]  /*e7c0*/  FMNMX.FTZ R10, R10, R3, !PT ;  /* 0x000000030a0a7209 */ /* 0x002fe20007810000 */
[----:B------:R-:W-:Y:S01]  /*e7d0*/  FFMA.FTZ R161, R20, c[0x0][0x2d0], -R181 ;  /* 0x0000b40014a17a23 */ /* 0x000fe200000108b5 */
[----:B------:R-:W-:Y:S01]  /*e7e0*/  FMNMX.FTZ R4, R195, R4, !PT ;  /* 0x00000004c3047209 */ /* 0x000fe20007810000 */
[----:B------:R-:W1:Y:S02]  /*e7f0*/  MUFU.EX2 R153, R153 ;  /* 0x0000009900997308 */ /* 0x000e640000000800 */
[----:B------:R-:W-:Y:S01]  /*e800*/  LDSM.16.MT88.4 R32, [R212+0x100] ;  /* 0x00010000d420783b */ /* 0x000fe20000004200 */
[----:B------:R-:W-:Y:S01]  /*e810*/  FFMA.FTZ R179, R194, c[0x0][0x2d0], -R185 ;  /* 0x0000b400c2b37a23 */ /* 0x000fe200000108b9 */
[----:B------:R-:W-:Y:S01]  /*e820*/  FMNMX.FTZ R4, R191, R4, !PT ;  /* 0x00000004bf047209 */ /* 0x000fe20007810000 */
[----:B------:R-:W-:Y:S02]  /*e830*/  FFMA.FTZ R183, R192, c[0x0][0x2d0], -R181 ;  /* 0x0000b400c0b77a23 */ /* 0x000fe400000108b5 */
[--C-:B------:R-:W-:Y:S01]  /*e840*/  FFMA.FTZ R164, R164, c[0x0][0x2d0], -R185.reuse ;  /* 0x0000b400a4a47a23 */ /* 0x100fe200000108b9 */
[----:B------:R-:W-:Y:S01]  /*e850*/  FMNMX.FTZ R4, R193, R4, !PT ;  /* 0x00000004c1047209 */ /* 0x000fe20007810000 */
[--C-:B------:R-:W-:Y:S01]  /*e860*/  FFMA.FTZ R169, R198, c[0x0][0x2d0], -R185.reuse ;  /* 0x0000b400c6a97a23 */ /* 0x100fe200000108b9 */
[----:B------:R-:W2:Y:S01]  /*e870*/  SHFL.BFLY PT, R3, R10, 0x1, 0x1f ;  /* 0x0c201f000a037f89 */ /* 0x000ea200000e0000 */
[----:B------:R-:W-:Y:S01]  /*e880*/  MUFU.EX2 R152, R152 ;  /* 0x0000009800987308 */ /* 0x000fe20000000800 */
[----:B------:R-:W-:Y:S01]  /*e890*/  FMNMX.FTZ R4, R41, R4, !PT ;  /* 0x0000000429047209 */ /* 0x000fe20007810000 */
[--C-:B------:R-:W-:Y:S02]  /*e8a0*/  FFMA.FTZ R174, R174, c[0x0][0x2d0], -R185.reuse ;  /* 0x0000b400aeae7a23 */ /* 0x100fe400000108b9 */
[--C-:B------:R-:W-:Y:S01]  /*e8b0*/  FFMA.FTZ R180, R180, c[0x0][0x2d0], -R185.reuse ;  /* 0x0000b400b4b47a23 */ /* 0x100fe200000108b9 */
[----:B------:R-:W-:Y:S01]  /*e8c0*/  FMNMX.FTZ R4, R51, R4, !PT ;  /* 0x0000000433047209 */ /* 0x000fe20007810000 */
[--C-:B------:R-:W-:Y:S02]  /*e8d0*/  FFMA.FTZ R177, R177, c[0x0][0x2d0], -R185.reuse ;  /* 0x0000b400b1b17a23 */ /* 0x100fe400000108b9 */
[--C-:B------:R-:W-:Y:S01]  /*e8e0*/  FFMA.FTZ R173, R173, c[0x0][0x2d0], -R185.reuse ;  /* 0x0000b400adad7a23 */ /* 0x100fe200000108b9 */
[----:B------:R-:W-:Y:S01]  /*e8f0*/  FMNMX.FTZ R5, R49, R4, !PT ;  /* 0x0000000431057209 */ /* 0x000fe20007810000 */
[----:B------:R-:W3:Y:S01]  /*e900*/  MUFU.EX2 R157, R157 ;  /* 0x0000009d009d7308 */ /* 0x000ee20000000800 */
[----:B------:R-:W-:Y:S02]  /*e910*/  FFMA.FTZ R185, R170, c[0x0][0x2d0], -R185 ;  /* 0x0000b400aab97a23 */ /* 0x000fe400000108b9 */
[----:B------:R-:W-:Y:S01]  /*e920*/  FMNMX.FTZ R6, R46, R5, !PT ;  /* 0x000000052e067209 */ /* 0x000fe20007810000 */
[--C-:B------:R-:W-:Y:S01]  /*e930*/  FFMA.FTZ R172, R172, c[0x0][0x2d0], -R181.reuse ;  /* 0x0000b400acac7a23 */ /* 0x100fe200000108b5 */
[----:B-1----:R-:W-:Y:S01]  /*e940*/  F2FP.PACK_AB R24, R153, R154 ;  /* 0x0000009a9918723e */ /* 0x002fe200000000ff */
[--C-:B------:R-:W-:Y:S01]  /*e950*/  FFMA.FTZ R175, R196, c[0x0][0x2d0], -R181.reuse ;  /* 0x0000b400c4af7a23 */ /* 0x100fe200000108b5 */
[----:B------:R-:W-:Y:S01]  /*e960*/  FMNMX.FTZ R4, R23, R6, !PT ;  /* 0x0000000617047209 */ /* 0x000fe20007810000 */
[--C-:B------:R-:W-:Y:S02]  /*e970*/  FFMA.FTZ R182, R182, c[0x0][0x2d0], -R181.reuse ;  /* 0x0000b400b6b67a23 */ /* 0x100fe400000108b5 */
[----:B------:R-:W-:Y:S01]  /*e980*/  MUFU.EX2 R155, R155 ;  /* 0x0000009b009b7308 */ /* 0x000fe20000000800 */
[--C-:B------:R-:W-:Y:S01]  /*e990*/  FFMA.FTZ R178, R178, c[0x0][0x2d0], -R181.reuse ;  /* 0x0000b400b2b27a23 */ /* 0x100fe200000108b5 */
[----:B------:R-:W1:Y:S01]  /*e9a0*/  SHFL.BFLY PT, R5, R4, 0x2, 0x1f ;  /* 0x0c401f0004057f89 */ /* 0x000e6200000e0000 */
[----:B--2---:R-:W-:Y:S01]  /*e9b0*/  FMNMX.FTZ R3, R10, R3, !PT ;  /* 0x000000030a037209 */ /* 0x004fe20007810000 */
[----:B------:R-:W-:Y:S03]  /*e9c0*/  FFMA.FTZ R168, R168, c[0x0][0x2d0], -R181 ;  /* 0x0000b400a8a87a23 */ /* 0x000fe600000108b5 */
[C---:B------:R-:W-:Y:S01]  /*e9d0*/  FSETP.NEU.FTZ.AND P0, PT, R3.reuse, -INF , PT ;  /* 0xff8000000300780b */ /* 0x040fe20003f1d000 */
[----:B------:R-:W-:Y:S02]  /*e9e0*/  FMUL.FTZ R47, R3, c[0x0][0x2d0] ;  /* 0x0000b400032f7a20 */ /* 0x000fe40000410000 */
[----:B------:R-:W2:Y:S03]  /*e9f0*/  MUFU.EX2 R156, R156 ;  /* 0x0000009c009c7308 */ /* 0x000ea60000000800 */
[----:B------:R-:W-:Y:S02]  /*ea00*/  FSEL R47, R47, RZ, P0 ;  /* 0x000000ff2f2f7208 */ /* 0x000fe40000000000 */
[----:B---3--:R-:W-:Y:S03]  /*ea10*/  F2FP.PACK_AB R26, R157, R152 ;  /* 0x000000989d1a723e */ /* 0x008fe600000000ff */
[--C-:B------:R-:W-:Y:S02]  /*ea20*/  FFMA.FTZ R158, R22, c[0x0][0x2d0], -R47.reuse ;  /* 0x0000b400169e7a23 */ /* 0x100fe4000001082f */
[--C-:B------:R-:W-:Y:S01]  /*ea30*/  FFMA.FTZ R159, R7, c[0x0][0x2d0], -R47.reuse ;  /* 0x0000b400079f7a23 */ /* 0x100fe2000001082f */
[----:B------:R-:W-:Y:S01]  /*ea40*/  FSEL R7, R151, RZ, P2 ;  /* 0x000000ff97077208 */ /* 0x000fe20001000000 */
[----:B------:R-:W-:Y:S01]  /*ea50*/  MUFU.EX2 R161, R161 ;  /* 0x000000a100a17308 */ /* 0x000fe20000000800 */
[--C-:B------:R-:W-:Y:S02]  /*ea60*/  FFMA.FTZ R163, R12, c[0x0][0x2d0], -R47.reuse ;  /* 0x0000b4000ca37a23 */ /* 0x100fe4000001082f */
[--C-:B------:R-:W-:Y:S01]  /*ea70*/  FFMA.FTZ R162, R8, c[0x0][0x2d0], -R47.reuse ;  /* 0x0000b40008a27a23 */ /* 0x100fe2000001082f */
[----:B-1----:R-:W-:Y:S01]  /*ea80*/  FMNMX.FTZ R5, R4, R5, !PT ;  /* 0x0000000504057209 */ /* 0x002fe20007810000 */
[----:B------:R-:W-:Y:S01]  /*ea90*/  FADD.FTZ R4, -R7, R150 ;  /* 0x0000009607047221 */ /* 0x000fe20000010100 */
[----:B------:R-:W-:Y:S01]  /*eaa0*/  FSEL R7, R149, RZ, P1 ;  /* 0x000000ff95077208 */ /* 0x000fe20000800000 */
[--C-:B------:R-:W-:Y:S02]  /*eab0*/  FFMA.FTZ R184, R184, c[0x0][0x2d0], -R47.reuse ;  /* 0x0000b400b8b87a23 */ /* 0x100fe4000001082f */
[----:B------:R-:W1:Y:S01]  /*eac0*/  SHFL.BFLY PT, R22, R5, 0x1, 0x1f ;  /* 0x0c201f0005167f89 */ /* 0x000e6200000e0000 */
[----:B------:R-:W-:Y:S01]  /*ead0*/  FMUL.FTZ R21, R4, c[0x0][0x2d0] ;  /* 0x0000b40004157a20 */ /* 0x000fe20000410000 */
[----:B------:R-:W3:Y:S01]  /*eae0*/  MUFU.EX2 R160, R160 ;  /* 0x000000a000a07308 */ /* 0x000ee20000000800 */
[----:B------:R-:W-:Y:S01]  /*eaf0*/  FADD.FTZ R4, -R7, R148 ;  /* 0x0000009407047221 */ /* 0x000fe20000010100 */
[----:B------:R-:W-:Y:S01]  /*eb00*/  FSEL R7, R3, RZ, P0 ;  /* 0x000000ff03077208 */ /* 0x000fe20000000000 */
[--C-:B------:R-:W-:Y:S01]  /*eb10*/  FFMA.FTZ R187, R190, c[0x0][0x2d0], -R47.reuse ;  /* 0x0000b400bebb7a23 */ /* 0x100fe2000001082f */
[----:B--2---:R-:W-:Y:S01]  /*eb20*/  F2FP.PACK_AB R25, R156, R155 ;  /* 0x0000009b9c19723e */ /* 0x004fe200000000ff */
[----:B------:R-:W-:Y:S02]  /*eb30*/  FMUL.FTZ R20, R4, c[0x0][0x2d0] ;  /* 0x0000b40004147a20 */ /* 0x000fe40000410000 */
[----:B------:R-:W-:Y:S02]  /*eb40*/  FADD.FTZ R2, -R7, R2 ;  /* 0x0000000207027221 */ /* 0x000fe40000010100 */
[--C-:B------:R-:W-:Y:S01]  /*eb50*/  FFMA.FTZ R186, R186, c[0x0][0x2d0], -R47.reuse ;  /* 0x0000b400baba7a23 */ /* 0x100fe2000001082f */
[----:B------:R-:W2:Y:S01]  /*eb60*/  MUFU.EX2 R21, R21 ;  /* 0x0000001500157308 */ /* 0x000ea20000000800 */
[----:B------:R-:W-:Y:S02]  /*eb70*/  FMUL.FTZ R6, R2, c[0x0][0x2d0] ;  /* 0x0000b40002067a20 */ /* 0x000fe40000410000 */
[----:B------:R-:W-:Y:S07]  /*eb80*/  FFMA.FTZ R189, R188, c[0x0][0x2d0], -R47 ;  /* 0x0000b400bcbd7a23 */ /* 0x000fee000001082f */
[----:B------:R-:W4:Y:S01]  /*eb90*/  MUFU.EX2 R20, R20 ;  /* 0x0000001400147308 */ /* 0x000f220000000800 */
[----:B-1----:R-:W-:Y:S02]  /*eba0*/  FMNMX.FTZ R22, R5, R22, !PT ;  /* 0x0000001605167209 */ /* 0x002fe40007810000 */
[----:B---3--:R-:W-:Y:S02]  /*ebb0*/  F2FP.PACK_AB R27, R160, R161 ;  /* 0x000000a1a01b723e */ /* 0x008fe400000000ff */
[C---:B------:R-:W-:Y:S01]  /*ebc0*/  FSETP.NEU.FTZ.AND P0, PT, R22.reuse, -INF , PT ;  /* 0xff8000001600780b */ /* 0x040fe20003f1d000 */
[C---:B------:R-:W-:Y:S03]  /*ebd0*/  FMUL.FTZ R44, R22.reuse, c[0x0][0x2d0] ;  /* 0x0000b400162c7a20 */ /* 0x040fe60000410000 */
[----:B------:R-:W-:Y:S01]  /*ebe0*/  FSEL R5, R22, RZ, P0 ;  /* 0x000000ff16057208 */ /* 0x000fe20000000000 */
[----:B------:R1:W3:Y:S01]  /*ebf0*/  MUFU.EX2 R2, R6 ;  /* 0x0000000600027308 */ /* 0x0002e20000000800 */
[----:B------:R-:W-:Y:S01]  /*ec00*/  FSEL R44, R44, RZ, P0 ;  /* 0x000000ff2c2c7208 */ /* 0x000fe20000000000 */
[----:B--2---:R-:W-:Y:S01]  /*ec10*/  FMUL.FTZ R4, R21, R144 ;  /* 0x0000009015047220 */ /* 0x004fe20000410000 */
[C---:B------:R-:W-:Y:S01]  /*ec20*/  ISETP.GT.AND P0, PT, R230.reuse, R219, PT ;  /* 0x000000dbe600720c */ /* 0x040fe20003f04270 */
[----:B------:R-:W-:Y:S01]  /*ec30*/  FADD.FTZ R5, -R5, R0 ;  /* 0x0000000005057221 */ /* 0x000fe20000010100 */
[----:B------:R-:W-:Y:S01]  /*ec40*/  IADD3 R230, R230, -0x1, RZ ;  /* 0xffffffffe6e67810 */ /* 0x000fe20007ffe0ff */
[--C-:B------:R-:W-:Y:S02]  /*ec50*/  FFMA.FTZ R167, R13, c[0x0][0x2d0], -R44.reuse ;  /* 0x0000b4000da77a23 */ /* 0x100fe4000001082c */
[--C-:B------:R-:W-:Y:S02]  /*ec60*/  FFMA.FTZ R150, R11, c[0x0][0x2d0], -R44.reuse ;  /* 0x0000b4000b967a23 */ /* 0x100fe4000001082c */
[----:B------:R-:W-:Y:S01]  /*ec70*/  MUFU.EX2 R159, R159 ;  /* 0x0000009f009f7308 */ /* 0x000fe20000000800 */
[--C-:B------:R-:W-:Y:S02]  /*ec80*/  FFMA.FTZ R165, R9, c[0x0][0x2d0], -R44.reuse ;  /* 0x0000b40009a57a23 */ /* 0x100fe4000001082c */
[--C-:B------:R-:W-:Y:S02]  /*ec90*/  FFMA.FTZ R148, R15, c[0x0][0x2d0], -R44.reuse ;  /* 0x0000b4000f947a23 */ /* 0x100fe4000001082c */
[----:B------:R-:W-:Y:S02]  /*eca0*/  FMUL.FTZ R0, R5, c[0x0][0x2d0] ;  /* 0x0000b40005007a20 */ /* 0x000fe40000410000 */
[C---:B------:R-:W-:Y:S02]  /*ecb0*/  FMUL.FTZ R5, R21.reuse, R145 ;  /* 0x0000009115057220 */ /* 0x040fe40000410000 */
[C---:B----4-:R-:W-:Y:S01]  /*ecc0*/  FMUL.FTZ R7, R20.reuse, R147 ;  /* 0x0000009314077220 */ /* 0x050fe20000410000 */
[----:B------:R-:W2:Y:S01]  /*ecd0*/  MUFU.EX2 R158, R158 ;  /* 0x0000009e009e7308 */ /* 0x000ea20000000800 */
[C---:B------:R-:W-:Y:S02]  /*ece0*/  FMUL.FTZ R100, R21.reuse, R100 ;  /* 0x0000006415647220 */ /* 0x040fe40000410000 */
[----:B------:R-:W-:Y:S02]  /*ecf0*/  FMUL.FTZ R101, R21, R101 ;  /* 0x0000006515657220 */ /* 0x000fe40000410000 */
[----:B-1----:R-:W-:Y:S02]  /*ed00*/  FMUL.FTZ R6, R20, R146 ;  /* 0x0000009214067220 */ /* 0x002fe40000410000 */
[--C-:B------:R-:W-:Y:S02]  /*ed10*/  FFMA.FTZ R190, R41, c[0x0][0x2d0], -R44.reuse ;  /* 0x0000b40029be7a23 */ /* 0x100fe4000001082c */
[----:B------:R-:W-:Y:S01]  /*ed20*/  LDSM.16.MT88.4 R40, [R212+0x500] ;  /* 0x00050000d428783b */ /* 0x000fe20000004200 */
[----:B------:R-:W-:Y:S01]  /*ed30*/  MUFU.EX2 R163, R163 ;  /* 0x000000a300a37308 */ /* 0x000fe20000000800 */
[--C-:B------:R-:W-:Y:S01]  /*ed40*/  FFMA.FTZ R192, R51, c[0x0][0x2d0], -R44.reuse ;  /* 0x0000b40033c07a23 */ /* 0x100fe2000001082c */
[-C--:B------:R-:W-:Y:S01]  /*ed50*/  HMMA.16816.F32 R4, R24, R16.reuse, R4 ;  /* 0x000000101804723c */ /* 0x080fe20000001804 */
[C---:B---3--:R-:W-:Y:S02]  /*ed60*/  FMUL.FTZ R8, R2.reuse, R140 ;  /* 0x0000008c02087220 */ /* 0x048fe40000410000 */
[C---:B------:R-:W-:Y:S02]  /*ed70*/  FMUL.FTZ R9, R2.reuse, R141 ;  /* 0x0000008d02097220 */ /* 0x040fe40000410000 */
[C---:B------:R-:W-:Y:S02]  /*ed80*/  FMUL.FTZ R12, R2.reuse, R136 ;  /* 0x00000088020c7220 */ /* 0x040fe40000410000 */
[----:B------:R-:W-:Y:S01]  /*ed90*/  FMUL.FTZ R13, R2, R137 ;  /* 0x00000089020d7220 */ /* 0x000fe20000410000 */
[----:B------:R-:W1:Y:S01]  /*eda0*/  MUFU.EX2 R162, R162 ;  /* 0x000000a200a27308 */ /* 0x000e620000000800 */
[----:B------:R-:W-:Y:S03]  /*edb0*/  FMUL.FTZ R102, R20, R102 ;  /* 0x0000006614667220 */ /* 0x000fe60000410000 */
[----:B--2---:R-:W-:Y:S01]  /*edc0*/  F2FP.PACK_AB R28, R158, R159 ;  /* 0x0000009f9e1c723e */ /* 0x004fe200000000ff */
[C---:B------:R-:W-:Y:S02]  /*edd0*/  FMUL.FTZ R103, R20.reuse, R103 ;  /* 0x0000006714677220 */ /* 0x040fe40000410000 */
[C---:B------:R-:W-:Y:S02]  /*ede0*/  FMUL.FTZ R104, R21.reuse, R104 ;  /* 0x0000006815687220 */ /* 0x040fe40000410000 */
[----:B------:R-:W-:Y:S01]  /*edf0*/  FMUL.FTZ R105, R21, R105 ;  /* 0x0000006915697220 */ /* 0x000fe20000410000 */
[----:B------:R-:W-:Y:S01]  /*ee00*/  MUFU.EX2 R167, R167 ;  /* 0x000000a700a77308 */ /* 0x000fe20000000800 */
[C---:B------:R-:W-:Y:S02]  /*ee10*/  FMUL.FTZ R106, R20.reuse, R106 ;  /* 0x0000006a146a7220 */ /* 0x040fe40000410000 */
[----:B------:R-:W-:Y:S02]  /*ee20*/  FMUL.FTZ R107, R20, R107 ;  /* 0x0000006b146b7220 */ /* 0x000fe40000410000 */
[C---:B------:R-:W-:Y:S02]  /*ee30*/  FMUL.FTZ R108, R2.reuse, R108 ;  /* 0x0000006c026c7220 */ /* 0x040fe40000410000 */
[----:B------:R-:W-:Y:S02]  /*ee40*/  FMUL.FTZ R109, R2, R109 ;  /* 0x0000006d026d7220 */ /* 0x000fe40000410000 */
[--C-:B------:R-:W-:Y:S01]  /*ee50*/  FFMA.FTZ R197, R49, c[0x0][0x2d0], -R44.reuse ;  /* 0x0000b40031c57a23 */ /* 0x100fe2000001082c */
[----:B------:R-:W2:Y:S01]  /*ee60*/  MUFU.EX2 R150, R150 ;  /* 0x0000009600967308 */ /* 0x000ea20000000800 */
[--C-:B------:R-:W-:Y:S02]  /*ee70*/  FFMA.FTZ R194, R46, c[0x0][0x2d0], -R44.reuse ;  /* 0x0000b4002ec27a23 */ /* 0x100fe4000001082c */
[----:B------:R-:W-:Y:S01]  /*ee80*/  FMUL.FTZ R112, R2, R112 ;  /* 0x0000007002707220 */ /* 0x000fe20000410000 */
[----:B-1----:R-:W-:Y:S01]  /*ee90*/  F2FP.PACK_AB R30, R162, R163 ;  /* 0x000000a3a21e723e */ /* 0x002fe200000000ff */
[----:B------:R-:W-:Y:S02]  /*eea0*/  FMUL.FTZ R113, R2, R113 ;  /* 0x0000007102717220 */ /* 0x000fe40000410000 */
        /* <DEDUP_REMOVED lines=8> */
[----:B------:R-:W1:Y:S01]  /*ef30*/  MUFU.EX2 R148, R148 ;  /* 0x0000009400947308 */ /* 0x000e620000000800 */
[----:B------:R-:W-:Y:S02]  /*ef40*/  FMUL.FTZ R123, R20, R123 ;  /* 0x0000007b147b7220 */ /* 0x000fe40000410000 */
[----:B------:R-:W-:Y:S01]  /*ef50*/  FMUL.FTZ R124, R2, R124 ;  /* 0x0000007c027c7220 */ /* 0x000fe20000410000 */
[----:B--2---:R-:W-:Y:S01]  /*ef60*/  F2FP.PACK_AB R29, R150, R167 ;  /* 0x000000a7961d723e */ /* 0x004fe200000000ff */
[----:B------:R-:W-:Y:S02]  /*ef70*/  FMUL.FTZ R125, R2, R125 ;  /* 0x0000007d027d7220 */ /* 0x000fe40000410000 */
        /* <DEDUP_REMOVED lines=11> */
[----:B-1----:R-:W-:Y:S01]  /*f030*/  F2FP.PACK_AB R31, R148, R165 ;  /* 0x000000a5941f723e */ /* 0x002fe200000000ff */
[C---:B------:R-:W-:Y:S02]  /*f040*/  FMUL.FTZ R57, R2.reuse, R57 ;  /* 0x0000003902397220 */ /* 0x040fe40000410000 */
[C---:B------:R-:W-:Y:S02]  /*f050*/  FMUL.FTZ R60, R2.reuse, R60 ;  /* 0x0000003c023c7220 */ /* 0x040fe40000410000 */
[----:B------:R-:W-:Y:S01]  /*f060*/  FMUL.FTZ R61, R2, R61 ;  /* 0x0000003d023d7220 */ /* 0x000fe20000410000 */
[----:B------:R-:W-:Y:S01]  /*f070*/  MUFU.EX2 R164, R164 ;  /* 0x000000a400a47308 */ /* 0x000fe20000000800 */
[C---:B------:R-:W-:Y:S02]  /*f080*/  FMUL.FTZ R64, R21.reuse, R64 ;  /* 0x0000004015407220 */ /* 0x040fe40000410000 */
[C---:B------:R-:W-:Y:S02]  /*f090*/  FMUL.FTZ R65, R21.reuse, R65 ;  /* 0x0000004115417220 */ /* 0x040fe40000410000 */
[C---:B--2---:R-:W-:Y:S02]  /*f0a0*/  FMUL.FTZ R10, R0.reuse, R142 ;  /* 0x0000008e000a7220 */ /* 0x044fe40000410000 */
[C---:B------:R-:W-:Y:S02]  /*f0b0*/  FMUL.FTZ R11, R0.reuse, R143 ;  /* 0x0000008f000b7220 */ /* 0x040fe40000410000 */
[C---:B------:R-:W-:Y:S01]  /*f0c0*/  FMUL.FTZ R110, R0.reuse, R110 ;  /* 0x0000006e006e7220 */ /* 0x040fe20000410000 */
[----:B------:R-:W-:Y:S01]  /*f0d0*/  MUFU.EX2 R169, R169 ;  /* 0x000000a900a97308 */ /* 0x000fe20000000800 */
[C---:B------:R-:W-:Y:S02]  /*f0e0*/  FMUL.FTZ R111, R0.reuse, R111 ;  /* 0x0000006f006f7220 */ /* 0x040fe40000410000 */
[C---:B------:R-:W-:Y:S01]  /*f0f0*/  FMUL.FTZ R114, R0.reuse, R114 ;  /* 0x0000007200727220 */ /* 0x040fe20000410000 */
[C---:B------:R-:W-:Y:S01]  /*f100*/  HMMA.16816.F32 R8, R28.reuse, R16, R8 ;  /* 0x000000101c08723c */ /* 0x040fe20000001808 */
[C---:B------:R-:W-:Y:S02]  /*f110*/  FMUL.FTZ R14, R0.reuse, R138 ;  /* 0x0000008a000e7220 */ /* 0x040fe40000410000 */
[C---:B------:R-:W-:Y:S02]  /*f120*/  FMUL.FTZ R15, R0.reuse, R139 ;  /* 0x0000008b000f7220 */ /* 0x040fe40000410000 */
[C---:B------:R-:W-:Y:S01]  /*f130*/  FMUL.FTZ R115, R0.reuse, R115 ;  /* 0x0000007300737220 */ /* 0x040fe20000410000 */
[----:B------:R-:W-:Y:S01]  /*f140*/  MUFU.EX2 R172, R172 ;  /* 0x000000ac00ac7308 */ /* 0x000fe20000000800 */
[C---:B------:R-:W-:Y:S02]  /*f150*/  FMUL.FTZ R126, R0.reuse, R126 ;  /* 0x0000007e007e7220 */ /* 0x040fe40000410000 */
[----:B------:R-:W-:Y:S01]  /*f160*/  FMUL.FTZ R127, R0, R127 ;  /* 0x0000007f007f7220 */ /* 0x000fe20000410000 */
[-C--:B------:R-:W-:Y:S02]  /*f170*/  HMMA.16816.F32 R12, R28, R18.reuse, R12 ;  /* 0x000000121c0c723c */ /* 0x080fe4000000180c */
[C---:B------:R-:W-:Y:S02]  /*f180*/  FMUL.FTZ R16, R2.reuse, R132 ;  /* 0x0000008402107220 */ /* 0x040fe40000410000 */
[----:B------:R-:W-:Y:S02]  /*f190*/  FMUL.FTZ R17, R2, R133 ;  /* 0x0000008502117220 */ /* 0x000fe40000410000 */
[C---:B------:R-:W-:Y:S01]  /*f1a0*/  FMUL.FTZ R58, R0.reuse, R58 ;  /* 0x0000003a003a7220 */ /* 0x040fe20000410000 */
[----:B------:R-:W-:Y:S01]  /*f1b0*/  MUFU.EX2 R175, R175 ;  /* 0x000000af00af7308 */ /* 0x000fe20000000800 */
[C---:B------:R-:W-:Y:S01]  /*f1c0*/  HMMA.16816.F32 R100, R24.reuse, R18, R100 ;  /* 0x000000121864723c */ /* 0x040fe20000001864 */
[C---:B------:R-:W-:Y:S03]  /*f1d0*/  FMUL.FTZ R59, R0.reuse, R59 ;  /* 0x0000003b003b7220 */ /* 0x040fe60000410000 */
[C---:B------:R-:W-:Y:S02]  /*f1e0*/  FMUL.FTZ R62, R0.reuse, R62 ;  /* 0x0000003e003e7220 */ /* 0x040fe40000410000 */
[C---:B------:R-:W-:Y:S02]  /*f1f0*/  FMUL.FTZ R63, R0.reuse, R63 ;  /* 0x0000003f003f7220 */ /* 0x040fe40000410000 */
[-C--:B------:R-:W-:Y:S01]  /*f200*/  HMMA.16816.F32 R104, R24, R32.reuse, R104 ;  /* 0x000000201868723c */ /* 0x080fe20000001868 */
[C---:B------:R-:W-:Y:S01]  /*f210*/  FMUL.FTZ R18, R0.reuse, R134 ;  /* 0x0000008600127220 */ /* 0x040fe20000410000 */
[----:B------:R-:W-:Y:S02]  /*f220*/  MUFU.EX2 R174, R174 ;  /* 0x000000ae00ae7308 */ /* 0x000fe40000000800 */
[----:B------:R-:W-:Y:S02]  /*f230*/  FMUL.FTZ R19, R0, R135 ;  /* 0x0000008700137220 */ /* 0x000fe40000410000 */
[C---:B------:R-:W-:Y:S02]  /*f240*/  FMUL.FTZ R66, R20.reuse, R66 ;  /* 0x0000004214427220 */ /* 0x040fe40000410000 */
[C---:B------:R-:W-:Y:S01]  /*f250*/  HMMA.16816.F32 R108, R28.reuse, R32, R108 ;  /* 0x000000201c6c723c */ /* 0x040fe2000000186c */
[C---:B------:R-:W-:Y:S03]  /*f260*/  FMUL.FTZ R67, R20.reuse, R67 ;  /* 0x0000004314437220 */ /* 0x040fe60000410000 */
[C---:B------:R-:W-:Y:S01]  /*f270*/  FMUL.FTZ R68, R21.reuse, R68 ;  /* 0x0000004415447220 */ /* 0x040fe20000410000 */
[----:B------:R-:W-:Y:S01]  /*f280*/  MUFU.EX2 R179, R179 ;  /* 0x000000b300b37308 */ /* 0x000fe20000000800 */
[C---:B------:R-:W-:Y:S02]  /*f290*/  FMUL.FTZ R69, R21.reuse, R69 ;  /* 0x0000004515457220 */ /* 0x040fe40000410000 */
[-C--:B------:R-:W-:Y:S01]  /*f2a0*/  HMMA.16816.F32 R112, R28, R34.reuse, R112 ;  /* 0x000000221c70723c */ /* 0x080fe20000001870 */
[C---:B------:R-:W-:Y:S03]  /*f2b0*/  FMUL.FTZ R70, R20.reuse, R70 ;  /* 0x0000004614467220 */ /* 0x040fe60000410000 */
[----:B------:R-:W-:Y:S02]  /*f2c0*/  FMUL.FTZ R71, R20, R71 ;  /* 0x0000004714477220 */ /* 0x000fe40000410000 */
[C---:B------:R-:W-:Y:S01]  /*f2d0*/  FMUL.FTZ R72, R2.reuse, R72 ;  /* 0x0000004802487220 */ /* 0x040fe20000410000 */
[----:B------:R-:W-:Y:S01]  /*f2e0*/  MUFU.EX2 R182, R182 ;  /* 0x000000b600b67308 */ /* 0x000fe20000000800 */
[C---:B------:R-:W-:Y:S01]  /*f2f0*/  HMMA.16816.F32 R116, R24.reuse, R34, R116 ;  /* 0x000000221874723c */ /* 0x040fe20000001874 */
[----:B------:R-:W1:Y:S03]  /*f300*/  LDSM.16.MT88.4 R32, [R212+0xd00] ;  /* 0x000d0000d420783b */ /* 0x000e660000004200 */
[----:B------:R-:W-:Y:S02]  /*f310*/  FMUL.FTZ R73, R2, R73 ;  /* 0x0000004902497220 */ /* 0x000fe40000410000 */
[C---:B------:R-:W-:Y:S02]  /*f320*/  FMUL.FTZ R74, R0.reuse, R74 ;  /* 0x0000004a004a7220 */ /* 0x040fe40000410000 */
[-C--:B------:R-:W-:Y:S01]  /*f330*/  HMMA.16816.F32 R120, R24, R36.reuse, R120 ;  /* 0x000000241878723c */ /* 0x080fe20000001878 */
[----:B------:R-:W-:Y:S01]  /*f340*/  FMUL.FTZ R75, R0, R75 ;  /* 0x0000004b004b7220 */ /* 0x000fe20000410000 */
[----:B------:R-:W-:Y:S02]  /*f350*/  MUFU.EX2 R183, R183 ;  /* 0x000000b700b77308 */ /* 0x000fe40000000800 */
[C---:B------:R-:W-:Y:S02]  /*f360*/  FMUL.FTZ R76, R2.reuse, R76 ;  /* 0x0000004c024c7220 */ /* 0x040fe40000410000 */
[----:B------:R-:W-:Y:S02]  /*f370*/  FMUL.FTZ R77, R2, R77 ;  /* 0x0000004d024d7220 */ /* 0x000fe40000410000 */
[C---:B------:R-:W-:Y:S01]  /*f380*/  HMMA.16816.F32 R124, R28.reuse, R36, R124 ;  /* 0x000000241c7c723c */ /* 0x040fe2000000187c */
[C---:B------:R-:W-:Y:S03]  /*f390*/  FMUL.FTZ R78, R0.reuse, R78 ;  /* 0x0000004e004e7220 */ /* 0x040fe60000410000 */
[----:B------:R-:W-:Y:S01]  /*f3a0*/  FMUL.FTZ R79, R0, R79 ;  /* 0x0000004f004f7220 */ /* 0x000fe20000410000 */
[----:B------:R-:W-:Y:S01]  /*f3b0*/  MUFU.EX2 R184, R184 ;  /* 0x000000b800b87308 */ /* 0x000fe20000000800 */
[C---:B------:R-:W-:Y:S02]  /*f3c0*/  FMUL.FTZ R80, R21.reuse, R80 ;  /* 0x0000005015507220 */ /* 0x040fe40000410000 */
[-C--:B------:R-:W-:Y:S01]  /*f3d0*/  HMMA.16816.F32 R16, R28, R38.reuse, R16 ;  /* 0x000000261c10723c */ /* 0x080fe20000001810 */
[C---:B------:R-:W-:Y:S03]  /*f3e0*/  FMUL.FTZ R81, R21.reuse, R81 ;  /* 0x0000005115517220 */ /* 0x040fe60000410000 */
[C---:B------:R-:W-:Y:S02]  /*f3f0*/  FMUL.FTZ R82, R20.reuse, R82 ;  /* 0x0000005214527220 */ /* 0x040fe40000410000 */
[C---:B------:R-:W-:Y:S01]  /*f400*/  FMUL.FTZ R83, R20.reuse, R83 ;  /* 0x0000005314537220 */ /* 0x040fe20000410000 */
[----:B------:R-:W2:Y:S01]  /*f410*/  MUFU.EX2 R187, R187 ;  /* 0x000000bb00bb7308 */ /* 0x000ea20000000800 */
[C---:B------:R-:W-:Y:S01]  /*f420*/  HMMA.16816.F32 R128, R24.reuse, R38, R128 ;  /* 0x000000261880723c */ /* 0x040fe20000001880 */
[----:B------:R-:W3:Y:S03]  /*f430*/  LDSM.16.MT88.4 R36, [R214+0x1900] ;  /* 0x00190000d624783b */ /* 0x000ee60000004200 */
[C---:B------:R-:W-:Y:S02]  /*f440*/  FMUL.FTZ R84, R21.reuse, R84 ;  /* 0x0000005415547220 */ /* 0x040fe40000410000 */
[----:B------:R-:W-:Y:S02]  /*f450*/  FMUL.FTZ R85, R21, R85 ;  /* 0x0000005515557220 */ /* 0x000fe40000410000 */
[C---:B------:R-:W-:Y:S01]  /*f460*/  FMUL.FTZ R86, R20.reuse, R86 ;  /* 0x0000005614567220 */ /* 0x040fe20000410000 */
[-C--:B-1----:R-:W-:Y:S01]  /*f470*/  HMMA.16816.F32 R52, R24, R32.reuse, R52 ;  /* 0x000000201834723c */ /* 0x082fe20000001834 */
[----:B------:R-:W-:Y:S02]  /*f480*/  MUFU.EX2 R186, R186 ;  /* 0x000000ba00ba7308 */ /* 0x000fe40000000800 */
[----:B------:R-:W-:Y:S02]  /*f490*/  FMUL.FTZ R87, R20, R87 ;  /* 0x0000005714577220 */ /* 0x000fe40000410000 */
[C---:B------:R-:W-:Y:S02]  /*f4a0*/  FMUL.FTZ R88, R2.reuse, R88 ;  /* 0x0000005802587220 */ /* 0x040fe40000410000 */
[----:B------:R-:W-:Y:S01]  /*f4b0*/  FMUL.FTZ R89, R2, R89 ;  /* 0x0000005902597220 */ /* 0x000fe20000410000 */
[C---:B------:R-:W-:Y:S01]  /*f4c0*/  HMMA.16816.F32 R56, R28.reuse, R32, R56 ;  /* 0x000000201c38723c */ /* 0x040fe20000001838 */
[C---:B------:R-:W-:Y:S02]  /*f4d0*/  FMUL.FTZ R90, R0.reuse, R90 ;  /* 0x0000005a005a7220 */ /* 0x040fe40000410000 */
[----:B------:R-:W1:Y:S01]  /*f4e0*/  MUFU.EX2 R189, R189 ;  /* 0x000000bd00bd7308 */ /* 0x000e620000000800 */
[----:B------:R-:W-:Y:S02]  /*f4f0*/  FMUL.FTZ R91, R0, R91 ;  /* 0x0000005b005b7220 */ /* 0x000fe40000410000 */
[--C-:B------:R-:W-:Y:S02]  /*f500*/  FFMA.FTZ R188, R195, c[0x0][0x2d0], -R44.reuse ;  /* 0x0000b400c3bc7a23 */ /* 0x100fe4000001082c */
[-C--:B------:R-:W-:Y:S01]  /*f510*/  HMMA.16816.F32 R60, R28, R34.reuse, R60 ;  /* 0x000000221c3c723c */ /* 0x080fe2000000183c */
[--C-:B------:R-:W-:Y:S03]  /*f520*/  FFMA.FTZ R191, R191, c[0x0][0x2d0], -R44.reuse ;  /* 0x0000b400bfbf7a23 */ /* 0x100fe6000001082c */
[--C-:B------:R-:W-:Y:S01]  /*f530*/  FFMA.FTZ R193, R193, c[0x0][0x2d0], -R44.reuse ;  /* 0x0000b400c1c17a23 */ /* 0x100fe2000001082c */
[----:B------:R-:W-:Y:S01]  /*f540*/  MUFU.EX2 R188, R188 ;  /* 0x000000bc00bc7308 */ /* 0x000fe20000000800 */
[----:B------:R-:W-:Y:S02]  /*f550*/  FFMA.FTZ R44, R23, c[0x0][0x2d0], -R44 ;  /* 0x0000b400172c7a23 */ /* 0x000fe4000001082c */
[C---:B------:R-:W-:Y:S01]  /*f560*/  HMMA.16816.F32 R64, R24.reuse, R34, R64 ;  /* 0x000000221840723c */ /* 0x040fe20000001840 */
[----:B------:R-:W4:Y:S03]  /*f570*/  LDSM.16.MT88.4 R32, [R212+0x1900] ;  /* 0x00190000d420783b */ /* 0x000f260000004200 */
[C---:B------:R-:W-:Y:S02]  /*f580*/  FMUL.FTZ R92, R2.reuse, R92 ;  /* 0x0000005c025c7220 */ /* 0x040fe40000410000 */
[----:B------:R-:W-:Y:S01]  /*f590*/  FMUL.FTZ R93, R2, R93 ;  /* 0x0000005d025d7220 */ /* 0x000fe20000410000 */
[----:B------:R-:W-:Y:S01]  /*f5a0*/  MUFU.EX2 R23, R44 ;  /* 0x0000002c00177308 */ /* 0x000fe20000000800 */
[-C--:B---3--:R-:W-:Y:S01]  /*f5b0*/  HMMA.16816.F32 R68, R24, R36.reuse, R68 ;  /* 0x000000241844723c */ /* 0x088fe20000001844 */
[C---:B------:R-:W-:Y:S03]  /*f5c0*/  FMUL.FTZ R94, R0.reuse, R94 ;  /* 0x0000005e005e7220 */ /* 0x040fe60000410000 */
[----:B------:R-:W-:Y:S02]  /*f5d0*/  FMUL.FTZ R95, R0, R95 ;  /* 0x0000005f005f7220 */ /* 0x000fe40000410000 */
[C---:B------:R-:W-:Y:S02]  /*f5e0*/  FMUL.FTZ R96, R21.reuse, R96 ;  /* 0x0000006015607220 */ /* 0x040fe40000410000 */
[C---:B------:R-:W-:Y:S01]  /*f5f0*/  HMMA.16816.F32 R72, R28.reuse, R36, R72 ;  /* 0x000000241c48723c */ /* 0x040fe20000001848 */
[----:B------:R-:W-:Y:S01]  /*f600*/  FMUL.FTZ R97, R21, R97 ;  /* 0x0000006115617220 */ /* 0x000fe20000410000 */
[----:B------:R-:W3:Y:S02]  /*f610*/  MUFU.EX2 R191, R191 ;  /* 0x000000bf00bf7308 */ /* 0x000ee40000000800 */
[C---:B------:R-:W-:Y:S02]  /*f620*/  FMUL.FTZ R98, R20.reuse, R98 ;  /* 0x0000006214627220 */ /* 0x040fe40000410000 */
[----:B------:R-:W-:Y:S02]  /*f630*/  FMUL.FTZ R99, R20, R99 ;  /* 0x0000006314637220 */ /* 0x000fe40000410000 */
[-C--:B------:R-:W-:Y:S01]  /*f640*/  HMMA.16816.F32 R76, R28, R38.reuse, R76 ;  /* 0x000000261c4c723c */ /* 0x080fe2000000184c */
[----:B------:R-:W-:Y:S03]  /*f650*/  FFMA.FTZ R195, R176, c[0x0][0x2d0], -R181 ;  /* 0x0000b400b0c37a23 */ /* 0x000fe600000108b5 */
[----:B------:R-:W-:Y:S01]  /*f660*/  FFMA.FTZ R176, R48, c[0x0][0x2d0], -R47 ;  /* 0x0000b40030b07a23 */ /* 0x000fe2000001082f */
[----:B------:R-:W-:Y:S01]  /*f670*/  MUFU.EX2 R193, R193 ;  /* 0x000000c100c17308 */ /* 0x000fe20000000800 */
[----:B------:R-:W-:Y:S02]  /*f680*/  FFMA.FTZ R181, R166, c[0x0][0x2d0], -R181 ;  /* 0x0000b400a6b57a23 */ /* 0x000fe400000108b5 */
[C---:B------:R-:W-:Y:S01]  /*f690*/  HMMA.16816.F32 R80, R24.reuse, R38, R80 ;  /* 0x000000261850723c */ /* 0x040fe20000001850 */
[----:B------:R-:W5:Y:S03]  /*f6a0*/  LDSM.16.MT88.4 R36, [R214+0x500] ;  /* 0x00050000d624783b */ /* 0x000f660000004200 */
[--C-:B------:R-:W-:Y:S02]  /*f6b0*/  FFMA.FTZ R166, R171, c[0x0][0x2d0], -R47.reuse ;  /* 0x0000b400aba67a23 */ /* 0x100fe4000001082f */
[--C-:B------:R-:W-:Y:S01]  /*f6c0*/  FFMA.FTZ R171, R50, c[0x0][0x2d0], -R47.reuse ;  /* 0x0000b40032ab7a23 */ /* 0x100fe2000001082f */
[----:B------:R-:W1:Y:S01]  /*f6d0*/  MUFU.EX2 R190, R190 ;  /* 0x000000be00be7308 */ /* 0x000e620000000800 */
[----:B------:R-:W-:Y:S01]  /*f6e0*/  FFMA.FTZ R47, R45, c[0x0][0x2d0], -R47 ;  /* 0x0000b4002d2f7a23 */ /* 0x000fe2000001082f */
[-C--:B----4-:R-:W-:Y:S01]  /*f6f0*/  HMMA.16816.F32 R84, R24, R32.reuse, R84 ;  /* 0x000000201854723c */ /* 0x090fe20000001854 */
[----:B------:R-:W-:Y:S02]  /*f700*/  LDSM.16.MT88.4 R48, [R212+0x1500] ;  /* 0x00150000d430783b */ /* 0x000fe40000004200 */
[----:B------:R-:W-:Y:S02]  /*f710*/  FFMA.FTZ R154, R21, R237, R154 ;  /* 0x000000ed159a7223 */ /* 0x000fe4000001009a */
[----:B------:R-:W-:Y:S02]  /*f720*/  FFMA.FTZ R155, R20, R235, R155 ;  /* 0x000000eb149b7223 */ /* 0x000fe4000001009b */
[----:B------:R-:W-:Y:S01]  /*f730*/  FFMA.FTZ R159, R2, R233, R159 ;  /* 0x000000e9029f7223 */ /* 0x000fe2000001009f */
[C---:B------:R-:W-:Y:S01]  /*f740*/  HMMA.16816.F32 R88, R28.reuse, R32, R88 ;  /* 0x000000201c58723c */ /* 0x040fe20000001858 */
[----:B------:R4:W-:Y:S03]  /*f750*/  MUFU.EX2 R185, R47 ;  /* 0x0000002f00b97308 */ /* 0x0009e60000000800 */
[----:B------:R-:W-:Y:S01]  /*f760*/  MOV R2, R3 ;  /* 0x0000000300027202 */ /* 0x000fe20000000f00 */
[----:B------:R-:W-:Y:S01]  /*f770*/  FFMA.FTZ R167, R0, R231, R167 ;  /* 0x000000e700a77223 */ /* 0x000fe200000100a7 */
[----:B------:R-:W-:Y:S01]  /*f780*/  MOV R0, R22 ;  /* 0x0000001600007202 */ /* 0x000fe20000000f00 */
[----:B------:R-:W-:Y:S01]  /*f790*/  FADD.FTZ R153, R153, R154 ;  /* 0x0000009a99997221 */ /* 0x000fe20000010000 */
[-C--:B------:R-:W-:Y:S01]  /*f7a0*/  HMMA.16816.F32 R92, R28, R34.reuse, R92 ;  /* 0x000000221c5c723c */ /* 0x080fe2000000185c */
[----:B------:R-:W-:Y:S02]  /*f7b0*/  FADD.FTZ R156, R156, R155 ;  /* 0x0000009b9c9c7221 */ /* 0x000fe40000010000 */
[----:B------:R-:W-:Y:S01]  /*f7c0*/  MUFU.EX2 R180, R180 ;  /* 0x000000b400b47308 */ /* 0x000fe20000000800 */
[----:B------:R-:W-:Y:S02]  /*f7d0*/  FADD.FTZ R158, R158, R159 ;  /* 0x0000009f9e9e7221 */ /* 0x000fe40000010000 */
[----:B------:R-:W-:Y:S01]  /*f7e0*/  FADD.FTZ R150, R150, R167 ;  /* 0x000000a796967221 */ /* 0x000fe20000010000 */
[----:B--2---:R-:W-:Y:S01]  /*f7f0*/  F2FP.PACK_AB R28, R187, R184 ;  /* 0x000000b8bb1c723e */ /* 0x004fe200000000ff */
[----:B------:R-:W-:Y:S01]  /*f800*/  HMMA.16816.F32 R96, R24, R34, R96 ;  /* 0x000000221860723c */ /* 0x000fe20000001860 */
[----:B-1----:R-:W-:Y:S01]  /*f810*/  F2FP.PACK_AB R30, R189, R186 ;  /* 0x000000babd1e723e */ /* 0x002fe200000000ff */
[----:B------:R-:W1:Y:S02]  /*f820*/  LDSM.16.MT88.4 R32, [R214+0x1100] ;  /* 0x00110000d620783b */ /* 0x000e640000004200 */
[----:B---3--:R-:W-:Y:S01]  /*f830*/  F2FP.PACK_AB R29, R191, R188 ;  /* 0x000000bcbf1d723e */ /* 0x008fe200000000ff */
[----:B------:R-:W-:Y:S01]  /*f840*/  MUFU.EX2 R177, R177 ;  /* 0x000000b100b17308 */ /* 0x000fe20000000800 */
[----:B------:R-:W-:Y:S01]  /*f850*/  F2FP.PACK_AB R31, R190, R193 ;  /* 0x000000c1be1f723e */ /* 0x000fe200000000ff */
[----:B------:R-:W-:Y:S01]  /*f860*/  FADD.FTZ R152, R152, R153 ;  /* 0x0000009998987221 */ /* 0x000fe20000010000 */
[----:B------:R-:W-:Y:S01]  /*f870*/  F2FP.PACK_AB R24, R169, R164 ;  /* 0x000000a4a918723e */ /* 0x000fe200000000ff */
[----:B------:R-:W-:Y:S01]  /*f880*/  FADD.FTZ R161, R161, R156 ;  /* 0x0000009ca1a17221 */ /* 0x000fe20000010000 */
[----:B----4-:R-:W-:Y:S02]  /*f890*/  LDSM.16.MT88.4 R44, [R214+0x1500] ;  /* 0x00150000d62c783b */ /* 0x010fe40000004200 */
[----:B------:R-:W-:Y:S01]  /*f8a0*/  F2FP.PACK_AB R25, R175, R172 ;  /* 0x000000acaf19723e */ /* 0x000fe200000000ff */
[----:B------:R-:W-:Y:S01]  /*f8b0*/  FADD.FTZ R163, R163, R158 ;  /* 0x0000009ea3a37221 */ /* 0x000fe20000010000 */
[----:B------:R-:W-:Y:S01]  /*f8c0*/  F2FP.PACK_AB R26, R179, R174 ;  /* 0x000000aeb31a723e */ /* 0x000fe200000000ff */
[----:B------:R-:W-:Y:S01]  /*f8d0*/  MUFU.EX2 R178, R178 ;  /* 0x000000b200b27308 */ /* 0x000fe20000000800 */
[----:B------:R-:W-:Y:S01]  /*f8e0*/  F2FP.PACK_AB R27, R183, R182 ;  /* 0x000000b6b71b723e */ /* 0x000fe200000000ff */
[----:B------:R-:W-:Y:S01]  /*f8f0*/  FADD.FTZ R165, R165, R150 ;  /* 0x00000096a5a57221 */ /* 0x000fe20000010000 */
[----:B------:R-:W-:Y:S01]  /*f900*/  MOV R150, R151 ;  /* 0x0000009700967202 */ /* 0x000fe20000000f00 */
[----:B------:R-:W-:Y:S01]  /*f910*/  FADD.FTZ R157, R157, R152 ;  /* 0x000000989d9d7221 */ /* 0x000fe20000010000 */
[----:B------:R-:W-:Y:S01]  /*f920*/  MOV R152, R22 ;  /* 0x0000001600987202 */ /* 0x000fe20000000f00 */
[----:B------:R-:W-:Y:S02]  /*f930*/  FADD.FTZ R161, R160, R161 ;  /* 0x000000a1a0a17221 */ /* 0x000fe40000010000 */
[-C--:B-----5:R-:W-:Y:S01]  /*f940*/  HMMA.16816.F32 R4, R24, R36.reuse, R4 ;  /* 0x000000241804723c */ /* 0x0a0fe20000001804 */
[----:B------:R-:W-:Y:S01]  /*f950*/  FADD.FTZ R163, R162, R163 ;  /* 0x000000a3a2a37221 */ /* 0x000fe20000010000 */
[----:B------:R-:W-:Y:S01]  /*f960*/  MUFU.EX2 R195, R195 ;  /* 0x000000c300c37308 */ /* 0x000fe20000000800 */
[----:B------:R-:W-:Y:S01]  /*f970*/  FADD.FTZ R165, R148, R165 ;  /* 0x000000a594a57221 */ /* 0x000fe20000010000 */
[----:B------:R-:W-:Y:S01]  /*f980*/  MOV R148, R149 ;  /* 0x0000009500947202 */ /* 0x000fe20000000f00 */
[----:B------:R-:W-:Y:S02]  /*f990*/  FADD.FTZ R164, R164, R157 ;  /* 0x0000009da4a47221 */ /* 0x000fe40000010000 */
[----:B------:R-:W-:Y:S01]  /*f9a0*/  FADD.FTZ R172, R172, R161 ;  /* 0x000000a1acac7221 */ /* 0x000fe20000010000 */
[C---:B------:R-:W-:Y:S01]  /*f9b0*/  HMMA.16816.F32 R8, R28.reuse, R36, R8 ;  /* 0x000000241c08723c */ /* 0x040fe20000001808 */
[----:B------:R-:W-:Y:S03]  /*f9c0*/  FADD.FTZ R184, R184, R163 ;  /* 0x000000a3b8b87221 */ /* 0x000fe60000010000 */
[----:B------:R-:W-:Y:S01]  /*f9d0*/  MUFU.EX2 R173, R173 ;  /* 0x000000ad00ad7308 */ /* 0x000fe20000000800 */
[----:B------:R-:W-:Y:S02]  /*f9e0*/  FADD.FTZ R188, R188, R165 ;  /* 0x000000a5bcbc7221 */ /* 0x000fe40000010000 */
[----:B------:R-:W-:Y:S01]  /*f9f0*/  FADD.FTZ R169, R169, R164 ;  /* 0x000000a4a9a97221 */ /* 0x000fe20000010000 */
[-C--:B------:R-:W-:Y:S01]  /*fa00*/  HMMA.16816.F32 R12, R28, R38.reuse, R12 ;  /* 0x000000261c0c723c */ /* 0x080fe2000000180c */
[----:B------:R-:W-:Y:S03]  /*fa10*/  FADD.FTZ R175, R175, R172 ;  /* 0x000000acafaf7221 */ /* 0x000fe60000010000 */
[----:B------:R-:W-:Y:S02]  /*fa20*/  FADD.FTZ R187, R187, R184 ;  /* 0x000000b8bbbb7221 */ /* 0x000fe40000010000 */
[----:B------:R-:W-:Y:S01]  /*fa30*/  MUFU.EX2 R168, R168 ;  /* 0x000000a800a87308 */ /* 0x000fe20000000800 */
[----:B------:R-:W-:Y:S01]  /*fa40*/  FADD.FTZ R188, R191, R188 ;  /* 0x000000bcbfbc7221 */ /* 0x000fe20000010000 */
[C---:B------:R-:W-:Y:S01]  /*fa50*/  HMMA.16816.F32 R100, R24.reuse, R38, R100 ;  /* 0x000000261864723c */ /* 0x040fe20000001864 */
[----:B------:R-:W2:Y:S03]  /*fa60*/  LDSM.16.MT88.4 R36, [R212+0x1100] ;  /* 0x00110000d424783b */ /* 0x000ea60000004200 */
[----:B------:R-:W-:Y:S02]  /*fa70*/  FADD.FTZ R174, R174, R169 ;  /* 0x000000a9aeae7221 */ /* 0x000fe40000010000 */
[----:B------:R-:W-:Y:S02]  /*fa80*/  FADD.FTZ R182, R182, R175 ;  /* 0x000000afb6b67221 */ /* 0x000fe40000010000 */
[-C--:B------:R-:W-:Y:S01]  /*fa90*/  HMMA.16816.F32 R104, R24, R40.reuse, R104 ;  /* 0x000000281868723c */ /* 0x080fe20000001868 */
[----:B------:R-:W-:Y:S03]  /*faa0*/  MUFU.EX2 R181, R181 ;  /* 0x000000b500b57308 */ /* 0x000fe60000000800 */
[----:B------:R-:W-:Y:S02]  /*fab0*/  FADD.FTZ R186, R186, R187 ;  /* 0x000000bbbaba7221 */ /* 0x000fe40000010000 */
[----:B------:R-:W-:Y:S02]  /*fac0*/  FADD.FTZ R193, R193, R188 ;  /* 0x000000bcc1c17221 */ /* 0x000fe40000010000 */
[C---:B------:R-:W-:Y:S01]  /*fad0*/  HMMA.16816.F32 R108, R28.reuse, R40, R108 ;  /* 0x000000281c6c723c */ /* 0x040fe2000000186c */
[----:B------:R-:W-:Y:S02]  /*fae0*/  FADD.FTZ R179, R179, R174 ;  /* 0x000000aeb3b37221 */ /* 0x000fe40000010000 */
[----:B------:R-:W-:Y:S01]  /*faf0*/  MUFU.EX2 R166, R166 ;  /* 0x000000a600a67308 */ /* 0x000fe20000000800 */
[----:B------:R-:W-:Y:S02]  /*fb00*/  FADD.FTZ R183, R183, R182 ;  /* 0x000000b6b7b77221 */ /* 0x000fe40000010000 */
[----:B------:R-:W-:Y:S02]  /*fb10*/  FADD.FTZ R189, R189, R186 ;  /* 0x000000babdbd7221 */ /* 0x000fe40000010000 */
[-C--:B------:R-:W-:Y:S01]  /*fb20*/  HMMA.16816.F32 R112, R28, R42.reuse, R112 ;  /* 0x0000002a1c70723c */ /* 0x080fe20000001870 */
[----:B------:R-:W-:Y:S04]  /*fb30*/  FADD.FTZ R193, R190, R193 ;  /* 0x000000c1bec17221 */ /* 0x000fe80000010000 */
[----:B------:R-:W3:Y:S03]  /*fb40*/  MUFU.EX2 R171, R171 ;  /* 0x000000ab00ab7308 */ /* 0x000ee60000000800 */
[C---:B------:R-:W-:Y:S01]  /*fb50*/  HMMA.16816.F32 R116, R24.reuse, R42, R116 ;  /* 0x0000002a1874723c */ /* 0x040fe20000001874 */
[----:B------:R-:W4:Y:S06]  /*fb60*/  LDSM.16.MT88.4 R40, [R214+0x1d00] ;  /* 0x001d0000d628783b */ /* 0x000f2c0000004200 */
[----:B------:R-:W5:Y:S01]  /*fb70*/  MUFU.EX2 R176, R176 ;  /* 0x000000b000b07308 */ /* 0x000f620000000800 */
[-C--:B-1----:R-:W-:Y:S08]  /*fb80*/  HMMA.16816.F32 R120, R24, R32.reuse, R120 ;  /* 0x000000201878723c */ /* 0x082ff00000001878 */
[C---:B------:R-:W-:Y:S01]  /*fb90*/  HMMA.16816.F32 R124, R28.reuse, R32, R124 ;  /* 0x000000201c7c723c */ /* 0x040fe2000000187c */
[----:B------:R-:W-:Y:S07]  /*fba0*/  MUFU.EX2 R192, R192 ;  /* 0x000000c000c07308 */ /* 0x000fee0000000800 */
[-C--:B------:R-:W-:Y:S03]  /*fbb0*/  HMMA.16816.F32 R16, R28, R34.reuse, R16 ;  /* 0x000000221c10723c */ /* 0x080fe60000001810 */
[----:B------:R-:W1:Y:S05]  /*fbc0*/  MUFU.EX2 R197, R197 ;  /* 0x000000c500c57308 */ /* 0x000e6a0000000800 */
[C---:B------:R-:W-:Y:S01]  /*fbd0*/  HMMA.16816.F32 R128, R24.reuse, R34, R128 ;  /* 0x000000221880723c */ /* 0x040fe20000001880 */
[----:B------:R-:W1:Y:S04]  /*fbe0*/  LDSM.16.MT88.4 R32, [R212+0x1d00] ;  /* 0x001d0000d420783b */ /* 0x000e680000004200 */
[----:B------:R-:W1:Y:S03]  /*fbf0*/  MUFU.EX2 R194, R194 ;  /* 0x000000c200c27308 */ /* 0x000e660000000800 */
[-C--:B--2---:R-:W-:Y:S08]  /*fc00*/  HMMA.16816.F32 R52, R24, R36.reuse, R52 ;  /* 0x000000241834723c */ /* 0x084ff00000001834 */
[C---:B------:R-:W-:Y:S08]  /*fc10*/  HMMA.16816.F32 R56, R28.reuse, R36, R56 ;  /* 0x000000241c38723c */ /* 0x040ff00000001838 */
[-C--:B------:R-:W-:Y:S08]  /*fc20*/  HMMA.16816.F32 R60, R28, R38.reuse, R60 ;  /* 0x000000261c3c723c */ /* 0x080ff0000000183c */
[C---:B------:R-:W-:Y:S01]  /*fc30*/  HMMA.16816.F32 R64, R24.reuse, R38, R64 ;  /* 0x000000261840723c */ /* 0x040fe20000001840 */
[----:B------:R-:W2:Y:S07]  /*fc40*/  LDSM.16.MT88.4 R36, [R214+0x900] ;  /* 0x00090000d624783b */ /* 0x000eae0000004200 */
[-C--:B----4-:R-:W-:Y:S08]  /*fc50*/  HMMA.16816.F32 R68, R24, R40.reuse, R68 ;  /* 0x000000281844723c */ /* 0x090ff00000001844 */
[C---:B------:R-:W-:Y:S08]  /*fc60*/  HMMA.16816.F32 R72, R28.reuse, R40, R72 ;  /* 0x000000281c48723c */ /* 0x040ff00000001848 */
[-C--:B------:R-:W-:Y:S08]  /*fc70*/  HMMA.16816.F32 R76, R28, R42.reuse, R76 ;  /* 0x0000002a1c4c723c */ /* 0x080ff0000000184c */
[C---:B------:R-:W-:Y:S01]  /*fc80*/  HMMA.16816.F32 R80, R24.reuse, R42, R80 ;  /* 0x0000002a1850723c */ /* 0x040fe20000001850 */
[----:B------:R-:W4:Y:S07]  /*fc90*/  LDSM.16.MT88.4 R40, [R212+0x900] ;  /* 0x00090000d428783b */ /* 0x000f2e0000004200 */
[-C--:B-1----:R-:W-:Y:S08]  /*fca0*/  HMMA.16816.F32 R84, R24, R32.reuse, R84 ;  /* 0x000000201854723c */ /* 0x082ff00000001854 */
[C---:B------:R-:W-:Y:S08]  /*fcb0*/  HMMA.16816.F32 R88, R28.reuse, R32, R88 ;  /* 0x000000201c58723c */ /* 0x040ff00000001858 */
[-C--:B------:R-:W-:Y:S07]  /*fcc0*/  HMMA.16816.F32 R92, R28, R34.reuse, R92 ;  /* 0x000000221c5c723c */ /* 0x080fee000000185c */
[----:B---3--:R-:W-:Y:S01]  /*fcd0*/  F2FP.PACK_AB R28, R171, R166 ;  /* 0x000000a6ab1c723e */ /* 0x008fe200000000ff */
[----:B------:R-:W-:Y:S01]  /*fce0*/  HMMA.16816.F32 R96, R24, R34, R96 ;  /* 0x000000221860723c */ /* 0x000fe20000001860 */
[----:B-----5:R-:W-:Y:S01]  /*fcf0*/  F2FP.PACK_AB R30, R185, R176 ;  /* 0x000000b0b91e723e */ /* 0x020fe200000000ff */
[----:B------:R-:W1:Y:S02]  /*fd00*/  LDSM.16.MT88.4 R32, [R214+0x2100] ;  /* 0x00210000d620783b */ /* 0x000e640000004200 */
[----:B------:R-:W-:Y:S01]  /*fd10*/  F2FP.PACK_AB R29, R197, R192 ;  /* 0x000000c0c51d723e */ /* 0x000fe200000000ff */
[----:B------:R-:W-:Y:S01]  /*fd20*/  FADD.FTZ R166, R166, R189 ;  /* 0x000000bda6a67221 */ /* 0x000fe20000010000 */
[----:B------:R-:W-:Y:S01]  /*fd30*/  F2FP.PACK_AB R31, R23, R194 ;  /* 0x000000c2171f723e */ /* 0x000fe200000000ff */
        /* <DEDUP_REMOVED lines=8> */
[----:B------:R-:W-:Y:S02]  /*fdc0*/  FADD.FTZ R195, R195, R178 ;  /* 0x000000b2c3c37221 */ /* 0x000fe40000010000 */
[----:B------:R-:W-:Y:S02]  /*fdd0*/  FADD.FTZ R171, R171, R166 ;  /* 0x000000a6abab7221 */ /* 0x000fe40000010000 */
[----:B------:R-:W-:Y:S02]  /*fde0*/  FADD.FTZ R197, R197, R192 ;  /* 0x000000c0c5c57221 */ /* 0x000fe40000010000 */
[-C--:B--2---:R-:W-:Y:S01]  /*fdf0*/  HMMA.16816.F32 R144, R24, R36.reuse, R4 ;  /* 0x000000241890723c */ /* 0x084fe20000001804 */
[----:B------:R-:W2:Y:S01]  /*fe00*/  LDSM.16.MT88.4 R4, [R212+0x2100] ;  /* 0x00210000d404783b */ /* 0x000ea20000004200 */
[----:B------:R-:W-:Y:S02]  /*fe10*/  FADD.FTZ R173, R173, R180 ;  /* 0x000000b4adad7221 */ /* 0x000fe40000010000 */
        /* <DEDUP_REMOVED lines=8> */
[----:B------:R-:W-:Y:S04]  /*fea0*/  FADD.FTZ R231, R23, R194 ;  /* 0x000000c217e77221 */ /* 0x000fe80000010000 */
[C---:B------:R-:W-:Y:S08]  /*feb0*/  HMMA.16816.F32 R100, R24.reuse, R38, R100 ;  /* 0x000000261864723c */ /* 0x040ff00000001864 */
        /* <DEDUP_REMOVED lines=19> */
[----:B------:R-:W-:Y:S01]  /*fff0*/  HMMA.16816.F32 R96, R24, R6, R96 ;  /* 0x000000061860723c */ /* 0x000fe20000001860 */
[----:B------:R-:W-:-:S07]  /*10000*/  @P0 BRA `(.L_x_1875) ;  /* 0xffffc2b000000947 */ /* 0x000fce000383ffff */
.L_x_1857:
[----:B------:R-:W1:Y:S01]  /*10010*/  SHFL.BFLY PT, R2, R237, 0x2, 0x1f ;  /* 0x0c401f00ed027f89 */ /* 0x000e6200000e0000 */
[----:B------:R-:W-:-:S02]  /*10020*/  MOV R10, 0xff800000 ;  /* 0xff800000000a7802 */ /* 0x000fc40000000f00 */
[----:B------:R-:W-:Y:S01]  /*10030*/  PLOP3.LUT P4, PT, PT, PT, PT, 0x8, 0x0 ;  /* 0x000000000000781c */ /* 0x000fe20003f8e170 */
[----:B------:R-:W2:Y:S04]  /*10040*/  SHFL.BFLY PT, R4, R235, 0x2, 0x1f ;  /* 0x0c401f00eb047f89 */ /* 0x000ea800000e0000 */
[----:B------:R-:W3:Y:S04]  /*10050*/  SHFL.BFLY PT, R0, R231, 0x2, 0x1f ;  /* 0x0c401f00e7007f89 */ /* 0x000ee800000e0000 */
[----:B------:R-:W4:Y:S01]  /*10060*/  SHFL.BFLY PT, R8, R233, 0x2, 0x1f ;  /* 0x0c401f00e9087f89 */ /* 0x000f2200000e0000 */
[----:B-1----:R-:W-:-:S02]  /*10070*/  FADD.FTZ R2, R2, R237 ;  /* 0x000000ed02027221 */ /* 0x002fc40000010000 */
[----:B--2---:R-:W-:-:S03]  /*10080*/  FADD.FTZ R13, R4, R235 ;  /* 0x000000eb040d7221 */ /* 0x004fc60000010000 */
[----:B------:R-:W1:Y:S01]  /*10090*/  SHFL.BFLY PT, R7, R2, 0x1, 0x1f ;  /* 0x0c201f0002077f89 */ /* 0x000e6200000e0000 */
[----:B------:R-:W-:Y:S01]  /*100a0*/  CS2R R4, SRZ ;  /* 0x0000000000047805 */ /* 0x000fe2000001ff00 */
[----:B---3--:R-:W-:Y:S02]  /*100b0*/  FADD.FTZ R9, R0, R231 ;  /* 0x000000e700097221 */ /* 0x008fe40000010000 */
[----:B------:R-:W2:Y:S01]  /*100c0*/  SHFL.BFLY PT, R6, R13, 0x1, 0x1f ;  /* 0x0c201f000d067f89 */ /* 0x000ea200000e0000 */
[----:B----4-:R-:W-:-:S03]  /*100d0*/  FADD.FTZ R8, R8, R233 ;  /* 0x000000e908087221 */ /* 0x010fc60000010000 */
[----:B------:R-:W3:Y:S04]  /*100e0*/  SHFL.BFLY PT, R0, R9, 0x1, 0x1f ;  /* 0x0c201f0009007f89 */ /* 0x000ee800000e0000 */
[----:B------:R-:W4:Y:S01]  /*100f0*/  SHFL.BFLY PT, R11, R8, 0x1, 0x1f ;  /* 0x0c201f00080b7f89 */ /* 0x000f2200000e0000 */
[----:B-1----:R-:W-:Y:S02]  /*10100*/  FADD.FTZ R7, R2, R7 ;  /* 0x0000000702077221 */ /* 0x002fe40000010000 */
[----:B--2---:R-:W-:-:S03]  /*10110*/  FADD.FTZ R6, R13, R6 ;  /* 0x000000060d067221 */ /* 0x004fc60000010000 */
[----:B------:R-:W-:Y:S01]  /*10120*/  FSETP.NE.FTZ.AND P3, PT, R7, RZ, PT ;  /* 0x000000ff0700720b */ /* 0x000fe20003f75000 */
[----:B---3--:R-:W-:Y:S01]  /*10130*/  FADD.FTZ R0, R0, R9 ;  /* 0x0000000900007221 */ /* 0x008fe20000010000 */
[----:B------:R-:W-:Y:S02]  /*10140*/  FSETP.NE.FTZ.AND P2, PT, R6, RZ, PT ;  /* 0x000000ff0600720b */ /* 0x000fe40003f55000 */
[----:B------:R-:W-:Y:S01]  /*10150*/  MOV R9, 0xff800000 ;  /* 0xff80000000097802 */ /* 0x000fe20000000f00 */
[----:B----4-:R-:W-:Y:S01]  /*10160*/  FADD.FTZ R2, R8, R11 ;  /* 0x0000000b08027221 */ /* 0x010fe20000010000 */
[----:B------:R-:W-:Y:S02]  /*10170*/  FSETP.NE.FTZ.AND P0, PT, R0, RZ, PT ;  /* 0x000000ff0000720b */ /* 0x000fe40003f15000 */
[----:B------:R-:W-:Y:S02]  /*10180*/  MOV R8, RZ ;  /* 0x000000ff00087202 */ /* 0x000fe40000000f00 */
[----:B------:R-:W-:-:S03]  /*10190*/  FSETP.NE.FTZ.AND P1, PT, R2, RZ, PT ;  /* 0x000000ff0200720b */ /* 0x000fc60003f35000 */
[----:B------:R-:W1:Y:S01]  /*101a0*/  @P3 MUFU.RCP R5, R7 ;  /* 0x0000000700053308 */ /* 0x000e620000001000 */
[----:B------:R-:W-:Y:S02]  /*101b0*/  @P3 MOV R15, 0x3f317218 ;  /* 0x3f317218000f3802 */ /* 0x000fe40000000f00 */
[----:B------:R-:W-:-:S03]  /*101c0*/  @P2 MOV R14, 0x3f317218 ;  /* 0x3f317218000e2802 */ /* 0x000fc60000000f00 */
[----:B------:R-:W-:Y:S02]  /*101d0*/  @P3 FMUL.FTZ R15, R15, c[0x0][0x2d0] ;  /* 0x0000b4000f0f3a20 */ /* 0x000fe40000410000 */
[----:B------:R-:W-:Y:S01]  /*101e0*/  @P2 MUFU.RCP R4, R6 ;  /* 0x0000000600042308 */ /* 0x000fe20000001000 */
[----:B------:R-:W-:Y:S01]  /*101f0*/  @P0 MOV R12, 0x3f317218 ;  /* 0x3f317218000c0802 */ /* 0x000fe20000000f00 */
[----:B------:R-:W-:Y:S01]  /*10200*/  @P2 FMUL.FTZ R14, R14, c[0x0][0x2d0] ;  /* 0x0000b4000e0e2a20 */ /* 0x000fe20000410000 */
[----:B------:R-:W-:-:S03]  /*10210*/  @P1 MOV R13, 0x3f317218 ;  /* 0x3f317218000d1802 */ /* 0x000fc60000000f00 */
[----:B------:R-:W-:Y:S02]  /*10220*/  @P0 FMUL.FTZ R12, R12, c[0x0][0x2d0] ;  /* 0x0000b4000c0c0a20 */ /* 0x000fe40000410000 */
[C---:B-1----:R-:W-:Y:S01]  /*10230*/  FMUL.FTZ R144, R5.reuse, R144 ;  /* 0x0000009005907220 */ /* 0x042fe20000410000 */
[----:B------:R-:W-:Y:S01]  /*10240*/  @P0 MUFU.RCP R8, R0 ;  /* 0x0000000000080308 */ /* 0x000fe20000001000 */
[C---:B------:R-:W-:Y:S02]  /*10250*/  FMUL.FTZ R145, R5.reuse, R145 ;  /* 0x0000009105917220 */ /* 0x040fe40000410000 */
[C---:B------:R-:W-:Y:S02]  /*10260*/  FMUL.FTZ R100, R5.reuse, R100 ;  /* 0x0000006405647220 */ /* 0x040fe40000410000 */
[C---:B------:R-:W-:Y:S02]  /*10270*/  FMUL.FTZ R101, R5.reuse, R101 ;  /* 0x0000006505657220 */ /* 0x040fe40000410000 */
[C---:B------:R-:W-:Y:S01]  /*10280*/  FMUL.FTZ R104, R5.reuse, R104 ;  /* 0x0000006805687220 */ /* 0x040fe20000410000 */
[----:B------:R-:W1:Y:S01]  /*10290*/  @P3 MUFU.LG2 R7, R7 ;  /* 0x0000000700073308 */ /* 0x000e620000000c00 */
[----:B------:R-:W-:-:S02]  /*102a0*/  FMUL.FTZ R105, R5, R105 ;  /* 0x0000006905697220 */ /* 0x000fc40000410000 */
[C---:B------:R-:W-:Y:S02]  /*102b0*/  FMUL.FTZ R116, R5.reuse, R116 ;  /* 0x0000007405747220 */ /* 0x040fe40000410000 */
[C---:B------:R-:W-:Y:S02]  /*102c0*/  FMUL.FTZ R117, R5.reuse, R117 ;  /* 0x0000007505757220 */ /* 0x040fe40000410000 */
[C---:B------:R-:W-:Y:S01]  /*102d0*/  FMUL.FTZ R120, R5.reuse, R120 ;  /* 0x0000007805787220 */ /* 0x040fe20000410000 */
[----:B------:R-:W2:Y:S01]  /*102e0*/  @P2 MUFU.LG2 R6, R6 ;  /* 0x0000000600062308 */ /* 0x000ea20000000c00 */
[C---:B------:R-:W-:Y:S02]  /*102f0*/  FMUL.FTZ R121, R5.reuse, R121 ;  /* 0x0000007905797220 */ /* 0x040fe40000410000 */
[C---:B------:R-:W-:Y:S02]  /*10300*/  FMUL.FTZ R128, R5.reuse, R128 ;  /* 0x0000008005807220 */ /* 0x040fe40000410000 */
[----:B------:R-:W-:-:S02]  /*10310*/  FMUL.FTZ R129, R5, R129 ;  /* 0x0000008105817220 */ /* 0x000fc40000410000 */
[C---:B------:R-:W-:Y:S01]  /*10320*/  FMUL.FTZ R52, R5.reuse, R52 ;  /* 0x0000003405347220 */ /* 0x040fe20000410000 */
[----:B------:R-:W3:Y:S01]  /*10330*/  @P1 MUFU.LG2 R11, R2 ;  /* 0x00000002000b1308 */ /* 0x000ee20000000c00 */
[C---:B------:R-:W-:Y:S02]  /*10340*/  FMUL.FTZ R53, R5.reuse, R53 ;  /* 0x0000003505357220 */ /* 0x040fe40000410000 */
[C---:B------:R-:W-:Y:S02]  /*10350*/  FMUL.FTZ R64, R5.reuse, R64 ;  /* 0x0000004005407220 */ /* 0x040fe40000410000 */
[C---:B------:R-:W-:Y:S02]  /*10360*/  FMUL.FTZ R65, R5.reuse, R65 ;  /* 0x0000004105417220 */ /* 0x040fe40000410000 */
[C---:B------:R-:W-:Y:S01]  /*10370*/  FMUL.FTZ R68, R5.reuse, R68 ;  /* 0x0000004405447220 */ /* 0x040fe20000410000 */
[----:B------:R-:W4:Y:S01]  /*10380*/  @P0 MUFU.LG2 R0, R0 ;  /* 0x0000000000000308 */ /* 0x000f220000000c00 */
[----:B------:R-:W-:-:S02]  /*10390*/  FMUL.FTZ R69, R5, R69 ;  /* 0x0000004505457220 */ /* 0x000fc40000410000 */
[C---:B------:R-:W-:Y:S02]  /*103a0*/  FMUL.FTZ R80, R5.reuse, R80 ;  /* 0x0000005005507220 */ /* 0x040fe40000410000 */
[C---:B------:R-:W-:Y:S02]  /*103b0*/  FMUL.FTZ R81, R5.reuse, R81 ;  /* 0x0000005105517220 */ /* 0x040fe40000410000 */
[C---:B------:R-:W-:Y:S02]  /*103c0*/  FMUL.FTZ R84, R5.reuse, R84 ;  /* 0x0000005405547220 */ /* 0x040fe40000410000 */
[C---:B------:R-:W-:Y:S02]  /*103d0*/  FMUL.FTZ R85, R5.reuse, R85 ;  /* 0x0000005505557220 */ /* 0x040fe40000410000 */
[C---:B------:R-:W-:Y:S02]  /*103e0*/  FMUL.FTZ R96, R5.reuse, R96 ;  /* 0x0000006005607220 */ /* 0x040fe40000410000 */
[----:B------:R-:W-:Y:S01]  /*103f0*/  FMUL.FTZ R97, R5, R97 ;  /* 0x0000006105617220 */ /* 0x000fe20000410000 */
[----:B------:R-:W-:Y:S01]  /*10400*/  MOV R5, RZ ;  /* 0x000000ff00057202 */ /* 0x000fe20000000f00 */
[----:B-1----:R-:W-:-:S02]  /*10410*/  @P3 FMUL.FTZ R16, R7, 0.69314718246459960938 ;  /* 0x3f31721807103820 */ /* 0x002fc40000410000 */
[----:B--2---:R-:W-:Y:S02]  /*10420*/  @P2 FMUL.FTZ R6, R6, 0.69314718246459960938 ;  /* 0x3f31721806062820 */ /* 0x004fe40000410000 */
[----:B---3--:R-:W-:Y:S01]  /*10430*/  @P1 FMUL.FTZ R18, R11, 0.69314718246459960938 ;  /* 0x3f3172180b121820 */ /* 0x008fe20000410000 */
[----:B------:R1:W2:Y:S01]  /*10440*/  @P1 MUFU.RCP R5, R2 ;  /* 0x0000000200051308 */ /* 0x0002a20000001000 */
[----:B------:R-:W-:Y:S02]  /*10450*/  @P1 FMUL.FTZ R13, R13, c[0x0][0x2d0] ;  /* 0x0000b4000d0d1a20 */ /* 0x000fe40000410000 */
[----:B----4-:R-:W-:Y:S02]  /*10460*/  @P0 FMUL.FTZ R7, R0, 0.69314718246459960938 ;  /* 0x3f31721800070820 */ /* 0x010fe40000410000 */
[C---:B------:R-:W-:Y:S02]  /*10470*/  FMUL.FTZ R146, R4.reuse, R146 ;  /* 0x0000009204927220 */ /* 0x040fe40000410000 */
[----:B------:R-:W-:-:S02]  /*10480*/  FMUL.FTZ R147, R4, R147 ;  /* 0x0000009304937220 */ /* 0x000fc40000410000 */
[C---:B------:R-:W-:Y:S02]  /*10490*/  FMUL.FTZ R102, R4.reuse, R102 ;  /* 0x0000006604667220 */ /* 0x040fe40000410000 */
[C---:B------:R-:W-:Y:S02]  /*104a0*/  FMUL.FTZ R103, R4.reuse, R103 ;  /* 0x0000006704677220 */ /* 0x040fe40000410000 */
[C---:B------:R-:W-:Y:S02]  /*104b0*/  FMUL.FTZ R106, R4.reuse, R106 ;  /* 0x0000006a046a7220 */ /* 0x040fe40000410000 */
[C---:B------:R-:W-:Y:S01]  /*104c0*/  FMUL.FTZ R107, R4.reuse, R107 ;  /* 0x0000006b046b7220 */ /* 0x040fe20000410000 */
[----:B-1----:R-:W-:Y:S01]  /*104d0*/  MOV R2, 0xff800000 ;  /* 0xff80000000027802 */ /* 0x002fe20000000f00 */
        /* <DEDUP_REMOVED lines=42> */
[----:B------:R-:W-:Y:S01]  /*10780*/  MOV R8, 0xff800000 ;  /* 0xff80000000087802 */ /* 0x000fe20000000f00 */
        /* <DEDUP_REMOVED lines=24> */
[----:B------:R-:W-:Y:S02]  /*10910*/  @P3 FFMA.FTZ R2, R15, R151, R16 ;  /* 0x000000970f023223 */ /* 0x000fe40000010010 */
[----:B------:R-:W-:-:S02]  /*10920*/  @P2 FFMA.FTZ R8, R14, R149, R6 ;  /* 0x000000950e082223 */ /* 0x000fc40000010006 */
[----:B------:R-:W-:Y:S02]  /*10930*/  @P1 FFMA.FTZ R9, R13, R3, R18 ;  /* 0x000000030d091223 */ /* 0x000fe40000010012 */
[----:B------:R-:W-:Y:S02]  /*10940*/  @P0 FFMA.FTZ R10, R12, R152, R7 ;  /* 0x000000980c0a0223 */ /* 0x000fe40000010007 */
.L_x_1803:
[----:B------:R-:W-:Y:S05]  /*10950*/  @P4 BRA `(.L_x_1876) ;  /* 0x00001a9000004947 */ /* 0x000fea0003800000 */
[----:B------:R-:W1:Y:S01]  /*10960*/  S2R R12, SR_TID.X ;  /* 0x00000000000c7919 */ /* 0x000e620000002100 */
[----:B------:R-:W-:Y:S01]  /*10970*/  USHF.R.S32.HI UR6, URZ, 0x1f, UR9 ;  /* 0x0000001f3f067899 */ /* 0x000fe20008011409 */
[----:B------:R-:W-:Y:S01]  /*10980*/  IMAD R18, RZ, RZ, -UR9 ;  /* 0x80000009ff127e24 */ /* 0x000fe2000f8e02ff */
[----:B------:R-:W-:Y:S01]  /*10990*/  ULDC.64 UR4, c[0x0][0x4d0] ;  /* 0x0001340000047ab9 */ /* 0x000fe20000000a00 */
[----:B------:R-:W2:Y:S01]  /*109a0*/  S2R R11, SR_CTAID.Y ;  /* 0x00000000000b7919 */ /* 0x000ea20000002600 */
[----:B------:R-:W-:Y:S01]  /*109b0*/  UIMAD UR7, UR6, UR4, URZ ;  /* 0x00000004060772a4 */ /* 0x000fe2000f8e023f */
[----:B------:R-:W-:Y:S01]  /*109c0*/  IMAD.MOV.U32 R14, RZ, RZ, c[0x0][0x4e8] ;  /* 0x00013a00ff0e7624 */ /* 0x000fe200078e00ff */
[----:B------:R-:W-:Y:S01]  /*109d0*/  UIMAD.WIDE.U32 UR12, UR9, UR4, URZ ;  /* 0x00000004090c72a5 */ /* 0x000fe2000f8e003f */
[----:B------:R-:W3:Y:S01]  /*109e0*/  S2R R24, SR_CTAID.Z ;  /* 0x0000000000187919 */ /* 0x000ee20000002700 */
[----:B------:R-:W-:Y:S01]  /*109f0*/  UIMAD UR5, UR9, UR5, UR7 ;  /* 0x00000005090572a4 */ /* 0x000fe2000f8e0207 */
[----:B------:R-:W-:Y:S02]  /*10a00*/  BSSY B0, `(.L_x_1877) ;  /* 0x00000c0000007945 */ /* 0x000fe40003800000 */
[----:B------:R-:W-:Y:S01]  /*10a10*/  BAR.SYNC.DEFER_BLOCKING 0x1, 0x80 ;  /* 0x0042000000007b1d */ /* 0x000fe20000010000 */
[----:B------:R-:W-:Y:S01]  /*10a20*/  UIADD3 UR5, UR13, UR5, URZ ;  /* 0x000000050d057290 */ /* 0x000fe2000fffe03f */
[----:B------:R-:W-:Y:S01]  /*10a30*/  IMAD.U32 R23, RZ, RZ, UR13 ;  /* 0x0000000dff177e24 */ /* 0x000fe2000f8e00ff */
[----:B------:R-:W-:Y:S01]  /*10a40*/  ISETP.NE.AND P0, PT, R14, 0x1, PT ;  /* 0x000000010e00780c */ /* 0x000fe20003f05270 */
[----:B------:R-:W-:-:S02]  /*10a50*/  IMAD.U32 R22, RZ, RZ, UR12 ;  /* 0x0000000cff167e24 */ /* 0x000fc4000f8e00ff */
[----:B------:R-:W4:Y:S01]  /*10a60*/  S2R R15, SR_CTAID.X ;  /* 0x00000000000f7919 */ /* 0x000f220000002500 */
[----:B------:R-:W-:Y:S01]  /*10a70*/  IMAD.U32 R23, RZ, RZ, UR5 ;  /* 0x00000005ff177e24 */ /* 0x000fe2000f8e00ff */
[----:B------:R-:W-:Y:S01]  /*10a80*/  ULDC.64 UR4, c[0x0][0x438] ;  /* 0x00010e0000047ab9 */ /* 0x000fe20000000a00 */
[----:B------:R-:W-:Y:S01]  /*10a90*/  IMAD R14, R14, c[0x0][0x388], RZ ;  /* 0x0000e2000e0e7a24 */ /* 0x000fe200078e02ff */
[----:B------:R-:W-:Y:S01]  /*10aa0*/  UIMAD UR6, UR6, UR4, URZ ;  /* 0x00000004060672a4 */ /* 0x000fe2000f8e023f */
[----:B-1----:R-:W-:Y:S01]  /*10ab0*/  SHF.R.S32.HI R7, RZ, 0x1f, R12 ;  /* 0x0000001fff077819 */ /* 0x002fe2000001140c */
[----:B------:R-:W-:Y:S02]  /*10ac0*/  UIMAD.WIDE.U32 UR12, UR9, UR4, URZ ;  /* 0x00000004090c72a5 */ /* 0x000fe4000f8e003f */
[----:B------:R-:W-:Y:S01]  /*10ad0*/  UIMAD UR4, UR9, UR5, UR6 ;  /* 0x00000005090472a4 */ /* 0x000fe2000f8e0206 */
[CC--:B------:R-:W-:Y:S01]  /*10ae0*/  LEA.HI R13, R7.reuse, R12.reuse, RZ, 0x2 ;  /* 0x0000000c070d7211 */ /* 0x0c0fe200078f10ff */
[----:B--2---:R-:W-:Y:S01]  /*10af0*/  IMAD R18, R18, c[0x0][0x550], R11 ;  /* 0x0001540012127a24 */ /* 0x004fe200078e020b */
[-C--:B------:R-:W-:Y:S01]  /*10b00*/  LEA.HI R7, R7, R12.reuse, RZ, 0x5 ;  /* 0x0000000c07077211 */ /* 0x080fe200078f28ff */
[----:B------:R-:W-:Y:S01]  /*10b10*/  UIADD3 UR4, UR13, UR4, URZ ;  /* 0x000000040d047290 */ /* 0x000fe2000fffe03f */
[----:B------:R-:W-:Y:S01]  /*10b20*/  LOP3.LUT R13, R13, 0xfffffffc, RZ, 0xc0, !PT ;  /* 0xfffffffc0d0d7812 */ /* 0x000fe200078ec0ff */
[----:B------:R-:W-:Y:S01]  /*10b30*/  IMAD.U32 R17, RZ, RZ, UR13 ;  /* 0x0000000dff117e24 */ /* 0x000fe2000f8e00ff */
[----:B------:R-:W-:Y:S01]  /*10b40*/  LOP3.LUT R3, R7, 0xffffffe0, RZ, 0xc0, !PT ;  /* 0xffffffe007037812 */ /* 0x000fe200078ec0ff */
[----:B---3--:R-:W-:Y:S01]  /*10b50*/  IMAD.WIDE.U32 R22, R24, c[0x0][0x4d8], R22 ;  /* 0x0001360018167a25 */ /* 0x008fe200078e0016 */
[----:B------:R-:W-:-:S02]  /*10b60*/  IADD3 R6, -R13, R12, RZ ;  /* 0x0000000c0d067210 */ /* 0x000fc40007ffe1ff */
[----:B------:R-:W-:Y:S01]  /*10b70*/  SHF.R.S32.HI R19, RZ, 0x5, R7 ;  /* 0x00000005ff137819 */ /* 0x000fe20000011407 */
[----:B------:R-:W-:Y:S01]  /*10b80*/  IMAD.IADD R3, R12, 0x1, -R3 ;  /* 0x000000010c037824 */ /* 0x000fe200078e0a03 */
[----:B------:R-:W-:Y:S01]  /*10b90*/  LEA.HI R0, R6, R6, RZ, 0x1 ;  /* 0x0000000606007211 */ /* 0x000fe200078f08ff */
[----:B------:R-:W-:Y:S01]  /*10ba0*/  IMAD.U32 R17, RZ, RZ, UR4 ;  /* 0x00000004ff117e24 */ /* 0x000fe2000f8e00ff */
[----:B------:R-:W-:Y:S02]  /*10bb0*/  SHF.R.S32.HI R12, RZ, 0x1f, R7 ;  /* 0x0000001fff0c7819 */ /* 0x000fe40000011407 */
[----:B------:R-:W-:Y:S02]  /*10bc0*/  LOP3.LUT R11, R0, 0x1ffffffe, RZ, 0xc0, !PT ;  /* 0x1ffffffe000b7812 */ /* 0x000fe400078ec0ff */
[----:B------:R-:W-:Y:S02]  /*10bd0*/  LEA.HI R12, R12, R19, RZ, 0x2 ;  /* 0x000000130c0c7211 */ /* 0x000fe400078f10ff */
[----:B------:R-:W-:Y:S01]  /*10be0*/  SHF.R.S32.HI R7, RZ, 0x1f, R24 ;  /* 0x0000001fff077819 */ /* 0x000fe20000011418 */
[----:B------:R-:W-:Y:S01]  /*10bf0*/  IMAD.IADD R6, R6, 0x1, -R11 ;  /* 0x0000000106067824 */ /* 0x000fe200078e0a0b */
[----:B------:R-:W-:-:S02]  /*10c00*/  SHF.L.U32 R11, R0, 0x5, RZ ;  /* 0x00000005000b7819 */ /* 0x000fc400000006ff */
[----:B------:R-:W-:Y:S01]  /*10c10*/  SHF.R.S32.HI R0, RZ, 0x1f, R3 ;  /* 0x0000001fff007819 */ /* 0x000fe20000011403 */
[C---:B------:R-:W-:Y:S01]  /*10c20*/  IMAD R13, R7.reuse, c[0x0][0x4d8], RZ ;  /* 0x00013600070d7a24 */ /* 0x040fe200078e02ff */
[----:B------:R-:W-:Y:S01]  /*10c30*/  LOP3.LUT R12, R12, 0xffffffc, RZ, 0xc0, !PT ;  /* 0x0ffffffc0c0c7812 */ /* 0x000fe200078ec0ff */
[----:B------:R-:W-:Y:S01]  /*10c40*/  IMAD R7, R7, c[0x0][0x440], RZ ;  /* 0x0001100007077a24 */ /* 0x000fe200078e02ff */
[----:B------:R-:W-:Y:S01]  /*10c50*/  LEA.HI R0, R0, R3, RZ, 0x2 ;  /* 0x0000000300007211 */ /* 0x000fe200078f10ff */
[C---:B------:R-:W-:Y:S01]  /*10c60*/  IMAD R13, R24.reuse, c[0x0][0x4dc], R13 ;  /* 0x00013700180d7a24 */ /* 0x040fe200078e020d */
[----:B------:R-:W-:Y:S01]  /*10c70*/  LOP3.LUT R11, R11, 0xffffffc0, RZ, 0xc0, !PT ;  /* 0xffffffc00b0b7812 */ /* 0x000fe200078ec0ff */
[----:B------:R-:W-:Y:S01]  /*10c80*/  IMAD.IADD R19, R19, 0x1, -R12 ;  /* 0x0000000113137824 */ /* 0x000fe200078e0a0c */
[----:B------:R-:W-:Y:S01]  /*10c90*/  SHF.R.S32.HI R12, RZ, 0x2, R0 ;  /* 0x00000002ff0c7819 */ /* 0x000fe20000011400 */
[----:B------:R-:W-:Y:S01]  /*10ca0*/  IMAD R7, R24, c[0x0][0x444], R7 ;  /* 0x0001110018077a24 */ /* 0x000fe200078e0207 */
[----:B------:R-:W-:Y:S01]  /*10cb0*/  MOV R16, UR12 ;  /* 0x0000000c00107c02 */ /* 0x000fe20008000f00 */
[----:B------:R-:W-:Y:S01]  /*10cc0*/  IMAD R11, R6, 0x8, R11 ;  /* 0x00000008060b7824 */ /* 0x000fe200078e020b */
[----:B------:R-:W-:Y:S01]  /*10cd0*/  LEA R12, R19, R12, 0x4 ;  /* 0x0000000c130c7211 */ /* 0x000fe200078e20ff */
[----:B------:R-:W-:Y:S01]  /*10ce0*/  IMAD.IADD R23, R23, 0x1, R13 ;  /* 0x0000000117177824 */ /* 0x000fe200078e020d */
[----:B------:R-:W-:Y:S01]  /*10cf0*/  SHF.R.S32.HI R13, RZ, 0x1f, R18 ;  /* 0x0000001fff0d7819 */ /* 0x000fe20000011412 */
[----:B------:R-:W-:Y:S01]  /*10d00*/  IMAD.WIDE.U32 R24, R24, c[0x0][0x440], R16 ;  /* 0x0001100018187a25 */ /* 0x000fe200078e0010 */
[----:B------:R-:W-:-:S02]  /*10d10*/  LOP3.LUT P1, RZ, R3, 0x3, RZ, 0xc0, !PT ;  /* 0x0000000303ff7812 */ /* 0x000fc4000782c0ff */
[----:B------:R-:W-:Y:S01]  /*10d20*/  LOP3.LUT R0, R0, 0x7ffffffc, RZ, 0xc0, !PT ;  /* 0x7ffffffc00007812 */ /* 0x000fe200078ec0ff */
[----:B------:R-:W-:Y:S02]  /*10d30*/  IMAD.IADD R20, R12, 0x1, R11 ;  /* 0x000000010c147824 */ /* 0x000fe400078e020b */
[----:B------:R-:W-:Y:S01]  /*10d40*/  IMAD.IADD R25, R25, 0x1, R7 ;  /* 0x0000000119197824 */ /* 0x000fe200078e0207 */
[----:B------:R-:W-:Y:S01]  /*10d50*/  IADD3 R3, R3, -R0, RZ ;  /* 0x8000000003037210 */ /* 0x000fe20007ffe0ff */
[----:B------:R-:W-:Y:S01]  /*10d60*/  IMAD R17, R13, c[0x0][0x448], RZ ;  /* 0x000112000d117a24 */ /* 0x000fe200078e02ff */
[----:B----4-:R-:W-:Y:S01]  /*10d70*/  LEA R20, R15, R20, 0x7 ;  /* 0x000000140f147211 */ /* 0x010fe200078e38ff */
[----:B------:R-:W-:Y:S01]  /*10d80*/  IMAD R13, R13, c[0x0][0x4e0], RZ ;  /* 0x000138000d0d7a24 */ /* 0x000fe200078e02ff */
[----:B------:R-:W-:Y:S01]  /*10d90*/  LEA R15, R15, R12, 0x7 ;  /* 0x0000000c0f0f7211 */ /* 0x000fe200078e38ff */
[----:B------:R-:W-:Y:S01]  /*10da0*/  IMAD R17, R18, c[0x0][0x44c], R17 ;  /* 0x0001130012117a24 */ /* 0x000fe200078e0211 */
[----:B------:R-:W-:Y:S01]  /*10db0*/  MOV R7, R20 ;  /* 0x0000001400077202 */ /* 0x000fe20000000f00 */
[----:B------:R-:W-:Y:S01]  /*10dc0*/  @P0 IMAD.HI.U32 R16, R20, c[0x0][0x4ec], RZ ;  /* 0x00013b0014100a27 */ /* 0x000fe200078e00ff */
[----:B------:R-:W-:-:S03]  /*10dd0*/  ISETP.GE.OR P4, PT, R15, R14, P1 ;  /* 0x0000000e0f00720c */ /* 0x000fc60000f86670 */
[----:B------:R-:W-:Y:S01]  /*10de0*/  IMAD.MOV.U32 R6, RZ, RZ, R20 ;  /* 0x000000ffff067224 */ /* 0x000fe200078e0014 */
[----:B------:R-:W-:Y:S01]  /*10df0*/  @P0 SHF.R.U32.HI R6, RZ, c[0x0][0x4f0], R16 ;  /* 0x00013c00ff060a19 */ /* 0x000fe20000011610 */
[----:B------:R-:W-:-:S03]  /*10e00*/  @P0 IMAD.HI.U32 R11, R20, c[0x0][0x4ec], RZ ;  /* 0x00013b00140b0a27 */ /* 0x000fc600078e00ff */
[----:B------:R-:W-:Y:S01]  /*10e10*/  SHF.R.S32.HI R16, RZ, 0x1f, R6 ;  /* 0x0000001fff107819 */ /* 0x000fe20000011406 */
[----:B------:R-:W-:Y:S01]  /*10e20*/  IMAD.WIDE.U32 R24, R18, c[0x0][0x448], R24 ;  /* 0x0001120012187a25 */ /* 0x000fe200078e0018 */
[----:B------:R-:W-:-:S03]  /*10e30*/  @P0 SHF.R.U32.HI R7, RZ, c[0x0][0x4f0], R11 ;  /* 0x00013c00ff070a19 */ /* 0x000fc6000001160b */
[----:B------:R-:W-:Y:S02]  /*10e40*/  IMAD.MOV R11, RZ, RZ, -R6 ;  /* 0x000000ffff0b7224 */ /* 0x000fe400078e0a06 */
[C---:B------:R-:W-:Y:S02]  /*10e50*/  IMAD R13, R18.reuse, c[0x0][0x4e4], R13 ;  /* 0x00013900120d7a24 */ /* 0x040fe400078e020d */
[----:B------:R-:W-:Y:S01]  /*10e60*/  IMAD.WIDE.U32 R18, R18, c[0x0][0x4e0], R22 ;  /* 0x0001380012127a25 */ /* 0x000fe200078e0016 */
[----:B------:R-:W-:-:S03]  /*10e70*/  SHF.R.S32.HI R22, RZ, 0x1f, R7 ;  /* 0x0000001fff167819 */ /* 0x000fc60000011407 */
[----:B------:R-:W-:Y:S01]  /*10e80*/  IMAD R11, R11, c[0x0][0x4e8], R20 ;  /* 0x00013a000b0b7a24 */ /* 0x000fe200078e0214 */
[----:B------:R-:W-:Y:S01]  /*10e90*/  IADD3 R18, P0, R6, R18, RZ ;  /* 0x0000001206127210 */ /* 0x000fe20007f1e0ff */
[----:B------:R-:W-:Y:S02]  /*10ea0*/  IMAD.IADD R25, R25, 0x1, R17 ;  /* 0x0000000119197824 */ /* 0x000fe400078e0211 */
[----:B------:R-:W-:Y:S01]  /*10eb0*/  IMAD R22, R22, c[0x0][0x430], RZ ;  /* 0x00010c0016167a24 */ /* 0x000fe200078e02ff */
[----:B------:R-:W-:Y:S01]  /*10ec0*/  SHF.R.S32.HI R6, RZ, 0x1f, R11 ;  /* 0x0000001fff067819 */ /* 0x000fe2000001140b */
[----:B------:R-:W-:Y:S01]  /*10ed0*/  IMAD.SHL.U32 R3, R3, 0x2, RZ ;  /* 0x0000000203037824 */ /* 0x000fe200078e00ff */
[----:B------:R-:W-:Y:S01]  /*10ee0*/  IADD3.X R19, R16, R19, R13, P0, !PT ;  /* 0x0000001310137210 */ /* 0x000fe200007fe40d */
[----:B------:R-:W-:-:S04]  /*10ef0*/  IMAD.WIDE.U32 R16, R7, c[0x0][0x430], R24 ;  /* 0x00010c0007107a25 */ /* 0x000fc800078e0018 */
[----:B------:R-:W-:Y:S02]  /*10f00*/  IMAD R6, R6, c[0x0][0x4c8], RZ ;  /* 0x0001320006067a24 */ /* 0x000fe400078e02ff */
[----:B------:R-:W-:-:S04]  /*10f10*/  IMAD.WIDE.U32 R18, R11, c[0x0][0x4c8], R18 ;  /* 0x000132000b127a25 */ /* 0x000fc800078e0012 */
[----:B------:R-:W-:Y:S01]  /*10f20*/  IMAD R6, R11, c[0x0][0x4cc], R6 ;  /* 0x000133000b067a24 */ /* 0x000fe200078e0206 */
[C---:B------:R-:W-:Y:S01]  /*10f30*/  LEA R25, P0, R18.reuse, c[0x0][0x4a8], 0x2 ;  /* 0x00012a0012197a11 */ /* 0x040fe200078010ff */
[C---:B------:R-:W-:Y:S01]  /*10f40*/  IMAD R13, R7.reuse, c[0x0][0x434], R22 ;  /* 0x00010d00070d7a24 */ /* 0x040fe200078e0216 */
[----:B------:R-:W-:Y:S01]  /*10f50*/  IADD3 R7, -R7, RZ, RZ ;  /* 0x000000ff07077210 */ /* 0x000fe20007ffe1ff */
[----:B------:R-:W-:Y:S02]  /*10f60*/  IMAD.IADD R11, R19, 0x1, R6 ;  /* 0x00000001130b7824 */ /* 0x000fe400078e0206 */
[----:B------:R-:W-:Y:S01]  /*10f70*/  SHFL.IDX PT, R22, R25, RZ, 0x1c1f ;  /* 0x001c1fff19167589 */ /* 0x000fe200000e0000 */
[----:B------:R-:W-:Y:S02]  /*10f80*/  IMAD.IADD R13, R17, 0x1, R13 ;  /* 0x00000001110d7824 */ /* 0x000fe400078e020d */
[----:B------:R-:W-:Y:S01]  /*10f90*/  LEA.HI.X R24, R18, c[0x0][0x4ac], R11, 0x2, P0 ;  /* 0x00012b0012187a11 */ /* 0x000fe200000f140b */
[----:B------:R-:W-:Y:S01]  /*10fa0*/  IMAD R7, R7, c[0x0][0x4e8], R20 ;  /* 0x00013a0007077a24 */ /* 0x000fe200078e0214 */
[----:B------:R-:W-:Y:S01]  /*10fb0*/  SHFL.IDX PT, R18, R25, 0x2, 0x1c1f ;  /* 0x005c1f0019127f89 */ /* 0x000fe200000e0000 */
[----:B------:R-:W-:Y:S01]  /*10fc0*/  IMAD.MOV.U32 R12, RZ, RZ, R16 ;  /* 0x000000ffff0c7224 */ /* 0x000fe200078e0010 */
[----:B------:R-:W-:-:S02]  /*10fd0*/  IADD3 R11, R15, 0x48, RZ ;  /* 0x000000480f0b7810 */ /* 0x000fc40007ffe0ff */
[----:B------:R-:W1:Y:S01]  /*10fe0*/  SHFL.IDX PT, R23, R24, RZ, 0x1c1f ;  /* 0x001c1fff18177589 */ /* 0x000e6200000e0000 */
[----:B------:R-:W-:Y:S01]  /*10ff0*/  IMAD.WIDE.U32 R26, R7, c[0x0][0x428], R12 ;  /* 0x00010a00071a7a25 */ /* 0x000fe200078e000c */
[C---:B------:R-:W-:Y:S02]  /*11000*/  IADD3 R13, R15.reuse, 0x8, RZ ;  /* 0x000000080f0d7810 */ /* 0x040fe40007ffe0ff */
[----:B------:R-:W-:Y:S01]  /*11010*/  SHFL.IDX PT, R20, R25, 0x1, 0x1c1f ;  /* 0x003c1f0019147f89 */ /* 0x000fe200000e0000 */
[----:B------:R-:W-:Y:S02]  /*11020*/  IADD3 R12, R15, 0x40, RZ ;  /* 0x000000400f0c7810 */ /* 0x000fe40007ffe0ff */
[-C--:B------:R-:W-:Y:S01]  /*11030*/  ISETP.GE.OR P3, PT, R13, R14.reuse, P1 ;  /* 0x0000000e0d00720c */ /* 0x080fe20000f66670 */
[----:B------:R-:W2:Y:S01]  /*11040*/  SHFL.IDX PT, R21, R24, 0x1, 0x1c1f ;  /* 0x003c1f0018157f89 */ /* 0x000ea200000e0000 */
[-C--:B------:R-:W-:Y:S02]  /*11050*/  ISETP.GE.OR P2, PT, R12, R14.reuse, P1 ;  /* 0x0000000e0c00720c */ /* 0x080fe40000f46670 */
[----:B------:R-:W-:Y:S01]  /*11060*/  ISETP.GE.OR P1, PT, R11, R14, P1 ;  /* 0x0000000e0b00720c */ /* 0x000fe20000f26670 */
[----:B------:R-:W3:Y:S01]  /*11070*/  SHFL.IDX PT, R19, R24, 0x2, 0x1c1f ;  /* 0x005c1f0018137f89 */ /* 0x000ee200000e0000 */
[----:B------:R-:W-:-:S02]  /*11080*/  SHF.R.S32.HI R6, RZ, 0x1f, R7 ;  /* 0x0000001fff067819 */ /* 0x000fc40000011407 */
[-C--:B------:R-:W-:Y:S01]  /*11090*/  ISETP.GE.AND P5, PT, R12, R14.reuse, PT ;  /* 0x0000000e0c00720c */ /* 0x080fe20003fa6270 */
[----:B------:R-:W-:Y:S01]  /*110a0*/  SHFL.IDX PT, R16, R25, 0x3, 0x1c1f ;  /* 0x007c1f0019107f89 */ /* 0x000fe200000e0000 */
[----:B------:R-:W-:Y:S01]  /*110b0*/  ISETP.GE.AND P6, PT, R11, R14, PT ;  /* 0x0000000e0b00720c */ /* 0x000fe20003fc6270 */
[----:B------:R-:W-:Y:S02]  /*110c0*/  IMAD R6, R6, c[0x0][0x428], RZ ;  /* 0x00010a0006067a24 */ /* 0x000fe400078e02ff */
[----:B------:R-:W4:Y:S02]  /*110d0*/  SHFL.IDX PT, R17, R24, 0x3, 0x1c1f ;  /* 0x007c1f0018117f89 */ /* 0x000f2400000e0000 */
[----:B------:R-:W-:Y:S01]  /*110e0*/  IMAD R6, R7, c[0x0][0x42c], R6 ;  /* 0x00010b0007067a24 */ /* 0x000fe200078e0206 */
[----:B------:R-:W-:Y:S01]  /*110f0*/  LEA R7, P0, R26, c[0x0][0x400], 0x2 ;  /* 0x000100001a077a11 */ /* 0x000fe200078010ff */
[----:B-1----:R1:W-:Y:S02]  /*11100*/  @!P4 ST.E [R22.64], R2 ;  /* 0x000000021600c985 */ /* 0x0023e4000c10190a */
[----:B------:R-:W-:-:S02]  /*11110*/  IMAD.IADD R6, R27, 0x1, R6 ;  /* 0x000000011b067824 */ /* 0x000fc400078e0206 */
[----:B------:R1:W1:Y:S03]  /*11120*/  SHFL.IDX PT, R24, R7, RZ, 0x1c1f ;  /* 0x001c1fff07187589 */ /* 0x00026600000e0000 */
[----:B------:R-:W-:Y:S01]  /*11130*/  LEA.HI.X R6, R26, c[0x0][0x404], R6, 0x2, P0 ;  /* 0x000101001a067a11 */ /* 0x000fe200000f1406 */
[----:B--2---:R2:W-:Y:S01]  /*11140*/  @!P3 ST.E [R20.64], R8 ;  /* 0x000000081400b985 */ /* 0x0045e2000c10190a */
[----:B------:R-:W-:-:S03]  /*11150*/  ISETP.GE.AND P0, PT, R13, R14, PT ;  /* 0x0000000e0d00720c */ /* 0x000fc60003f06270 */
[----:B---3--:R2:W-:Y:S04]  /*11160*/  @!P2 ST.E [R18.64], R9 ;  /* 0x000000091200a985 */ /* 0x0085e8000c10190a */
[----:B------:R2:W3:Y:S04]  /*11170*/  SHFL.IDX PT, R25, R6, RZ, 0x1c1f ;  /* 0x001c1fff06197589 */ /* 0x0004e800000e0000 */
[----:B----4-:R2:W-:Y:S01]  /*11180*/  @!P1 ST.E [R16.64], R10 ;  /* 0x0000000a10009985 */ /* 0x0105e2000c10190a */
[----:B------:R-:W-:-:S13]  /*11190*/  ISETP.GE.AND P1, PT, R15, R14, PT ;  /* 0x0000000e0f00720c */ /* 0x000fda0003f26270 */
[----:B------:R-:W-:Y:S05]  /*111a0*/  @P1 BRA `(.L_x_1878) ;  /* 0x0000045000001947 */ /* 0x000fea0003800000 */
[C---:B-1----:R-:W-:Y:S02]  /*111b0*/  IADD3 R11, R3.reuse, 0x8, RZ ;  /* 0x00000008030b7810 */ /* 0x042fe40007ffe0ff */
[C---:B--2---:R-:W-:Y:S02]  /*111c0*/  IADD3 R9, R3.reuse, 0x10, RZ ;  /* 0x0000001003097810 */ /* 0x044fe40007ffe0ff */
        /* <DEDUP_REMOVED lines=11> */
[--C-:B---3--:R-:W-:Y:S01]  /*11280*/  @!P4 IMAD.WIDE R12, R3, 0x4, R24.reuse ;  /* 0x00000004030cc825 */ /* 0x108fe200078e0218 */
        /* <DEDUP_REMOVED lines=55> */
.L_x_1878:
[----:B-1----:R-:W-:Y:S05]  /*11600*/  BSYNC B0 ;  /* 0x0000000000007941 */ /* 0x002fea0003800000 */
.L_x_1877:
[----:B------:R1:W4:Y:S01]  /*11610*/  SHFL.IDX PT, R13, R6, 0x1, 0x1c1f ;  /* 0x003c1f00060d7f89 */ /* 0x00032200000e0000 */
[----:B------:R-:W-:Y:S03]  /*11620*/  BSSY B0, `(.L_x_1879) ;  /* 0x0000048000007945 */ /* 0x000fe60003800000 */
[----:B------:R1:W2:Y:S01]  /*11630*/  SHFL.IDX PT, R12, R7, 0x1, 0x1c1f ;  /* 0x003c1f00070c7f89 */ /* 0x0002a200000e0000 */
[----:B------:R-:W-:Y:S05]  /*11640*/  @P0 BRA `(.L_x_1880) ;  /* 0x0000045000000947 */ /* 0x000fea0003800000 */
[C---:B------:R-:W-:Y:S02]  /*11650*/  IADD3 R11, R3.reuse, 0x8, RZ ;  /* 0x00000008030b7810 */ /* 0x040fe40007ffe0ff */
[----:B------:R-:W-:-:S02]  /*11660*/  ISETP.GE.AND P1, PT, R3, c[0x0][0x3c8], PT ;  /* 0x0000f20003007a0c */ /* 0x000fc40003f26270 */
[----:B------:R-:W-:Y:S02]  /*11670*/  ISETP.GE.AND P0, PT, R11, c[0x0][0x3c8], PT ;  /* 0x0000f2000b007a0c */ /* 0x000fe40003f06270 */
[C---:B--2---:R-:W-:Y:S02]  /*11680*/  IADD3 R10, R3.reuse, 0x10, RZ ;  /* 0x00000010030a7810 */ /* 0x044fe40007ffe0ff */
[C---:B------:R-:W-:Y:S02]  /*11690*/  IADD3 R9, R3.reuse, 0x18, RZ ;  /* 0x0000001803097810 */ /* 0x040fe40007ffe0ff */
[----:B------:R-:W-:Y:S02]  /*116a0*/  ISETP.GE.AND P4, PT, R10, c[0x0][0x3c8], PT ;  /* 0x0000f2000a007a0c */ /* 0x000fe40003f86270 */
[----:B------:R-:W-:Y:S02]  /*116b0*/  IADD3 R8, R3, 0x20, RZ ;  /* 0x0000002003087810 */ /* 0x000fe40007ffe0ff */
[----:B------:R-:W-:Y:S01]  /*116c0*/  ISETP.GE.AND P3, PT, R9, c[0x0][0x3c8], PT ;  /* 0x0000f20009007a0c */ /* 0x000fe20003f66270 */
[C---:B----4-:R-:W-:Y:S01]  /*116d0*/  @!P1 IMAD.WIDE R14, R3.reuse, 0x4, R12 ;  /* 0x00000004030e9825 */ /* 0x050fe200078e020c */
        /* <DEDUP_REMOVED lines=23> */
[----:B--2---:R-:W-:Y:S02]  /*11850*/  @!P2 LOP3.LUT R15, R8, 0xfffffffe, RZ, 0xc0, !PT ;  /* 0xfffffffe080fa812 */ /* 0x004fe400078ec0ff */
[----:B------:R-:W-:-:S03]  /*11860*/  IADD3 R20, R3, 0x50, RZ ;  /* 0x0000005003147810 */ /* 0x000fc60007ffe0ff */
[----:B------:R-:W-:-:S04]  /*11870*/  @!P2 IMAD.WIDE R14, R15, 0x4, R12 ;  /* 0x000000040f0ea825 */ /* 0x000fc800078e020c */
[--C-:B----4-:R-:W-:Y:S01]  /*11880*/  @!P3 IMAD.WIDE R16, R9, 0x4, R12.reuse ;  /* 0x000000040910b825 */ /* 0x110fe200078e020c */
        /* <DEDUP_REMOVED lines=9> */
[----:B-----5:R-:W-:Y:S02]  /*11920*/  IADD3 R18, R3, 0x58, RZ ;  /* 0x0000005803127810 */ /* 0x020fe40007ffe0ff */
        /* <DEDUP_REMOVED lines=9> */
[----:B--2---:R-:W-:Y:S02]  /*119c0*/  @!P0 LOP3.LUT R17, R18, 0xfffffffe, RZ, 0xc0, !PT ;  /* 0xfffffffe12118812 */ /* 0x004fe400078ec0ff */
[----:B----4-:R-:W-:Y:S01]  /*119d0*/  @!P1 LOP3.LUT R15, R20, 0xfffffffe, RZ, 0xc0, !PT ;  /* 0xfffffffe140f9812 */ /* 0x010fe200078ec0ff */
[----:B------:R-:W-:Y:S01]  /*119e0*/  @!P2 IMAD.WIDE R18, R21, 0x4, R12 ;  /* 0x000000041512a825 */ /* 0x000fe200078e020c */
[----:B-1----:R-:W-:-:S03]  /*119f0*/  @!P3 LOP3.LUT R11, R2, 0xfffffffe, RZ, 0xc0, !PT ;  /* 0xfffffffe020bb812 */ /* 0x002fc600078ec0ff */
[----:B------:R-:W-:Y:S01]  /*11a00*/  @!P1 IMAD.WIDE R14, R15, 0x4, R12 ;  /* 0x000000040f0e9825 */ /* 0x000fe200078e020c */
[----:B-----5:R-:W-:-:S03]  /*11a10*/  @!P4 LOP3.LUT R9, R0, 0xfffffffe, RZ, 0xc0, !PT ;  /* 0xfffffffe0009c812 */ /* 0x020fc600078ec0ff */
        /* <DEDUP_REMOVED lines=8> */
.L_x_1880:
[----:B------:R-:W-:Y:S05]  /*11aa0*/  BSYNC B0 ;  /* 0x0000000000007941 */ /* 0x000fea0003800000 */
.L_x_1879:
[----:B-1--4-:R1:W4:Y:S01]  /*11ab0*/  SHFL.IDX PT, R13, R6, 0x2, 0x1c1f ;  /* 0x005c1f00060d7f89 */ /* 0x01232200000e0000 */
[----:B------:R-:W-:Y:S03]  /*11ac0*/  BSSY B0, `(.L_x_1881) ;  /* 0x0000048000007945 */ /* 0x000fe60003800000 */
[----:B--2---:R1:W2:Y:S01]  /*11ad0*/  SHFL.IDX PT, R12, R7, 0x2, 0x1c1f ;  /* 0x005c1f00070c7f89 */ /* 0x0042a200000e0000 */
[----:B------:R-:W-:Y:S05]  /*11ae0*/  @P5 BRA `(.L_x_1882) ;  /* 0x0000045000005947 */ /* 0x000fea0003800000 */
[C---:B------:R-:W-:Y:S02]  /*11af0*/  IADD3 R10, R3.reuse, 0x8, RZ ;  /* 0x00000008030a7810 */ /* 0x040fe40007ffe0ff */
        /* <DEDUP_REMOVED lines=15> */
[--C-:B--2-4-:R-:W-:Y:S01]  /*11bf0*/  @!P4 IMAD.WIDE R18, R11, 0x4, R12.reuse ;  /* 0x000000040b12c825 */ /* 0x114fe200078e020c */
        /* <DEDUP_REMOVED lines=28> */
[----:B----4-:R-:W-:Y:S01]  /*11dc0*/  @!P3 IMAD.WIDE R20, R23, 0x4, R12 ;  /* 0x000000041714b825 */ /* 0x010fe200078e020c */
        /* <DEDUP_REMOVED lines=11> */
[----:B----4-:R-:W-:-:S03]  /*11e80*/  @!P4 LOP3.LUT R11, R2, 0xfffffffe, RZ, 0xc0, !PT ;  /* 0xfffffffe020bc812 */ /* 0x010fc600078ec0ff */
        /* <DEDUP_REMOVED lines=11> */
.L_x_1882:
[----:B------:R-:W-:Y:S05]  /*11f40*/  BSYNC B0 ;  /* 0x0000000000007941 */ /* 0x000fea0003800000 */
.L_x_1881:
[----:B--2---:R2:W1:Y:S04]  /*11f50*/  SHFL.IDX PT, R9, R6, 0x3, 0x1c1f ;  /* 0x007c1f0006097f89 */ /* 0x00446800000e0000 */
[----:B------:R2:W4:Y:S01]  /*11f60*/  SHFL.IDX PT, R8, R7, 0x3, 0x1c1f ;  /* 0x007c1f0007087f89 */ /* 0x00052200000e0000 */
[----:B------:R-:W-:Y:S05]  /*11f70*/  @P6 EXIT ;  /* 0x000000000000694d */ /* 0x000fea0003800000 */
[C---:B-12---:R-:W-:Y:S02]  /*11f80*/  IADD3 R6, R3.reuse, 0x8, RZ ;  /* 0x0000000803067810 */ /* 0x046fe40007ffe0ff */
        /* <DEDUP_REMOVED lines=12> */
[----:B----4-:R-:W-:Y:S01]  /*12050*/  @!P3 IMAD.WIDE R10, R3, 0x4, R8 ;  /* 0x00000004030ab825 */ /* 0x010fe200078e0208 */
[----:B------:R-:W-:-:S02]  /*12060*/  @!P2 LOP3.LUT R6, R6, 0xfffffffe, RZ, 0xc0, !PT ;  /* 0xfffffffe0606a812 */ /* 0x000fc400078ec0ff */
[----:B------:R-:W-:Y:S02]  /*12070*/  @!P1 LOP3.LUT R5, R5, 0xfffffffe, RZ, 0xc0, !PT ;  /* 0xfffffffe05059812 */ /* 0x000fe400078ec0ff */
[----:B------:R-:W-:Y:S01]  /*12080*/  @!P0 LOP3.LUT R4, R4, 0xfffffffe, RZ, 0xc0, !PT ;  /* 0xfffffffe04048812 */ /* 0x000fe200078ec0ff */
[--C-:B------:R-:W-:Y:S01]  /*12090*/  @!P2 IMAD.WIDE R6, R6, 0x4, R8.reuse ;  /* 0x000000040606a825 */ /* 0x100fe200078e0208 */
[----:B------:R-:W-:Y:S01]  /*120a0*/  ISETP.GE.AND P5, PT, R0, c[0x0][0x3c8], PT ;  /* 0x0000f20000007a0c */ /* 0x000fe20003fa6270 */
[----:B------:R-:W-:Y:S01]  /*120b0*/  @!P3 ST.E.64 [R10.64], R142 ;  /* 0x0000008e0a00b985 */ /* 0x000fe2000c101b0a */
[----:B------:R-:W-:Y:S01]  /*120c0*/  IADD3 R18, R3, 0x30, RZ ;  /* 0x0000003003127810 */ /* 0x000fe20007ffe0ff */
[--C-:B------:R-:W-:Y:S01]  /*120d0*/  @!P1 IMAD.WIDE R12, R5, 0x4, R8.reuse ;  /* 0x00000004050c9825 */ /* 0x100fe200078e0208 */
[C---:B------:R-:W-:Y:S01]  /*120e0*/  IADD3 R17, R3.reuse, 0x38, RZ ;  /* 0x0000003803117810 */ /* 0x040fe20007ffe0ff */
[----:B------:R1:W-:Y:S01]  /*120f0*/  @!P2 ST.E.64 [R6.64], R138 ;  /* 0x0000008a0600a985 */ /* 0x0003e2000c101b0a */
[C---:B------:R-:W-:Y:S01]  /*12100*/  IADD3 R16, R3.reuse, 0x40, RZ ;  /* 0x0000004003107810 */ /* 0x040fe20007ffe0ff */
[----:B------:R-:W-:Y:S01]  /*12110*/  @!P0 IMAD.WIDE R4, R4, 0x4, R8 ;  /* 0x0000000404048825 */ /* 0x000fe200078e0208 */
[C---:B------:R-:W-:Y:S01]  /*12120*/  IADD3 R15, R3.reuse, 0x48, RZ ;  /* 0x00000048030f7810 */ /* 0x040fe20007ffe0ff */
[----:B------:R-:W-:Y:S01]  /*12130*/  @!P1 ST.E.64 [R12.64], R110 ;  /* 0x0000006e0c009985 */ /* 0x000fe2000c101b0a */
        /* <DEDUP_REMOVED lines=11> */
[----:B------:R-:W-:Y:S02]  /*121f0*/  @!P2 LEA.HI R16, R16, R16, RZ, 0x1 ;  /* 0x000000101010a211 */ /* 0x000fe400078f08ff */
[----:B------:R-:W-:Y:S02]  /*12200*/  @!P1 LEA.HI R15, R15, R15, RZ, 0x1 ;  /* 0x0000000f0f0f9211 */ /* 0x000fe400078f08ff */
[----:B-1----:R-:W-:-:S02]  /*12210*/  @!P5 LOP3.LUT R7, R0, 0xfffffffe, RZ, 0xc0, !PT ;  /* 0xfffffffe0007d812 */ /* 0x002fc400078ec0ff */
[----:B------:R-:W-:Y:S02]  /*12220*/  @!P0 LEA.HI R14, R14, R14, RZ, 0x1 ;  /* 0x0000000e0e0e8211 */ /* 0x000fe400078f08ff */
[----:B------:R-:W-:Y:S01]  /*12230*/  @!P4 LOP3.LUT R11, R18, 0xfffffffe, RZ, 0xc0, !PT ;  /* 0xfffffffe120bc812 */ /* 0x000fe200078ec0ff */
[--C-:B------:R-:W-:Y:S01]  /*12240*/  @!P5 IMAD.WIDE R6, R7, 0x4, R8.reuse ;  /* 0x000000040706d825 */ /* 0x100fe200078e0208 */
[----:B------:R-:W-:Y:S02]  /*12250*/  @!P3 LOP3.LUT R17, R17, 0xfffffffe, RZ, 0xc0, !PT ;  /* 0xfffffffe1111b812 */ /* 0x000fe400078ec0ff */
[----:B--2---:R-:W-:Y:S02]  /*12260*/  @!P6 LOP3.LUT R5, R2, 0xfffffffe, RZ, 0xc0, !PT ;  /* 0xfffffffe0205e812 */ /* 0x004fe400078ec0ff */
[----:B------:R-:W-:Y:S02]  /*12270*/  @!P2 LOP3.LUT R13, R16, 0xfffffffe, RZ, 0xc0, !PT ;  /* 0xfffffffe100da812 */ /* 0x000fe400078ec0ff */
[----:B------:R-:W-:Y:S01]  /*12280*/  @!P1 LOP3.LUT R15, R15, 0xfffffffe, RZ, 0xc0, !PT ;  /* 0xfffffffe0f0f9812 */ /* 0x000fe200078ec0ff */
[----:B------:R-:W-:Y:S01]  /*12290*/  @!P6 IMAD.WIDE R4, R5, 0x4, R8 ;  /* 0x000000040504e825 */ /* 0x000fe200078e0208 */
[----:B------:R-:W-:-:S03]  /*122a0*/  IADD3 R3, R3, 0x58, RZ ;  /* 0x0000005803037810 */ /* 0x000fc60007ffe0ff */
[--C-:B------:R-:W-:Y:S01]  /*122b0*/  @!P2 IMAD.WIDE R12, R13, 0x4, R8.reuse ;  /* 0x000000040d0ca825 */ /* 0x100fe200078e0208 */
[----:B------:R1:W-:Y:S04]  /*122c0*/  @!P6 ST.E.64 [R4.64], R126 ;  /* 0x0000007e0400e985 */ /* 0x0003e8000c101b0a */
[----:B------:R2:W-:Y:S01]  /*122d0*/  @!P5 ST.E.64 [R6.64], R134 ;  /* 0x000000860600d985 */ /* 0x0005e2000c101b0a */
[----:B-1----:R-:W-:Y:S01]  /*122e0*/  @!P0 LOP3.LUT R5, R14, 0xfffffffe, RZ, 0xc0, !PT ;  /* 0xfffffffe0e058812 */ /* 0x002fe200078ec0ff */
[----:B------:R-:W-:-:S04]  /*122f0*/  @!P1 IMAD.WIDE R14, R15, 0x4, R8 ;  /* 0x000000040f0e9825 */ /* 0x000fc800078e0208 */
[----:B--2---:R-:W-:-:S04]  /*12300*/  @!P4 IMAD.WIDE R6, R11, 0x4, R8 ;  /* 0x000000040b06c825 */ /* 0x004fc800078e0208 */
[--C-:B------:R-:W-:Y:S01]  /*12310*/  @!P3 IMAD.WIDE R10, R17, 0x4, R8.reuse ;  /* 0x00000004110ab825 */ /* 0x100fe200078e0208 */
[----:B------:R1:W-:Y:S03]  /*12320*/  @!P4 ST.E.64 [R6.64], R58 ;  /* 0x0000003a0600c985 */ /* 0x0003e6000c101b0a */
[----:B------:R-:W-:Y:S01]  /*12330*/  @!P0 IMAD.WIDE R4, R5, 0x4, R8 ;  /* 0x0000000405048825 */ /* 0x000fe200078e0208 */
[----:B------:R1:W-:Y:S04]  /*12340*/  @!P3 ST.E.64 [R10.64], R62 ;  /* 0x0000003e0a00b985 */ /* 0x0003e8000c101b0a */
[----:B------:R1:W-:Y:S04]  /*12350*/  @!P2 ST.E.64 [R12.64], R74 ;  /* 0x0000004a0c00a985 */ /* 0x0003e8000c101b0a */
        /* <DEDUP_REMOVED lines=9> */
.L_x_1876:
        /* <DEDUP_REMOVED lines=50> */
.L_x_1883:
        /* <DEDUP_REMOVED lines=15> */
.L_x_2894:


//--------------------- .text._ZN7cutlass13device_kernelIN5flash19enable_sm80_to_sm89INS1_16FlashAttnFwdSm80INS1_25CollectiveMainloopFwdSm80ILi4ELi1ELb0EN4cute5tupleIJNS5_1CILi128EEENS7_ILi48EEENS7_ILi96EEEEEELi96ENS_6half_tEfNS_4arch4Sm80ELb0ELb1ELb0ELb1ELb0ELb0ELb1ELb1EEENS1_21CollectiveEpilogueFwdINS6_IJS8_SA_S9_EEENS6_IJNS7_ILi1EEESI_SI_EEESC_SE_Li128ELb1ELb1ELb1ELb0EEENS1_36VarlenDynamicPersistentTileSchedulerILi128ELi48ELi128ELi128ELb1ELb1ELb0ELb1ELb0ELb1EEEEEEEEEvNT_6ParamsE --------------------------
	.section	.text._ZN7cutlass13device_kernelIN5flash19enable_sm80_to_sm89INS1_16FlashAttnFwdSm80INS1_25CollectiveMainloopFwdSm80ILi4ELi1ELb0EN4cute5tupleIJNS5_1CILi128EEENS7_ILi48EEENS7_ILi96EEEEEELi96ENS_6half_tEfNS_4arch4Sm80ELb0ELb1ELb0ELb1ELb0ELb0ELb1ELb1EEENS1_21CollectiveEpilogueFwdINS6_IJS8_SA_S9_EEENS6_IJNS7_ILi1EEESI_SI_EEESC_SE_Li128ELb1ELb1ELb1ELb0EEENS1_36VarlenDynamicPersistentTileSchedulerILi128ELi48ELi128ELi128ELb1ELb1ELb0ELb1ELb0ELb1EEEEEEEEEvNT_6ParamsE,"ax",@progbits
	.sectioninfo	@"SHI_REGISTERS=255"
	.align	128
.text._ZN7cutlass13device_kernelIN5flash19enable_sm80_to_sm89INS1_16FlashAttnFwdSm80INS1_25CollectiveMainloopFwdSm80ILi4ELi1ELb0EN4cute5tupleIJNS5_1CILi128EEENS7_ILi48EEENS7_ILi96EEEEEELi96ENS_6half_tEfNS_4arch4Sm80ELb0ELb1ELb0ELb1ELb0ELb0ELb1ELb1EEENS1_21CollectiveEpilogueFwdINS6_IJS8_SA_S9_EEENS6_IJNS7_ILi1EEESI_SI_EEESC_SE_Li128ELb1ELb1ELb1ELb0EEENS1_36VarlenDynamicPersistentTileSchedulerILi128ELi48ELi128ELi128ELb1ELb1ELb0ELb1ELb0ELb1EEEEEEEEEvNT_6ParamsE:
        .type           _ZN7cutlass13device_kernelIN5flash19enable_sm80_to_sm89INS1_16FlashAttnFwdSm80INS1_25CollectiveMainloopFwdSm80ILi4ELi1ELb0EN4cute5tupleIJNS5_1CILi128EEENS7_ILi48EEENS7_ILi96EEEEEELi96ENS_6half_tEfNS_4arch4Sm80ELb0ELb1ELb0ELb1ELb0ELb0ELb1ELb1EEENS1_21CollectiveEpilogueFwdINS6_IJS8_SA_S9_EEENS6_IJNS7_ILi1EEESI_SI_EEESC_SE_Li128ELb1ELb1ELb1ELb0EEENS1_36VarlenDynamicPersistentTileSchedulerILi128ELi48ELi128ELi128ELb1ELb1ELb0ELb1ELb0ELb1EEEEEEEEEvNT_6ParamsE,@function
        .size           _ZN7cutlass13device_kernelIN5flash19enable_sm80_to_sm89INS1_16FlashAttnFwdSm80INS1_25CollectiveMainloopFwdSm80ILi4ELi1ELb0EN4cute5tupleIJNS5_1CILi128EEENS7_ILi48EEENS7_ILi96EEEEEELi96ENS_6half_tEfNS_4arch4Sm80ELb0ELb1ELb0ELb1ELb0ELb0ELb1ELb1EEENS1_21CollectiveEpilogueFwdINS6_IJS8_SA_S9_EEENS6_IJNS7_ILi1EEESI_SI_EEESC_SE_Li128ELb1ELb1ELb1ELb0EEENS1_36VarlenDynamicPersistentTileSchedulerILi128ELi48ELi128ELi128ELb1ELb1ELb0ELb1ELb0ELb1EEEEEEEEEvNT_6ParamsE,(.L_x_2895 - _ZN7cutlass13device_kernelIN5flash19enable_sm80_to_sm89INS1_16FlashAttnFwdSm80INS1_25CollectiveMainloopFwdSm80ILi4ELi1ELb0EN4cute5tupleIJNS5_1CILi128EEENS7_ILi48EEENS7_ILi96EEEEEELi96ENS_6half_tEfNS_4arch4Sm80ELb0ELb1ELb0ELb1ELb0ELb0ELb1ELb1EEENS1_21CollectiveEpilogueFwdINS6_IJS8_SA_S9_EEENS6_IJNS7_ILi1EEESI_SI_EEESC_SE_Li128ELb1ELb1ELb1ELb0EEENS1_36VarlenDynamicPersistentTileSchedulerILi128ELi48ELi128ELi128ELb1ELb1ELb0ELb1ELb0ELb1EEEEEEEEEvNT_6ParamsE)
        .other          _ZN7cutlass13device_kernelIN5flash19enable_sm80_to_sm89INS1_16FlashAttnFwdSm80INS1_25CollectiveMainloopFwdSm80ILi4ELi1ELb0EN4cute5tupleIJNS5_1CILi128EEENS7_ILi48EEENS7_ILi96EEEEEELi96ENS_6half_tEfNS_4arch4Sm80ELb0ELb1ELb0ELb1ELb0ELb0ELb1ELb1EEENS1_21CollectiveEpilogueFwdINS6_IJS8_SA_S9_EEENS6_IJNS7_ILi1EEESI_SI_EEESC_SE_Li128ELb1ELb1ELb1ELb0EEENS1_36VarlenDynamicPersistentTileSchedulerILi128ELi48ELi128ELi128ELb1ELb1ELb0ELb1ELb0ELb1EEEEEEEEEvNT_6ParamsE,@"STO_CUDA_ENTRY STV_DEFAULT"
_ZN7cutlass13device_kernelIN5flash19enable_sm80_to_sm89INS1_16FlashAttnFwdSm80INS1_25CollectiveMainloopFwdSm80ILi4ELi1ELb0EN4cute5tupleIJNS5_1CILi128EEENS7_ILi48EEENS7_ILi96EEEEEELi96ENS_6half_tEfNS_4arch4Sm80ELb0ELb1ELb0ELb1ELb0ELb0ELb1ELb1EEENS1_21CollectiveEpilogueFwdINS6_IJS8_SA_S9_EEENS6_IJNS7_ILi1EEESI_SI_EEESC_SE_Li128ELb1ELb1ELb1ELb0EEENS1_36VarlenDynamicPersistentTileSchedulerILi128ELi48ELi128ELi128ELb1ELb1ELb0ELb1ELb0ELb1EEEEEEEEEvNT_6ParamsE:
        /* <DEDUP_REMOVED lines=54> */
.L_x_1889:
        /* <DEDUP_REMOVED lines=16> */
.L_x_2069:
        /* <DEDUP_REMOVED lines=16> */
.L_x_2070:
[----:B--2---:R-:W-:-:S05]  /*0560*/  IMAD R0, R0, c[0x0][0x538], RZ ;  /* 0x00014e0000007a24 */ /* 0x004fca00078e02ff */
[----:B------:R-:W-:-:S04]  /*0570*/  IADD3 R6, R0, R6, RZ ;  /* 0x0000000600067210 */ /* 0x000fc80007ffe0ff */
[----:B------:R-:W-:-:S13]  /*0580*/  ISETP.GT.AND P0, PT, R6, UR4, PT ;  /* 0x0000000406007c0c */ /* 0x000fda000bf04270 */
[----:B-1----:R-:W-:Y:S05]  /*0590*/  @!P0 BRA `(.L_x_1889) ;  /* 0xfffffdc000008947 */ /* 0x002fea000383ffff */
.L_x_1885:
[----:B------:R-:W-:-:S05]  /*05a0*/  IADD3 R11, -R0, R6, RZ ;  /* 0x00000006000b7210 */ /* 0x000fca0007ffe1ff */
[----:B------:R-:W-:-:S05]  /*05b0*/  IMAD R0, R4, c[0x0][0x538], R11 ;  /* 0x00014e0004007a24 */ /* 0x000fca00078e020b */
[----:B------:R-:W-:Y:S01]  /*05c0*/  ISETP.GT.AND P0, PT, R0, UR4, PT ;  /* 0x0000000400007c0c */ /* 0x000fe2000bf04270 */
[----:B------:R-:W-:-:S12]  /*05d0*/  BRA.DIV ~URZ, `(.L_x_1890) ;  /* 0x000169127f007947 */ /* 0x000fd8000b800000 */
[----:B------:R-:W-:-:S04]  /*05e0*/  VOTE.ANY R10, PT, !P0 ;  /* 0x00000000000a7806 */ /* 0x000fc800040e0100 */
.L_x_2071:
[----:B------:R-:W1:Y:S02]  /*05f0*/  POPC R6, R10 ;  /* 0x0000000a00067309 */ /* 0x000e640000000000 */
[----:B-1----:R-:W-:-:S05]  /*0600*/  IADD3 R0, R6, R7, RZ ;  /* 0x0000000706007210 */ /* 0x002fca0007ffe0ff */
[----:B------:R1:W-:Y:S01]  /*0610*/  STL [R1+0x24], R0 ;  /* 0x0000240001007387 */ /* 0x0003e20000100800 */
[----:B------:R-:W-:Y:S05]  /*0620*/  BRA.DIV ~URZ, `(.L_x_1891) ;  /* 0x000169127f007947 */ /* 0x000fea000b800000 */
[----:B------:R2:W3:Y:S01]  /*0630*/  SHFL.IDX PT, R12, R9, R6, 0x1f ;  /* 0x00001f06090c7589 */ /* 0x0004e200000e0000 */
[----:B------:R-:W-:-:S03]  /*0640*/  MOV R7, RZ ;  /* 0x000000ff00077202 */ /* 0x000fc60000000f00 */
[----:B------:R2:W4:Y:S04]  /*0650*/  SHFL.IDX PT, R9, R8, R6, 0x1f ;  /* 0x00001f0608097589 */ /* 0x00052800000e0000 */
.L_x_2072:
[----:B------:R-:W-:Y:S01]  /*0660*/  ISETP.NE.AND P0, PT, R10, RZ, PT ;  /* 0x000000ff0a00720c */ /* 0x000fe20003f05270 */
[----:B------:R-:W-:-:S12]  /*0670*/  BSSY B0, `(.L_x_1892) ;  /* 0x0000005000007945 */ /* 0x000fd80003800000 */
[----:B------:R-:W-:Y:S05]  /*0680*/  @!P0 BRA `(.L_x_1893) ;  /* 0x0000003000008947 */ /* 0x000fea0003800000 */
[----:B------:R-:W-:Y:S01]  /*0690*/  IADD3 R3, R6, -0x1, RZ ;  /* 0xffffffff06037810 */ /* 0x000fe20007ffe0ff */
[----:B------:R-:W-:Y:S05]  /*06a0*/  BRA.DIV ~URZ, `(.L_x_1894) ;  /* 0x000169727f007947 */ /* 0x000fea000b800000 */
[----:B------:R1:W2:Y:S02]  /*06b0*/  SHFL.IDX PT, R7, R4, R3, 0x1f ;  /* 0x00001f0304077589 */ /* 0x0002a400000e0000 */
.L_x_1893:
[----:B------:R-:W-:Y:S05]  /*06c0*/  BSYNC B0 ;  /* 0x0000000000007941 */ /* 0x000fea0003800000 */
.L_x_1892:
        /* <DEDUP_REMOVED lines=69> */
.L_x_1896:
        /* <DEDUP_REMOVED lines=70> */
.L_x_1897:
[----:B------:R-:W-:Y:S05]  /*0f80*/  BSYNC B0 ;  /* 0x0000000000007941 */ /* 0x000fea0003800000 */
.L_x_1895:
[----:B------:R-:W-:-:S04]  /*0f90*/  LOP3.LUT R0, RZ, R0, RZ, 0x33, !PT ;  /* 0x00000000ff007212 */ /* 0x000fc800078e33ff */
[----:B------:R-:W-:-:S05]  /*0fa0*/  IADD3 R0, R0, R12, RZ ;  /* 0x0000000c00007210 */ /* 0x000fca0007ffe0ff */
[----:B------:R2:W-:Y:S01]  /*0fb0*/  STL [R1+0x1c], R0 ;  /* 0x00001c0001007387 */ /* 0x0005e20000100800 */
[----:B------:R-:W-:Y:S05]  /*0fc0*/  BRA `(.L_x_1898) ;  /* 0x0000006000007947 */ /* 0x000fea0003800000 */
.L_x_1886:
[----:B------:R-:W-:Y:S01]  /*0fd0*/  MOV R0, UR4 ;  /* 0x0000000400007c02 */ /* 0x000fe20008000f00 */
[----:B------:R-:W-:Y:S04]  /*0fe0*/  STL [R1+0x1c], RZ ;  /* 0x00001cff01007387 */ /* 0x000fe80000100800 */
[----:B------:R-:W-:Y:S04]  /*0ff0*/  STL [R1+0x20], RZ ;  /* 0x000020ff01007387 */ /* 0x000fe80000100800 */
[----:B------:R1:W-:Y:S02]  /*1000*/  STL [R1+0x18], R0 ;  /* 0x0000180001007387 */ /* 0x0003e40000100800 */
[----:B-1----:R-:W-:-:S05]  /*1010*/  MOV R0, c[0x0][0x53c] ;  /* 0x00014f0000007a02 */ /* 0x002fca0000000f00 */
[----:B------:R1:W-:Y:S02]  /*1020*/  STL [R1+0x24], R0 ;  /* 0x0000240001007387 */ /* 0x0003e40000100800 */
.L_x_1898:
        /* <DEDUP_REMOVED lines=8> */
.L_x_1884:
        /* <DEDUP_REMOVED lines=49> */
[----:B------:R-:W-:Y:S01]  /*13c0*/  IMAD.U32 R5, R0, 0x20, R5 ;  /* 0x0000002000057824 */ /* 0x000fe200078e0005 */
[----:B------:R-:W-:Y:S01]  /*13d0*/  LOP3.LUT R2, R2, 0xfffffff8, RZ, 0xc0, !PT ;  /* 0xfffffff802027812 */ /* 0x000fe200078ec0ff */
[C---:B------:R-:W-:Y:S01]  /*13e0*/  IMAD.IADD R4, R8.reuse, 0x1, -R3 ;  /* 0x0000000108047824 */ /* 0x040fe200078e0a03 */
[----:B------:R-:W-:Y:S01]  /*13f0*/  SHF.R.S32.HI R3, RZ, 0x2, R11 ;  /* 0x00000002ff037819 */ /* 0x000fe2000001140b */
[----:B------:R-:W-:Y:S01]  /*1400*/  IMAD.SHL.U32 R8, R8, 0x200, RZ ;  /* 0x0000020008087824 */ /* 0x000fe200078e00ff */
[----:B------:R-:W-:Y:S01]  /*1410*/  LEA.HI R0, R18, R18, RZ, 0x1 ;  /* 0x0000001212007211 */ /* 0x000fe200078f08ff */
[----:B------:R1:W-:Y:S01]  /*1420*/  STL [R1+0x58], R5 ;  /* 0x0000580501007387 */ /* 0x0003e20000100800 */
[----:B------:R-:W-:Y:S01]  /*1430*/  IADD3 R20, R22, 0x20, RZ ;  /* 0x0000002016147810 */ /* 0x000fe20007ffe0ff */
[----:B------:R-:W-:Y:S01]  /*1440*/  IMAD R19, R4, 0x10, R3 ;  /* 0x0000001004137824 */ /* 0x000fe200078e0203 */
[----:B------:R-:W-:-:S02]  /*1450*/  SHF.R.S32.HI R3, RZ, 0x1, R7 ;  /* 0x00000001ff037819 */ /* 0x000fc40000011407 */
[--C-:B------:R-:W-:Y:S02]  /*1460*/  SHF.R.S32.HI R7, RZ, 0x1, R10.reuse ;  /* 0x00000001ff077819 */ /* 0x100fe4000001140a */
[----:B------:R-:W-:Y:S01]  /*1470*/  SHF.R.S32.HI R10, RZ, 0x1f, R10 ;  /* 0x0000001fff0a7819 */ /* 0x000fe2000001140a */
[----:B------:R-:W-:Y:S01]  /*1480*/  STL [R1+0x60], R19 ;  /* 0x0000601301007387 */ /* 0x000fe20000100800 */
[----:B------:R-:W-:Y:S02]  /*1490*/  LOP3.LUT P2, RZ, R3, 0x2, RZ, 0xc0, !PT ;  /* 0x0000000203ff7812 */ /* 0x000fe4000784c0ff */
[----:B------:R-:W-:Y:S01]  /*14a0*/  SHF.R.S32.HI R23, RZ, 0x1f, R22 ;  /* 0x0000001fff177819 */ /* 0x000fe20000011416 */
[----:B-1----:R-:W-:Y:S01]  /*14b0*/  IMAD.IADD R5, R14, 0x1, -R2 ;  /* 0x000000010e057824 */ /* 0x002fe200078e0a02 */
[C---:B------:R-:W-:Y:S01]  /*14c0*/  LOP3.LUT R2, R0.reuse, 0x1ffffffe, RZ, 0xc0, !PT ;  /* 0x1ffffffe00027812 */ /* 0x040fe200078ec0ff */
[----:B------:R-:W-:-:S03]  /*14d0*/  IMAD.SHL.U32 R0, R0, 0x20, RZ ;  /* 0x0000002000007824 */ /* 0x000fc600078e00ff */
[----:B------:R-:W-:Y:S01]  /*14e0*/  LEA.HI R6, R5, R5, RZ, 0x1 ;  /* 0x0000000505067211 */ /* 0x000fe200078f08ff */
[----:B------:R-:W-:Y:S01]  /*14f0*/  IMAD.IADD R4, R18, 0x1, -R2 ;  /* 0x0000000112047824 */ /* 0x000fe200078e0a02 */
[----:B------:R-:W-:Y:S01]  /*1500*/  LOP3.LUT R0, R0, 0xffffffc0, RZ, 0xc0, !PT ;  /* 0xffffffc000007812 */ /* 0x000fe200078ec0ff */
[----:B------:R-:W-:Y:S01]  /*1510*/  IMAD.SHL.U32 R2, R3, 0x40, RZ ;  /* 0x0000004003027824 */ /* 0x000fe200078e00ff */
[----:B------:R-:W-:Y:S02]  /*1520*/  LOP3.LUT R9, R6, 0x3fffffe, RZ, 0xc0, !PT ;  /* 0x03fffffe06097812 */ /* 0x000fe400078ec0ff */
[----:B------:R-:W-:Y:S01]  /*1530*/  LEA.HI R3, R10, R7, RZ, 0x2 ;  /* 0x000000070a037211 */ /* 0x000fe200078f10ff */
[----:B------:R-:W-:Y:S01]  /*1540*/  IMAD R14, R4, 0x8, R0 ;  /* 0x00000008040e7824 */ /* 0x000fe200078e0200 */
[----:B------:R-:W-:Y:S01]  /*1550*/  LOP3.LUT R0, R2, 0xc0, RZ, 0xc0, !PT ;  /* 0x000000c002007812 */ /* 0x000fe200078ec0ff */
[----:B------:R-:W-:Y:S01]  /*1560*/  IMAD.IADD R9, R5, 0x1, -R9 ;  /* 0x0000000105097824 */ /* 0x000fe200078e0a09 */
[----:B------:R-:W-:Y:S01]  /*1570*/  LOP3.LUT R2, R3, 0xfffffffc, RZ, 0xc0, !PT ;  /* 0xfffffffc03027812 */ /* 0x000fe200078ec0ff */
[----:B------:R-:W-:Y:S01]  /*1580*/  IMAD R3, R18, 0x2, R8 ;  /* 0x0000000212037824 */ /* 0x000fe200078e0208 */
[----:B------:R-:W-:-:S02]  /*1590*/  LOP3.LUT R5, R0, 0x8, R17, 0xf8, !PT ;  /* 0x0000000800057812 */ /* 0x000fc400078ef811 */
[----:B------:R-:W-:Y:S01]  /*15a0*/  SHF.R.U32.HI R4, RZ, 0x3, R0 ;  /* 0x00000003ff047819 */ /* 0x000fe20000011600 */
[----:B------:R-:W-:Y:S01]  /*15b0*/  IMAD.IADD R2, R7, 0x1, -R2 ;  /* 0x0000000107027824 */ /* 0x000fe200078e0a02 */
[----:B------:R-:W-:Y:S01]  /*15c0*/  SHF.R.S32.HI R0, RZ, 0x1, R6 ;  /* 0x00000001ff007819 */ /* 0x000fe20000011406 */
[----:B------:R-:W-:Y:S01]  /*15d0*/  IMAD R6, R9, 0x20, R3 ;  /* 0x0000002009067824 */ /* 0x000fe200078e0203 */
[----:B------:R-:W-:Y:S01]  /*15e0*/  LOP3.LUT R10, R5, R4, RZ, 0x3c, !PT ;  /* 0x00000004050a7212 */ /* 0x000fe200078e3cff */
[----:B------:R-:W-:Y:S01]  /*15f0*/  IMAD.SHL.U32 R5, R16, 0x20, RZ ;  /* 0x0000002010057824 */ /* 0x000fe200078e00ff */
[----:B------:R-:W-:Y:S01]  /*1600*/  LOP3.LUT P3, RZ, R2, 0x2, RZ, 0xc0, !PT ;  /* 0x0000000202ff7812 */ /* 0x000fe2000786c0ff */
[C---:B------:R-:W-:Y:S01]  /*1610*/  IMAD.SHL.U32 R3, R0.reuse, 0x40, RZ ;  /* 0x0000004000037824 */ /* 0x040fe200078e00ff */
[----:B------:R-:W-:Y:S01]  /*1620*/  LOP3.LUT P0, RZ, R0, 0x2, RZ, 0xc0, !PT ;  /* 0x0000000200ff7812 */ /* 0x000fe2000780c0ff */
[----:B------:R-:W-:Y:S01]  /*1630*/  IMAD.SHL.U32 R2, R2, 0x40, RZ ;  /* 0x0000004002027824 */ /* 0x000fe200078e00ff */
[----:B------:R-:W-:Y:S01]  /*1640*/  LOP3.LUT R4, R0, 0x1, RZ, 0xc0, !PT ;  /* 0x0000000100047812 */ /* 0x000fe200078ec0ff */
[C---:B------:R-:W-:Y:S01]  /*1650*/  IMAD.SHL.U32 R7, R12.reuse, 0x8, RZ ;  /* 0x000000080c077824 */ /* 0x040fe200078e00ff */
        /* <DEDUP_REMOVED lines=11> */
[----:B------:R-:W-:Y:S01]  /*1710*/  IMAD R2, R13, 0x20, R4 ;  /* 0x000000200d027824 */ /* 0x000fe200078e0204 */
[----:B------:R-:W-:Y:S01]  /*1720*/  LOP3.LUT R4, R11, 0x7ffffffc, RZ, 0xc0, !PT ;  /* 0x7ffffffc0b047812 */ /* 0x000fe200078ec0ff */
[----:B------:R-:W-:Y:S01]  /*1730*/  IMAD R7, R13, 0x20, R0 ;  /* 0x000000200d077824 */ /* 0x000fe200078e0200 */
[----:B------:R-:W-:Y:S01]  /*1740*/  LOP3.LUT R3, R6, R5, RZ, 0x3c, !PT ;  /* 0x0000000506037212 */ /* 0x000fe200078e3cff */
[----:B------:R-:W-:Y:S01]  /*1750*/  IMAD.MOV.U32 R6, RZ, RZ, 0x20 ;  /* 0x00000020ff067424 */ /* 0x000fe200078e00ff */
[C---:B------:R-:W-:Y:S01]  /*1760*/  IADD3 R5, R18.reuse, 0x80, RZ ;  /* 0x0000008012057810 */ /* 0x040fe20007ffe0ff */
[----:B------:R-:W-:Y:S01]  /*1770*/  IMAD.IADD R4, R21, 0x1, -R4 ;  /* 0x0000000115047824 */ /* 0x000fe200078e0a04 */
[----:B------:R-:W-:Y:S01]  /*1780*/  IADD3 R17, R18, 0x70, RZ ;  /* 0x0000007012117810 */ /* 0x000fe20007ffe0ff */
[----:B------:R-:W-:Y:S01]  /*1790*/  STL [R1+0x40], R18 ;  /* 0x0000401201007387 */ /* 0x000fe20000100800 */
[----:B------:R-:W-:Y:S01]  /*17a0*/  @P1 IADD3 R17, R5, 0x10, RZ ;  /* 0x0000001005111810 */ /* 0x000fe20007ffe0ff */
[----:B------:R-:W-:Y:S01]  /*17b0*/  IMAD.SHL.U32 R235, R4, 0x2, RZ ;  /* 0x0000000204eb7824 */ /* 0x000fe200078e00ff */
[----:B------:R-:W-:Y:S01]  /*17c0*/  IADD3 R5, R22, 0x40, RZ ;  /* 0x0000004016057810 */ /* 0x000fe20007ffe0ff */
[----:B------:R-:W-:-:S02]  /*17d0*/  IMAD.IADD R2, R3, 0x1, R2 ;  /* 0x0000000103027824 */ /* 0x000fc400078e0202 */
[----:B------:R-:W-:Y:S01]  /*17e0*/  IMAD.U32 R0, R9, 0x20, R10 ;  /* 0x0000002009007824 */ /* 0x000fe200078e000a */
[----:B------:R-:W-:Y:S01]  /*17f0*/  STL [R1+0x44], R17 ;  /* 0x0000441101007387 */ /* 0x000fe20000100800 */
[----:B------:R-:W-:Y:S01]  /*1800*/  IMAD.IADD R3, R3, 0x1, R7 ;  /* 0x0000000103037824 */ /* 0x000fe200078e0207 */
[----:B------:R-:W-:Y:S02]  /*1810*/  SHF.R.S32.HI R7, RZ, 0x1f, R20 ;  /* 0x0000001fff077819 */ /* 0x000fe40000011414 */
[----:B------:R-:W-:Y:S01]  /*1820*/  STL [R1+0x30], R20 ;  /* 0x0000301401007387 */ /* 0x000fe20000100800 */
[----:B------:R-:W-:Y:S02]  /*1830*/  SHF.R.S32.HI R4, RZ, 0x1f, R5 ;  /* 0x0000001fff047819 */ /* 0x000fe40000011405 */
[C---:B------:R-:W-:Y:S01]  /*1840*/  IADD3 R10, R235.reuse, 0x40, RZ ;  /* 0x00000040eb0a7810 */ /* 0x040fe20007ffe0ff */
[----:B------:R1:W-:Y:S01]  /*1850*/  STL [R1+0x34], R5 ;  /* 0x0000340501007387 */ /* 0x0003e20000100800 */
[----:B------:R-:W-:-:S02]  /*1860*/  IADD3 R8, R235, 0x50, RZ ;  /* 0x00000050eb087810 */ /* 0x000fc40007ffe0ff */
[----:B------:R-:W-:Y:S01]  /*1870*/  LEA R180, R0, 0x3c80, 0x1 ;  /* 0x00003c8000b47811 */ /* 0x000fe200078e08ff */
[----:B------:R-:W-:Y:S01]  /*1880*/  STL.64 [R1+0x28], R22 ;  /* 0x0000281601007387 */ /* 0x000fe20000100a00 */
[----:B------:R-:W-:Y:S02]  /*1890*/  SHF.R.S32.HI R0, RZ, 0x1f, R10 ;  /* 0x0000001fff007819 */ /* 0x000fe4000001140a */
[----:B------:R-:W-:Y:S01]  /*18a0*/  SHF.R.S32.HI R0, RZ, 0x1f, R8 ;  /* 0x0000001fff007819 */ /* 0x000fe20000011408 */
[----:B------:R2:W-:Y:S01]  /*18b0*/  STL [R1+0x54], R7 ;  /* 0x0000540701007387 */ /* 0x0005e20000100800 */
[C---:B------:R-:W-:Y:S02]  /*18c0*/  IADD3 R16, R235.reuse, 0x10, RZ ;  /* 0x00000010eb107810 */ /* 0x040fe40007ffe0ff */
[C---:B------:R-:W-:Y:S01]  /*18d0*/  IADD3 R13, R235.reuse, 0x28, RZ ;  /* 0x00000028eb0d7810 */ /* 0x040fe20007ffe0ff */
[----:B------:R3:W-:Y:S01]  /*18e0*/  STL [R1+0x50], R4 ;  /* 0x0000500401007387 */ /* 0x0007e20000100800 */
[----:B------:R-:W-:-:S02]  /*18f0*/  IADD3 R11, R235, 0x38, RZ ;  /* 0x00000038eb0b7810 */ /* 0x000fc40007ffe0ff */
[----:B------:R-:W-:Y:S02]  /*1900*/  IADD3 R185, R180, 0x20, RZ ;  /* 0x00000020b4b97810 */ /* 0x000fe40007ffe0ff */
[----:B------:R-:W-:Y:S02]  /*1910*/  LEA R183, R2, 0x6080, 0x1 ;  /* 0x0000608002b77811 */ /* 0x000fe400078e08ff */
[----:B------:R-:W-:Y:S02]  /*1920*/  LEA R181, R3, 0x1880, 0x1 ;  /* 0x0000188003b57811 */ /* 0x000fe400078e08ff */
[C---:B------:R-:W-:Y:S02]  /*1930*/  IADD3 R15, R235.reuse, 0x18, RZ ;  /* 0x00000018eb0f7810 */ /* 0x040fe40007ffe0ff */
[----:B------:R-:W-:Y:S02]  /*1940*/  IADD3 R12, R235, 0x30, RZ ;  /* 0x00000030eb0c7810 */ /* 0x000fe40007ffe0ff */
[----:B-1----:R-:W-:-:S02]  /*1950*/  SEL R5, R6, 0xffffffe0, !P0 ;  /* 0xffffffe006057807 */ /* 0x002fc40004000000 */
[----:B------:R-:W-:Y:S02]  /*1960*/  IADD3 R9, R235, 0x48, RZ ;  /* 0x00000048eb097810 */ /* 0x000fe40007ffe0ff */
[----:B------:R-:W-:Y:S01]  /*1970*/  @P2 IADD3 R185, R180, -0x20, RZ ;  /* 0xffffffe0b4b92810 */ /* 0x000fe20007ffe0ff */
[----:B------:R-:W-:Y:S01]  /*1980*/  IMAD.IADD R0, R18, 0x1, R5 ;  /* 0x0000000112007824 */ /* 0x000fe200078e0205 */
[----:B------:R-:W-:Y:S01]  /*1990*/  SHF.R.S32.HI R15, RZ, 0x1f, R15 ;  /* 0x0000001fff0f7819 */ /* 0x000fe2000001140f */
[----:B--2---:R-:W-:Y:S01]  /*19a0*/  IMAD.IADD R7, R19, 0x1, R14 ;  /* 0x0000000113077824 */ /* 0x004fe200078e020e */
[C---:B------:R-:W-:Y:S02]  /*19b0*/  IADD3 R19, R235.reuse, 0x8, RZ ;  /* 0x00000008eb137810 */ /* 0x040fe40007ffe0ff */
[----:B------:R-:W-:Y:S02]  /*19c0*/  IADD3 R14, R235, 0x20, RZ ;  /* 0x00000020eb0e7810 */ /* 0x000fe40007ffe0ff */
[----:B------:R1:W-:Y:S01]  /*19d0*/  STL [R1+0x38], R7 ;  /* 0x0000380701007387 */ /* 0x0003e20000100800 */
[----:B---3--:R-:W-:-:S02]  /*19e0*/  SHF.R.S32.HI R4, RZ, 0x1f, R235 ;  /* 0x0000001fff047819 */ /* 0x008fc400000114eb */
[----:B------:R-:W-:Y:S01]  /*19f0*/  SEL R4, R6, 0xffffffe0, !P3 ;  /* 0xffffffe006047807 */ /* 0x000fe20005800000 */
[----:B------:R2:W-:Y:S01]  /*1a00*/  STL [R1+0x4c], R0 ;  /* 0x00004c0001007387 */ /* 0x0005e20000100800 */
[----:B------:R-:W-:Y:S02]  /*1a10*/  SHF.R.S32.HI R6, RZ, 0x1f, R16 ;  /* 0x0000001fff067819 */ /* 0x000fe40000011410 */
[----:B------:R-:W-:Y:S01]  /*1a20*/  SHF.R.S32.HI R6, RZ, 0x1f, R13 ;  /* 0x0000001fff067819 */ /* 0x000fe2000001140d */
[----:B------:R-:W-:Y:S01]  /*1a30*/  IMAD.IADD R184, R183, 0x1, R4 ;  /* 0x00000001b7b87824 */ /* 0x000fe200078e0204 */
[----:B------:R-:W-:Y:S01]  /*1a40*/  SHF.R.S32.HI R6, RZ, 0x1f, R11 ;  /* 0x0000001fff067819 */ /* 0x000fe2000001140b */
[----:B------:R-:W-:Y:S01]  /*1a50*/  IMAD.IADD R182, R4, 0x1, R181 ;  /* 0x0000000104b67824 */ /* 0x000fe200078e02b5 */
[----:B------:R-:W-:Y:S02]  /*1a60*/  SHF.R.S32.HI R19, RZ, 0x1f, R19 ;  /* 0x0000001fff137819 */ /* 0x000fe40000011413 */
[----:B------:R-:W-:-:S02]  /*1a70*/  SHF.R.S32.HI R14, RZ, 0x1f, R14 ;  /* 0x0000001fff0e7819 */ /* 0x000fc4000001140e */
[----:B------:R-:W-:Y:S02]  /*1a80*/  SHF.R.S32.HI R12, RZ, 0x1f, R12 ;  /* 0x0000001fff0c7819 */ /* 0x000fe4000001140c */
[----:B------:R-:W-:Y:S02]  /*1a90*/  SHF.R.S32.HI R9, RZ, 0x1f, R9 ;  /* 0x0000001fff097819 */ /* 0x000fe40000011409 */
[C---:B------:R-:W-:Y:S02]  /*1aa0*/  IADD3 R193, R185.reuse, 0x400, RZ ;  /* 0x00000400b9c17810 */ /* 0x040fe40007ffe0ff */
[C---:B------:R-:W-:Y:S02]  /*1ab0*/  IADD3 R192, R185.reuse, 0x800, RZ ;  /* 0x00000800b9c07810 */ /* 0x040fe40007ffe0ff */
[----:B------:R-:W-:Y:S02]  /*1ac0*/  IADD3 R191, R185, 0xc00, RZ ;  /* 0x00000c00b9bf7810 */ /* 0x000fe40007ffe0ff */
[----:B-1----:R-:W-:-:S02]  /*1ad0*/  IADD3 R7, R235, 0x58, RZ ;  /* 0x00000058eb077810 */ /* 0x002fc40007ffe0ff */
[----:B------:R-:W-:Y:S01]  /*1ae0*/  IADD3 R190, R185, 0x1000, RZ ;  /* 0x00001000b9be7810 */ /* 0x000fe20007ffe0ff */
[----:B--2---:R-:W-:Y:S01]  /*1af0*/  IMAD.IADD R0, R5, 0x1, R17 ;  /* 0x0000000105007824 */ /* 0x004fe200078e0211 */
[----:B------:R-:W-:Y:S02]  /*1b00*/  SHF.R.S32.HI R6, RZ, 0x1f, R7 ;  /* 0x0000001fff067819 */ /* 0x000fe40000011407 */
[C---:B------:R-:W-:Y:S02]  /*1b10*/  IADD3 R189, R185.reuse, 0x1400, RZ ;  /* 0x00001400b9bd7810 */ /* 0x040fe40007ffe0ff */
[----:B------:R1:W-:Y:S01]  /*1b20*/  STL [R1+0x48], R0 ;  /* 0x0000480001007387 */ /* 0x0003e20000100800 */
[C---:B------:R-:W-:Y:S02]  /*1b30*/  IADD3 R188, R185.reuse, 0x1800, RZ ;  /* 0x00001800b9bc7810 */ /* 0x040fe40007ffe0ff */
[C---:B------:R-:W-:Y:S02]  /*1b40*/  IADD3 R187, R185.reuse, 0x1c00, RZ ;  /* 0x00001c00b9bb7810 */ /* 0x040fe40007ffe0ff */
[----:B------:R-:W-:-:S02]  /*1b50*/  IADD3 R186, R185, 0x2000, RZ ;  /* 0x00002000b9ba7810 */ /* 0x000fc40007ffe0ff */
.L_x_2068:
        /* <DEDUP_REMOVED lines=30> */
.L_x_1899:
[----:B------:R-:W-:-:S04]  /*1d40*/  ISETP.NE.U32.AND P0, PT, RZ, c[0x0][0x368], PT ;  /* 0x0000da00ff007a0c */ /* 0x000fc80003f05070 */
[----:B------:R-:W-:-:S13]  /*1d50*/  ISETP.NE.AND.EX P0, PT, RZ, c[0x0][0x36c], PT, P0 ;  /* 0x0000db00ff007a0c */ /* 0x000fda0003f05300 */
[----:B------:R-:W-:Y:S05]  /*1d60*/  @!P0 BRA `(.L_x_1900) ;  /* 0x0000003000008947 */ /* 0x000fea0003800000 */
[----:B--2---:R-:W-:-:S05]  /*1d70*/  IMAD.WIDE R2, R77, R14, c[0x0][0x368] ;  /* 0x0000da004d027625 */ /* 0x004fca00078e020e */
[----:B-1----:R1:W5:Y:S01]  /*1d80*/  LDG.E R0, [R2.64] ;  /* 0x0000000602007981 */ /* 0x002362000c1e1900 */
[----:B------:R-:W-:Y:S05]  /*1d90*/  BRA `(.L_x_1901) ;  /* 0x0000005000007947 */ /* 0x000fea0003800000 */
.L_x_1900:
[----:B-1----:R-:W-:Y:S01]  /*1da0*/  MOV R0, c[0x0][0x1d0] ;  /* 0x0000740000007a02 */ /* 0x002fe20000000f00 */
[----:B------:R-:W-:Y:S05]  /*1db0*/  @!P4 BRA `(.L_x_1901) ;  /* 0x000000300000c947 */ /* 0x000fea0003800000 */
[----:B------:R-:W3:Y:S04]  /*1dc0*/  LDG.E R5, [R2.64] ;  /* 0x0000000602057981 */ /* 0x000ee8000c1e1900 */
[----:B------:R-:W3:Y:S02]  /*1dd0*/  LDG.E R0, [R2.64+0x4] ;  /* 0x0000040602007981 */ /* 0x000ee4000c1e1900 */
[----:B---3--:R-:W-:Y:S02]  /*1de0*/  IADD3 R0, -R5, R0, RZ ;  /* 0x0000000005007210 */ /* 0x008fe40007ffe1ff */
.L_x_1901:
        /* <DEDUP_REMOVED lines=31> */
.L_x_1904:
[----:B------:R-:W-:-:S13]  /*1fe0*/  ISETP.NE.AND P0, PT, R6, 0x1, PT ;  /* 0x000000010600780c */ /* 0x000fda0003f05270 */
[----:B------:R-:W-:-:S05]  /*1ff0*/  @P0 IMAD.HI.U32 R0, R2, c[0x0][0x330], RZ ;  /* 0x0000cc0002000a27 */ /* 0x000fca00078e00ff */
[----:B------:R-:W-:Y:S02]  /*2000*/  @P0 SHF.R.U32.HI R2, RZ, c[0x0][0x334], R0 ;  /* 0x0000cd00ff020a19 */ /* 0x000fe40000011600 */
.L_x_1905:
[----:B------:R-:W-:Y:S05]  /*2010*/  BSYNC B0 ;  /* 0x0000000000007941 */ /* 0x000fea0003800000 */
.L_x_1903:
[----:B------:R-:W-:-:S05]  /*2020*/  IMAD R2, R2, R6, c[0x0][0x32c] ;  /* 0x0000cb0002027624 */ /* 0x000fca00078e0206 */
[----:B------:R-:W-:-:S04]  /*2030*/  IMNMX R3, R3, R2, PT ;  /* 0x0000000203037217 */ /* 0x000fc80003800200 */
.L_x_1902:
        /* <DEDUP_REMOVED lines=25> */
.L_x_1908:
[----:B------:R-:W-:-:S13]  /*21d0*/  ISETP.NE.AND P0, PT, R6, 0x1, PT ;  /* 0x000000010600780c */ /* 0x000fda0003f05270 */
[----:B------:R-:W-:-:S05]  /*21e0*/  @P0 IMAD.HI.U32 R3, R0, c[0x0][0x330], RZ ;  /* 0x0000cc0000030a27 */ /* 0x000fca00078e00ff */
[----:B------:R-:W-:Y:S02]  /*21f0*/  @P0 SHF.R.U32.HI R0, RZ, c[0x0][0x334], R3 ;  /* 0x0000cd00ff000a19 */ /* 0x000fe40000011603 */
.L_x_1909:
[----:B------:R-:W-:Y:S05]  /*2200*/  BSYNC B0 ;  /* 0x0000000000007941 */ /* 0x000fea0003800000 */
.L_x_1907:
[----:B------:R-:W-:-:S05]  /*2210*/  IMAD R0, R0, c[0x0][0x32c], RZ ;  /* 0x0000cb0000007a24 */ /* 0x000fca00078e02ff */
[----:B------:R-:W-:-:S05]  /*2220*/  IMNMX R2, R2, R0, !PT ;  /* 0x0000000002027217 */ /* 0x000fca0007800200 */
.L_x_1906:
        /* <DEDUP_REMOVED lines=47> */
.L_x_1911:
[----:B------:R-:W-:Y:S05]  /*2520*/  BSYNC B0 ;  /* 0x0000000000007941 */ /* 0x000fea0003800000 */
.L_x_1910:
        /* <DEDUP_REMOVED lines=101> */
[----:B------:R-:W-:Y:S01]  /*2b80*/  LOP3.LUT R194, R194, 0xffffff7f, RZ, 0xc0, !PT ;  /* 0xffffff7fc2c27812 */ /* 0x000fe200078ec0ff */
        /* <DEDUP_REMOVED lines=14> */
[----:B------:R-:W-:Y:S02]  /*2c70*/  IMAD.IADD R5, R3, 0x1, R5 ;  /* 0x0000000103057824 */ /* 0x000fe400078e0205 */
[----:B------:R-:W-:Y:S01]  /*2c80*/  IMAD.MOV.U32 R4, RZ, RZ, R2 ;  /* 0x000000ffff047224 */ /* 0x000fe200078e0002 */
[----:B-----5:R-:W-:Y:S01]  /*2c90*/  @P0 SHF.R.S32.HI R3, RZ, 0x1f, R15 ;  /* 0x0000001fff030819 */ /* 0x020fe2000001140f */
[----:B------:R-:W-:Y:S02]  /*2ca0*/  IMAD.IADD R9, R7, 0x1, R13 ;  /* 0x0000000107097824 */ /* 0x000fe400078e020d */
[----:B------:R-:W-:-:S02]  /*2cb0*/  IMAD.MOV.U32 R8, RZ, RZ, R6 ;  /* 0x000000ffff087224 */ /* 0x000fc400078e0006 */
[----:B------:R-:W-:Y:S01]  /*2cc0*/  @P0 IMAD.MOV.U32 R2, RZ, RZ, R15 ;  /* 0x000000ffff020224 */ /* 0x000fe200078e000f */
[----:B------:R-:W-:Y:S01]  /*2cd0*/  @!P0 MOV R2, R77 ;  /* 0x0000004d00028202 */ /* 0x000fe20000000f00 */
[----:B------:R-:W-:Y:S01]  /*2ce0*/  IMAD R0, R0, c[0x0][0x1a8], RZ ;  /* 0x00006a0000007a24 */ /* 0x000fe200078e02ff */
[----:B------:R-:W-:Y:S01]  /*2cf0*/  IADD3 R7, R11, R16, RZ ;  /* 0x000000100b077210 */ /* 0x000fe20007ffe0ff */
[----:B------:R-:W-:Y:S01]  /*2d00*/  @!P0 IMAD.MOV.U32 R3, RZ, RZ, R14 ;  /* 0x000000ffff038224 */ /* 0x000fe200078e000e */
[----:B------:R-:W-:Y:S01]  /*2d10*/  MOV R6, R10 ;  /* 0x0000000a00067202 */ /* 0x000fe20000000f00 */
[----:B------:R-:W-:Y:S01]  /*2d20*/  IMAD.WIDE.U32 R10, R12, c[0x0][0x1a8], R4 ;  /* 0x00006a000c0a7a25 */ /* 0x000fe200078e0004 */
[----:B------:R-:W-:-:S03]  /*2d30*/  ISETP.GE.AND P1, PT, R18, c[0x0][0x1d4], PT ;  /* 0x0000750012007a0c */ /* 0x000fc60003f26270 */
[----:B------:R-:W-:Y:S01]  /*2d40*/  IMAD.WIDE.U32 R4, R76, c[0x0][0x1e8], R8 ;  /* 0x00007a004c047a25 */ /* 0x000fe200078e0008 */
[----:B------:R-:W-:Y:S02]  /*2d50*/  SEL R8, R2, RZ, !P4 ;  /* 0x000000ff02087207 */ /* 0x000fe40006000000 */
[----:B------:R-:W-:Y:S01]  /*2d60*/  @P3 LOP3.LUT R194, R194, 0x80, RZ, 0xfc, !PT ;  /* 0x00000080c2c23812 */ /* 0x000fe200078efcff */
[----:B------:R-:W-:Y:S01]  /*2d70*/  IMAD R13, R12, c[0x0][0x1ac], R0 ;  /* 0x00006b000c0d7a24 */ /* 0x000fe200078e0200 */
[----:B------:R-:W-:Y:S01]  /*2d80*/  SEL R2, RZ, 0x4, P1 ;  /* 0x00000004ff027807 */ /* 0x000fe20000800000 */
[----:B------:R-:W-:Y:S01]  /*2d90*/  IMAD.WIDE.U32 R6, R76, c[0x0][0x210], R6 ;  /* 0x000084004c067a25 */ /* 0x000fe200078e0006 */
[----:B------:R-:W-:Y:S02]  /*2da0*/  SEL R0, R3, RZ, !P4 ;  /* 0x000000ff03007207 */ /* 0x000fe40006000000 */
[----:B------:R-:W-:Y:S02]  /*2db0*/  LOP3.LUT R194, R194, 0xfffffeff, RZ, 0xc0, !PT ;  /* 0xfffffeffc2c27812 */ /* 0x000fe400078ec0ff */
[----:B------:R-:W-:Y:S01]  /*2dc0*/  LOP3.LUT R36, R17, R2, RZ, 0xfc, !PT ;  /* 0x0000000211247212 */ /* 0x000fe200078efcff */
[----:B------:R-:W-:-:S02]  /*2dd0*/  IMAD.MOV.U32 R2, RZ, RZ, R6 ;  /* 0x000000ffff027224 */ /* 0x000fc400078e0006 */
[----:B------:R-:W-:Y:S01]  /*2de0*/  IMAD R6, R0, c[0x0][0x1f0], RZ ;  /* 0x00007c0000067a24 */ /* 0x000fe200078e02ff */
[----:B------:R-:W-:Y:S01]  /*2df0*/  @P2 LOP3.LUT R194, R194, 0x100, RZ, 0xfc, !PT ;  /* 0x00000100c2c22812 */ /* 0x000fe200078efcff */
[----:B------:R-:W-:Y:S02]  /*2e00*/  IMAD R3, R76, c[0x0][0x214], R7 ;  /* 0x000085004c037a24 */ /* 0x000fe400078e0207 */
[----:B------:R-:W-:Y:S02]  /*2e10*/  IMAD R0, R0, c[0x0][0x218], RZ ;  /* 0x0000860000007a24 */ /* 0x000fe400078e02ff */
[----:B------:R-:W-:Y:S01]  /*2e20*/  IMAD R5, R76, c[0x0][0x1ec], R5 ;  /* 0x00007b004c057a24 */ /* 0x000fe200078e0205 */
[----:B------:R-:W-:Y:S01]  /*2e30*/  LOP3.LUT R194, R194, 0xffffffbf, RZ, 0xc0, !PT ;  /* 0xffffffbfc2c27812 */ /* 0x000fe200078ec0ff */
[----:B------:R-:W-:Y:S01]  /*2e40*/  IMAD.WIDE.U32 R220, R8, c[0x0][0x218], R2 ;  /* 0x0000860008dc7a25 */ /* 0x000fe200078e0002 */
[----:B------:R-:W-:Y:S02]  /*2e50*/  IADD3 R7, R11, R13, RZ ;  /* 0x0000000d0b077210 */ /* 0x000fe40007ffe0ff */
[----:B------:R-:W-:Y:S01]  /*2e60*/  LEA R12, P0, R10, c[0x0][0x160], 0x1 ;  /* 0x000058000a0c7a11 */ /* 0x000fe200078008ff */
[----:B------:R-:W-:-:S02]  /*2e70*/  IMAD R0, R8, c[0x0][0x21c], R0 ;  /* 0x0000870008007a24 */ /* 0x000fc400078e0200 */
[----:B------:R-:W-:Y:S01]  /*2e80*/  IMAD.WIDE.U32 R236, R8, c[0x0][0x1f0], R4 ;  /* 0x00007c0008ec7a25 */ /* 0x000fe200078e0004 */
[----:B------:R-:W-:-:S03]  /*2e90*/  ISETP.GE.AND P3, PT, R21, c[0x0][0x198], PT ;  /* 0x0000660015007a0c */ /* 0x000fc60003f66270 */
[----:B------:R-:W-:Y:S01]  /*2ea0*/  IMAD R2, R8, c[0x0][0x1f4], R6 ;  /* 0x00007d0008027a24 */ /* 0x000fe200078e0206 */
[----:B------:R-:W-:Y:S02]  /*2eb0*/  @P1 LOP3.LUT R194, R194, 0x40, RZ, 0xfc, !PT ;  /* 0x00000040c2c21812 */ /* 0x000fe400078efcff */
[----:B------:R-:W-:Y:S01]  /*2ec0*/  LEA.HI.X R11, R10, c[0x0][0x164], R7, 0x1, P0 ;  /* 0x000059000a0b7a11 */ /* 0x000fe200000f0c07 */
[----:B------:R-:W-:Y:S01]  /*2ed0*/  IMAD.IADD R238, R237, 0x1, R2 ;  /* 0x00000001edee7824 */ /* 0x000fe200078e0202 */
[----:B------:R-:W-:Y:S02]  /*2ee0*/  ISETP.GE.AND P4, PT, R74, c[0x0][0x198], PT ;  /* 0x000066004a007a0c */ /* 0x000fe40003f86270 */
[----:B------:R-:W-:Y:S02]  /*2ef0*/  IADD3 R21, R204, -0x1, RZ ;  /* 0xffffffffcc157810 */ /* 0x000fe40007ffe0ff */
[----:B------:R-:W-:Y:S02]  /*2f00*/  IADD3 R9, R19, R20, RZ ;  /* 0x0000001413097210 */ /* 0x000fe40007ffe0ff */
[----:B------:R-:W-:-:S02]  /*2f10*/  IADD3 R222, R221, R0, RZ ;  /* 0x00000000ddde7210 */ /* 0x000fc40007ffe0ff */
[----:B------:R-:W-:Y:S01]  /*2f20*/  ISETP.GE.AND P2, PT, R18, c[0x0][0x198], PT ;  /* 0x0000660012007a0c */ /* 0x000fe20003f46270 */
[----:B------:R-:W-:Y:S10]  /*2f30*/  BRA.DIV ~URZ, `(.L_x_1913) ;  /* 0x000141427f007947 */ /* 0x000ff4000b800000 */
[----:B------:R1:W2:Y:S02]  /*2f40*/  SHFL.IDX PT, R8, R11, RZ, 0x1c1f ;  /* 0x001c1fff0b087589 */ /* 0x0002a400000e0000 */
.L_x_2073:
[----:B------:R-:W-:Y:S05]  /*2f50*/  BRA.DIV ~URZ, `(.L_x_1914) ;  /* 0x000141927f007947 */ /* 0x000fea000b800000 */
[----:B------:R3:W4:Y:S02]  /*2f60*/  SHFL.IDX PT, R0, R12, RZ, 0x1c1f ;  /* 0x001c1fff0c007589 */ /* 0x00072400000e0000 */
.L_x_2074:
        /* <DEDUP_REMOVED lines=23> */
.L_x_1916:
[----:B------:R-:W-:Y:S05]  /*30e0*/  BSYNC B0 ;  /* 0x0000000000007941 */ /* 0x000fea0003800000 */
.L_x_1915:
[----:B------:R-:W-:Y:S05]  /*30f0*/  BRA.DIV ~URZ, `(.L_x_1917) ;  /* 0x000140527f007947 */ /* 0x000fea000b800000 */
[----:B--2---:R2:W1:Y:S04]  /*3100*/  SHFL.IDX PT, R8, R11, 0x1, 0x1c1f ;  /* 0x003c1f000b087f89 */ /* 0x00446800000e0000 */
[----:B----4-:R2:W4:Y:S02]  /*3110*/  SHFL.IDX PT, R0, R12, 0x1, 0x1c1f ;  /* 0x003c1f000c007f89 */ /* 0x01052400000e0000 */
.L_x_2075:
        /* <DEDUP_REMOVED lines=23> */
.L_x_1919:
[----:B------:R-:W-:Y:S05]  /*3290*/  BSYNC B0 ;  /* 0x0000000000007941 */ /* 0x000fea0003800000 */
.L_x_1918:
[----:B------:R-:W-:Y:S05]  /*32a0*/  BRA.DIV ~URZ, `(.L_x_1920) ;  /* 0x00013f627f007947 */ /* 0x000fea000b800000 */
[----:B-1----:R1:W2:Y:S02]  /*32b0*/  SHFL.IDX PT, R8, R11, 0x2, 0x1c1f ;  /* 0x005c1f000b087f89 */ /* 0x0022a400000e0000 */
.L_x_2076:
[----:B------:R-:W-:Y:S05]  /*32c0*/  BRA.DIV ~URZ, `(.L_x_1921) ;  /* 0x00013fb27f007947 */ /* 0x000fea000b800000 */
[----:B----4-:R4:W1:Y:S02]  /*32d0*/  SHFL.IDX PT, R0, R12, 0x2, 0x1c1f ;  /* 0x005c1f000c007f89 */ /* 0x01086400000e0000 */
.L_x_2077:
        /* <DEDUP_REMOVED lines=23> */
.L_x_1923:
[----:B------:R-:W-:Y:S05]  /*3450*/  BSYNC B0 ;  /* 0x0000000000007941 */ /* 0x000fea0003800000 */
.L_x_1922:
[----:B------:R-:W-:Y:S05]  /*3460*/  BRA.DIV ~URZ, `(.L_x_1924) ;  /* 0x00013e727f007947 */ /* 0x000fea000b800000 */
[----:B-1----:R1:W3:Y:S04]  /*3470*/  SHFL.IDX PT, R7, R11, 0x3, 0x1c1f ;  /* 0x007c1f000b077f89 */ /* 0x0022e800000e0000 */
[----:B------:R1:W4:Y:S02]  /*3480*/  SHFL.IDX PT, R0, R12, 0x3, 0x1c1f ;  /* 0x007c1f000c007f89 */ /* 0x00032400000e0000 */
.L_x_2078:
[----:B------:R-:W5:Y:S04]  /*3490*/  LDL.64 R14, [R1+0x28] ;  /* 0x00002800010e7983 */ /* 0x000f680000100a00 */
[----:B----4-:R-:W4:Y:S04]  /*34a0*/  LDL R6, [R1+0x30] ;  /* 0x0000300001067983 */ /* 0x010f280000100800 */
[----:B---3--:R-:W3:Y:S04]  /*34b0*/  LDL R13, [R1+0x54] ;  /* 0x00005400010d7983 */ /* 0x008ee80000100800 */
[----:B-12---:R-:W2:Y:S04]  /*34c0*/  LDL R11, [R1+0x34] ;  /* 0x00003400010b7983 */ /* 0x006ea80000100800 */
[----:B------:R-:W2:Y:S04]  /*34d0*/  LDL R8, [R1+0x58] ;  /* 0x0000580001087983 */ /* 0x000ea80000100800 */
[----:B------:R-:W2:Y:S04]  /*34e0*/  LDL R12, [R1+0x50] ;  /* 0x00005000010c7983 */ /* 0x000ea80000100800 */
[----:B------:R-:W1:Y:S01]  /*34f0*/  S2R R37, SR_TID.X ;  /* 0x0000000000257919 */ /* 0x000e620000002100 */
[----:B------:R-:W-:Y:S01]  /*3500*/  IADD3 R2, R9, 0x60, RZ ;  /* 0x0000006009027810 */ /* 0x000fe20007ffe0ff */
[----:B------:R-:W-:-:S02]  /*3510*/  IMAD.MOV.U32 R20, RZ, RZ, 0x30 ;  /* 0x00000030ff147424 */ /* 0x000fc400078e00ff */
[----:B------:R-:W2:Y:S01]  /*3520*/  LDL R242, [R1+0x8] ;  /* 0x0000080001f27983 */ /* 0x000ea20000100800 */
[----:B------:R-:W-:Y:S01]  /*3530*/  ISETP.GE.AND P0, PT, R2, R10, PT ;  /* 0x0000000a0200720c */ /* 0x000fe20003f06270 */
[----:B------:R-:W-:-:S04]  /*3540*/  IMAD R20, R204, -0x30, R20 ;  /* 0xffffffd0cc147824 */ /* 0x000fc800078e0214 */
[----:B------:R-:W-:Y:S01]  /*3550*/  IMAD.IADD R120, R219, 0x1, R20 ;  /* 0x00000001db787824 */ /* 0x000fe200078e0214 */
[----:B------:R-:W-:Y:S02]  /*3560*/  SHF.R.S32.HI R9, RZ, 0x1f, R21 ;  /* 0x0000001fff097819 */ /* 0x000fe40000011415 */
[----:B-1----:R-:W-:-:S04]  /*3570*/  SHF.R.S32.HI R121, RZ, 0x1f, R37 ;  /* 0x0000001fff797819 */ /* 0x002fc80000011425 */
[----:B------:R-:W-:-:S04]  /*3580*/  LEA.HI R121, R121, R37, RZ, 0x2 ;  /* 0x0000002579797211 */ /* 0x000fc800078f10ff */
[----:B------:R-:W-:Y:S01]  /*3590*/  SHF.R.S32.HI R121, RZ, 0x2, R121 ;  /* 0x00000002ff797819 */ /* 0x000fe20000011479 */
[----:B------:R-:W-:Y:S02]  /*35a0*/  IMAD.MOV.U32 R122, RZ, RZ, R236 ;  /* 0x000000ffff7a7224 */ /* 0x000fe400078e00ec */
[----:B------:R-:W-:Y:S01]  /*35b0*/  IMAD.MOV.U32 R123, RZ, RZ, R238 ;  /* 0x000000ffff7b7224 */ /* 0x000fe200078e00ee */
[C---:B------:R-:W-:Y:S02]  /*35c0*/  LOP3.LUT P6, RZ, R194.reuse, 0x80, RZ, 0xc0, !PT ;  /* 0x00000080c2ff7812 */ /* 0x040fe400078cc0ff */
[----:B------:R-:W-:Y:S02]  /*35d0*/  LOP3.LUT P5, RZ, R194, 0x40, RZ, 0xc0, !PT ;  /* 0x00000040c2ff7812 */ /* 0x000fe400078ac0ff */
[----:B-----5:R-:W-:-:S04]  /*35e0*/  @!P0 LEA R4, P1, R14, R0, 0x1 ;  /* 0x000000000e048211 */ /* 0x020fc800078208ff */
[----:B------:R-:W-:Y:S02]  /*35f0*/  @!P0 LEA.HI.X R5, R14, R7, R15, 0x1, P1 ;  /* 0x000000070e058211 */ /* 0x000fe400008f0c0f */
[----:B----4-:R-:W-:-:S04]  /*3600*/  @!P0 LEA R2, P1, R6, R0, 0x1 ;  /* 0x0000000006028211 */ /* 0x010fc800078208ff */
[----:B---3--:R-:W-:Y:S02]  /*3610*/  @!P0 LEA.HI.X R3, R6, R7, R13, 0x1, P1 ;  /* 0x0000000706038211 */ /* 0x008fe400008f0c0d */
[----:B--2---:R-:W-:Y:S02]  /*3620*/  @!P0 LEA R6, P1, R11, R0, 0x1 ;  /* 0x000000000b068211 */ /* 0x004fe400078208ff */
[----:B------:R-:W-:Y:S01]  /*3630*/  IMNMX R0, R120, 0x30, PT ;  /* 0x0000003078007817 */ /* 0x000fe20003800200 */
[----:B------:R-:W-:-:S04]  /*3640*/  IMAD.SHL.U32 R195, R8, 0x2, RZ ;  /* 0x0000000208c37824 */ /* 0x000fc800078e00ff */
[----:B------:R-:W-:Y:S01]  /*3650*/  IMAD.IADD R8, R0, 0x1, -R121 ;  /* 0x0000000100087824 */ /* 0x000fe200078e0a79 */
[----:B------:R-:W-:Y:S01]  /*3660*/  @!P0 LEA.HI.X R7, R11, R7, R12, 0x1, P1 ;  /* 0x000000070b078211 */ /* 0x000fe200008f0c0c */
[----:B------:R-:W-:Y:S01]  /*3670*/  @!PT LDS RZ, [RZ] ;  /* 0x00000000fffff984 */ /* 0x000fe20000000800 */
[----:B------:R-:W-:Y:S01]  /*3680*/  @!PT LDS RZ, [RZ] ;  /* 0x00000000fffff984 */ /* 0x000fe20000000800 */
[----:B------:R-:W-:Y:S01]  /*3690*/  @!PT LDS RZ, [RZ] ;  /* 0x00000000fffff984 */ /* 0x000fe20000000800 */
[----:B------:R1:W-:Y:S03]  /*36a0*/  @!P0 LDGSTS.E.BYPASS.LTC128B.128 [R195+0x7880], [R4.64], !P4 ;  /* 0x0788000004c38fae */ /* 0x0003e6000e101d46 */
[----:B------:R-:W-:Y:S01]  /*36b0*/  ISETP.GE.AND P1, PT, R8, 0x1, PT ;  /* 0x000000010800780c */ /* 0x000fe20003f26270 */
[----:B------:R2:W-:Y:S04]  /*36c0*/  @!P0 LDGSTS.E.BYPASS.LTC128B.128 [R195+0x9880], [R2.64], !P3 ;  /* 0x0988000002c38fae */ /* 0x0005e8000d901d46 */
[----:B------:R3:W-:Y:S04]  /*36d0*/  @!P0 LDGSTS.E.BYPASS.LTC128B.128 [R195+0xb880], [R6.64], !P2 ;  /* 0x0b88000006c38fae */ /* 0x0007e8000d101d46 */
[----:B------:R-:W0:Y:S01]  /*36e0*/  LDGDEPBAR ;  /* 0x00000000000079af */ /* 0x000e220000000000 */
[----:B------:R-:W-:Y:S03]  /*36f0*/  WARPSYNC 0xffffffff ;  /* 0xffffffff00007948 */ /* 0x000fe60003800000 */
[----:B------:R-:W-:Y:S01]  /*3700*/  BAR.SYNC.DEFER_BLOCKING 0x0 ;  /* 0x0000000000007b1d */ /* 0x000fe20000010000 */
[----:B-1----:R-:W-:-:S02]  /*3710*/  IMAD R4, R9, c[0x0][0x1e0], RZ ;  /* 0x0000780009047a24 */ /* 0x002fc400078e02ff */
[----:B--2---:R-:W-:-:S04]  /*3720*/  IMAD.WIDE.U32 R2, R21, c[0x0][0x1e0], RZ ;  /* 0x0000780015027a25 */ /* 0x004fc800078e00ff */
[----:B------:R-:W-:-:S04]  /*3730*/  IMAD R0, R21, c[0x0][0x1e4], R4 ;  /* 0x0000790015007a24 */ /* 0x000fc800078e0204 */
[----:B------:R-:W-:Y:S02]  /*3740*/  IMAD.IADD R0, R3, 0x1, R0 ;  /* 0x0000000103007824 */ /* 0x000fe400078e0200 */
[----:B------:R-:W-:-:S04]  /*3750*/  IMAD.WIDE.U32 R2, R2, 0x30, R122 ;  /* 0x0000003002027825 */ /* 0x000fc800078e007a */
[----:B------:R-:W-:Y:S01]  /*3760*/  IMAD R0, R0, 0x30, RZ ;  /* 0x0000003000007824 */ /* 0x000fe200078e02ff */
[----:B------:R-:W-:-:S03]  /*3770*/  @P1 LEA R4, P0, R2, c[0x0][0x1c8], 0x1 ;  /* 0x0000720002041a11 */ /* 0x000fc600078008ff */
[----:B------:R-:W-:Y:S01]  /*3780*/  IMAD.IADD R0, R3, 0x1, R0 ;  /* 0x0000000103007824 */ /* 0x000fe200078e0200 */
[----:B------:R-:W-:-:S04]  /*3790*/  LOP3.LUT P4, RZ, R194, 0x100, RZ, 0xc0, !PT ;  /* 0x00000100c2ff7812 */ /* 0x000fc8000788c0ff */
[----:B------:R-:W-:Y:S02]  /*37a0*/  @P1 LEA.HI.X R5, R2, c[0x0][0x1cc], R0, 0x1, P0 ;  /* 0x0000730002051a11 */ /* 0x000fe400000f0c00 */
[----:B------:R-:W-:Y:S01]  /*37b0*/  ISETP.GE.AND P0, PT, R8, 0x21, PT ;  /* 0x000000210800780c */ /* 0x000fe20003f06270 */
[----:B------:R-:W-:-:S04]  /*37c0*/  IMAD.MOV.U32 R3, RZ, RZ, 0x20 ;  /* 0x00000020ff037424 */ /* 0x000fc800078e00ff */
[C---:B---3--:R-:W-:Y:S02]  /*37d0*/  IMAD.WIDE.U32 R6, R3.reuse, c[0x0][0x1e0], RZ ;  /* 0x0000780003067a25 */ /* 0x048fe400078e00ff */
[----:B------:R-:W-:Y:S01]  /*37e0*/  @!PT LDS RZ, [RZ] ;  /* 0x00000000fffff984 */ /* 0x000fe20000000800 */
[----:B------:R-:W-:Y:S01]  /*37f0*/  @!PT LDS RZ, [RZ] ;  /* 0x00000000fffff984 */ /* 0x000fe20000000800 */
[----:B------:R-:W-:Y:S01]  /*3800*/  @!PT LDS RZ, [RZ] ;  /* 0x00000000fffff984 */ /* 0x000fe20000000800 */
[----:B------:R1:W-:Y:S04]  /*3810*/  @P1 LDGSTS.E.BYPASS.LTC128B.128 [R195+0x3c80], [R4.64], !P4 ;  /* 0x03c8000004c31fae */ /* 0x0003e8000e101d46 */
        /* <DEDUP_REMOVED lines=11> */
[----:B------:R-:W-:Y:S01]  /*38d0*/  IMAD R6, R9, c[0x0][0x208], RZ ;  /* 0x0000820009067a24 */ /* 0x000fe200078e02ff */
[----:B------:R-:W-:Y:S01]  /*38e0*/  ISETP.GT.AND P3, PT, R37, 0x3f, PT ;  /* 0x0000003f2500780c */ /* 0x000fe20003f64270 */
[----:B------:R-:W-:-:S04]  /*38f0*/  IMAD.WIDE.U32 R4, R21, c[0x0][0x208], RZ ;  /* 0x0000820015047a25 */ /* 0x000fc800078e00ff */
[----:B------:R-:W-:-:S04]  /*3900*/  IMAD R0, R21, c[0x0][0x20c], R6 ;  /* 0x0000830015007a24 */ /* 0x000fc800078e0206 */
[----:B------:R-:W-:-:S04]  /*3910*/  IMAD.IADD R0, R5, 0x1, R0 ;  /* 0x0000000105007824 */ /* 0x000fc800078e0200 */
[----:B------:R-:W-:Y:S02]  /*3920*/  IMAD R0, R0, 0x30, RZ ;  /* 0x0000003000007824 */ /* 0x000fe400078e02ff */
[----:B-1----:R-:W-:Y:S01]  /*3930*/  IMAD.MOV.U32 R2, RZ, RZ, R220 ;  /* 0x000000ffff027224 */ /* 0x002fe200078e00dc */
[----:B------:R-:W-:-:S04]  /*3940*/  DEPBAR.LE SB0, 0x1 ;  /* 0x000080400000791a */ /* 0x000fc80000000000 */
[----:B------:R-:W-:Y:S01]  /*3950*/  IMAD.MOV.U32 R3, RZ, RZ, R222 ;  /* 0x000000ffff037224 */ /* 0x000fe200078e00de */
[----:B------:R-:W-:-:S04]  /*3960*/  DEPBAR.LE SB0, 0x0 ;  /* 0x000080000000791a */ /* 0x000fc80000000000 */
[----:B------:R-:W-:Y:S01]  /*3970*/  IMAD.WIDE.U32 R4, R4, 0x30, R2 ;  /* 0x0000003004047825 */ /* 0x000fe200078e0002 */
[----:B------:R-:W-:Y:S03]  /*3980*/  BAR.SYNC.DEFER_BLOCKING 0x0 ;  /* 0x0000000000007b1d */ /* 0x000fe60000010000 */
[----:B------:R-:W-:Y:S01]  /*3990*/  IMAD.IADD R3, R5, 0x1, R0 ;  /* 0x0000000105037824 */ /* 0x000fe200078e0200 */
[----:B------:R-:W-:Y:S01]  /*39a0*/  LEA R2, P0, R4, c[0x0][0x1f8], 0x1 ;  /* 0x00007e0004027a11 */ /* 0x000fe200078008ff */
[----:B------:R-:W-:-:S03]  /*39b0*/  @!P3 IMAD.MOV.U32 R0, RZ, RZ, c[0x0][0x208] ;  /* 0x00008200ff00b624 */ /* 0x000fc600078e00ff */
[----:B------:R-:W-:Y:S01]  /*39c0*/  LEA.HI.X R3, R4, c[0x0][0x1fc], R3, 0x1, P0 ;  /* 0x00007f0004037a11 */ /* 0x000fe200000f0c03 */
[----:B------:R-:W-:Y:S01]  /*39d0*/  @!P3 IMAD.MOV.U32 R4, RZ, RZ, c[0x0][0x20c] ;  /* 0x00008300ff04b624 */ /* 0x000fe200078e00ff */
[----:B------:R-:W-:Y:S02]  /*39e0*/  @!P3 LEA R22, P0, R0, R2, 0x6 ;  /* 0x000000020016b211 */ /* 0x000fe400078030ff */
[----:B------:R-:W-:Y:S02]  /*39f0*/  LOP3.LUT P2, RZ, R36, 0x1, RZ, 0xc0, !PT ;  /* 0x0000000124ff7812 */ /* 0x000fe4000784c0ff */
[----:B------:R-:W-:Y:S02]  /*3a00*/  @!P3 LEA.HI.X R23, R0, R3, R4, 0x6, P0 ;  /* 0x000000030017b211 */ /* 0x000fe400000f3404 */
[----:B------:R-:W-:-:S04]  /*3a10*/  IADD3 R0, R20, R219, -R121 ;  /* 0x000000db14007210 */ /* 0x000fc80007ffe879 */
        /* <DEDUP_REMOVED lines=9> */
[----:B------:R-:W5:Y:S04]  /*3ab0*/  LDSM.16.M88.4 R44, [R193] ;  /* 0x00000000c12c783b */ /* 0x000f680000000200 */
[----:B------:R-:W1:Y:S04]  /*3ac0*/  LDSM.16.M88.4 R48, [R192] ;  /* 0x00000000c030783b */ /* 0x000e680000000200 */
        /* <DEDUP_REMOVED lines=12> */
[----:B------:R-:W-:Y:S01]  /*3b90*/  ISETP.GT.AND P3, PT, R37, 0x3f, PT ;  /* 0x0000003f2500780c */ /* 0x000fe20003f64270 */
[C---:B-1----:R-:W-:Y:S08]  /*3ba0*/  HMMA.16816.F32 R64, R8.reuse, R32, RZ ;  /* 0x000000200840723c */ /* 0x042ff000000018ff */
[----:B--2---:R-:W-:Y:S04]  /*3bb0*/  HMMA.16816.F32 R56, R8, R28, RZ ;  /* 0x0000001c0838723c */ /* 0x004fe800000018ff */
[----:B------:R-:W-:-:S02]  /*3bc0*/  @!P3 ISETP.LT.OR P2, PT, R0, 0x21, !P2 ;  /* 0x000000210000b80c */ /* 0x000fc40005741670 */
[C---:B------:R-:W-:Y:S02]  /*3bd0*/  @!P3 ISETP.LT.OR P0, PT, R0.reuse, 0x21, !P0 ;  /* 0x000000210000b80c */ /* 0x040fe40004701670 */
[C---:B---3--:R-:W-:Y:S08]  /*3be0*/  HMMA.16816.F32 R36, R8.reuse, R24, RZ ;  /* 0x000000180824723c */ /* 0x048ff000000018ff */
[C---:B------:R-:W-:Y:S01]  /*3bf0*/  HMMA.16816.F32 R60, R8.reuse, R34, RZ ;  /* 0x00000022083c723c */ /* 0x040fe200000018ff */
[----:B------:R1:W-:Y:S04]  /*3c00*/  @!P3 LDGSTS.E.BYPASS.LTC128B.128 [R195+0x2080], [R22.64], !P2 ;  /* 0x0208000016c3bfae */ /* 0x0003e8000d101d46 */
[----:B------:R1:W-:Y:S03]  /*3c10*/  @!P3 LDGSTS.E.BYPASS.LTC128B.128 [R195+0x2c80], [R22.64+0x40], !P0 ;  /* 0x02c8004016c3bfae */ /* 0x0003e6000c101d46 */
[C---:B------:R-:W-:Y:S08]  /*3c20*/  HMMA.16816.F32 R52, R8.reuse, R30, RZ ;  /* 0x0000001e0834723c */ /* 0x040ff000000018ff */
[----:B------:R-:W-:Y:S01]  /*3c30*/  HMMA.16816.F32 R8, R8, R26, RZ ;  /* 0x0000001a0808723c */ /* 0x000fe200000018ff */
[----:B------:R-:W-:-:S07]  /*3c40*/  @!P3 ISETP.LT.OR P0, PT, R0, 0x21, !P1 ;  /* 0x000000210000b80c */ /* 0x000fce0004f01670 */
[C---:B------:R-:W-:Y:S06]  /*3c50*/  HMMA.16816.F32 R68, R12.reuse, R32, RZ ;  /* 0x000000200c44723c */ /* 0x040fec00000018ff */
[----:B------:R1:W-:Y:S02]  /*3c60*/  @!P3 LDGSTS.E.BYPASS.LTC128B.128 [R195+0x3880], [R22.64+0x80], !P0 ;  /* 0x0388008016c3bfae */ /* 0x0003e4000c101d46 */
[C---:B------:R-:W-:Y:S02]  /*3c70*/  HMMA.16816.F32 R88, R12.reuse, R34, RZ ;  /* 0x000000220c58723c */ /* 0x040fe400000018ff */
[----:B------:R-:W-:Y:S04]  /*3c80*/  LDSM.16.M88.4 R32, [R180+0x1000] ;  /* 0x00100000b420783b */ /* 0x000fe80000000200 */
[----:B------:R-:W0:Y:S02]  /*3c90*/  LDGDEPBAR ;  /* 0x00000000000079af */ /* 0x000e240000000000 */
[C---:B------:R-:W-:Y:S08]  /*3ca0*/  HMMA.16816.F32 R76, R12.reuse, R28, RZ ;  /* 0x0000001c0c4c723c */ /* 0x040ff000000018ff */
[C---:B------:R-:W-:Y:S08]  /*3cb0*/  HMMA.16816.F32 R84, R12.reuse, R30, RZ ;  /* 0x0000001e0c54723c */ /* 0x040ff000000018ff */
[C---:B------:R-:W-:Y:S08]  /*3cc0*/  HMMA.16816.F32 R28, R12.reuse, R24, RZ ;  /* 0x000000180c1c723c */ /* 0x040ff000000018ff */
[----:B------:R-:W-:Y:S01]  /*3cd0*/  HMMA.16816.F32 R96, R12, R26, RZ ;  /* 0x0000001a0c60723c */ /* 0x000fe200000018ff */
[----:B------:R-:W-:Y:S04]  /*3ce0*/  LDSM.16.M88.4 R12, [R180+0x1400] ;  /* 0x00140000b40c783b */ /* 0x000fe80000000200 */
[----:B------:R-:W-:Y:S03]  /*3cf0*/  LDSM.16.M88.4 R24, [R184+0x3000] ;  /* 0x00300000b818783b */ /* 0x000fe60000000200 */
[C---:B----4-:R-:W-:Y:S08]  /*3d00*/  HMMA.16816.F32 R112, R4.reuse, R40, R64 ;  /* 0x000000280470723c */ /* 0x050ff00000001840 */
[C---:B-----5:R-:W-:Y:S01]  /*3d10*/  HMMA.16816.F32 R108, R4.reuse, R44, R56 ;  /* 0x0000002c046c723c */ /* 0x060fe20000001838 */
[----:B------:R-:W-:Y:S07]  /*3d20*/  LDSM.16.M88.4 R56, [R191] ;  /* 0x00000000bf38783b */ /* 0x000fee0000000200 */
[C---:B------:R-:W-:Y:S01]  /*3d30*/  HMMA.16816.F32 R104, R4.reuse, R48, R36 ;  /* 0x000000300468723c */ /* 0x040fe20000001824 */
[----:B------:R-:W-:Y:S07]  /*3d40*/  LDSM.16.M88.4 R36, [R180+0xc00] ;  /* 0x000c0000b424783b */ /* 0x000fee0000000200 */
        /* <DEDUP_REMOVED lines=10> */
[C---:B------:R-:W-:Y:S01]  /*3df0*/  HMMA.16816.F32 R68, R16.reuse, R48, R28 ;  /* 0x000000301044723c */ /* 0x040fe2000000181c */
[----:B------:R-:W4:Y:S07]  /*3e00*/  LDSM.16.M88.4 R28, [R184+0x2000] ;  /* 0x00200000b81c783b */ /* 0x000f2e0000000200 */
[C---:B------:R-:W-:Y:S08]  /*3e10*/  HMMA.16816.F32 R44, R16.reuse, R46, R84 ;  /* 0x0000002e102c723c */ /* 0x040ff00000001854 */
[----:B------:R-:W-:Y:S01]  /*3e20*/  HMMA.16816.F32 R16, R16, R50, R96 ;  /* 0x000000321010723c */ /* 0x000fe20000001860 */
[----:B------:R-:W-:Y:S07]  /*3e30*/  LDSM.16.M88.4 R48, [R180+0x1800] ;  /* 0x00180000b430783b */ /* 0x000fee0000000200 */
[----:B--2---:R-:W-:Y:S08]  /*3e40*/  HMMA.16816.F32 R108, R4, R32, R108 ;  /* 0x00000020046c723c */ /* 0x004ff0000000186c */
[-C--:B---3--:R-:W-:Y:S08]  /*3e50*/  HMMA.16816.F32 R76, R8, R36.reuse, R72 ;  /* 0x00000024084c723c */ /* 0x088ff00000001848 */
[C---:B------:R-:W-:Y:S08]  /*3e60*/  HMMA.16816.F32 R84, R4.reuse, R36, R112 ;  /* 0x000000240454723c */ /* 0x040ff00000001870 */
[C---:B------:R-:W-:Y:S08]  /*3e70*/  HMMA.16816.F32 R104, R4.reuse, R12, R104 ;  /* 0x0000000c0468723c */ /* 0x040ff00000001868 */
[C---:B------:R-:W-:Y:S08]  /*3e80*/  HMMA.16816.F32 R100, R4.reuse, R38, R100 ;  /* 0x000000260464723c */ /* 0x040ff00000001864 */
[----:B------:R-:W-:Y:S08]  /*3e90*/  HMMA.16816.F32 R92, R4, R34, R92 ;  /* 0x00000022045c723c */ /* 0x000ff0000000185c */
[----:B------:R-:W-:Y:S01]  /*3ea0*/  HMMA.16816.F32 R72, R8, R38, R40 ;  /* 0x000000260848723c */ /* 0x000fe20000001828 */
[----:B------:R-:W-:Y:S07]  /*3eb0*/  LDSM.16.M88.4 R40, [R180+0x2000] ;  /* 0x00200000b428783b */ /* 0x000fee0000000200 */
[----:B------:R-:W-:Y:S08]  /*3ec0*/  HMMA.16816.F32 R80, R4, R14, R80 ;  /* 0x0000000e0450723c */ /* 0x000ff00000001850 */
[C---:B------:R-:W-:Y:S08]  /*3ed0*/  HMMA.16816.F32 R36, R8.reuse, R32, R64 ;  /* 0x000000200824723c */ /* 0x040ff00000001840 */
[C---:B------:R-:W-:Y:S01]  /*3ee0*/  HMMA.16816.F32 R32, R8.reuse, R34, R44 ;  /* 0x000000220820723c */ /* 0x040fe2000000182c */
[----:B------:R-:W-:Y:S07]  /*3ef0*/  LDSM.16.M88.4 R44, [R180+0x1c00] ;  /* 0x001c0000b42c783b */ /* 0x000fee0000000200 */
[C---:B------:R-:W-:Y:S08]  /*3f00*/  HMMA.16816.F32 R4, R8.reuse, R12, R68 ;  /* 0x0000000c0804723c */ /* 0x040ff00000001844 */
        /* <DEDUP_REMOVED lines=19> */
[----:B------:R-:W5:Y:S01]  /*4040*/  LDSM.16.M88.4 R8, [R184+0x4000] ;  /* 0x00400000b808783b */ /* 0x000f620000000200 */
[----:B------:R-:W-:Y:S01]  /*4050*/  ISETP.GT.AND P0, PT, R21, R242, PT ;  /* 0x000000f21500720c */ /* 0x000fe20003f04270 */
[----:B------:R-:W-:-:S05]  /*4060*/  DEPBAR.LE SB0, 0x0 ;  /* 0x000080000000791a */ /* 0x000fca0000000000 */
        /* <DEDUP_REMOVED lines=11> */
[----:B------:R-:W-:Y:S01]  /*4120*/  HMMA.16816.F32 R16, R16, R42, R80 ;  /* 0x0000002a1010723c */ /* 0x000fe20000001850 */
[----:B------:R-:W-:Y:S07]  /*4130*/  BSSY B0, `(.L_x_1925) ;  /* 0x0000031000007945 */ /* 0x000fee0003800000 */
[C---:B----4-:R-:W-:Y:S08]  /*4140*/  HMMA.16816.F32 R76, R4.reuse, R36, R76 ;  /* 0x00000024044c723c */ /* 0x050ff0000000184c */
[----:B------:R-:W-:Y:S08]  /*4150*/  HMMA.16816.F32 R72, R4, R38, R72 ;  /* 0x000000260448723c */ /* 0x000ff00000001848 */
[C---:B-----5:R-:W-:Y:S08]  /*4160*/  HMMA.16816.F32 R52, R8.reuse, R36, R52 ;  /* 0x000000240834723c */ /* 0x060ff00000001834 */
        /* <DEDUP_REMOVED lines=14> */
[----:B------:R-:W-:Y:S02]  /*4250*/  ISETP.GE.AND P0, PT, R6, 0x21, PT ;  /* 0x000000210600780c */ /* 0x000fe40003f06270 */
[----:B------:R-:W-:-:S05]  /*4260*/  SHF.R.S32.HI R2, RZ, 0x1f, R0 ;  /* 0x0000001fff027819 */ /* 0x000fca0000011400 */
        /* <DEDUP_REMOVED lines=29> */
.L_x_1926:
[----:B-1----:R-:W-:Y:S05]  /*4440*/  BSYNC B0 ;  /* 0x0000000000007941 */ /* 0x002fea0003800000 */
.L_x_1925:
[----:B------:R-:W2:Y:S01]  /*4450*/  LDL R0, [R1+0x38] ;  /* 0x0000380001007983 */ /* 0x000ea20000100800 */
[----:B------:R-:W-:-:S03]  /*4460*/  IMAD.MOV.U32 R245, RZ, RZ, c[0x0][0x2c4] ;  /* 0x0000b100fff57624 */ /* 0x000fc600078e00ff */
[----:B------:R-:W2:Y:S01]  /*4470*/  LDL R244, [R1+0x10] ;  /* 0x0000100001f47983 */ /* 0x000ea20000100800 */
[----:B------:R-:W-:Y:S01]  /*4480*/  IMAD.MOV.U32 R243, RZ, RZ, c[0x0][0x32c] ;  /* 0x0000cb00fff37624 */ /* 0x000fe200078e00ff */
[----:B------:R-:W-:Y:S01]  /*4490*/  ISETP.NE.AND P0, PT, R245, 0x1, PT ;  /* 0x00000001f500780c */ /* 0x000fe20003f05270 */
[----:B------:R-:W-:Y:S01]  /*44a0*/  ULDC UR4, c[0x0][0x324] ;  /* 0x0000c90000047ab9 */ /* 0x000fe20000000800 */
[--C-:B------:R-:W-:Y:S01]  /*44b0*/  IMAD.IADD R9, R120, 0x1, -R235.reuse ;  /* 0x0000000178097824 */ /* 0x100fe200078e0aeb */
[----:B------:R-:W-:Y:S01]  /*44c0*/  ULOP3.LUT UR4, URZ, UR4, URZ, 0x33, !UPT ;  /* 0x000000043f047292 */ /* 0x000fe2000f8e333f */
[----:B------:R-:W-:Y:S01]  /*44d0*/  ISETP.GE.AND P1, PT, R243, 0x1, PT ;  /* 0x00000001f300780c */ /* 0x000fe20003f26270 */
[----:B------:R-:W0:Y:S01]  /*44e0*/  LDGDEPBAR ;  /* 0x00000000000079af */ /* 0x000e220000000000 */
[----:B------:R-:W-:Y:S02]  /*44f0*/  IMAD.IADD R10, R20, 0x1, -R235 ;  /* 0x00000001140a7824 */ /* 0x000fe400078e0aeb */
[----:B--2---:R-:W-:-:S05]  /*4500*/  IMAD.IADD R0, R0, 0x1, R244 ;  /* 0x0000000100007824 */ /* 0x004fca00078e02f4 */
[----:B------:R-:W-:-:S04]  /*4510*/  @P0 IMAD.HI.U32 R2, R0, c[0x0][0x2c8], RZ ;  /* 0x0000b20000020a27 */ /* 0x000fc800078e00ff */
[----:B------:R-:W-:Y:S01]  /*4520*/  IMAD.MOV.U32 R6, RZ, RZ, R0 ;  /* 0x000000ffff067224 */ /* 0x000fe200078e0000 */
[----:B------:R-:W-:Y:S02]  /*4530*/  @P0 SHF.R.U32.HI R6, RZ, c[0x0][0x2cc], R2 ;  /* 0x0000b300ff060a19 */ /* 0x000fe40000011602 */
[----:B------:R-:W-:-:S03]  /*4540*/  IADD3 R0, -R235, 0x1, R120 ;  /* 0x00000001eb007810 */ /* 0x000fc60007ffe178 */
        /* <DEDUP_REMOVED lines=19> */
.L_x_1929:
[----:B------:R-:W-:-:S04]  /*4680*/  MOV R4, c[0x0][0x32c] ;  /* 0x0000cb0000047a02 */ /* 0x000fc80000000f00 */
[----:B------:R-:W-:-:S13]  /*4690*/  ISETP.NE.AND P0, PT, R4, 0x1, PT ;  /* 0x000000010400780c */ /* 0x000fda0003f05270 */
[----:B------:R-:W-:-:S05]  /*46a0*/  @P0 IMAD.HI.U32 R4, R3, c[0x0][0x330], RZ ;  /* 0x0000cc0003040a27 */ /* 0x000fca00078e00ff */
[----:B------:R-:W-:Y:S02]  /*46b0*/  @P0 SHF.R.U32.HI R3, RZ, c[0x0][0x334], R4 ;  /* 0x0000cd00ff030a19 */ /* 0x000fe40000011604 */
.L_x_1930:
[----:B------:R-:W-:Y:S05]  /*46c0*/  BSYNC B0 ;  /* 0x0000000000007941 */ /* 0x000fea0003800000 */
.L_x_1928:
[----:B------:R-:W-:-:S05]  /*46d0*/  IMAD R3, R3, c[0x0][0x32c], R10 ;  /* 0x0000cb0003037a24 */ /* 0x000fca00078e020a */
[----:B------:R-:W-:Y:S02]  /*46e0*/  IADD3 R4, R3, c[0x0][0x32c], RZ ;  /* 0x0000cb0003047a10 */ /* 0x000fe40007ffe0ff */
[----:B------:R-:W-:Y:S02]  /*46f0*/  IMNMX R0, R0, R3, !PT ;  /* 0x0000000300007217 */ /* 0x000fe40007800200 */
[----:B------:R-:W-:Y:S02]  /*4700*/  IMNMX R2, R2, R4, PT ;  /* 0x0000000402027217 */ /* 0x000fe40003800200 */
.L_x_1927:
[----:B------:R-:W1:Y:S02]  /*4710*/  SHFL.IDX PT, R5, R6, 0x1, 0x1c1f ;  /* 0x003c1f0006057f89 */ /* 0x000e6400000e0000 */
[----:B-1----:R-:W-:Y:S01]  /*4720*/  IMAD.IADD R4, R7, 0x1, R5 ;  /* 0x0000000107047824 */ /* 0x002fe200078e0205 */
[----:B------:R-:W-:-:S04]  /*4730*/  IADD3 R3, R8, R5, RZ ;  /* 0x0000000508037210 */ /* 0x000fc80007ffe0ff */
        /* <DEDUP_REMOVED lines=13> */
.L_x_1933:
[----:B------:R-:W-:-:S04]  /*4810*/  MOV R11, c[0x0][0x32c] ;  /* 0x0000cb00000b7a02 */ /* 0x000fc80000000f00 */
[----:B------:R-:W-:-:S13]  /*4820*/  ISETP.NE.AND P0, PT, R11, 0x1, PT ;  /* 0x000000010b00780c */ /* 0x000fda0003f05270 */
[----:B------:R-:W-:-:S05]  /*4830*/  @P0 IMAD.HI.U32 R11, R5, c[0x0][0x330], RZ ;  /* 0x0000cc00050b0a27 */ /* 0x000fca00078e00ff */
[----:B------:R-:W-:Y:S02]  /*4840*/  @P0 SHF.R.U32.HI R5, RZ, c[0x0][0x334], R11 ;  /* 0x0000cd00ff050a19 */ /* 0x000fe4000001160b */
.L_x_1934:
[----:B------:R-:W-:Y:S05]  /*4850*/  BSYNC B0 ;  /* 0x0000000000007941 */ /* 0x000fea0003800000 */
.L_x_1932:
[----:B------:R-:W-:-:S05]  /*4860*/  IMAD R5, R5, c[0x0][0x32c], R10 ;  /* 0x0000cb0005057a24 */ /* 0x000fca00078e020a */
[----:B------:R-:W-:Y:S02]  /*4870*/  IADD3 R11, R5, c[0x0][0x32c], RZ ;  /* 0x0000cb00050b7a10 */ /* 0x000fe40007ffe0ff */
[----:B------:R-:W-:Y:S02]  /*4880*/  IMNMX R3, R3, R5, !PT ;  /* 0x0000000503037217 */ /* 0x000fe40007800200 */
[----:B------:R-:W-:Y:S02]  /*4890*/  IMNMX R4, R4, R11, PT ;  /* 0x0000000b04047217 */ /* 0x000fe40003800200 */
.L_x_1931:
        /* <DEDUP_REMOVED lines=12> */
[----:B------:R-:W-:Y:S02]  /*4960*/  ISETP.GE.AND P5, PT, R20, 0x12, PT ;  /* 0x000000121400780c */ /* 0x000fe40003fa6270 */
        /* <DEDUP_REMOVED lines=9> */
[----:B------:R-:W-:-:S02]  /*4a00*/  P2R R13, PR, RZ, 0x2 ;  /* 0x00000002ff0d7803 */ /* 0x000fc40000000000 */
[----:B------:R-:W-:Y:S02]  /*4a10*/  FSEL R23, R28, -INF , !P0 ;  /* 0xff8000001c177808 */ /* 0x000fe40004000000 */
        /* <DEDUP_REMOVED lines=47> */
.L_x_1937:
[----:B------:R-:W-:-:S04]  /*4d10*/  MOV R16, c[0x0][0x32c] ;  /* 0x0000cb0000107a02 */ /* 0x000fc80000000f00 */
[----:B------:R-:W-:-:S13]  /*4d20*/  ISETP.NE.AND P0, PT, R16, 0x1, PT ;  /* 0x000000011000780c */ /* 0x000fda0003f05270 */
[----:B------:R-:W-:-:S05]  /*4d30*/  @P0 IMAD.HI.U32 R16, R5, c[0x0][0x330], RZ ;  /* 0x0000cc0005100a27 */ /* 0x000fca00078e00ff */
[----:B------:R-:W-:Y:S02]  /*4d40*/  @P0 SHF.R.U32.HI R5, RZ, c[0x0][0x334], R16 ;  /* 0x0000cd00ff050a19 */ /* 0x000fe40000011610 */
.L_x_1938:
[----:B------:R-:W-:Y:S05]  /*4d50*/  BSYNC B0 ;  /* 0x0000000000007941 */ /* 0x000fea0003800000 */
.L_x_1936:
[----:B------:R-:W-:-:S05]  /*4d60*/  IMAD R5, R5, c[0x0][0x32c], R10 ;  /* 0x0000cb0005057a24 */ /* 0x000fca00078e020a */
[----:B------:R-:W-:Y:S02]  /*4d70*/  IADD3 R16, R5, c[0x0][0x32c], RZ ;  /* 0x0000cb0005107a10 */ /* 0x000fe40007ffe0ff */
[----:B------:R-:W-:Y:S02]  /*4d80*/  IMNMX R0, R0, R5, !PT ;  /* 0x0000000500007217 */ /* 0x000fe40007800200 */
[----:B------:R-:W-:Y:S02]  /*4d90*/  IMNMX R2, R2, R16, PT ;  /* 0x0000001002027217 */ /* 0x000fe40003800200 */
.L_x_1935:
[----:B------:R-:W-:Y:S02]  /*4da0*/  ISETP.NE.AND P0, PT, R14, RZ, PT ;  /* 0x000000ff0e00720c */ /* 0x000fe40003f05270 */
[----:B------:R-:W-:Y:S02]  /*4db0*/  P2R R5, PR, RZ, 0x40 ;  /* 0x00000040ff057803 */ /* 0x000fe40000000000 */
        /* <DEDUP_REMOVED lines=33> */
[----:B------:R-:W-:-:S04]  /*4fd0*/  ISETP.NE.AND P0, PT, R12, RZ, PT ;  /* 0x000000ff0c00720c */ /* 0x000fc80003f05270 */
[----:B------:R-:W-:-:S04]  /*4fe0*/  ISETP.GT.AND P0, PT, R3, 0x28, !P0 ;  /* 0x000000280300780c */ /* 0x000fc80004704270 */
[----:B------:R-:W-:-:S04]  /*4ff0*/  ISETP.LT.OR P0, PT, R4, 0x29, P0 ;  /* 0x000000290400780c */ /* 0x000fc80000701670 */
[----:B------:R-:W-:Y:S02]  /*5000*/  FSEL R116, R38, -INF , !P0 ;  /* 0xff80000026747808 */ /* 0x000fe40004000000 */
[----:B------:R-:W-:-:S04]  /*5010*/  ISETP.NE.AND P0, PT, R11, RZ, PT ;  /* 0x000000ff0b00720c */ /* 0x000fc80003f05270 */
[----:B------:R-:W-:Y:S02]  /*5020*/  ISETP.GT.AND P0, PT, R3, 0x29, !P0 ;  /* 0x000000290300780c */ /* 0x000fe40004704270 */
[----:B------:R-:W1:Y:S02]  /*5030*/  SHFL.IDX PT, R3, R6, 0x3, 0x1c1f ;  /* 0x007c1f0006037f89 */ /* 0x000e6400000e0000 */
        /* <DEDUP_REMOVED lines=60> */
.L_x_1941:
[----:B------:R-:W-:-:S04]  /*5400*/  MOV R4, c[0x0][0x32c] ;  /* 0x0000cb0000047a02 */ /* 0x000fc80000000f00 */
[----:B------:R-:W-:-:S13]  /*5410*/  ISETP.NE.AND P0, PT, R4, 0x1, PT ;  /* 0x000000010400780c */ /* 0x000fda0003f05270 */
[----:B------:R-:W-:-:S05]  /*5420*/  @P0 IMAD.HI.U32 R4, R3, c[0x0][0x330], RZ ;  /* 0x0000cc0003040a27 */ /* 0x000fca00078e00ff */
[----:B------:R-:W-:Y:S02]  /*5430*/  @P0 SHF.R.U32.HI R3, RZ, c[0x0][0x334], R4 ;  /* 0x0000cd00ff030a19 */ /* 0x000fe40000011604 */
.L_x_1942:
[----:B------:R-:W-:Y:S05]  /*5440*/  BSYNC B0 ;  /* 0x0000000000007941 */ /* 0x000fea0003800000 */
.L_x_1940:
[----:B------:R-:W-:-:S05]  /*5450*/  IMAD R3, R3, c[0x0][0x32c], R10 ;  /* 0x0000cb0003037a24 */ /* 0x000fca00078e020a */
[----:B------:R-:W-:Y:S02]  /*5460*/  IADD3 R4, R3, c[0x0][0x32c], RZ ;  /* 0x0000cb0003047a10 */ /* 0x000fe40007ffe0ff */
[----:B------:R-:W-:Y:S02]  /*5470*/  IMNMX R0, R0, R3, !PT ;  /* 0x0000000300007217 */ /* 0x000fe40007800200 */
[----:B------:R-:W-:Y:S02]  /*5480*/  IMNMX R2, R2, R4, PT ;  /* 0x0000000402027217 */ /* 0x000fe40003800200 */
.L_x_1939:
[----:B------:R-:W-:Y:S01]  /*5490*/  ISETP.NE.AND P0, PT, R14, RZ, PT ;  /* 0x000000ff0e00720c */ /* 0x000fe20003f05270 */
[----:B------:R-:W-:Y:S01]  /*54a0*/  LDSM.16.MT88.4 R44, [R181] ;  /* 0x00000000b52c783b */ /* 0x000fe20000004200 */
[----:B------:R-:W-:Y:S02]  /*54b0*/  FMNMX.FTZ R3, R18, R19, !PT ;  /* 0x0000001312037209 */ /* 0x000fe40007810000 */
[----:B------:R-:W-:Y:S01]  /*54c0*/  ISETP.GT.AND P0, PT, R0, 0x8, !P0 ;  /* 0x000000080000780c */ /* 0x000fe20004704270 */
[----:B------:R-:W-:Y:S01]  /*54d0*/  LDSM.16.MT88.4 R40, [R182] ;  /* 0x00000000b628783b */ /* 0x000fe20000004200 */
        /* <DEDUP_REMOVED lines=13> */
[----:B------:R-:W-:Y:S02]  /*55b0*/  ISETP.GT.AND P0, PT, R0, 0x10, !P6 ;  /* 0x000000100000780c */ /* 0x000fe40007704270 */
[----:B------:R-:W-:-:S02]  /*55c0*/  FMNMX.FTZ R3, R29, R3, !PT ;  /* 0x000000031d037209 */ /* 0x000fc40007810000 */
[----:B------:R-:W-:Y:S02]  /*55d0*/  ISETP.LT.OR P0, PT, R2, 0x11, P0 ;  /* 0x000000110200780c */ /* 0x000fe40000701670 */
[----:B------:R-:W-:Y:S02]  /*55e0*/  FMNMX.FTZ R3, R126, R3, !PT ;  /* 0x000000037e037209 */ /* 0x000fe40007810000 */
[----:B------:R-:W-:Y:S02]  /*55f0*/  FSEL R50, R70, -INF , !P0 ;  /* 0xff80000046327808 */ /* 0x000fe40004000000 */
[----:B------:R-:W-:Y:S02]  /*5600*/  ISETP.GT.AND P0, PT, R0, 0x11, !P5 ;  /* 0x000000110000780c */ /* 0x000fe40006f04270 */
[----:B------:R-:W-:Y:S02]  /*5610*/  FMNMX.FTZ R3, R125, R3, !PT ;  /* 0x000000037d037209 */ /* 0x000fe40007810000 */
[----:B------:R-:W-:-:S02]  /*5620*/  ISETP.LT.OR P0, PT, R2, 0x12, P0 ;  /* 0x000000120200780c */ /* 0x000fc40000701670 */
[----:B------:R-:W-:Y:S02]  /*5630*/  FMNMX.FTZ R3, R124, R3, !PT ;  /* 0x000000037c037209 */ /* 0x000fe40007810000 */
[----:B------:R-:W-:Y:S02]  /*5640*/  FSEL R49, R71, -INF , !P0 ;  /* 0xff80000047317808 */ /* 0x000fe40004000000 */
[----:B------:R-:W-:Y:S02]  /*5650*/  FMNMX.FTZ R3, R119, R3, !PT ;  /* 0x0000000377037209 */ /* 0x000fe40007810000 */
[----:B------:R-:W-:Y:S02]  /*5660*/  ISETP.GT.AND P0, PT, R0, 0x18, !P4 ;  /* 0x000000180000780c */ /* 0x000fe40006704270 */
[----:B------:R-:W-:Y:S01]  /*5670*/  ISETP.NE.AND P4, PT, R15, RZ, PT ;  /* 0x000000ff0f00720c */ /* 0x000fe20003f85270 */
[----:B------:R-:W1:Y:S01]  /*5680*/  SHFL.BFLY PT, R4, R3, 0x2, 0x1f ;  /* 0x0c401f0003047f89 */ /* 0x000e6200000e0000 */
[----:B------:R-:W-:-:S02]  /*5690*/  ISETP.LT.OR P0, PT, R2, 0x19, P0 ;  /* 0x000000190200780c */ /* 0x000fc40000701670 */
[----:B------:R-:W-:Y:S02]  /*56a0*/  ISETP.NE.AND P5, PT, R17, RZ, PT ;  /* 0x000000ff1100720c */ /* 0x000fe40003fa5270 */
[----:B------:R-:W-:Y:S02]  /*56b0*/  FSEL R68, R66, -INF , !P0 ;  /* 0xff80000042447808 */ /* 0x000fe40004000000 */
[----:B------:R-:W-:Y:S02]  /*56c0*/  ISETP.GT.AND P0, PT, R0, 0x19, !P3 ;  /* 0x000000190000780c */ /* 0x000fe40005f04270 */
[----:B------:R-:W-:Y:S02]  /*56d0*/  ISETP.NE.AND P6, PT, R12, RZ, PT ;  /* 0x000000ff0c00720c */ /* 0x000fe40003fc5270 */
[----:B------:R-:W-:-:S04]  /*56e0*/  ISETP.LT.OR P0, PT, R2, 0x1a, P0 ;  /* 0x0000001a0200780c */ /* 0x000fc80000701670 */
[----:B------:R-:W-:Y:S02]  /*56f0*/  FSEL R69, R67, -INF , !P0 ;  /* 0xff80000043457808 */ /* 0x000fe40004000000 */
[----:B------:R-:W-:Y:S01]  /*5700*/  ISETP.GT.AND P0, PT, R0, 0x20, !P2 ;  /* 0x000000200000780c */ /* 0x000fe20005704270 */
[----:B------:R-:W-:Y:S03]  /*5710*/  LDSM.16.MT88.4 R64, [R182+0xc00] ;  /* 0x000c0000b640783b */ /* 0x000fe60000004200 */
[----:B------:R-:W-:Y:S02]  /*5720*/  ISETP.LT.OR P0, PT, R2, 0x21, P0 ;  /* 0x000000210200780c */ /* 0x000fe40000701670 */
[----:B-1----:R-:W-:Y:S02]  /*5730*/  FMNMX.FTZ R3, R3, R4, !PT ;  /* 0x0000000403037209 */ /* 0x002fe40007810000 */
[----:B------:R-:W-:-:S02]  /*5740*/  FSEL R109, R62, -INF , !P0 ;  /* 0xff8000003e6d7808 */ /* 0x000fc40004000000 */
[----:B------:R-:W-:Y:S01]  /*5750*/  ISETP.GT.AND P0, PT, R0, 0x21, !P1 ;  /* 0x000000210000780c */ /* 0x000fe20004f04270 */
[----:B------:R-:W1:Y:S03]  /*5760*/  SHFL.BFLY PT, R4, R3, 0x1, 0x1f ;  /* 0x0c201f0003047f89 */ /* 0x000e6600000e0000 */
[----:B------:R-:W-:-:S04]  /*5770*/  ISETP.LT.OR P0, PT, R2, 0x22, P0 ;  /* 0x000000220200780c */ /* 0x000fc80000701670 */
[----:B------:R-:W-:Y:S02]  /*5780*/  FSEL R110, R63, -INF , !P0 ;  /* 0xff8000003f6e7808 */ /* 0x000fe40004000000 */
[----:B------:R-:W-:Y:S01]  /*5790*/  ISETP.GT.AND P0, PT, R0, 0x1, !P4 ;  /* 0x000000010000780c */ /* 0x000fe20006704270 */
[----:B------:R-:W-:Y:S03]  /*57a0*/  LDSM.16.MT88.4 R60, [R181+0x1800] ;  /* 0x00180000b53c783b */ /* 0x000fe60000004200 */
[----:B------:R-:W-:-:S04]  /*57b0*/  ISETP.LT.OR P0, PT, R2, 0x2, P0 ;  /* 0x000000020200780c */ /* 0x000fc80000701670 */
[----:B------:R-:W-:Y:S02]  /*57c0*/  FSEL R9, R79, -INF , !P0 ;  /* 0xff8000004f097808 */ /* 0x000fe40004000000 */
[----:B------:R-:W-:-:S04]  /*57d0*/  ISETP.GT.AND P0, PT, R0, RZ, !P5 ;  /* 0x000000ff0000720c */ /* 0x000fc80006f04270 */
[----:B------:R-:W-:Y:S02]  /*57e0*/  ISETP.LT.OR P0, PT, R2, 0x1, P0 ;  /* 0x000000010200780c */ /* 0x000fe40000701670 */
[----:B-1----:R-:W-:Y:S02]  /*57f0*/  FMNMX.FTZ R138, R3, R4, !PT ;  /* 0x00000004038a7209 */ /* 0x002fe40007810000 */
[----:B------:R-:W-:Y:S02]  /*5800*/  FSEL R8, R78, -INF , !P0 ;  /* 0xff8000004e087808 */ /* 0x000fe40004000000 */
[----:B------:R-:W-:Y:S01]  /*5810*/  ISETP.GT.AND P0, PT, R0, 0x28, !P6 ;  /* 0x000000280000780c */ /* 0x000fe20007704270 */
[----:B------:R-:W-:Y:S01]  /*5820*/  FMUL.FTZ R3, R138, c[0x0][0x2d0] ;  /* 0x0000b4008a037a20 */ /* 0x000fe20000410000 */
[----:B------:R-:W-:Y:S02]  /*5830*/  FMNMX.FTZ R6, R8, R9, !PT ;  /* 0x0000000908067209 */ /* 0x000fe40007810000 */
[----:B------:R-:W-:-:S02]  /*5840*/  ISETP.LT.OR P0, PT, R2, 0x29, P0 ;  /* 0x000000290200780c */ /* 0x000fc40000701670 */
[----:B------:R-:W-:Y:S02]  /*5850*/  FMNMX.FTZ R6, R14, R6, !PT ;  /* 0x000000060e067209 */ /* 0x000fe40007810000 */
[----:B------:R-:W-:Y:S02]  /*5860*/  FSEL R108, R58, -INF , !P0 ;  /* 0xff8000003a6c7808 */ /* 0x000fe40004000000 */
[----:B------:R-:W-:Y:S02]  /*5870*/  FSETP.NEU.FTZ.AND P0, PT, R138, -INF , PT ;  /* 0xff8000008a00780b */ /* 0x000fe40003f1d000 */
[----:B------:R-:W-:Y:S02]  /*5880*/  FMNMX.FTZ R6, R10, R6, !PT ;  /* 0x000000060a067209 */ /* 0x000fe40007810000 */
[----:B------:R-:W-:Y:S02]  /*5890*/  FSEL R20, R3, RZ, P0 ;  /* 0x000000ff03147208 */ /* 0x000fe40000000000 */
[----:B------:R-:W-:-:S02]  /*58a0*/  FMNMX.FTZ R3, R16, R25, !PT ;  /* 0x0000001910037209 */ /* 0x000fc40007810000 */
[----:B------:R-:W-:Y:S01]  /*58b0*/  FMNMX.FTZ R6, R50, R6, !PT ;  /* 0x0000000632067209 */ /* 0x000fe20007810000 */
[----:B------:R-:W-:Y:S01]  /*58c0*/  FFMA.FTZ R5, R18, c[0x0][0x2d0], -R20 ;  /* 0x0000b40012057a23 */ /* 0x000fe20000010814 */
[----:B------:R-:W-:Y:S02]  /*58d0*/  FMNMX.FTZ R3, R27, R3, !PT ;  /* 0x000000031b037209 */ /* 0x000fe40007810000 */
[----:B------:R-:W-:Y:S01]  /*58e0*/  FMNMX.FTZ R6, R49, R6, !PT ;  /* 0x0000000631067209 */ /* 0x000fe20007810000 */
[----:B------:R1:W-:Y:S01]  /*58f0*/  MUFU.EX2 R234, R5 ;  /* 0x0000000500ea7308 */ /* 0x0003e20000000800 */
[----:B------:R-:W-:Y:S02]  /*5900*/  FMNMX.FTZ R3, R28, R3, !PT ;  /* 0x000000031c037209 */ /* 0x000fe40007810000 */
[----:B------:R-:W-:Y:S02]  /*5910*/  FMNMX.FTZ R6, R68, R6, !PT ;  /* 0x0000000644067209 */ /* 0x000fe40007810000 */
[----:B------:R-:W-:-:S02]  /*5920*/  FMNMX.FTZ R3, R30, R3, !PT ;  /* 0x000000031e037209 */ /* 0x000fc40007810000 */
[----:B------:R-:W-:Y:S02]  /*5930*/  ISETP.NE.AND P6, PT, R11, RZ, PT ;  /* 0x000000ff0b00720c */ /* 0x000fe40003fc5270 */
[----:B------:R-:W-:-:S04]  /*5940*/  FMNMX.FTZ R3, R31, R3, !PT ;  /* 0x000000031f037209 */ /* 0x000fc80007810000 */
[----:B------:R-:W-:Y:S01]  /*5950*/  FMNMX.FTZ R3, R33, R3, !PT ;  /* 0x0000000321037209 */ /* 0x000fe20007810000 */
[----:B-1----:R-:W-:-:S03]  /*5960*/  FFMA.FTZ R5, R19, c[0x0][0x2d0], -R20 ;  /* 0x0000b40013057a23 */ /* 0x002fc60000010814 */
[----:B------:R-:W-:Y:S01]  /*5970*/  FMNMX.FTZ R3, R35, R3, !PT ;  /* 0x0000000323037209 */ /* 0x000fe20007810000 */
[----:B------:R1:W-:Y:S03]  /*5980*/  MUFU.EX2 R231, R5 ;  /* 0x0000000500e77308 */ /* 0x0003e60000000800 */
[----:B------:R-:W-:-:S04]  /*5990*/  FMNMX.FTZ R3, R118, R3, !PT ;  /* 0x0000000376037209 */ /* 0x000fc80007810000 */
[----:B------:R-:W-:-:S04]  /*59a0*/  FMNMX.FTZ R3, R117, R3, !PT ;  /* 0x0000000375037209 */ /* 0x000fc80007810000 */
[----:B------:R-:W-:-:S04]  /*59b0*/  FMNMX.FTZ R3, R116, R3, !PT ;  /* 0x0000000374037209 */ /* 0x000fc80007810000 */
[----:B------:R-:W-:Y:S01]  /*59c0*/  FMNMX.FTZ R3, R115, R3, !PT ;  /* 0x0000000373037209 */ /* 0x000fe20007810000 */
[----:B-1----:R-:W-:-:S04]  /*59d0*/  FFMA.FTZ R5, R21, c[0x0][0x2d0], -R20 ;  /* 0x0000b40015057a23 */ /* 0x002fc80000010814 */
        /* <DEDUP_REMOVED lines=11> */
[C---:B------:R-:W-:Y:S01]  /*5a90*/  FSETP.NEU.FTZ.AND P0, PT, R137.reuse, -INF , PT ;  /* 0xff8000008900780b */ /* 0x040fe20003f1d000 */
[----:B--2---:R-:W-:Y:S01]  /*5aa0*/  FFMA.FTZ R5, R24, c[0x0][0x2d0], -R20 ;  /* 0x0000b40018057a23 */ /* 0x004fe20000010814 */
[----:B------:R-:W-:Y:S01]  /*5ab0*/  FMNMX.FTZ R4, R36, R4, !PT ;  /* 0x0000000424047209 */ /* 0x000fe20007810000 */
[----:B------:R-:W-:Y:S02]  /*5ac0*/  FMUL.FTZ R3, R137, c[0x0][0x2d0] ;  /* 0x0000b40089037a20 */ /* 0x000fe40000410000 */
[----:B------:R1:W-:Y:S01]  /*5ad0*/  MUFU.EX2 R232, R5 ;  /* 0x0000000500e87308 */ /* 0x0003e20000000800 */
[----:B------:R-:W-:-:S02]  /*5ae0*/  FMNMX.FTZ R4, R37, R4, !PT ;  /* 0x0000000425047209 */ /* 0x000fc40007810000 */
[----:B------:R-:W-:Y:S02]  /*5af0*/  FSEL R3, R3, RZ, P0 ;  /* 0x000000ff03037208 */ /* 0x000fe40000000000 */
[----:B------:R-:W-:Y:S02]  /*5b00*/  FMNMX.FTZ R4, R38, R4, !PT ;  /* 0x0000000426047209 */ /* 0x000fe40007810000 */
[----:B------:R-:W-:Y:S02]  /*5b10*/  ISETP.GT.AND P0, PT, R0, 0x29, !P6 ;  /* 0x000000290000780c */ /* 0x000fe40007704270 */
[----:B------:R-:W-:Y:S02]  /*5b20*/  FMNMX.FTZ R4, R39, R4, !PT ;  /* 0x0000000427047209 */ /* 0x000fe40007810000 */
[----:B------:R-:W-:Y:S02]  /*5b30*/  ISETP.LT.OR P0, PT, R2, 0x2a, P0 ;  /* 0x0000002a0200780c */ /* 0x000fe40000701670 */
[----:B------:R-:W-:-:S02]  /*5b40*/  FMNMX.FTZ R4, R48, R4, !PT ;  /* 0x0000000430047209 */ /* 0x000fc40007810000 */
[----:B------:R-:W-:Y:S01]  /*5b50*/  FSEL R21, R59, -INF , !P0 ;  /* 0xff8000003b157808 */ /* 0x000fe20004000000 */
[----:B-1----:R-:W-:Y:S01]  /*5b60*/  FFMA.FTZ R5, R26, c[0x0][0x2d0], -R20 ;  /* 0x0000b4001a057a23 */ /* 0x002fe20000010814 */
[----:B------:R-:W-:Y:S01]  /*5b70*/  FMNMX.FTZ R4, R51, R4, !PT ;  /* 0x0000000433047209 */ /* 0x000fe20007810000 */
[----:B------:R-:W-:Y:S01]  /*5b80*/  LDSM.16.MT88.4 R56, [R181+0xc00] ;  /* 0x000c0000b538783b */ /* 0x000fe20000004200 */
[----:B------:R-:W-:Y:S01]  /*5b90*/  ISETP.NE.AND P6, PT, R245, 0x1, PT ;  /* 0x00000001f500780c */ /* 0x000fe20003fc5270 */
[----:B------:R1:W-:Y:S01]  /*5ba0*/  MUFU.EX2 R239, R5 ;  /* 0x0000000500ef7308 */ /* 0x0003e20000000800 */
[----:B------:R-:W-:-:S04]  /*5bb0*/  FMNMX.FTZ R4, R114, R4, !PT ;  /* 0x0000000472047209 */ /* 0x000fc80007810000 */
[----:B------:R-:W-:-:S04]  /*5bc0*/  FMNMX.FTZ R4, R113, R4, !PT ;  /* 0x0000000471047209 */ /* 0x000fc80007810000 */
[----:B------:R-:W-:-:S04]  /*5bd0*/  FMNMX.FTZ R4, R112, R4, !PT ;  /* 0x0000000470047209 */ /* 0x000fc80007810000 */
[----:B------:R-:W-:Y:S02]  /*5be0*/  FMNMX.FTZ R4, R111, R4, !PT ;  /* 0x000000046f047209 */ /* 0x000fe40007810000 */
[----:B-1----:R-:W-:Y:S01]  /*5bf0*/  FMNMX.FTZ R5, R69, R6, !PT ;  /* 0x0000000645057209 */ /* 0x002fe20007810000 */
[----:B------:R-:W-:Y:S02]  /*5c00*/  FFMA.FTZ R6, R29, c[0x0][0x2d0], -R20 ;  /* 0x0000b4001d067a23 */ /* 0x000fe40000010814 */
[----:B------:R-:W1:Y:S01]  /*5c10*/  SHFL.BFLY PT, R7, R4, 0x2, 0x1f ;  /* 0x0c401f0004077f89 */ /* 0x000e6200000e0000 */
[----:B------:R-:W-:Y:S01]  /*5c20*/  FMNMX.FTZ R0, R109, R5, !PT ;  /* 0x000000056d007209 */ /* 0x000fe20007810000 */
[----:B------:R-:W-:Y:S03]  /*5c30*/  MUFU.EX2 R241, R6 ;  /* 0x0000000600f17308 */ /* 0x000fe60000000800 */
[----:B------:R-:W-:Y:S01]  /*5c40*/  FMNMX.FTZ R2, R110, R0, !PT ;  /* 0x000000006e027209 */ /* 0x000fe20007810000 */
[----:B------:R-:W-:Y:S01]  /*5c50*/  FFMA.FTZ R0, R16, c[0x0][0x2d0], -R3 ;  /* 0x0000b40010007a23 */ /* 0x000fe20000010803 */
[----:B------:R-:W-:-:S02]  /*5c60*/  F2FP.PACK_AB R16, R231, R234 ;  /* 0x000000eae710723e */ /* 0x000fc400000000ff */
[----:B------:R-:W-:Y:S01]  /*5c70*/  FMNMX.FTZ R2, R108, R2, !PT ;  /* 0x000000026c027209 */ /* 0x000fe20007810000 */
[----:B------:R1:W-:Y:S03]  /*5c80*/  MUFU.EX2 R224, R0 ;  /* 0x0000000000e07308 */ /* 0x0003e60000000800 */
[----:B------:R-:W-:-:S05]  /*5c90*/  FMNMX.FTZ R2, R21, R2, !PT ;  /* 0x0000000215027209 */ /* 0x000fca0007810000 */
[----:B------:R-:W-:Y:S01]  /*5ca0*/  SHFL.BFLY PT, R5, R2, 0x2, 0x1f ;  /* 0x0c401f0002057f89 */ /* 0x000fe200000e0000 */
[----:B-1----:R-:W-:Y:S01]  /*5cb0*/  FMNMX.FTZ R0, R4, R7, !PT ;  /* 0x0000000704007209 */ /* 0x002fe20007810000 */
[----:B------:R-:W-:-:S04]  /*5cc0*/  FFMA.FTZ R4, R25, c[0x0][0x2d0], -R3 ;  /* 0x0000b40019047a23 */ /* 0x000fc80000010803 */
[----:B------:R-:W1:Y:S01]  /*5cd0*/  SHFL.BFLY PT, R6, R0, 0x1, 0x1f ;  /* 0x0c201f0000067f89 */ /* 0x000e6200000e0000 */
[----:B------:R2:W3:Y:S02]  /*5ce0*/  MUFU.EX2 R216, R4 ;  /* 0x0000000400d87308 */ /* 0x0004e40000000800 */
[----:B--2---:R-:W-:Y:S01]  /*5cf0*/  FFMA.FTZ R4, R27, c[0x0][0x2d0], -R3 ;  /* 0x0000b4001b047a23 */ /* 0x004fe20000010803 */
[----:B---3--:R-:W-:Y:S01]  /*5d00*/  F2FP.PACK_AB R17, R216, R224 ;  /* 0x000000e0d811723e */ /* 0x008fe200000000ff */
[----:B------:R-:W-:Y:S04]  /*5d10*/  LDSM.16.MT88.4 R24, [R182+0x1800] ;  /* 0x00180000b618783b */ /* 0x000fe80000004200 */
[----:B------:R2:W-:Y:S01]  /*5d20*/  MUFU.EX2 R217, R4 ;  /* 0x0000000400d97308 */ /* 0x0005e20000000800 */
[----:B-1----:R-:W-:-:S02]  /*5d30*/  FMNMX.FTZ R136, R0, R6, !PT ;  /* 0x0000000600887209 */ /* 0x002fc40007810000 */
[----:B------:R-:W-:Y:S02]  /*5d40*/  FMNMX.FTZ R0, R2, R5, !PT ;  /* 0x0000000502007209 */ /* 0x000fe40007810000 */
[C---:B------:R-:W-:Y:S01]  /*5d50*/  FSETP.NEU.FTZ.AND P0, PT, R136.reuse, -INF , PT ;  /* 0xff8000008800780b */ /* 0x040fe20003f1d000 */
[----:B------:R-:W-:Y:S02]  /*5d60*/  FMUL.FTZ R2, R136, c[0x0][0x2d0] ;  /* 0x0000b40088027a20 */ /* 0x000fe40000410000 */
[----:B------:R-:W1:Y:S03]  /*5d70*/  SHFL.BFLY PT, R5, R0, 0x1, 0x1f ;  /* 0x0c201f0000057f89 */ /* 0x000e6600000e0000 */
[----:B------:R-:W-:Y:S01]  /*5d80*/  FSEL R2, R2, RZ, P0 ;  /* 0x000000ff02027208 */ /* 0x000fe20000000000 */
[----:B--2---:R-:W-:-:S04]  /*5d90*/  FFMA.FTZ R4, R28, c[0x0][0x2d0], -R3 ;  /* 0x0000b4001c047a23 */ /* 0x004fc80000010803 */
        /* <DEDUP_REMOVED lines=13> */
[C---:B------:R-:W-:Y:S01]  /*5e70*/  HMMA.16816.F32 R88, R16.reuse, R60, RZ ;  /* 0x0000003c1058723c */ /* 0x040fe200000018ff */
[----:B------:R-:W-:Y:S01]  /*5e80*/  FSEL R0, R0, RZ, P0 ;  /* 0x000000ff00007208 */ /* 0x000fe20000000000 */
[--C-:B--2---:R-:W-:Y:S02]  /*5e90*/  FFMA.FTZ R4, R31, c[0x0][0x2d0], -R3.reuse ;  /* 0x0000b4001f047a23 */ /* 0x104fe40000010803 */
[----:B------:R-:W1:Y:S02]  /*5ea0*/  LDSM.16.MT88.4 R28, [R181+0x1000] ;  /* 0x00100000b51c783b */ /* 0x000e640000004200 */
[----:B------:R2:W-:Y:S02]  /*5eb0*/  MUFU.EX2 R227, R4 ;  /* 0x0000000400e37308 */ /* 0x0005e40000000800 */
[C---:B------:R-:W-:Y:S08]  /*5ec0*/  HMMA.16816.F32 R104, R16.reuse, R44, RZ ;  /* 0x0000002c1068723c */ /* 0x040ff000000018ff */
[----:B------:R-:W-:Y:S01]  /*5ed0*/  HMMA.16816.F32 R100, R16, R40, RZ ;  /* 0x000000281064723c */ /* 0x000fe200000018ff */
[----:B--2---:R-:W-:-:S04]  /*5ee0*/  FFMA.FTZ R4, R33, c[0x0][0x2d0], -R3 ;  /* 0x0000b40021047a23 */ /* 0x004fc80000010803 */
[----:B------:R2:W-:Y:S02]  /*5ef0*/  MUFU.EX2 R226, R4 ;  /* 0x0000000400e27308 */ /* 0x0005e40000000800 */
[----:B--2---:R-:W-:-:S06]  /*5f00*/  FFMA.FTZ R4, R35, c[0x0][0x2d0], -R3 ;  /* 0x0000b40023047a23 */ /* 0x004fcc0000010803 */
[----:B------:R2:W3:Y:S02]  /*5f10*/  MUFU.EX2 R228, R4 ;  /* 0x0000000400e47308 */ /* 0x0004e40000000800 */
[----:B--2---:R-:W-:Y:S01]  /*5f20*/  FFMA.FTZ R4, R32, c[0x0][0x2d0], -R2 ;  /* 0x0000b40020047a23 */ /* 0x004fe20000010802 */
[----:B---3--:R-:W-:-:S05]  /*5f30*/  F2FP.PACK_AB R11, R228, R226 ;  /* 0x000000e2e40b723e */ /* 0x008fca00000000ff */
[----:B------:R2:W-:Y:S02]  /*5f40*/  MUFU.EX2 R210, R4 ;  /* 0x0000000400d27308 */ /* 0x0005e40000000800 */
[--C-:B--2---:R-:W-:Y:S02]  /*5f50*/  FFMA.FTZ R4, R34, c[0x0][0x2d0], -R2.reuse ;  /* 0x0000b40022047a23 */ /* 0x104fe40000010802 */
[----:B------:R-:W2:Y:S04]  /*5f60*/  LDSM.16.MT88.4 R32, [R182+0x400] ;  /* 0x00040000b620783b */ /* 0x000ea80000004200 */
[----:B------:R3:W4:Y:S02]  /*5f70*/  MUFU.EX2 R208, R4 ;  /* 0x0000000400d07308 */ /* 0x0007240000000800 */
[----:B---3--:R-:W-:Y:S01]  /*5f80*/  FFMA.FTZ R4, R36, c[0x0][0x2d0], -R2 ;  /* 0x0000b40024047a23 */ /* 0x008fe20000010802 */
[----:B----4-:R-:W-:-:S05]  /*5f90*/  F2FP.PACK_AB R12, R208, R210 ;  /* 0x000000d2d00c723e */ /* 0x010fca00000000ff */
[----:B------:R3:W4:Y:S02]  /*5fa0*/  MUFU.EX2 R209, R4 ;  /* 0x0000000400d17308 */ /* 0x0007240000000800 */
[----:B---3--:R-:W-:-:S06]  /*5fb0*/  FFMA.FTZ R4, R38, c[0x0][0x2d0], -R2 ;  /* 0x0000b40026047a23 */ /* 0x008fcc0000010802 */
[----:B------:R3:W-:Y:S02]  /*5fc0*/  MUFU.EX2 R214, R4 ;  /* 0x0000000400d67308 */ /* 0x0007e40000000800 */
[----:B---3--:R-:W-:Y:S01]  /*5fd0*/  FFMA.FTZ R4, R8, c[0x0][0x2d0], -R0 ;  /* 0x0000b40008047a23 */ /* 0x008fe20000010800 */
[----:B------:R-:W-:-:S05]  /*5fe0*/  F2FP.PACK_AB R8, R232, R233 ;  /* 0x000000e9e808723e */ /* 0x000fca00000000ff */
[----:B------:R3:W-:Y:S02]  /*5ff0*/  MUFU.EX2 R23, R4 ;  /* 0x0000000400177308 */ /* 0x0007e40000000800 */
[----:B---3--:R-:W-:Y:S01]  /*6000*/  FFMA.FTZ R4, R9, c[0x0][0x2d0], -R0 ;  /* 0x0000b40009047a23 */ /* 0x008fe20000010800 */
[----:B------:R-:W-:-:S05]  /*6010*/  F2FP.PACK_AB R9, R227, R225 ;  /* 0x000000e1e309723e */ /* 0x000fca00000000ff */
[----:B------:R3:W5:Y:S02]  /*6020*/  MUFU.EX2 R22, R4 ;  /* 0x0000000400167308 */ /* 0x0007640000000800 */
[----:B---3--:R-:W-:Y:S01]  /*6030*/  FFMA.FTZ R4, R14, c[0x0][0x2d0], -R0 ;  /* 0x0000b4000e047a23 */ /* 0x008fe20000010800 */
[----:B----4-:R-:W-:Y:S02]  /*6040*/  F2FP.PACK_AB R14, R213, R209 ;  /* 0x000000d1d50e723e */ /* 0x010fe400000000ff */
[----:B-----5:R-:W-:-:S03]  /*6050*/  F2FP.PACK_AB R13, R22, R23 ;  /* 0x00000017160d723e */ /* 0x020fc600000000ff */
[----:B------:R3:W-:Y:S02]  /*6060*/  MUFU.EX2 R207, R4 ;  /* 0x0000000400cf7308 */ /* 0x0007e40000000800 */
[----:B---3--:R-:W-:Y:S01]  /*6070*/  FFMA.FTZ R4, R10, c[0x0][0x2d0], -R0 ;  /* 0x0000b4000a047a23 */ /* 0x008fe20000010800 */
[----:B------:R-:W-:-:S05]  /*6080*/  F2FP.PACK_AB R10, R241, R239 ;  /* 0x000000eff10a723e */ /* 0x000fca00000000ff */
[----:B------:R3:W4:Y:S02]  /*6090*/  MUFU.EX2 R140, R4 ;  /* 0x00000004008c7308 */ /* 0x0007240000000800 */
[C---:B-1----:R-:W-:Y:S08]  /*60a0*/  HMMA.16816.F32 R164, R8.reuse, R28, R96 ;  /* 0x0000001c08a4723c */ /* 0x042ff00000001860 */
[C---:B------:R-:W-:Y:S01]  /*60b0*/  HMMA.16816.F32 R104, R8.reuse, R52, R104 ;  /* 0x000000340868723c */ /* 0x040fe20000001868 */
[--C-:B---3--:R-:W-:Y:S01]  /*60c0*/  FFMA.FTZ R4, R39, c[0x0][0x2d0], -R2.reuse ;  /* 0x0000b40027047a23 */ /* 0x108fe20000010802 */
[----:B----4-:R-:W-:Y:S01]  /*60d0*/  F2FP.PACK_AB R15, R140, R207 ;  /* 0x000000cf8c0f723e */ /* 0x010fe200000000ff */
[----:B------:R-:W1:Y:S02]  /*60e0*/  LDSM.16.MT88.4 R36, [R182+0x1000] ;  /* 0x00100000b624783b */ /* 0x000e640000004200 */
[----:B------:R3:W-:Y:S03]  /*60f0*/  MUFU.EX2 R211, R4 ;  /* 0x0000000400d37308 */ /* 0x0007e60000000800 */
[----:B--2---:R-:W-:Y:S08]  /*6100*/  HMMA.16816.F32 R100, R8, R32, R100 ;  /* 0x000000200864723c */ /* 0x004ff00000001864 */
[----:B------:R-:W-:Y:S01]  /*6110*/  HMMA.16816.F32 R84, R12, R44, RZ ;  /* 0x0000002c0c54723c */ /* 0x000fe200000018ff */
[----:B---3--:R-:W-:-:S07]  /*6120*/  FFMA.FTZ R4, R48, c[0x0][0x2d0], -R2 ;  /* 0x0000b40030047a23 */ /* 0x008fce0000010802 */
[C---:B------:R-:W-:Y:S01]  /*6130*/  HMMA.16816.F32 R80, R12.reuse, R40, RZ ;  /* 0x000000280c50723c */ /* 0x040fe200000018ff */
[----:B------:R2:W3:Y:S07]  /*6140*/  MUFU.EX2 R212, R4 ;  /* 0x0000000400d47308 */ /* 0x0004ee0000000800 */
[C---:B------:R-:W-:Y:S08]  /*6150*/  HMMA.16816.F32 R76, R12.reuse, R56, RZ ;  /* 0x000000380c4c723c */ /* 0x040ff000000018ff */
[----:B------:R-:W-:Y:S01]  /*6160*/  HMMA.16816.F32 R72, R12, R64, RZ ;  /* 0x000000400c48723c */ /* 0x000fe200000018ff */
[----:B--2---:R-:W-:Y:S01]  /*6170*/  FFMA.FTZ R4, R50, c[0x0][0x2d0], -R0 ;  /* 0x0000b40032047a23 */ /* 0x004fe20000010800 */
[----:B---3--:R-:W-:-:S03]  /*6180*/  F2FP.PACK_AB R6, R215, R212 ;  /* 0x000000d4d706723e */ /* 0x008fc600000000ff */
[----:B------:R2:W-:Y:S03]  /*6190*/  MUFU.EX2 R133, R4 ;  /* 0x0000000400857308 */ /* 0x0005e60000000800 */
[----:B-1----:R-:W-:Y:S08]  /*61a0*/  HMMA.16816.F32 R176, R8, R36, R92 ;  /* 0x0000002408b0723c */ /* 0x002ff0000000185c */
[----:B------:R-:W-:Y:S01]  /*61b0*/  HMMA.16816.F32 R96, R12, R62, RZ ;  /* 0x0000003e0c60723c */ /* 0x000fe200000018ff */
[----:B--2---:R-:W-:-:S07]  /*61c0*/  FFMA.FTZ R4, R49, c[0x0][0x2d0], -R0 ;  /* 0x0000b40031047a23 */ /* 0x004fce0000010800 */
[----:B------:R-:W-:Y:S01]  /*61d0*/  HMMA.16816.F32 R92, R12, R26, RZ ;  /* 0x0000001a0c5c723c */ /* 0x000fe200000018ff */
[----:B------:R-:W1:Y:S01]  /*61e0*/  LDSM.16.MT88.4 R48, [R181+0x1c00] ;  /* 0x001c0000b530783b */ /* 0x000e620000004200 */
[----:B------:R2:W3:Y:S02]  /*61f0*/  MUFU.EX2 R132, R4 ;  /* 0x0000000400847308 */ /* 0x0004e40000000800 */
[----:B--2---:R-:W-:Y:S01]  /*6200*/  FFMA.FTZ R4, R68, c[0x0][0x2d0], -R0 ;  /* 0x0000b40044047a23 */ /* 0x004fe20000010800 */
[----:B---3--:R-:W-:-:S05]  /*6210*/  F2FP.PACK_AB R5, R132, R133 ;  /* 0x000000858405723e */ /* 0x008fca00000000ff */
[----:B------:R2:W-:Y:S02]  /*6220*/  MUFU.EX2 R139, R4 ;  /* 0x00000004008b7308 */ /* 0x0005e40000000800 */
[----:B--2---:R-:W-:Y:S02]  /*6230*/  FFMA.FTZ R4, R69, c[0x0][0x2d0], -R0 ;  /* 0x0000b40045047a23 */ /* 0x004fe40000010800 */
[----:B------:R-:W-:Y:S04]  /*6240*/  HMMA.16816.F32 R68, R12, R60, RZ ;  /* 0x0000003c0c44723c */ /* 0x000fe800000018ff */
[----:B------:R2:W3:Y:S04]  /*6250*/  MUFU.EX2 R135, R4 ;  /* 0x0000000400877308 */ /* 0x0004e80000000800 */
[----:B-1----:R-:W-:Y:S08]  /*6260*/  HMMA.16816.F32 R172, R8, R48, R88 ;  /* 0x0000003008ac723c */ /* 0x002ff00000001858 */
[----:B------:R-:W-:Y:S01]  /*6270*/  HMMA.16816.F32 R88, R12, R66, RZ ;  /* 0x000000420c58723c */ /* 0x000fe200000018ff */
[----:B--2---:R-:W-:-:S02]  /*6280*/  F2FP.PACK_AB R4, R211, R214 ;  /* 0x000000d6d304723e */ /* 0x004fc400000000ff */
[----:B---3--:R-:W-:-:S05]  /*6290*/  F2FP.PACK_AB R7, R135, R139 ;  /* 0x0000008b8707723e */ /* 0x008fca00000000ff */
        /* <DEDUP_REMOVED lines=50> */
[----:B------:R-:W-:Y:S01]  /*65c0*/  LDSM.16.MT88.4 R124, [R181+0x1400] ;  /* 0x00140000b57c783b */ /* 0x000fe20000004200 */
[----:B------:R1:W-:Y:S05]  /*65d0*/  MUFU.EX2 R206, R8 ;  /* 0x0000000800ce7308 */ /* 0x0003ea0000000800 */
        /* <DEDUP_REMOVED lines=12> */
[----:B------:R-:W-:-:S04]  /*66a0*/  FFMA.FTZ R3, R115, c[0x0][0x2d0], -R3 ;  /* 0x0000b40073037a23 */ /* 0x000fc80000010803 */
[----:B------:R-:W-:Y:S08]  /*66b0*/  MUFU.EX2 R142, R8 ;  /* 0x00000008008e7308 */ /* 0x000ff00000000800 */
[----:B------:R1:W3:Y:S02]  /*66c0*/  MUFU.EX2 R246, R3 ;  /* 0x0000000300f67308 */ /* 0x0002e40000000800 */
[----:B-1----:R-:W-:Y:S01]  /*66d0*/  FFMA.FTZ R3, R114, c[0x0][0x2d0], -R2 ;  /* 0x0000b40072037a23 */ /* 0x002fe20000010802 */
[----:B---3--:R-:W-:-:S05]  /*66e0*/  F2FP.PACK_AB R99, R246, R142 ;  /* 0x0000008ef663723e */ /* 0x008fca00000000ff */
[----:B------:R1:W-:Y:S02]  /*66f0*/  MUFU.EX2 R20, R3 ;  /* 0x0000000300147308 */ /* 0x0003e40000000800 */
[C---:B------:R-:W-:Y:S08]  /*6700*/  HMMA.16816.F32 R144, R96.reuse, R152, R104 ;  /* 0x000000986090723c */ /* 0x040ff00000001868 */
[----:B------:R-:W-:Y:S01]  /*6710*/  HMMA.16816.F32 R156, R96, R154, R68 ;  /* 0x0000009a609c723c */ /* 0x000fe20000001844 */
[----:B-1----:R-:W-:-:S04]  /*6720*/  FFMA.FTZ R3, R113, c[0x0][0x2d0], -R2 ;  /* 0x0000b40071037a23 */ /* 0x002fc80000010802 */
[----:B------:R1:W3:Y:S03]  /*6730*/  MUFU.EX2 R36, R3 ;  /* 0x0000000300247308 */ /* 0x0002e60000000800 */
[C---:B--2---:R-:W-:Y:S08]  /*6740*/  HMMA.16816.F32 R84, R96.reuse, R4, R128 ;  /* 0x000000046054723c */ /* 0x044ff00000001880 */
[----:B------:R-:W-:Y:S01]  /*6750*/  HMMA.16816.F32 R128, R96, R126, R56 ;  /* 0x0000007e6080723c */ /* 0x000fe20000001838 */
[--C-:B-1----:R-:W-:Y:S01]  /*6760*/  FFMA.FTZ R3, R112, c[0x0][0x2d0], -R2.reuse ;  /* 0x0000b40070037a23 */ /* 0x102fe20000010802 */
[----:B---3--:R-:W-:Y:S01]  /*6770*/  F2FP.PACK_AB R92, R36, R20 ;  /* 0x00000014245c723e */ /* 0x008fe200000000ff */
        /* <DEDUP_REMOVED lines=14> */
[----:B------:R-:W1:Y:S01]  /*6860*/  LDSM.16.MT88.4 R108, [R182+0x800] ;  /* 0x00080000b66c783b */ /* 0x000e620000004200 */
[----:B------:R-:W-:-:S03]  /*6870*/  FFMA.FTZ R0, R21, c[0x0][0x2d0], -R0 ;  /* 0x0000b40015007a23 */ /* 0x000fc60000010800 */
[----:B------:R2:W-:Y:S08]  /*6880*/  MUFU.EX2 R3, R2 ;  /* 0x0000000200037308 */ /* 0x0005f00000000800 */
[----:B------:R3:W4:Y:S01]  /*6890*/  MUFU.EX2 R8, R0 ;  /* 0x0000000000087308 */ /* 0x0007220000000800 */
[----:B--2---:R-:W-:-:S04]  /*68a0*/  @P6 IMAD.HI.U32 R2, R244, c[0x0][0x2c8], RZ ;  /* 0x0000b200f4026a27 */ /* 0x004fc800078e00ff */
[----:B---3--:R-:W-:Y:S01]  /*68b0*/  IMAD.MOV.U32 R0, RZ, RZ, R244 ;  /* 0x000000ffff007224 */ /* 0x008fe200078e00f4 */
[----:B------:R-:W-:Y:S02]  /*68c0*/  @P6 SHF.R.U32.HI R0, RZ, c[0x0][0x2cc], R2 ;  /* 0x0000b300ff006a19 */ /* 0x000fe40000011602 */
[----:B----4-:R-:W-:Y:S02]  /*68d0*/  F2FP.PACK_AB R95, R8, R3 ;  /* 0x00000003085f723e */ /* 0x010fe400000000ff */
[----:B------:R-:W-:Y:S01]  /*68e0*/  ISETP.GE.AND P6, PT, R243, 0x1, PT ;  /* 0x00000001f300780c */ /* 0x000fe20003fc6270 */
[----:B------:R-:W-:Y:S02]  /*68f0*/  IMAD.IADD R2, R240, 0x1, R0 ;  /* 0x00000001f0027824 */ /* 0x000fe400078e0200 */
[----:B------:R-:W-:Y:S02]  /*6900*/  FADD.FTZ R0, R23, R22 ;  /* 0x0000001617007221 */ /* 0x000fe40000010000 */
[----:B------:R-:W-:Y:S02]  /*6910*/  HMMA.16816.F32 R148, R92, R152, R148 ;  /* 0x000000985c94723c */ /* 0x000fe40000001894 */
[----:B------:R-:W-:-:S04]  /*6920*/  FADD.FTZ R0, R207, R0 ;  /* 0x00000000cf007221 */ /* 0x000fc80000010000 */
[----:B------:R-:W-:Y:S02]  /*6930*/  FADD.FTZ R0, R140, R0 ;  /* 0x000000008c007221 */ /* 0x000fe40000010000 */
[----:B------:R-:W-:Y:S08]  /*6940*/  HMMA.16816.F32 R152, R92, R154, R52 ;  /* 0x0000009a5c98723c */ /* 0x000ff00000001834 */
[-C--:B------:R-:W-:Y:S08]  /*6950*/  HMMA.16816.F32 R52, R96, R60.reuse, R176 ;  /* 0x0000003c6034723c */ /* 0x080ff000000018b0 */
[C---:B------:R-:W-:Y:S08]  /*6960*/  HMMA.16816.F32 R56, R92.reuse, R60, R200 ;  /* 0x0000003c5c38723c */ /* 0x040ff000000018c8 */
[C---:B------:R-:W-:Y:S08]  /*6970*/  HMMA.16816.F32 R60, R92.reuse, R62, R88 ;  /* 0x0000003e5c3c723c */ /* 0x040ff00000001858 */
[C---:B------:R-:W-:Y:S07]  /*6980*/  HMMA.16816.F32 R88, R92.reuse, R4, R168 ;  /* 0x000000045c58723c */ /* 0x040fee00000018a8 */
[----:B------:R-:W-:Y:S01]  /*6990*/  FADD.FTZ R5, R133, R0 ;  /* 0x0000000085057221 */ /* 0x000fe20000010000 */
[----:B-1----:R-:W-:Y:S01]  /*69a0*/  HMMA.16816.F32 R104, R92, R108, R120 ;  /* 0x0000006c5c68723c */ /* 0x002fe20000001878 */
        /* <DEDUP_REMOVED lines=14> */
[C---:B------:R-:W-:Y:S08]  /*6a90*/  HMMA.16816.F32 R120, R92.reuse, R124, R160 ;  /* 0x0000007c5c78723c */ /* 0x040ff000000018a0 */
[C---:B------:R-:W-:Y:S07]  /*6aa0*/  HMMA.16816.F32 R72, R92.reuse, R76, R196 ;  /* 0x0000004c5c48723c */ /* 0x040fee00000018c4 */
[----:B------:R-:W-:Y:S01]  /*6ab0*/  IADD3 R196, R204, -0x2, RZ ;  /* 0xfffffffeccc47810 */ /* 0x000fe20007ffe0ff */
        /* <DEDUP_REMOVED lines=19> */
[----:B------:R-:W-:Y:S01]  /*6bf0*/  IADD3 R3, R2, c[0x0][0x328], RZ ;  /* 0x0000ca0002037a10 */ /* 0x000fe20007ffe0ff */
[----:B------:R-:W-:Y:S01]  /*6c00*/  FADD.FTZ R246, R246, R5 ;  /* 0x00000005f6f67221 */ /* 0x000fe20000010000 */
[----:B------:R1:W-:Y:S04]  /*6c10*/  STL [R1], R4 ;  /* 0x0000000401007387 */ /* 0x0003e80000100800 */
[----:B------:R1:W-:Y:S01]  /*6c20*/  STL [R1+0x4], R0 ;  /* 0x0000040001007387 */ /* 0x0003e20000100800 */
[----:B------:R-:W-:Y:S05]  /*6c30*/  @!P6 BRA `(.L_x_1943) ;  /* 0x000001100000e947 */ /* 0x000fea0003800000 */
[C---:B------:R-:W-:Y:S01]  /*6c40*/  ISETP.GT.AND P0, PT, R2.reuse, RZ, PT ;  /* 0x000000ff0200720c */ /* 0x040fe20003f04270 */
[----:B------:R-:W-:Y:S01]  /*6c50*/  BSSY B0, `(.L_x_1944) ;  /* 0x000000d000007945 */ /* 0x000fe20003800000 */
[----:B-1----:R-:W-:Y:S01]  /*6c60*/  IADD3 R0, R2, -0x1, RZ ;  /* 0xffffffff02007810 */ /* 0x002fe20007ffe0ff */
        /* <DEDUP_REMOVED lines=8> */
.L_x_1945:
[----:B------:R-:W-:-:S13]  /*6cf0*/  ISETP.NE.AND P0, PT, R4, 0x1, PT ;  /* 0x000000010400780c */ /* 0x000fda0003f05270 */
[----:B------:R-:W-:-:S05]  /*6d00*/  @P0 IMAD.HI.U32 R2, R0, c[0x0][0x330], RZ ;  /* 0x0000cc0000020a27 */ /* 0x000fca00078e00ff */
[----:B------:R-:W-:Y:S02]  /*6d10*/  @P0 SHF.R.U32.HI R0, RZ, c[0x0][0x334], R2 ;  /* 0x0000cd00ff000a19 */ /* 0x000fe40000011602 */
.L_x_1946:
[----:B------:R-:W-:Y:S05]  /*6d20*/  BSYNC B0 ;  /* 0x0000000000007941 */ /* 0x000fea0003800000 */
.L_x_1944:
[----:B------:R-:W-:-:S05]  /*6d30*/  IMAD R0, R0, R4, c[0x0][0x32c] ;  /* 0x0000cb0000007624 */ /* 0x000fca00078e0204 */
[----:B------:R-:W-:-:S05]  /*6d40*/  IMNMX R3, R3, R0, PT ;  /* 0x0000000003037217 */ /* 0x000fca0003800200 */
.L_x_1943:
[----:B------:R-:W-:-:S05]  /*6d50*/  IMAD.HI R3, R3, 0x2aaaaaab, RZ ;  /* 0x2aaaaaab03037827 */ /* 0x000fca00078e02ff */
[----:B-1----:R-:W-:-:S04]  /*6d60*/  SHF.R.U32.HI R0, RZ, 0x1f, R3 ;  /* 0x0000001fff007819 */ /* 0x002fc80000011603 */
        /* <DEDUP_REMOVED lines=9> */
.L_x_1968:
        /* <DEDUP_REMOVED lines=52> */
.L_x_1949:
[----:B-1-34-:R-:W-:Y:S05]  /*7140*/  BSYNC B0 ;  /* 0x0000000000007941 */ /* 0x01afea0003800000 */
.L_x_1948:
        /* <DEDUP_REMOVED lines=81> */
[----:B------:R-:W3:Y:S07]  /*7660*/  LDSM.16.M88.4 R140, [R187] ;  /* 0x00000000bb8c783b */ /* 0x000eee0000000200 */
[-C--:B-1----:R-:W-:Y:S01]  /*7670*/  HMMA.16816.F32 R4, R160, R164.reuse, R4 ;  /* 0x000000a4a004723c */ /* 0x082fe20000001804 */
[----:B------:R-:W1:Y:S01]  /*7680*/  LDSM.16.M88.4 R172, [R186] ;  /* 0x00000000baac783b */ /* 0x000e620000000200 */
[----:B------:R-:W-:Y:S07]  /*7690*/  DEPBAR.LE SB0, 0x0 ;  /* 0x000080000000791a */ /* 0x000fee0000000000 */
[----:B------:R-:W-:Y:S01]  /*76a0*/  BAR.SYNC.DEFER_BLOCKING 0x0 ;  /* 0x0000000000007b1d */ /* 0x000fe20000010000 */
[C---:B--2---:R-:W-:Y:S08]  /*76b0*/  HMMA.16816.F32 R8, R168.reuse, R164, R8 ;  /* 0x000000a4a808723c */ /* 0x044ff00000001808 */
[-C--:B------:R-:W-:Y:S08]  /*76c0*/  HMMA.16816.F32 R12, R168, R166.reuse, R12 ;  /* 0x000000a6a80c723c */ /* 0x080ff0000000180c */
[C---:B------:R-:W-:Y:S08]  /*76d0*/  HMMA.16816.F32 R16, R160.reuse, R166, R16 ;  /* 0x000000a6a010723c */ /* 0x040ff00000001810 */
[-C--:B---3--:R-:W-:Y:S08]  /*76e0*/  HMMA.16816.F32 R20, R160, R140.reuse, R20 ;  /* 0x0000008ca014723c */ /* 0x088ff00000001814 */
[C---:B------:R-:W-:Y:S08]  /*76f0*/  HMMA.16816.F32 R24, R168.reuse, R140, R24 ;  /* 0x0000008ca818723c */ /* 0x040ff00000001818 */
[-C--:B------:R-:W-:Y:S08]  /*7700*/  HMMA.16816.F32 R28, R168, R142.reuse, R28 ;  /* 0x0000008ea81c723c */ /* 0x080ff0000000181c */
[C---:B------:R-:W-:Y:S08]  /*7710*/  HMMA.16816.F32 R32, R160.reuse, R142, R32 ;  /* 0x0000008ea020723c */ /* 0x040ff00000001820 */
[-C--:B-1----:R-:W-:Y:S08]  /*7720*/  HMMA.16816.F32 R36, R160, R172.reuse, R36 ;  /* 0x000000aca024723c */ /* 0x082ff00000001824 */
[C---:B------:R-:W-:Y:S08]  /*7730*/  HMMA.16816.F32 R40, R168.reuse, R172, R40 ;  /* 0x000000aca828723c */ /* 0x040ff00000001828 */
[-C--:B------:R-:W-:Y:S08]  /*7740*/  HMMA.16816.F32 R44, R168, R174.reuse, R44 ;  /* 0x000000aea82c723c */ /* 0x080ff0000000182c */
[----:B------:R-:W-:Y:S01]  /*7750*/  HMMA.16816.F32 R48, R160, R174, R48 ;  /* 0x000000aea030723c */ /* 0x000fe20000001830 */
[----:B------:R-:W-:Y:S07]  /*7760*/  @!UPT UIADD3 URZ, URZ, URZ, URZ ;  /* 0x0000003f3f3ff290 */ /* 0x000fee000fffe03f */
[----:B------:R-:W-:-:S11]  /*7770*/  @!P0 BRA `(.L_x_1951) ;  /* 0x0000025000008947 */ /* 0x000fd60003800000 */
[----:B------:R-:W-:Y:S02]  /*7780*/  SHF.R.S32.HI R3, RZ, 0x1f, R134 ;  /* 0x0000001fff037819 */ /* 0x000fe40000011486 */
[----:B------:R-:W-:Y:S02]  /*7790*/  IADD3 R0, R196, -0x1, RZ ;  /* 0xffffffffc4007810 */ /* 0x000fe40007ffe0ff */
        /* <DEDUP_REMOVED lines=35> */
.L_x_1951:
[----:B------:R-:W-:Y:S05]  /*79d0*/  BSYNC B0 ;  /* 0x0000000000007941 */ /* 0x000fea0003800000 */
.L_x_1950:
[----:B-1----:R-:W2:Y:S01]  /*79e0*/  LDL R2, [R1+0x10] ;  /* 0x0000100001027983 */ /* 0x002ea20000100800 */
[----:B------:R-:W-:Y:S01]  /*79f0*/  IMAD.MOV.U32 R3, RZ, RZ, c[0x0][0x2c4] ;  /* 0x0000b100ff037624 */ /* 0x000fe200078e00ff */
[----:B------:R-:W-:Y:S01]  /*7a00*/  ULDC UR4, c[0x0][0x324] ;  /* 0x0000c90000047ab9 */ /* 0x000fe20000000800 */
[----:B------:R-:W-:Y:S01]  /*7a10*/  IMAD.MOV.U32 R167, RZ, RZ, c[0x0][0x32c] ;  /* 0x0000cb00ffa77624 */ /* 0x000fe200078e00ff */
[----:B------:R-:W2:Y:S01]  /*7a20*/  LDL R0, [R1+0x38] ;  /* 0x0000380001007983 */ /* 0x000ea20000100800 */
[----:B------:R-:W-:Y:S01]  /*7a30*/  ULOP3.LUT UR4, URZ, UR4, URZ, 0x33, !UPT ;  /* 0x000000043f047292 */ /* 0x000fe2000f8e333f */
[----:B------:R-:W-:Y:S01]  /*7a40*/  ISETP.NE.AND P0, PT, R3, 0x1, PT ;  /* 0x000000010300780c */ /* 0x000fe20003f05270 */
[----:B------:R-:W-:Y:S01]  /*7a50*/  IMAD R3, R196, -0x30, RZ ;  /* 0xffffffd0c4037824 */ /* 0x000fe200078e02ff */
[----:B------:R-:W-:Y:S01]  /*7a60*/  ISETP.GE.AND P1, PT, R167, 0x1, PT ;  /* 0x00000001a700780c */ /* 0x000fe20003f26270 */
[----:B------:R-:W0:Y:S01]  /*7a70*/  LDGDEPBAR ;  /* 0x00000000000079af */ /* 0x000e220000000000 */
[----:B--2---:R-:W-:Y:S09]  /*7a80*/  IMAD.IADD R141, R0, 0x1, R2 ;  /* 0x00000001008d7824 */ /* 0x004ff200078e0202 */
[----:B------:R-:W-:Y:S05]  /*7a90*/  @P0 IMAD.HI.U32 R0, R141, c[0x0][0x2c8], RZ ;  /* 0x0000b2008d000a27 */ /* 0x000fea00078e00ff */
[----:B------:R-:W-:Y:S02]  /*7aa0*/  @P0 SHF.R.U32.HI R141, RZ, c[0x0][0x2cc], R0 ;  /* 0x0000b300ff8d0a19 */ /* 0x000fe40000011600 */
[----:B------:R-:W-:Y:S03]  /*7ab0*/  IADD3 R0, -R235, 0x1, R3 ;  /* 0x00000001eb007810 */ /* 0x000fe60007ffe103 */
[----:B------:R-:W1:Y:S01]  /*7ac0*/  SHFL.IDX PT, R2, R141, RZ, 0x1c1f ;  /* 0x001c1fff8d027589 */ /* 0x000e6200000e0000 */
        /* <DEDUP_REMOVED lines=19> */
.L_x_1954:
[----:B------:R-:W-:Y:S04]  /*7c00*/  MOV R134, c[0x0][0x32c] ;  /* 0x0000cb0000867a02 */ /* 0x000fe80000000f00 */
[----:B------:R-:W-:Y:S11]  /*7c10*/  ISETP.NE.AND P0, PT, R134, 0x1, PT ;  /* 0x000000018600780c */ /* 0x000ff60003f05270 */
[----:B------:R-:W-:Y:S02]  /*7c20*/  @!UPT UIADD3 URZ, URZ, URZ, URZ ;  /* 0x0000003f3f3ff290 */ /* 0x000fe4000fffe03f */
[----:B------:R-:W-:Y:S05]  /*7c30*/  @P0 IMAD.HI.U32 R134, R2, c[0x0][0x330], RZ ;  /* 0x0000cc0002860a27 */ /* 0x000fea00078e00ff */
[----:B------:R-:W-:Y:S02]  /*7c40*/  @P0 SHF.R.U32.HI R2, RZ, c[0x0][0x334], R134 ;  /* 0x0000cd00ff020a19 */ /* 0x000fe40000011686 */
.L_x_1955:
[----:B------:R-:W-:Y:S05]  /*7c50*/  BSYNC B0 ;  /* 0x0000000000007941 */ /* 0x000fea0003800000 */
.L_x_1953:
[----:B------:R-:W-:Y:S04]  /*7c60*/  IMAD.IADD R134, R3, 0x1, -R235 ;  /* 0x0000000103867824 */ /* 0x000fe800078e0aeb */
[----:B------:R-:W-:Y:S05]  /*7c70*/  IMAD R2, R2, c[0x0][0x32c], R134 ;  /* 0x0000cb0002027a24 */ /* 0x000fea00078e0286 */
[----:B------:R-:W-:Y:S02]  /*7c80*/  IADD3 R134, R2, c[0x0][0x32c], RZ ;  /* 0x0000cb0002867a10 */ /* 0x000fe40007ffe0ff */
[----:B------:R-:W-:Y:S02]  /*7c90*/  IMNMX R0, R0, R2, !PT ;  /* 0x0000000200007217 */ /* 0x000fe40007800200 */
[----:B------:R-:W-:Y:S02]  /*7ca0*/  IMNMX R138, R138, R134, PT ;  /* 0x000000868a8a7217 */ /* 0x000fe40003800200 */
.L_x_1952:
[----:B------:R-:W1:Y:S02]  /*7cb0*/  SHFL.IDX PT, R2, R141, 0x1, 0x1c1f ;  /* 0x003c1f008d027f89 */ /* 0x000e6400000e0000 */
[-C--:B-1----:R-:W-:Y:S02]  /*7cc0*/  IADD3 R137, R142, R2.reuse, RZ ;  /* 0x000000028e897210 */ /* 0x082fe40007ffe0ff */
[----:B------:R-:W-:Y:S01]  /*7cd0*/  IADD3 R134, R143, R2, RZ ;  /* 0x000000028f867210 */ /* 0x000fe20007ffe0ff */
        /* <DEDUP_REMOVED lines=14> */
.L_x_1958:
[----:B------:R-:W-:Y:S04]  /*7dc0*/  MOV R136, c[0x0][0x32c] ;  /* 0x0000cb0000887a02 */ /* 0x000fe80000000f00 */
[----:B------:R-:W-:Y:S11]  /*7dd0*/  ISETP.NE.AND P0, PT, R136, 0x1, PT ;  /* 0x000000018800780c */ /* 0x000ff60003f05270 */
[----:B------:R-:W-:Y:S02]  /*7de0*/  @!UPT UIADD3 URZ, URZ, URZ, URZ ;  /* 0x0000003f3f3ff290 */ /* 0x000fe4000fffe03f */
[----:B------:R-:W-:Y:S05]  /*7df0*/  @P0 IMAD.HI.U32 R136, R2, c[0x0][0x330], RZ ;  /* 0x0000cc0002880a27 */ /* 0x000fea00078e00ff */
[----:B------:R-:W-:Y:S02]  /*7e00*/  @P0 SHF.R.U32.HI R2, RZ, c[0x0][0x334], R136 ;  /* 0x0000cd00ff020a19 */ /* 0x000fe40000011688 */
.L_x_1959:
[----:B------:R-:W-:Y:S05]  /*7e10*/  BSYNC B0 ;  /* 0x0000000000007941 */ /* 0x000fea0003800000 */
.L_x_1957:
[----:B------:R-:W-:Y:S04]  /*7e20*/  IMAD.IADD R136, R3, 0x1, -R235 ;  /* 0x0000000103887824 */ /* 0x000fe800078e0aeb */
[----:B------:R-:W-:Y:S05]  /*7e30*/  IMAD R2, R2, c[0x0][0x32c], R136 ;  /* 0x0000cb0002027a24 */ /* 0x000fea00078e0288 */
[----:B------:R-:W-:Y:S02]  /*7e40*/  IADD3 R136, R2, c[0x0][0x32c], RZ ;  /* 0x0000cb0002887a10 */ /* 0x000fe40007ffe0ff */
[----:B------:R-:W-:Y:S02]  /*7e50*/  IMNMX R134, R134, R2, !PT ;  /* 0x0000000286867217 */ /* 0x000fe40007800200 */
[----:B------:R-:W-:Y:S02]  /*7e60*/  IMNMX R137, R137, R136, PT ;  /* 0x0000008889897217 */ /* 0x000fe40003800200 */
.L_x_1956:
        /* <DEDUP_REMOVED lines=17> */
.L_x_1962:
[----:B------:R-:W-:Y:S04]  /*7f80*/  MOV R160, c[0x0][0x32c] ;  /* 0x0000cb0000a07a02 */ /* 0x000fe80000000f00 */
[----:B------:R-:W-:Y:S11]  /*7f90*/  ISETP.NE.AND P0, PT, R160, 0x1, PT ;  /* 0x00000001a000780c */ /* 0x000ff60003f05270 */
[----:B------:R-:W-:Y:S02]  /*7fa0*/  @!UPT UIADD3 URZ, URZ, URZ, URZ ;  /* 0x0000003f3f3ff290 */ /* 0x000fe4000fffe03f */
[----:B------:R-:W-:Y:S05]  /*7fb0*/  @P0 IMAD.HI.U32 R160, R140, c[0x0][0x330], RZ ;  /* 0x0000cc008ca00a27 */ /* 0x000fea00078e00ff */
[----:B------:R-:W-:Y:S02]  /*7fc0*/  @P0 SHF.R.U32.HI R140, RZ, c[0x0][0x334], R160 ;  /* 0x0000cd00ff8c0a19 */ /* 0x000fe400000116a0 */
.L_x_1963:
[----:B------:R-:W-:Y:S05]  /*7fd0*/  BSYNC B0 ;  /* 0x0000000000007941 */ /* 0x000fea0003800000 */
.L_x_1961:
[----:B------:R-:W-:Y:S04]  /*7fe0*/  IMAD.IADD R160, R3, 0x1, -R235 ;  /* 0x0000000103a07824 */ /* 0x000fe800078e0aeb */
[----:B------:R-:W-:Y:S05]  /*7ff0*/  IMAD R140, R140, c[0x0][0x32c], R160 ;  /* 0x0000cb008c8c7a24 */ /* 0x000fea00078e02a0 */
[----:B------:R-:W-:Y:S02]  /*8000*/  IADD3 R160, R140, c[0x0][0x32c], RZ ;  /* 0x0000cb008ca07a10 */ /* 0x000fe40007ffe0ff */
[----:B------:R-:W-:Y:S02]  /*8010*/  IMNMX R2, R2, R140, !PT ;  /* 0x0000008c02027217 */ /* 0x000fe40007800200 */
[----:B------:R-:W-:Y:S02]  /*8020*/  IMNMX R136, R136, R160, PT ;  /* 0x000000a088887217 */ /* 0x000fe40003800200 */
.L_x_1960:
[C---:B------:R-:W-:Y:S02]  /*8030*/  ISETP.GE.AND P2, PT, R3.reuse, 0x9, PT ;  /* 0x000000090300780c */ /* 0x040fe40003f46270 */
[C---:B------:R-:W-:Y:S02]  /*8040*/  ISETP.GE.AND P1, PT, R3.reuse, 0xa, PT ;  /* 0x0000000a0300780c */ /* 0x040fe40003f26270 */
[----:B------:R-:W-:Y:S02]  /*8050*/  ISETP.GT.AND P0, PT, R0, 0x8, !P2 ;  /* 0x000000080000780c */ /* 0x000fe40005704270 */
[----:B------:R-:W-:Y:S02]  /*8060*/  LOP3.LUT R194, R194, 0xffffffdf, RZ, 0xc0, !PT ;  /* 0xffffffdfc2c27812 */ /* 0x000fe400078ec0ff */
[----:B------:R-:W-:Y:S02]  /*8070*/  ISETP.LT.OR P0, PT, R138, 0x9, P0 ;  /* 0x000000098a00780c */ /* 0x000fe40000701670 */
[----:B------:R-:W-:Y:S02]  /*8080*/  ISETP.GE.AND P5, PT, R3, 0x21, PT ;  /* 0x000000210300780c */ /* 0x000fe40003fa6270 */
[----:B------:R-:W-:Y:S02]  /*8090*/  FSEL R160, R16, -INF , !P0 ;  /* 0xff80000010a07808 */ /* 0x000fe40004000000 */
[----:B------:R-:W-:Y:S02]  /*80a0*/  ISETP.GT.AND P0, PT, R0, 0x9, !P1 ;  /* 0x000000090000780c */ /* 0x000fe40004f04270 */
[----:B------:R-:W-:Y:S02]  /*80b0*/  @P2 LOP3.LUT R194, R194, 0x20, RZ, 0xfc, !PT ;  /* 0x00000020c2c22812 */ /* 0x000fe400078efcff */
[----:B------:R-:W-:Y:S02]  /*80c0*/  ISETP.LT.OR P0, PT, R138, 0xa, P0 ;  /* 0x0000000a8a00780c */ /* 0x000fe40000701670 */
[----:B------:R-:W-:Y:S02]  /*80d0*/  LOP3.LUT R194, R194, 0xffffffef, RZ, 0xc0, !PT ;  /* 0xffffffefc2c27812 */ /* 0x000fe400078ec0ff */
[----:B------:R-:W-:Y:S02]  /*80e0*/  FSEL R161, R17, -INF , !P0 ;  /* 0xff80000011a17808 */ /* 0x000fe40004000000 */
[----:B------:R-:W-:Y:S02]  /*80f0*/  ISETP.GT.AND P0, PT, R134, 0x8, !P2 ;  /* 0x000000088600780c */ /* 0x000fe40005704270 */
[----:B------:R-:W-:Y:S02]  /*8100*/  ISETP.GE.AND P2, PT, R3, 0x11, PT ;  /* 0x000000110300780c */ /* 0x000fe40003f46270 */
        /* <DEDUP_REMOVED lines=9> */
[----:B------:R-:W-:Y:S02]  /*81a0*/  @P2 LOP3.LUT R194, R194, 0x8, RZ, 0xfc, !PT ;  /* 0x00000008c2c22812 */ /* 0x000fe400078efcff */
[----:B------:R-:W-:Y:S02]  /*81b0*/  ISETP.LT.OR P0, PT, R138, 0x11, P0 ;  /* 0x000000118a00780c */ /* 0x000fe40000701670 */
[----:B------:R-:W-:Y:S02]  /*81c0*/  LOP3.LUT R194, R194, 0xfffffffb, RZ, 0xc0, !PT ;  /* 0xfffffffbc2c27812 */ /* 0x000fe400078ec0ff */
[----:B------:R-:W-:Y:S02]  /*81d0*/  FSEL R165, R20, -INF , !P0 ;  /* 0xff80000014a57808 */ /* 0x000fe40004000000 */
[----:B------:R-:W-:Y:S02]  /*81e0*/  ISETP.GT.AND P0, PT, R0, 0x11, !P1 ;  /* 0x000000110000780c */ /* 0x000fe40004f04270 */
[----:B------:R-:W-:Y:S02]  /*81f0*/  @P1 LOP3.LUT R194, R194, 0x4, RZ, 0xfc, !PT ;  /* 0x00000004c2c21812 */ /* 0x000fe400078efcff */
[----:B------:R-:W-:Y:S02]  /*8200*/  ISETP.LT.OR P0, PT, R138, 0x12, P0 ;  /* 0x000000128a00780c */ /* 0x000fe40000701670 */
[----:B------:R-:W-:Y:S02]  /*8210*/  ISETP.GE.AND P4, PT, R3, 0x22, PT ;  /* 0x000000220300780c */ /* 0x000fe40003f86270 */
        /* <DEDUP_REMOVED lines=12> */
[----:B------:R-:W-:Y:S02]  /*82e0*/  LOP3.LUT R194, R194, 0xfffffffe, RZ, 0xc0, !PT ;  /* 0xfffffffec2c27812 */ /* 0x000fe400078ec0ff */
[----:B------:R-:W-:Y:S02]  /*82f0*/  ISETP.LT.OR P0, PT, R138, 0x19, P0 ;  /* 0x000000198a00780c */ /* 0x000fe40000701670 */
[----:B------:R-:W-:Y:S02]  /*8300*/  @P1 LOP3.LUT R194, R194, 0x1, RZ, 0xfc, !PT ;  /* 0x00000001c2c21812 */ /* 0x000fe400078efcff */
[----:B------:R-:W-:Y:S02]  /*8310*/  FSEL R174, R32, -INF , !P0 ;  /* 0xff80000020ae7808 */ /* 0x000fe40004000000 */
[----:B------:R-:W-:Y:S02]  /*8320*/  ISETP.GT.AND P0, PT, R0, 0x19, !P1 ;  /* 0x000000190000780c */ /* 0x000fe40004f04270 */
[C---:B------:R-:W-:Y:S02]  /*8330*/  ISETP.GE.AND P3, PT, R3.reuse, 0x29, PT ;  /* 0x000000290300780c */ /* 0x040fe40003f66270 */
[----:B------:R-:W-:Y:S02]  /*8340*/  ISETP.LT.OR P0, PT, R138, 0x1a, P0 ;  /* 0x0000001a8a00780c */ /* 0x000fe40000701670 */
[----:B------:R-:W-:Y:S02]  /*8350*/  ISETP.GE.AND P6, PT, R3, 0x2a, PT ;  /* 0x0000002a0300780c */ /* 0x000fe40003fc6270 */
[----:B------:R-:W-:Y:S02]  /*8360*/  FSEL R179, R33, -INF , !P0 ;  /* 0xff80000021b37808 */ /* 0x000fe40004000000 */
[----:B------:R-:W-:Y:S02]  /*8370*/  ISETP.GT.AND P0, PT, R134, 0x18, !P2 ;  /* 0x000000188600780c */ /* 0x000fe40005704270 */
[----:B------:R-:W-:Y:S02]  /*8380*/  ISETP.GE.AND P2, PT, R3, 0x1, PT ;  /* 0x000000010300780c */ /* 0x000fe40003f46270 */
[----:B------:R-:W-:Y:S04]  /*8390*/  ISETP.LT.OR P0, PT, R137, 0x19, P0 ;  /* 0x000000198900780c */ /* 0x000fe80000701670 */
[----:B------:R-:W-:Y:S02]  /*83a0*/  FSEL R178, R34, -INF , !P0 ;  /* 0xff80000022b27808 */ /* 0x000fe40004000000 */
[----:B------:R-:W-:Y:S02]  /*83b0*/  ISETP.GT.AND P0, PT, R134, 0x19, !P1 ;  /* 0x000000198600780c */ /* 0x000fe40004f04270 */
[----:B------:R-:W-:Y:S02]  /*83c0*/  ISETP.GE.AND P1, PT, R3, 0x2, PT ;  /* 0x000000020300780c */ /* 0x000fe40003f26270 */
[----:B------:R-:W-:Y:S04]  /*83d0*/  ISETP.LT.OR P0, PT, R137, 0x1a, P0 ;  /* 0x0000001a8900780c */ /* 0x000fe80000701670 */
[----:B------:R-:W-:Y:S02]  /*83e0*/  FSEL R177, R35, -INF , !P0 ;  /* 0xff80000023b17808 */ /* 0x000fe40004000000 */
[----:B------:R-:W-:Y:S04]  /*83f0*/  ISETP.GT.AND P0, PT, R0, 0x20, !P5 ;  /* 0x000000200000780c */ /* 0x000fe80006f04270 */
[----:B------:R-:W-:Y:S04]  /*8400*/  ISETP.LT.OR P0, PT, R138, 0x21, P0 ;  /* 0x000000218a00780c */ /* 0x000fe80000701670 */
[----:B------:R-:W-:Y:S02]  /*8410*/  FSEL R199, R36, -INF , !P0 ;  /* 0xff80000024c77808 */ /* 0x000fe40004000000 */
        /* <DEDUP_REMOVED lines=10> */
[----:B------:R-:W-:Y:S04]  /*84c0*/  ISETP.LT.OR P0, PT, R138, 0x1, P0 ;  /* 0x000000018a00780c */ /* 0x000fe80000701670 */
[----:B------:R-:W-:Y:S02]  /*84d0*/  FSEL R16, R4, -INF , !P0 ;  /* 0xff80000004107808 */ /* 0x000fe40004000000 */
[----:B------:R-:W-:Y:S01]  /*84e0*/  ISETP.GT.AND P0, PT, R0, 0x1, !P1 ;  /* 0x000000010000780c */ /* 0x000fe20004f04270 */
[----:B------:R-:W1:Y:S03]  /*84f0*/  SHFL.IDX PT, R4, R141, 0x3, 0x1c1f ;  /* 0x007c1f008d047f89 */ /* 0x000e6600000e0000 */
        /* <DEDUP_REMOVED lines=9> */
[----:B------:R-:W-:Y:S04]  /*8590*/  ISETP.LT.OR P0, PT, R138, 0x29, P0 ;  /* 0x000000298a00780c */ /* 0x000fe80000701670 */
[----:B------:R-:W-:Y:S02]  /*85a0*/  FSEL R198, R48, -INF , !P0 ;  /* 0xff80000030c67808 */ /* 0x000fe40004000000 */
[----:B------:R-:W-:Y:S01]  /*85b0*/  ISETP.GT.AND P0, PT, R0, 0x29, !P6 ;  /* 0x000000290000780c */ /* 0x000fe20007704270 */
[--C-:B-1----:R-:W-:Y:S03]  /*85c0*/  IMAD.IADD R0, R143, 0x1, R4.reuse ;  /* 0x000000018f007824 */ /* 0x102fe600078e0204 */
        /* <DEDUP_REMOVED lines=48> */
[----:B------:R-:W-:Y:S03]  /*88d0*/  IMAD.IADD R2, R142, 0x1, R4 ;  /* 0x000000018e027824 */ /* 0x000fe600078e0204 */
[----:B------:R-:W-:Y:S04]  /*88e0*/  ISETP.LT.OR P0, PT, R136, 0x2a, P0 ;  /* 0x0000002a8800780c */ /* 0x000fe80000701670 */
        /* <DEDUP_REMOVED lines=17> */
.L_x_1966:
[----:B------:R-:W-:Y:S04]  /*8a00*/  MOV R5, c[0x0][0x32c] ;  /* 0x0000cb0000057a02 */ /* 0x000fe80000000f00 */
[----:B------:R-:W-:Y:S11]  /*8a10*/  ISETP.NE.AND P0, PT, R5, 0x1, PT ;  /* 0x000000010500780c */ /* 0x000ff60003f05270 */
[----:B------:R-:W-:Y:S02]  /*8a20*/  @!UPT UIADD3 URZ, URZ, URZ, URZ ;  /* 0x0000003f3f3ff290 */ /* 0x000fe4000fffe03f */
[----:B------:R-:W-:Y:S05]  /*8a30*/  @P0 IMAD.HI.U32 R5, R4, c[0x0][0x330], RZ ;  /* 0x0000cc0004050a27 */ /* 0x000fea00078e00ff */
[----:B------:R-:W-:Y:S02]  /*8a40*/  @P0 SHF.R.U32.HI R4, RZ, c[0x0][0x334], R5 ;  /* 0x0000cd00ff040a19 */ /* 0x000fe40000011605 */
.L_x_1967:
[----:B------:R-:W-:Y:S05]  /*8a50*/  BSYNC B0 ;  /* 0x0000000000007941 */ /* 0x000fea0003800000 */
.L_x_1965:
[----:B------:R-:W-:Y:S04]  /*8a60*/  IMAD.IADD R3, R3, 0x1, -R235 ;  /* 0x0000000103037824 */ /* 0x000fe800078e0aeb */
[----:B------:R-:W-:Y:S05]  /*8a70*/  IMAD R3, R4, c[0x0][0x32c], R3 ;  /* 0x0000cb0004037a24 */ /* 0x000fea00078e0203 */
[----:B------:R-:W-:Y:S02]  /*8a80*/  IADD3 R4, R3, c[0x0][0x32c], RZ ;  /* 0x0000cb0003047a10 */ /* 0x000fe40007ffe0ff */
[----:B------:R-:W-:Y:S02]  /*8a90*/  IMNMX R0, R0, R3, !PT ;  /* 0x0000000300007217 */ /* 0x000fe40007800200 */
[----:B------:R-:W-:Y:S02]  /*8aa0*/  IMNMX R2, R2, R4, PT ;  /* 0x0000000402027217 */ /* 0x000fe40003800200 */
.L_x_1964:
[----:B------:R-:W-:Y:S01]  /*8ab0*/  ISETP.GT.AND P0, PT, R0, RZ, !P2 ;  /* 0x000000ff0000720c */ /* 0x000fe20005704270 */
[----:B------:R-:W-:Y:S01]  /*8ac0*/  LDSM.16.MT88.4 R36, [R182] ;  /* 0x00000000b624783b */ /* 0x000fe20000004200 */
        /* <DEDUP_REMOVED lines=28> */
[----:B------:R-:W-:Y:S01]  /*8c90*/  FMNMX.FTZ R4, R18, R133, !PT ;  /* 0x0000008512047209 */ /* 0x000fe20007810000 */
[----:B------:R-:W1:Y:S01]  /*8ca0*/  SHFL.BFLY PT, R6, R3, 0x2, 0x1f ;  /* 0x0c401f0003067f89 */ /* 0x000e6200000e0000 */
[----:B------:R-:W-:Y:S02]  /*8cb0*/  FSEL R167, R26, -INF , !P0 ;  /* 0xff8000001aa77808 */ /* 0x000fe40004000000 */
[C---:B------:R-:W-:Y:S02]  /*8cc0*/  LOP3.LUT P0, RZ, R194.reuse, 0x4, RZ, 0xc0, !PT ;  /* 0x00000004c2ff7812 */ /* 0x040fe4000780c0ff */
[----:B------:R-:W-:Y:S02]  /*8cd0*/  LOP3.LUT P1, RZ, R194, 0x2, RZ, 0xc0, !PT ;  /* 0x00000002c2ff7812 */ /* 0x000fe4000782c0ff */
[----:B------:R-:W-:Y:S02]  /*8ce0*/  ISETP.GT.AND P0, PT, R0, 0x11, !P0 ;  /* 0x000000110000780c */ /* 0x000fe40004704270 */
[----:B------:R-:W-:Y:S02]  /*8cf0*/  FMNMX.FTZ R4, R19, R4, !PT ;  /* 0x0000000413047209 */ /* 0x000fe40007810000 */
[----:B------:R-:W-:Y:S02]  /*8d00*/  ISETP.LT.OR P0, PT, R2, 0x12, P0 ;  /* 0x000000120200780c */ /* 0x000fe40000701670 */
[----:B------:R-:W-:Y:S02]  /*8d10*/  FMNMX.FTZ R4, R162, R4, !PT ;  /* 0x00000004a2047209 */ /* 0x000fe40007810000 */
[----:B------:R-:W-:Y:S02]  /*8d20*/  FSEL R172, R27, -INF , !P0 ;  /* 0xff8000001bac7808 */ /* 0x000fe40004000000 */
[----:B------:R-:W-:Y:S02]  /*8d30*/  ISETP.GT.AND P0, PT, R0, 0x18, !P1 ;  /* 0x000000180000780c */ /* 0x000fe40004f04270 */
        /* <DEDUP_REMOVED lines=18> */
[----:B------:R-:W-:Y:S02]  /*8e60*/  FMNMX.FTZ R5, R8, R135, !PT ;  /* 0x0000008708057209 */ /* 0x000fe40007810000 */
[----:B------:R-:W-:Y:S02]  /*8e70*/  ISETP.LT.OR P0, PT, R2, 0x22, P0 ;  /* 0x000000220200780c */ /* 0x000fe40000701670 */
[----:B------:R-:W-:Y:S02]  /*8e80*/  FMNMX.FTZ R4, R211, R4, !PT ;  /* 0x00000004d3047209 */ /* 0x000fe40007810000 */
        /* <DEDUP_REMOVED lines=8> */
[----:B------:R-:W-:Y:S01]  /*8f10*/  FSEL R205, R46, -INF , !P0 ;  /* 0xff8000002ecd7808 */ /* 0x000fe20004000000 */
[----:B------:R-:W2:Y:S01]  /*8f20*/  SHFL.BFLY PT, R7, R4, 0x2, 0x1f ;  /* 0x0c401f0004077f89 */ /* 0x000ea200000e0000 */
[----:B------:R-:W-:Y:S02]  /*8f30*/  ISETP.GT.AND P0, PT, R0, 0x29, !P6 ;  /* 0x000000290000780c */ /* 0x000fe40007704270 */
[----:B-1----:R-:W-:Y:S02]  /*8f40*/  FMNMX.FTZ R138, R3, R6, !PT ;  /* 0x00000006038a7209 */ /* 0x002fe40007810000 */
[----:B------:R-:W-:Y:S02]  /*8f50*/  FMNMX.FTZ R5, R171, R5, !PT ;  /* 0x00000005ab057209 */ /* 0x000fe40007810000 */
[----:B------:R-:W-:Y:S01]  /*8f60*/  ISETP.LT.OR P0, PT, R2, 0x2a, P0 ;  /* 0x0000002a0200780c */ /* 0x000fe20000701670 */
[----:B------:R-:W-:Y:S01]  /*8f70*/  FMUL.FTZ R3, R138, c[0x0][0x2d0] ;  /* 0x0000b4008a037a20 */ /* 0x000fe20000410000 */
[----:B------:R-:W-:Y:S02]  /*8f80*/  FMNMX.FTZ R5, R170, R5, !PT ;  /* 0x00000005aa057209 */ /* 0x000fe40007810000 */
[----:B------:R-:W-:Y:S02]  /*8f90*/  FSEL R140, R47, -INF , !P0 ;  /* 0xff8000002f8c7808 */ /* 0x000fe40004000000 */
[----:B------:R-:W-:Y:S02]  /*8fa0*/  FSETP.NEU.FTZ.AND P0, PT, R138, -INF , PT ;  /* 0xff8000008a00780b */ /* 0x000fe40003f1d000 */
[----:B------:R-:W-:Y:S02]  /*8fb0*/  FMNMX.FTZ R5, R169, R5, !PT ;  /* 0x00000005a9057209 */ /* 0x000fe40007810000 */
[----:B------:R-:W-:Y:S02]  /*8fc0*/  FSEL R141, R3, RZ, P0 ;  /* 0x000000ff038d7208 */ /* 0x000fe40000000000 */
[----:B------:R-:W-:Y:S03]  /*8fd0*/  FMNMX.FTZ R5, R175, R5, !PT ;  /* 0x00000005af057209 */ /* 0x000fe60007810000 */
[--C-:B------:R-:W-:Y:S01]  /*8fe0*/  FFMA.FTZ R3, R16, c[0x0][0x2d0], -R141.reuse ;  /* 0x0000b40010037a23 */ /* 0x100fe2000001088d */
[----:B------:R-:W-:Y:S03]  /*8ff0*/  FMNMX.FTZ R5, R209, R5, !PT ;  /* 0x00000005d1057209 */ /* 0x000fe60007810000 */
[----:B------:R1:W-:Y:S01]  /*9000*/  MUFU.EX2 R248, R3 ;  /* 0x0000000300f87308 */ /* 0x0003e20000000800 */
[----:B------:R-:W-:Y:S04]  /*9010*/  FMNMX.FTZ R0, R208, R5, !PT ;  /* 0x00000005d0007209 */ /* 0x000fe80007810000 */
[----:B------:R-:W-:Y:S02]  /*9020*/  FMNMX.FTZ R2, R207, R0, !PT ;  /* 0x00000000cf027209 */ /* 0x000fe40007810000 */
[----:B--2---:R-:W-:Y:S01]  /*9030*/  FMNMX.FTZ R0, R4, R7, !PT ;  /* 0x0000000704007209 */ /* 0x004fe20007810000 */
[--C-:B------:R-:W-:Y:S01]  /*9040*/  FFMA.FTZ R4, R17, c[0x0][0x2d0], -R141.reuse ;  /* 0x0000b40011047a23 */ /* 0x100fe2000001088d */
[----:B------:R-:W-:Y:S03]  /*9050*/  FMNMX.FTZ R2, R206, R2, !PT ;  /* 0x00000002ce027209 */ /* 0x000fe60007810000 */
[----:B------:R2:W3:Y:S01]  /*9060*/  MUFU.EX2 R251, R4 ;  /* 0x0000000400fb7308 */ /* 0x0004e20000000800 */
[----:B------:R-:W4:Y:S08]  /*9070*/  SHFL.BFLY PT, R5, R0, 0x1, 0x1f ;  /* 0x0c201f0000057f89 */ /* 0x000f3000000e0000 */
[----:B------:R-:W5:Y:S01]  /*9080*/  SHFL.BFLY PT, R6, R2, 0x2, 0x1f ;  /* 0x0c401f0002067f89 */ /* 0x000f6200000e0000 */
[----:B-1----:R-:W-:Y:S04]  /*9090*/  FMNMX.FTZ R3, R10, R139, !PT ;  /* 0x0000008b0a037209 */ /* 0x002fe80007810000 */
[----:B------:R-:W-:Y:S04]  /*90a0*/  FMNMX.FTZ R3, R11, R3, !PT ;  /* 0x000000030b037209 */ /* 0x000fe80007810000 */
[----:B------:R-:W-:Y:S01]  /*90b0*/  FMNMX.FTZ R3, R9, R3, !PT ;  /* 0x0000000309037209 */ /* 0x000fe20007810000 */
[----:B--2---:R-:W-:Y:S01]  /*90c0*/  FFMA.FTZ R4, R160, c[0x0][0x2d0], -R141 ;  /* 0x0000b400a0047a23 */ /* 0x004fe2000001088d */
[----:B----4-:R-:W-:Y:S02]  /*90d0*/  FMNMX.FTZ R137, R0, R5, !PT ;  /* 0x0000000500897209 */ /* 0x010fe40007810000 */
[----:B------:R-:W-:Y:S01]  /*90e0*/  FMNMX.FTZ R0, R15, R3, !PT ;  /* 0x000000030f007209 */ /* 0x000fe20007810000 */
[----:B------:R1:W-:Y:S01]  /*90f0*/  MUFU.EX2 R249, R4 ;  /* 0x0000000400f97308 */ /* 0x0003e20000000800 */
[----:B------:R-:W-:Y:S02]  /*9100*/  FSEL R3, R138, RZ, P0 ;  /* 0x000000ff8a037208 */ /* 0x000fe40000000000 */
[----:B------:R-:W-:Y:S01]  /*9110*/  FMNMX.FTZ R5, R167, R0, !PT ;  /* 0x00000000a7057209 */ /* 0x000fe20007810000 */
[C---:B------:R-:W-:Y:S01]  /*9120*/  FMUL.FTZ R0, R137.reuse, c[0x0][0x2d0] ;  /* 0x0000b40089007a20 */ /* 0x040fe20000410000 */
[----:B------:R-:W-:Y:S02]  /*9130*/  FSETP.NEU.FTZ.AND P0, PT, R137, -INF , PT ;  /* 0xff8000008900780b */ /* 0x000fe40003f1d000 */
[----:B-----5:R-:W-:Y:S02]  /*9140*/  FMNMX.FTZ R2, R2, R6, !PT ;  /* 0x0000000602027209 */ /* 0x020fe40007810000 */
[----:B------:R-:W-:Y:S02]  /*9150*/  FSEL R143, R0, RZ, P0 ;  /* 0x000000ff008f7208 */ /* 0x000fe40000000000 */
[----:B------:R-:W-:Y:S02]  /*9160*/  FMNMX.FTZ R6, R172, R5, !PT ;  /* 0x00000005ac067209 */ /* 0x000fe40007810000 */
[----:B------:R-:W2:Y:S01]  /*9170*/  SHFL.BFLY PT, R5, R2, 0x1, 0x1f ;  /* 0x0c201f0002057f89 */ /* 0x000ea200000e0000 */
[----:B------:R-:W-:Y:S01]  /*9180*/  FFMA.FTZ R0, R18, c[0x0][0x2d0], -R143 ;  /* 0x0000b40012007a23 */ /* 0x000fe2000001088f */
[----:B---3--:R-:W-:Y:S03]  /*9190*/  F2FP.PACK_AB R160, R251, R248 ;  /* 0x000000f8fba0723e */ /* 0x008fe600000000ff */
[----:B------:R3:W-:Y:S01]  /*91a0*/  MUFU.EX2 R241, R0 ;  /* 0x0000000000f17308 */ /* 0x0007e20000000800 */
[----:B-1----:R-:W-:Y:S09]  /*91b0*/  FFMA.FTZ R4, R161, c[0x0][0x2d0], -R141 ;  /* 0x0000b400a1047a23 */ /* 0x002ff2000001088d */
[----:B------:R1:W4:Y:S01]  /*91c0*/  MUFU.EX2 R25, R4 ;  /* 0x0000000400197308 */ /* 0x0003220000000800 */
[----:B--2---:R-:W-:Y:S02]  /*91d0*/  FMNMX.FTZ R136, R2, R5, !PT ;  /* 0x0000000502887209 */ /* 0x004fe40007810000 */
[----:B------:R-:W-:Y:S02]  /*91e0*/  FSEL R5, R137, RZ, P0 ;  /* 0x000000ff89057208 */ /* 0x000fe40000000000 */
[----:B------:R-:W-:Y:S01]  /*91f0*/  FSETP.NEU.FTZ.AND P0, PT, R136, -INF , PT ;  /* 0xff8000008800780b */ /* 0x000fe20003f1d000 */
[--C-:B---3--:R-:W-:Y:S04]  /*9200*/  FFMA.FTZ R0, R19, c[0x0][0x2d0], -R143.reuse ;  /* 0x0000b40013007a23 */ /* 0x108fe8000001088f */
[----:B------:R2:W3:Y:S01]  /*9210*/  MUFU.EX2 R242, R0 ;  /* 0x0000000000f27308 */ /* 0x0004e20000000800 */
[----:B-1----:R-:W-:Y:S01]  /*9220*/  FMNMX.FTZ R4, R173, R6, !PT ;  /* 0x00000006ad047209 */ /* 0x002fe20007810000 */
[--C-:B------:R-:W-:Y:S03]  /*9230*/  FFMA.FTZ R6, R163, c[0x0][0x2d0], -R143.reuse ;  /* 0x0000b400a3067a23 */ /* 0x100fe6000001088f */
[----:B------:R-:W-:Y:S05]  /*9240*/  FMNMX.FTZ R4, R176, R4, !PT ;  /* 0x00000004b0047209 */ /* 0x000fea0007810000 */
[----:B------:R-:W-:Y:S01]  /*9250*/  MUFU.EX2 R24, R6 ;  /* 0x0000000600187308 */ /* 0x000fe20000000800 */
[----:B------:R-:W-:Y:S04]  /*9260*/  FMNMX.FTZ R4, R203, R4, !PT ;  /* 0x00000004cb047209 */ /* 0x000fe80007810000 */
[----:B------:R-:W-:Y:S04]  /*9270*/  FMNMX.FTZ R4, R204, R4, !PT ;  /* 0x00000004cc047209 */ /* 0x000fe80007810000 */
[----:B--2---:R-:W-:Y:S01]  /*9280*/  FMNMX.FTZ R0, R205, R4, !PT ;  /* 0x00000004cd007209 */ /* 0x004fe20007810000 */
[----:B------:R-:W-:Y:S01]  /*9290*/  FFMA.FTZ R4, R162, c[0x0][0x2d0], -R143 ;  /* 0x0000b400a2047a23 */ /* 0x000fe2000001088f */
[----:B----4-:R-:W-:Y:S02]  /*92a0*/  F2FP.PACK_AB R162, R25, R249 ;  /* 0x000000f919a2723e */ /* 0x010fe400000000ff */
[----:B------:R-:W-:Y:S01]  /*92b0*/  FMNMX.FTZ R0, R140, R0, !PT ;  /* 0x000000008c007209 */ /* 0x000fe20007810000 */
[----:B------:R1:W2:Y:S01]  /*92c0*/  MUFU.EX2 R243, R4 ;  /* 0x0000000400f37308 */ /* 0x0002a20000000800 */
[----:B---3--:R-:W-:Y:S03]  /*92d0*/  F2FP.PACK_AB R161, R242, R241 ;  /* 0x000000f1f2a1723e */ /* 0x008fe600000000ff */
[----:B------:R-:W3:Y:S01]  /*92e0*/  SHFL.BFLY PT, R2, R0, 0x2, 0x1f ;  /* 0x0c401f0000027f89 */ /* 0x000ee200000e0000 */
[----:B-1----:R-:W-:Y:S01]  /*92f0*/  FMUL.FTZ R4, R136, c[0x0][0x2d0] ;  /* 0x0000b40088047a20 */ /* 0x002fe20000410000 */
[----:B--2---:R-:W-:Y:S04]  /*9300*/  F2FP.PACK_AB R163, R24, R243 ;  /* 0x000000f318a3723e */ /* 0x004fe800000000ff */
[----:B------:R-:W-:Y:S05]  /*9310*/  FSEL R142, R4, RZ, P0 ;  /* 0x000000ff048e7208 */ /* 0x000fea0000000000 */
[--C-:B------:R-:W-:Y:S04]  /*9320*/  FFMA.FTZ R4, R8, c[0x0][0x2d0], -R142.reuse ;  /* 0x0000b40008047a23 */ /* 0x100fe8000001088e */
[----:B------:R1:W-:Y:S02]  /*9330*/  MUFU.EX2 R239, R4 ;  /* 0x0000000400ef7308 */ /* 0x0003e40000000800 */
[--C-:B-1----:R-:W-:Y:S02]  /*9340*/  FFMA.FTZ R4, R20, c[0x0][0x2d0], -R142.reuse ;  /* 0x0000b40014047a23 */ /* 0x102fe4000001088e */
[----:B------:R-:W-:Y:S06]  /*9350*/  LDSM.16.MT88.4 R20, [R181] ;  /* 0x00000000b514783b */ /* 0x000fec0000004200 */
        /* <DEDUP_REMOVED lines=27> */
[----:B------:R-:W-:Y:S01]  /*9510*/  FMUL.FTZ R33, R132, R113 ;  /* 0x0000007184217220 */ /* 0x000fe20000410000 */
[----:B------:R-:W-:Y:S01]  /*9520*/  LDSM.16.MT88.4 R156, [R181+0x800] ;  /* 0x00080000b59c783b */ /* 0x000fe20000004200 */
[----:B------:R-:W-:Y:S02]  /*9530*/  FMUL.FTZ R0, R0, c[0x0][0x2d0] ;  /* 0x0000b40000007a20 */ /* 0x000fe40000410000 */
[--C-:B------:R-:W-:Y:S02]  /*9540*/  FFMA.FTZ R5, R9, c[0x0][0x2d0], -R133.reuse ;  /* 0x0000b40009057a23 */ /* 0x100fe40000010885 */
[----:B------:R1:W2:Y:S01]  /*9550*/  MUFU.EX2 R2, R0 ;  /* 0x0000000000027308 */ /* 0x0002a20000000800 */
[--C-:B------:R-:W-:Y:S02]  /*9560*/  FFMA.FTZ R4, R15, c[0x0][0x2d0], -R133.reuse ;  /* 0x0000b4000f047a23 */ /* 0x100fe40000010885 */
        /* <DEDUP_REMOVED lines=9> */
[C---:B------:R-:W-:Y:S02]  /*9600*/  FMUL.FTZ R53, R132.reuse, R53 ;  /* 0x0000003584357220 */ /* 0x040fe40000410000 */
[C---:B------:R-:W-:Y:S01]  /*9610*/  FMUL.FTZ R54, R3.reuse, R54 ;  /* 0x0000003603367220 */ /* 0x040fe20000410000 */
[----:B------:R-:W4:Y:S01]  /*9620*/  MUFU.EX2 R245, R4 ;  /* 0x0000000400f57308 */ /* 0x000f220000000800 */
[----:B------:R-:W-:Y:S02]  /*9630*/  FMUL.FTZ R55, R3, R55 ;  /* 0x0000003703377220 */ /* 0x000fe40000410000 */
[----:B------:R-:W-:Y:S02]  /*9640*/  FMUL.FTZ R64, R132, R64 ;  /* 0x0000004084407220 */ /* 0x000fe40000410000 */
[----:B-1----:R-:W-:Y:S02]  /*9650*/  FFMA.FTZ R0, R10, c[0x0][0x2d0], -R133 ;  /* 0x0000b4000a007a23 */ /* 0x002fe40000010885 */
[C---:B--2---:R-:W-:Y:S02]  /*9660*/  FMUL.FTZ R8, R2.reuse, R148 ;  /* 0x0000009402087220 */ /* 0x044fe40000410000 */
[C---:B------:R-:W-:Y:S01]  /*9670*/  FMUL.FTZ R9, R2.reuse, R149 ;  /* 0x0000009502097220 */ /* 0x040fe20000410000 */
[----:B------:R1:W-:Y:S01]  /*9680*/  MUFU.EX2 R201, R0 ;  /* 0x0000000000c97308 */ /* 0x0003e20000000800 */
[C---:B------:R-:W-:Y:S01]  /*9690*/  FMUL.FTZ R12, R2.reuse, R152 ;  /* 0x00000098020c7220 */ /* 0x040fe20000410000 */
[----:B------:R-:W-:Y:S01]  /*96a0*/  MOV R149, R25 ;  /* 0x0000001900957202 */ /* 0x000fe20000000f00 */
[----:B------:R-:W-:Y:S01]  /*96b0*/  FMUL.FTZ R13, R2, R153 ;  /* 0x00000099020d7220 */ /* 0x000fe20000410000 */
[----:B------:R-:W2:Y:S01]  /*96c0*/  LDL.LU R148, [R1+0x4] ;  /* 0x0000040001947983 */ /* 0x000ea20000300800 */
[----:B---3--:R-:W-:Y:S02]  /*96d0*/  FMUL.FTZ R5, R132, R145 ;  /* 0x0000009184057220 */ /* 0x008fe40000410000 */
[C---:B------:R-:W-:Y:S02]  /*96e0*/  FMUL.FTZ R25, R2.reuse, R105 ;  /* 0x0000006902197220 */ /* 0x040fe40000410000 */
[C---:B------:R-:W-:Y:S02]  /*96f0*/  FMUL.FTZ R28, R2.reuse, R108 ;  /* 0x0000006c021c7220 */ /* 0x040fe40000410000 */
[C---:B------:R-:W-:Y:S02]  /*9700*/  FMUL.FTZ R29, R2.reuse, R109 ;  /* 0x0000006d021d7220 */ /* 0x040fe40000410000 */
[----:B------:R-:W-:Y:S01]  /*9710*/  FMUL.FTZ R40, R2, R120 ;  /* 0x0000007802287220 */ /* 0x000fe20000410000 */
[----:B----4-:R-:W-:Y:S01]  /*9720*/  F2FP.PACK_AB R147, R245, R244 ;  /* 0x000000f4f593723e */ /* 0x010fe200000000ff */
[----:B------:R-:W-:Y:S01]  /*9730*/  FMUL.FTZ R4, R132, R144 ;  /* 0x0000009084047220 */ /* 0x000fe20000410000 */
[----:B------:R-:W-:Y:S01]  /*9740*/  F2FP.PACK_AB R144, R240, R239 ;  /* 0x000000eff090723e */ /* 0x000fe200000000ff */
[--C-:B------:R-:W-:Y:S02]  /*9750*/  FFMA.FTZ R114, R198, c[0x0][0x2d0], -R141.reuse ;  /* 0x0000b400c6727a23 */ /* 0x100fe4000001088d */
[----:B------:R-:W-:Y:S02]  /*9760*/  FFMA.FTZ R113, R199, c[0x0][0x2d0], -R141 ;  /* 0x0000b400c7717a23 */ /* 0x000fe4000001088d */
[C---:B------:R-:W-:Y:S01]  /*9770*/  FMUL.FTZ R41, R2.reuse, R121 ;  /* 0x0000007902297220 */ /* 0x040fe20000410000 */
[-C--:B------:R-:W-:Y:S01]  /*9780*/  HMMA.16816.F32 R4, R160, R20.reuse, R4 ;  /* 0x00000014a004723c */ /* 0x080fe20000001804 */
[C---:B------:R-:W-:Y:S01]  /*9790*/  FMUL.FTZ R44, R2.reuse, R124 ;  /* 0x0000007c022c7220 */ /* 0x040fe20000410000 */
[----:B------:R-:W-:Y:S01]  /*97a0*/  MUFU.EX2 R215, R113 ;  /* 0x0000007100d77308 */ /* 0x000fe20000000800 */
[----:B-1----:R-:W-:Y:S02]  /*97b0*/  FFMA.FTZ R0, R11, c[0x0][0x2d0], -R133 ;  /* 0x0000b4000b007a23 */ /* 0x002fe40000010885 */
[C---:B------:R-:W-:Y:S02]  /*97c0*/  FMUL.FTZ R45, R2.reuse, R125 ;  /* 0x0000007d022d7220 */ /* 0x040fe40000410000 */
[C---:B------:R-:W-:Y:S02]  /*97d0*/  FMUL.FTZ R56, R2.reuse, R56 ;  /* 0x0000003802387220 */ /* 0x040fe40000410000 */
[C---:B------:R-:W-:Y:S03]  /*97e0*/  FMUL.FTZ R57, R2.reuse, R57 ;  /* 0x0000003902397220 */ /* 0x040fe60000410000 */
[----:B------:R1:W3:Y:S01]  /*97f0*/  MUFU.EX2 R202, R0 ;  /* 0x0000000000ca7308 */ /* 0x0002e20000000800 */
[C---:B------:R-:W-:Y:S02]  /*9800*/  FMUL.FTZ R60, R2.reuse, R60 ;  /* 0x0000003c023c7220 */ /* 0x040fe40000410000 */
[----:B------:R-:W-:Y:S02]  /*9810*/  FMUL.FTZ R61, R2, R61 ;  /* 0x0000003d023d7220 */ /* 0x000fe40000410000 */
[C---:B------:R-:W-:Y:S02]  /*9820*/  FMUL.FTZ R65, R132.reuse, R65 ;  /* 0x0000004184417220 */ /* 0x040fe40000410000 */
[C---:B------:R-:W-:Y:S02]  /*9830*/  FMUL.FTZ R66, R3.reuse, R66 ;  /* 0x0000004203427220 */ /* 0x040fe40000410000 */
[C---:B------:R-:W-:Y:S02]  /*9840*/  FMUL.FTZ R67, R3.reuse, R67 ;  /* 0x0000004303437220 */ /* 0x040fe40000410000 */
[C---:B------:R-:W-:Y:S02]  /*9850*/  FMUL.FTZ R68, R132.reuse, R68 ;  /* 0x0000004484447220 */ /* 0x040fe40000410000 */
[----:B------:R-:W-:Y:S02]  /*9860*/  FMUL.FTZ R69, R132, R69 ;  /* 0x0000004584457220 */ /* 0x000fe40000410000 */
[C---:B------:R-:W-:Y:S02]  /*9870*/  FMUL.FTZ R70, R3.reuse, R70 ;  /* 0x0000004603467220 */ /* 0x040fe40000410000 */
[C---:B------:R-:W-:Y:S02]  /*9880*/  FMUL.FTZ R71, R3.reuse, R71 ;  /* 0x0000004703477220 */ /* 0x040fe40000410000 */
[C---:B------:R-:W-:Y:S02]  /*9890*/  FMUL.FTZ R72, R2.reuse, R72 ;  /* 0x0000004802487220 */ /* 0x040fe40000410000 */
[C---:B------:R-:W-:Y:S02]  /*98a0*/  FMUL.FTZ R73, R2.reuse, R73 ;  /* 0x0000004902497220 */ /* 0x040fe40000410000 */
[----:B------:R-:W-:Y:S01]  /*98b0*/  FMUL.FTZ R76, R2, R76 ;  /* 0x0000004c024c7220 */ /* 0x000fe20000410000 */
[----:B-1----:R-:W-:Y:S01]  /*98c0*/  FSEL R0, R134, RZ, P0 ;  /* 0x000000ff86007208 */ /* 0x002fe20000000000 */
[----:B------:R-:W-:Y:S01]  /*98d0*/  FMUL.FTZ R77, R2, R77 ;  /* 0x0000004d024d7220 */ /* 0x000fe20000410000 */
[----:B---3--:R-:W-:Y:S01]  /*98e0*/  F2FP.PACK_AB R145, R202, R201 ;  /* 0x000000c9ca91723e */ /* 0x008fe200000000ff */
[----:B------:R-:W-:Y:S02]  /*98f0*/  FMUL.FTZ R80, R132, R80 ;  /* 0x0000005084507220 */ /* 0x000fe40000410000 */
[----:B------:R-:W-:Y:S02]  /*9900*/  FADD.FTZ R0, -R0, R139 ;  /* 0x0000008b00007221 */ /* 0x000fe40000010100 */
[----:B------:R-:W-:Y:S02]  /*9910*/  FMUL.FTZ R81, R132, R81 ;  /* 0x0000005184517220 */ /* 0x000fe40000410000 */
[----:B------:R-:W-:Y:S02]  /*9920*/  FMUL.FTZ R0, R0, c[0x0][0x2d0] ;  /* 0x0000b40000007a20 */ /* 0x000fe40000410000 */
[C---:B------:R-:W-:Y:S02]  /*9930*/  FMUL.FTZ R82, R3.reuse, R82 ;  /* 0x0000005203527220 */ /* 0x040fe40000410000 */
[C---:B------:R-:W-:Y:S02]  /*9940*/  FMUL.FTZ R83, R3.reuse, R83 ;  /* 0x0000005303537220 */ /* 0x040fe40000410000 */
[----:B------:R-:W1:Y:S01]  /*9950*/  MUFU.EX2 R0, R0 ;  /* 0x0000000000007308 */ /* 0x000e620000000800 */
[C---:B------:R-:W-:Y:S02]  /*9960*/  FMUL.FTZ R84, R132.reuse, R84 ;  /* 0x0000005484547220 */ /* 0x040fe40000410000 */
[----:B------:R-:W-:Y:S02]  /*9970*/  FMUL.FTZ R85, R132, R85 ;  /* 0x0000005584557220 */ /* 0x000fe40000410000 */
[C---:B------:R-:W-:Y:S02]  /*9980*/  FMUL.FTZ R86, R3.reuse, R86 ;  /* 0x0000005603567220 */ /* 0x040fe40000410000 */
[C---:B------:R-:W-:Y:S02]  /*9990*/  FMUL.FTZ R87, R3.reuse, R87 ;  /* 0x0000005703577220 */ /* 0x040fe40000410000 */
        /* <DEDUP_REMOVED lines=8> */
[C---:B-1----:R-:W-:Y:S02]  /*9a20*/  FMUL.FTZ R11, R0.reuse, R151 ;  /* 0x00000097000b7220 */ /* 0x042fe40000410000 */
[C---:B------:R-:W-:Y:S01]  /*9a30*/  FMUL.FTZ R10, R0.reuse, R150 ;  /* 0x00000096000a7220 */ /* 0x040fe20000410000 */
[----:B------:R-:W3:Y:S01]  /*9a40*/  LDL.LU R151, [R1] ;  /* 0x0000000001977983 */ /* 0x000ee20000300800 */
[C---:B------:R-:W-:Y:S01]  /*9a50*/  FMUL.FTZ R26, R0.reuse, R106 ;  /* 0x0000006a001a7220 */ /* 0x040fe20000410000 */
[----:B------:R-:W-:Y:S01]  /*9a60*/  MOV R150, R24 ;  /* 0x0000001800967202 */ /* 0x000fe20000000f00 */
[----:B------:R-:W-:Y:S02]  /*9a70*/  FMUL.FTZ R27, R0, R107 ;  /* 0x0000006b001b7220 */ /* 0x000fe40000410000 */
[----:B------:R-:W-:Y:S01]  /*9a80*/  FMUL.FTZ R24, R2, R104 ;  /* 0x0000006802187220 */ /* 0x000fe20000410000 */
[C---:B------:R-:W-:Y:S01]  /*9a90*/  HMMA.16816.F32 R8, R144.reuse, R20, R8 ;  /* 0x000000149008723c */ /* 0x040fe20000001808 */
[C---:B------:R-:W-:Y:S02]  /*9aa0*/  FMUL.FTZ R14, R0.reuse, R154 ;  /* 0x0000009a000e7220 */ /* 0x040fe40000410000 */
[----:B------:R-:W-:Y:S02]  /*9ab0*/  FMUL.FTZ R15, R0, R155 ;  /* 0x0000009b000f7220 */ /* 0x000fe40000410000 */
[--C-:B------:R-:W-:Y:S02]  /*9ac0*/  FFMA.FTZ R104, R165, c[0x0][0x2d0], -R141.reuse ;  /* 0x0000b400a5687a23 */ /* 0x100fe4000001088d */
[C---:B------:R-:W-:Y:S02]  /*9ad0*/  FMUL.FTZ R20, R132.reuse, R100 ;  /* 0x0000006484147220 */ /* 0x040fe40000410000 */
[----:B------:R-:W-:Y:S01]  /*9ae0*/  FMUL.FTZ R21, R132, R101 ;  /* 0x0000006584157220 */ /* 0x000fe20000410000 */
[-C--:B------:R-:W-:Y:S01]  /*9af0*/  HMMA.16816.F32 R12, R144, R22.reuse, R12 ;  /* 0x00000016900c723c */ /* 0x080fe2000000180c */
[----:B------:R1:W-:Y:S01]  /*9b00*/  MUFU.EX2 R233, R104 ;  /* 0x0000006800e97308 */ /* 0x0003e20000000800 */
[C---:B------:R-:W-:Y:S02]  /*9b10*/  FMUL.FTZ R42, R0.reuse, R122 ;  /* 0x0000007a002a7220 */ /* 0x040fe40000410000 */
[C---:B------:R-:W-:Y:S02]  /*9b20*/  FMUL.FTZ R43, R0.reuse, R123 ;  /* 0x0000007b002b7220 */ /* 0x040fe40000410000 */
[C---:B------:R-:W-:Y:S02]  /*9b30*/  FMUL.FTZ R46, R0.reuse, R126 ;  /* 0x0000007e002e7220 */ /* 0x040fe40000410000 */
[C---:B------:R-:W-:Y:S01]  /*9b40*/  HMMA.16816.F32 R16, R160.reuse, R22, R16 ;  /* 0x00000016a010723c */ /* 0x040fe20000001810 */
[C---:B------:R-:W-:Y:S03]  /*9b50*/  FMUL.FTZ R30, R0.reuse, R110 ;  /* 0x0000006e001e7220 */ /* 0x040fe60000410000 */
[C---:B------:R-:W-:Y:S02]  /*9b60*/  FMUL.FTZ R31, R0.reuse, R111 ;  /* 0x0000006f001f7220 */ /* 0x040fe40000410000 */
[C---:B------:R-:W-:Y:S02]  /*9b70*/  FMUL.FTZ R47, R0.reuse, R127 ;  /* 0x0000007f002f7220 */ /* 0x040fe40000410000 */
[C---:B------:R-:W-:Y:S04]  /*9b80*/  FMUL.FTZ R22, R3.reuse, R102 ;  /* 0x0000006603167220 */ /* 0x040fe80000410000 */
[C---:B------:R-:W-:Y:S02]  /*9b90*/  FMUL.FTZ R23, R3.reuse, R103 ;  /* 0x0000006703177220 */ /* 0x040fe40000410000 */
[----:B------:R-:W4:Y:S01]  /*9ba0*/  LDSM.16.MT88.4 R100, [R181+0xc00] ;  /* 0x000c0000b564783b */ /* 0x000f220000004200 */
[----:B------:R-:W-:Y:S02]  /*9bb0*/  FMUL.FTZ R58, R0, R58 ;  /* 0x0000003a003a7220 */ /* 0x000fe40000410000 */
[--C-:B-1----:R-:W-:Y:S02]  /*9bc0*/  FFMA.FTZ R104, R164, c[0x0][0x2d0], -R141.reuse ;  /* 0x0000b400a4687a23 */ /* 0x102fe4000001088d */
[-C--:B------:R-:W-:Y:S01]  /*9bd0*/  HMMA.16816.F32 R20, R160, R36.reuse, R20 ;  /* 0x00000024a014723c */ /* 0x080fe20000001814 */
[C---:B------:R-:W-:Y:S01]  /*9be0*/  FMUL.FTZ R59, R0.reuse, R59 ;  /* 0x0000003b003b7220 */ /* 0x040fe20000410000 */
[----:B------:R1:W-:Y:S01]  /*9bf0*/  MUFU.EX2 R234, R104 ;  /* 0x0000006800ea7308 */ /* 0x0003e20000000800 */
[C---:B------:R-:W-:Y:S02]  /*9c00*/  FMUL.FTZ R62, R0.reuse, R62 ;  /* 0x0000003e003e7220 */ /* 0x040fe40000410000 */
[C---:B------:R-:W-:Y:S02]  /*9c10*/  FMUL.FTZ R63, R0.reuse, R63 ;  /* 0x0000003f003f7220 */ /* 0x040fe40000410000 */
[C---:B------:R-:W-:Y:S01]  /*9c20*/  FMUL.FTZ R74, R0.reuse, R74 ;  /* 0x0000004a004a7220 */ /* 0x040fe20000410000 */
[C---:B------:R-:W-:Y:S01]  /*9c30*/  HMMA.16816.F32 R24, R144.reuse, R36, R24 ;  /* 0x000000249018723c */ /* 0x040fe20000001818 */
[C---:B------:R-:W-:Y:S03]  /*9c40*/  FMUL.FTZ R75, R0.reuse, R75 ;  /* 0x0000004b004b7220 */ /* 0x040fe60000410000 */
[C---:B------:R-:W-:Y:S02]  /*9c50*/  FMUL.FTZ R78, R0.reuse, R78 ;  /* 0x0000004e004e7220 */ /* 0x040fe40000410000 */
[----:B------:R-:W-:Y:S02]  /*9c60*/  FMUL.FTZ R79, R0, R79 ;  /* 0x0000004f004f7220 */ /* 0x000fe40000410000 */
[-C--:B------:R-:W-:Y:S01]  /*9c70*/  HMMA.16816.F32 R28, R144, R38.reuse, R28 ;  /* 0x00000026901c723c */ /* 0x080fe2000000181c */
[C---:B------:R-:W-:Y:S03]  /*9c80*/  FMUL.FTZ R36, R132.reuse, R116 ;  /* 0x0000007484247220 */ /* 0x040fe60000410000 */
[----:B------:R-:W-:Y:S02]  /*9c90*/  FMUL.FTZ R37, R132, R117 ;  /* 0x0000007584257220 */ /* 0x000fe40000410000 */
[----:B------:R-:W-:Y:S02]  /*9ca0*/  FFMA.FTZ R112, R200, c[0x0][0x2d0], -R141 ;  /* 0x0000b400c8707a23 */ /* 0x000fe4000001088d */
[C---:B------:R-:W-:Y:S01]  /*9cb0*/  HMMA.16816.F32 R32, R160.reuse, R38, R32 ;  /* 0x00000026a020723c */ /* 0x040fe20000001820 */
[----:B------:R-:W-:Y:S01]  /*9cc0*/  FMUL.FTZ R90, R0, R90 ;  /* 0x0000005a005a7220 */ /* 0x000fe20000410000 */
[----:B------:R5:W-:Y:S02]  /*9cd0*/  MUFU.EX2 R216, R112 ;  /* 0x0000007000d87308 */ /* 0x000be40000000800 */
[----:B-1----:R-:W-:Y:S02]  /*9ce0*/  FFMA.FTZ R104, R166, c[0x0][0x2d0], -R143 ;  /* 0x0000b400a6687a23 */ /* 0x002fe4000001088f */
[C---:B------:R-:W-:Y:S02]  /*9cf0*/  FMUL.FTZ R91, R0.reuse, R91 ;  /* 0x0000005b005b7220 */ /* 0x040fe40000410000 */
[C---:B------:R-:W-:Y:S04]  /*9d00*/  FMUL.FTZ R38, R3.reuse, R118 ;  /* 0x0000007603267220 */ /* 0x040fe80000410000 */
[C---:B------:R-:W-:Y:S01]  /*9d10*/  FMUL.FTZ R39, R3.reuse, R119 ;  /* 0x0000007703277220 */ /* 0x040fe20000410000 */
[----:B------:R-:W-:Y:S01]  /*9d20*/  MUFU.EX2 R200, R114 ;  /* 0x0000007200c87308 */ /* 0x000fe20000000800 */
[C---:B------:R-:W-:Y:S02]  /*9d30*/  FMUL.FTZ R94, R0.reuse, R94 ;  /* 0x0000005e005e7220 */ /* 0x040fe40000410000 */
[----:B------:R-:W-:Y:S02]  /*9d40*/  FMUL.FTZ R95, R0, R95 ;  /* 0x0000005f005f7220 */ /* 0x000fe40000410000 */
[----:B------:R-:W-:Y:S01]  /*9d50*/  FFMA.FTZ R3, R3, R246, R241 ;  /* 0x000000f603037223 */ /* 0x000fe200000100f1 */
[-C--:B----4-:R-:W-:Y:S03]  /*9d60*/  HMMA.16816.F32 R36, R160, R100.reuse, R36 ;  /* 0x00000064a024723c */ /* 0x090fe60000001824 */
[----:B------:R-:W-:Y:S01]  /*9d70*/  FADD.FTZ R3, R242, R3 ;  /* 0x00000003f2037221 */ /* 0x000fe20000010000 */
[----:B------:R1:W-:Y:S01]  /*9d80*/  MUFU.EX2 R232, R104 ;  /* 0x0000006800e87308 */ /* 0x0003e20000000800 */
[----:B-----5:R-:W-:Y:S03]  /*9d90*/  FFMA.FTZ R112, R210, c[0x0][0x2d0], -R143 ;  /* 0x0000b400d2707a23 */ /* 0x020fe6000001088f */
[C---:B------:R-:W-:Y:S06]  /*9da0*/  HMMA.16816.F32 R40, R144.reuse, R100, R40 ;  /* 0x000000649028723c */ /* 0x040fec0000001828 */
[----:B------:R4:W-:Y:S02]  /*9db0*/  MUFU.EX2 R214, R112 ;  /* 0x0000007000d67308 */ /* 0x0009e40000000800 */
[-C--:B------:R-:W-:Y:S08]  /*9dc0*/  HMMA.16816.F32 R44, R144, R102.reuse, R44 ;  /* 0x00000066902c723c */ /* 0x080ff0000000182c */
[C---:B------:R-:W-:Y:S01]  /*9dd0*/  HMMA.16816.F32 R48, R160.reuse, R102, R48 ;  /* 0x00000066a030723c */ /* 0x040fe20000001830 */
[----:B------:R-:W5:Y:S03]  /*9de0*/  LDSM.16.MT88.4 R100, [R182+0xc00] ;  /* 0x000c0000b664783b */ /* 0x000f660000004200 */
[----:B-1----:R-:W-:Y:S04]  /*9df0*/  FFMA.FTZ R104, R179, c[0x0][0x2d0], -R141 ;  /* 0x0000b400b3687a23 */ /* 0x002fe8000001088d */
[----:B------:R1:W-:Y:S01]  /*9e00*/  MUFU.EX2 R229, R104 ;  /* 0x0000006800e57308 */ /* 0x0003e20000000800 */
[--C-:B----4-:R-:W-:Y:S03]  /*9e10*/  FFMA.FTZ R112, R213, c[0x0][0x2d0], -R143.reuse ;  /* 0x0000b400d5707a23 */ /* 0x110fe6000001088f */
[----:B------:R-:W-:Y:S06]  /*9e20*/  MOV R213, R150 ;  /* 0x0000009600d57202 */ /* 0x000fec0000000f00 */
[----:B------:R4:W-:Y:S01]  /*9e30*/  MUFU.EX2 R198, R112 ;  /* 0x0000007000c67308 */ /* 0x0009e20000000800 */
[--C-:B-1----:R-:W-:Y:S09]  /*9e40*/  FFMA.FTZ R104, R178, c[0x0][0x2d0], -R143.reuse ;  /* 0x0000b400b2687a23 */ /* 0x102ff2000001088f */
[----:B------:R1:W-:Y:S01]  /*9e50*/  MUFU.EX2 R227, R104 ;  /* 0x0000006800e37308 */ /* 0x0003e20000000800 */
[-C--:B-----5:R-:W-:Y:S01]  /*9e60*/  HMMA.16816.F32 R52, R160, R100.reuse, R52 ;  /* 0x00000064a034723c */ /* 0x0a0fe20000001834 */
[--C-:B----4-:R-:W-:Y:S07]  /*9e70*/  FFMA.FTZ R112, R209, c[0x0][0x2d0], -R142.reuse ;  /* 0x0000b400d1707a23 */ /* 0x110fee000001088e */
[C---:B------:R-:W-:Y:S08]  /*9e80*/  HMMA.16816.F32 R56, R144.reuse, R100, R56 ;  /* 0x000000649038723c */ /* 0x040ff00000001838 */
[-C--:B------:R-:W-:Y:S01]  /*9e90*/  HMMA.16816.F32 R60, R144, R102.reuse, R60 ;  /* 0x00000066903c723c */ /* 0x080fe2000000183c */
[--C-:B-1----:R-:W-:Y:S02]  /*9ea0*/  FFMA.FTZ R104, R177, c[0x0][0x2d0], -R143.reuse ;  /* 0x0000b400b1687a23 */ /* 0x102fe4000001088f */
[----:B------:R1:W-:Y:S05]  /*9eb0*/  MUFU.EX2 R177, R112 ;  /* 0x0000007000b17308 */ /* 0x0003ea0000000800 */
[C---:B------:R-:W-:Y:S01]  /*9ec0*/  HMMA.16816.F32 R64, R160.reuse, R102, R64 ;  /* 0x00000066a040723c */ /* 0x040fe20000001840 */
[----:B------:R-:W4:Y:S04]  /*9ed0*/  LDSM.16.MT88.4 R100, [R181+0x1800] ;  /* 0x00180000b564783b */ /* 0x000f280000004200 */
[----:B------:R5:W-:Y:S01]  /*9ee0*/  MUFU.EX2 R228, R104 ;  /* 0x0000006800e47308 */ /* 0x000be20000000800 */
[--C-:B-1----:R-:W-:Y:S09]  /*9ef0*/  FFMA.FTZ R112, R208, c[0x0][0x2d0], -R142.reuse ;  /* 0x0000b400d0707a23 */ /* 0x102ff2000001088e */
[----:B------:R1:W-:Y:S01]  /*9f00*/  MUFU.EX2 R178, R112 ;  /* 0x0000007000b27308 */ /* 0x0003e20000000800 */
[--C-:B-----5:R-:W-:Y:S09]  /*9f10*/  FFMA.FTZ R104, R171, c[0x0][0x2d0], -R142.reuse ;  /* 0x0000b400ab687a23 */ /* 0x120ff2000001088e */
[----:B------:R5:W-:Y:S01]  /*9f20*/  MUFU.EX2 R224, R104 ;  /* 0x0000006800e07308 */ /* 0x000be20000000800 */
[-C--:B----4-:R-:W-:Y:S08]  /*9f30*/  HMMA.16816.F32 R68, R160, R100.reuse, R68 ;  /* 0x00000064a044723c */ /* 0x090ff00000001844 */
[C---:B------:R-:W-:Y:S01]  /*9f40*/  HMMA.16816.F32 R72, R144.reuse, R100, R72 ;  /* 0x000000649048723c */ /* 0x040fe20000001848 */
[--C-:B-1----:R-:W-:Y:S06]  /*9f50*/  FFMA.FTZ R112, R207, c[0x0][0x2d0], -R142.reuse ;  /* 0x0000b400cf707a23 */ /* 0x102fec000001088e */
[----:B------:R-:W-:Y:S01]  /*9f60*/  FFMA.FTZ R100, R168, c[0x0][0x2d0], -R143 ;  /* 0x0000b400a8647a23 */ /* 0x000fe2000001088f */
[-C--:B------:R-:W-:Y:S03]  /*9f70*/  HMMA.16816.F32 R76, R144, R102.reuse, R76 ;  /* 0x00000066904c723c */ /* 0x080fe6000000184c */
[----:B------:R1:W-:Y:S01]  /*9f80*/  MUFU.EX2 R231, R100 ;  /* 0x0000006400e77308 */ /* 0x0003e20000000800 */
[--C-:B-----5:R-:W-:Y:S04]  /*9f90*/  FFMA.FTZ R104, R170, c[0x0][0x2d0], -R142.reuse ;  /* 0x0000b400aa687a23 */ /* 0x120fe8000001088e */
[C---:B------:R-:W-:Y:S05]  /*9fa0*/  HMMA.16816.F32 R80, R160.reuse, R102, R80 ;  /* 0x00000066a050723c */ /* 0x040fea0000001850 */
[----:B------:R4:W5:Y:S01]  /*9fb0*/  MUFU.EX2 R225, R104 ;  /* 0x0000006800e17308 */ /* 0x0009620000000800 */
[--C-:B-1----:R-:W-:Y:S02]  /*9fc0*/  FFMA.FTZ R100, R174, c[0x0][0x2d0], -R141.reuse ;  /* 0x0000b400ae647a23 */ /* 0x102fe4000001088d */
[----:B------:R-:W-:Y:S07]  /*9fd0*/  FFMA.FTZ R141, R197, c[0x0][0x2d0], -R141 ;  /* 0x0000b400c58d7a23 */ /* 0x000fee000001088d */
[----:B------:R1:W-:Y:S01]  /*9fe0*/  MUFU.EX2 R230, R100 ;  /* 0x0000006400e67308 */ /* 0x0003e20000000800 */
[--C-:B----4-:R-:W-:Y:S01]  /*9ff0*/  FFMA.FTZ R104, R169, c[0x0][0x2d0], -R142.reuse ;  /* 0x0000b400a9687a23 */ /* 0x110fe2000001088e */
[----:B-----5:R-:W-:Y:S01]  /*a000*/  F2FP.PACK_AB R108, R225, R224 ;  /* 0x000000e0e16c723e */ /* 0x020fe200000000ff */
[----:B------:R-:W-:Y:S07]  /*a010*/  LDSM.16.MT88.4 R168, [R181+0x2000] ;  /* 0x00200000b5a8783b */ /* 0x000fee0000004200 */
[----:B------:R4:W-:Y:S10]  /*a020*/  MUFU.EX2 R226, R104 ;  /* 0x0000006800e27308 */ /* 0x0009f40000000800 */
[----:B------:R5:W-:Y:S01]  /*a030*/  MUFU.EX2 R197, R112 ;  /* 0x0000007000c57308 */ /* 0x000be20000000800 */
[----:B-1----:R-:W1:Y:S09]  /*a040*/  LDSM.16.MT88.4 R100, [R182+0x1800] ;  /* 0x00180000b664783b */ /* 0x002e720000004200 */
[----:B------:R-:W-:Y:S01]  /*a050*/  MUFU.EX2 R210, R141 ;  /* 0x0000008d00d27308 */ /* 0x000fe20000000800 */
[--C-:B----4-:R-:W-:Y:S02]  /*a060*/  FFMA.FTZ R104, R175, c[0x0][0x2d0], -R142.reuse ;  /* 0x0000b400af687a23 */ /* 0x110fe4000001088e */
[----:B------:R-:W-:Y:S07]  /*a070*/  FFMA.FTZ R142, R206, c[0x0][0x2d0], -R142 ;  /* 0x0000b400ce8e7a23 */ /* 0x000fee000001088e */
[----:B------:R4:W1:Y:S01]  /*a080*/  MUFU.EX2 R223, R104 ;  /* 0x0000006800df7308 */ /* 0x0008620000000800 */
[--C-:B-----5:R-:W-:Y:S09]  /*a090*/  FFMA.FTZ R112, R203, c[0x0][0x2d0], -R133.reuse ;  /* 0x0000b400cb707a23 */ /* 0x120ff20000010885 */
[----:B------:R5:W-:Y:S10]  /*a0a0*/  MUFU.EX2 R139, R112 ;  /* 0x00000070008b7308 */ /* 0x000bf40000000800 */
[----:B------:R2:W2:Y:S01]  /*a0b0*/  MUFU.EX2 R179, R142 ;  /* 0x0000008e00b37308 */ /* 0x0004a20000000800 */
[-C--:B-1----:R-:W-:Y:S01]  /*a0c0*/  HMMA.16816.F32 R84, R160, R100.reuse, R84 ;  /* 0x00000064a054723c */ /* 0x082fe20000001854 */
[----:B----4-:R-:W1:Y:S01]  /*a0d0*/  LDSM.16.MT88.4 R104, [R181+0x400] ;  /* 0x00040000b568783b */ /* 0x010e620000004200 */
[----:B------:R-:W-:Y:S06]  /*a0e0*/  F2FP.PACK_AB R110, R223, R226 ;  /* 0x000000e2df6e723e */ /* 0x000fec00000000ff */
[C---:B------:R-:W-:Y:S01]  /*a0f0*/  HMMA.16816.F32 R88, R144.reuse, R100, R88 ;  /* 0x000000649058723c */ /* 0x040fe20000001858 */
[----:B-----5:R-:W-:Y:S06]  /*a100*/  LDSM.16.MT88.4 R112, [R182+0x800] ;  /* 0x00080000b670783b */ /* 0x020fec0000004200 */
[--C-:B------:R-:W-:Y:S01]  /*a110*/  FFMA.FTZ R100, R167, c[0x0][0x2d0], -R133.reuse ;  /* 0x0000b400a7647a23 */ /* 0x100fe20000010885 */
[-C--:B------:R-:W-:Y:S01]  /*a120*/  HMMA.16816.F32 R92, R144, R102.reuse, R92 ;  /* 0x00000066905c723c */ /* 0x080fe2000000185c */
[----:B------:R-:W-:Y:S01]  /*a130*/  F2FP.PACK_AB R101, R231, R232 ;  /* 0x000000e8e765723e */ /* 0x000fe200000000ff */
[----:B------:R-:W-:Y:S01]  /*a140*/  LDSM.16.MT88.4 R164, [R182+0x1400] ;  /* 0x00140000b6a4783b */ /* 0x000fe20000004200 */
[----:B------:R4:W-:Y:S01]  /*a150*/  MUFU.EX2 R217, R100 ;  /* 0x0000006400d97308 */ /* 0x0009e20000000800 */
[----:B--2---:R-:W-:Y:S04]  /*a160*/  F2FP.PACK_AB R142, R210, R200 ;  /* 0x000000c8d28e723e */ /* 0x004fe800000000ff */
[----:B------:R-:W-:Y:S07]  /*a170*/  HMMA.16816.F32 R96, R160, R102, R96 ;  /* 0x00000066a060723c */ /* 0x000fee0000001860 */
[----:B------:R-:W-:Y:S02]  /*a180*/  F2FP.PACK_AB R102, R229, R230 ;  /* 0x000000e6e566723e */ /* 0x000fe400000000ff */
[----:B------:R-:W-:Y:S03]  /*a190*/  F2FP.PACK_AB R103, R228, R227 ;  /* 0x000000e3e467723e */ /* 0x000fe600000000ff */
[----:B------:R-:W-:Y:S02]  /*a1a0*/  F2FP.PACK_AB R160, R178, R177 ;  /* 0x000000b1b2a0723e */ /* 0x000fe400000000ff */
[----:B------:R-:W-:Y:S01]  /*a1b0*/  F2FP.PACK_AB R162, R179, R197 ;  /* 0x000000c5b3a2723e */ /* 0x000fe200000000ff */
[--C-:B----4-:R-:W-:Y:S04]  /*a1c0*/  FFMA.FTZ R100, R172, c[0x0][0x2d0], -R133.reuse ;  /* 0x0000b400ac647a23 */ /* 0x110fe80000010885 */
[----:B------:R2:W4:Y:S02]  /*a1d0*/  MUFU.EX2 R174, R100 ;  /* 0x0000006400ae7308 */ /* 0x0005240000000800 */
[----:B--2---:R-:W-:Y:S01]  /*a1e0*/  FFMA.FTZ R100, R173, c[0x0][0x2d0], -R133 ;  /* 0x0000b400ad647a23 */ /* 0x004fe20000010885 */
[----:B----4-:R-:W-:Y:S01]  /*a1f0*/  F2FP.PACK_AB R109, R174, R217 ;  /* 0x000000d9ae6d723e */ /* 0x010fe200000000ff */
[----:B------:R-:W-:Y:S06]  /*a200*/  FADD.FTZ R173, R243, R3 ;  /* 0x00000003f3ad7221 */ /* 0x000fec0000010000 */
[----:B------:R2:W4:Y:S01]  /*a210*/  MUFU.EX2 R175, R100 ;  /* 0x0000006400af7308 */ /* 0x0005220000000800 */
[----:B------:R-:W-:Y:S04]  /*a220*/  FFMA.FTZ R3, R0, R148, R201 ;  /* 0x0000009400037223 */ /* 0x000fe800000100c9 */
[----:B------:R-:W-:Y:S04]  /*a230*/  FADD.FTZ R3, R202, R3 ;  /* 0x00000003ca037221 */ /* 0x000fe80000010000 */
[----:B------:R-:W-:Y:S04]  /*a240*/  FADD.FTZ R3, R244, R3 ;  /* 0x00000003f4037221 */ /* 0x000fe80000010000 */
[----:B------:R-:W-:Y:S04]  /*a250*/  FADD.FTZ R3, R245, R3 ;  /* 0x00000003f5037221 */ /* 0x000fe80000010000 */
[----:B------:R-:W-:Y:S04]  /*a260*/  FADD.FTZ R3, R217, R3 ;  /* 0x00000003d9037221 */ /* 0x000fe80000010000 */
[----:B------:R-:W-:Y:S02]  /*a270*/  FADD.FTZ R3, R174, R3 ;  /* 0x00000003ae037221 */ /* 0x000fe40000010000 */
[----:B--2---:R-:W-:Y:S02]  /*a280*/  FFMA.FTZ R100, R176, c[0x0][0x2d0], -R133 ;  /* 0x0000b400b0647a23 */ /* 0x004fe40000010885 */
[----:B----4-:R-:W-:Y:S02]  /*a290*/  FADD.FTZ R3, R175, R3 ;  /* 0x00000003af037221 */ /* 0x010fe40000010000 */
[----:B------:R2:W4:Y:S02]  /*a2a0*/  MUFU.EX2 R176, R100 ;  /* 0x0000006400b07308 */ /* 0x0005240000000800 */
[----:B--2---:R-:W-:Y:S01]  /*a2b0*/  F2FP.PACK_AB R100, R234, R233 ;  /* 0x000000e9ea64723e */ /* 0x004fe200000000ff */
[C---:B----4-:R-:W-:Y:S01]  /*a2c0*/  FADD.FTZ R3, R176.reuse, R3 ;  /* 0x00000003b0037221 */ /* 0x050fe20000010000 */
[----:B------:R-:W-:Y:S05]  /*a2d0*/  F2FP.PACK_AB R111, R176, R175 ;  /* 0x000000afb06f723e */ /* 0x000fea00000000ff */
        /* <DEDUP_REMOVED lines=24> */
[----:B------:R-:W-:Y:S02]  /*a460*/  FFMA.FTZ R143, R212, c[0x0][0x2d0], -R143 ;  /* 0x0000b400d48f7a23 */ /* 0x000fe4000001088f */
[----:B------:R1:W2:Y:S01]  /*a470*/  MUFU.EX2 R211, R104 ;  /* 0x0000006800d37308 */ /* 0x0002a20000000800 */
[----:B------:R-:W-:Y:S04]  /*a480*/  MOV R212, R149 ;  /* 0x0000009500d47202 */ /* 0x000fe80000000f00 */
[C---:B------:R-:W-:Y:S05]  /*a490*/  HMMA.16816.F32 R80, R100.reuse, R106, R80 ;  /* 0x0000006a6450723c */ /* 0x040fea0000001850 */
[----:B------:R-:W4:Y:S01]  /*a4a0*/  MUFU.EX2 R199, R143 ;  /* 0x0000008f00c77308 */ /* 0x000f220000000800 */
[----:B-1----:R-:W1:Y:S01]  /*a4b0*/  LDSM.16.MT88.4 R104, [R182+0x1c00] ;  /* 0x001c0000b668783b */ /* 0x002e620000004200 */
[----:B--2---:R-:W-:Y:S02]  /*a4c0*/  F2FP.PACK_AB R141, R211, R214 ;  /* 0x000000d6d38d723e */ /* 0x004fe400000000ff */
[----:B----4-:R-:W-:Y:S01]  /*a4d0*/  F2FP.PACK_AB R143, R199, R198 ;  /* 0x000000c6c78f723e */ /* 0x010fe200000000ff */
[-C--:B-1----:R-:W-:Y:S08]  /*a4e0*/  HMMA.16816.F32 R84, R100, R104.reuse, R84 ;  /* 0x000000686454723c */ /* 0x082ff00000001854 */
[C---:B------:R-:W-:Y:S07]  /*a4f0*/  HMMA.16816.F32 R88, R108.reuse, R104, R88 ;  /* 0x000000686c58723c */ /* 0x040fee0000001858 */
[--C-:B------:R-:W-:Y:S01]  /*a500*/  FFMA.FTZ R104, R204, c[0x0][0x2d0], -R133.reuse ;  /* 0x0000b400cc687a23 */ /* 0x100fe20000010885 */
[-C--:B------:R-:W-:Y:S01]  /*a510*/  HMMA.16816.F32 R92, R108, R106.reuse, R92 ;  /* 0x0000006a6c5c723c */ /* 0x080fe2000000185c */
[----:B------:R-:W-:Y:S02]  /*a520*/  FFMA.FTZ R105, R132, R247, R248 ;  /* 0x000000f784697223 */ /* 0x000fe400000100f8 */
[----:B------:R1:W2:Y:S05]  /*a530*/  MUFU.EX2 R135, R104 ;  /* 0x0000006800877308 */ /* 0x0002aa0000000800 */
[----:B------:R-:W-:Y:S01]  /*a540*/  HMMA.16816.F32 R96, R100, R106, R96 ;  /* 0x0000006a6460723c */ /* 0x000fe20000001860 */
[--C-:B-1----:R-:W-:Y:S03]  /*a550*/  FFMA.FTZ R104, R205, c[0x0][0x2d0], -R133.reuse ;  /* 0x0000b400cd687a23 */ /* 0x102fe60000010885 */
[----:B--2---:R-:W-:Y:S01]  /*a560*/  F2FP.PACK_AB R161, R135, R139 ;  /* 0x0000008b87a1723e */ /* 0x004fe200000000ff */
[----:B------:R-:W-:Y:S01]  /*a570*/  FFMA.FTZ R133, R140, c[0x0][0x2d0], -R133 ;  /* 0x0000b4008c857a23 */ /* 0x000fe20000010885 */
[----:B------:R-:W-:Y:S01]  /*a580*/  F2FP.PACK_AB R140, R216, R215 ;  /* 0x000000d7d88c723e */ /* 0x000fe200000000ff */
[----:B------:R3:W-:Y:S06]  /*a590*/  MUFU.EX2 R172, R104 ;  /* 0x0000006800ac7308 */ /* 0x0007ec0000000800 */
[-C--:B------:R-:W-:Y:S01]  /*a5a0*/  HMMA.16816.F32 R144, R140, R156.reuse, R4 ;  /* 0x0000009c8c90723c */ /* 0x080fe20000001804 */
[----:B------:R-:W1:Y:S03]  /*a5b0*/  LDSM.16.MT88.4 R4, [R182+0x2000] ;  /* 0x00200000b604783b */ /* 0x000e660000004200 */
[----:B------:R-:W2:Y:S01]  /*a5c0*/  MUFU.EX2 R133, R133 ;  /* 0x0000008500857308 */ /* 0x000ea20000000800 */
[----:B---3--:R-:W-:Y:S02]  /*a5d0*/  FFMA.FTZ R104, R2, R151, R239 ;  /* 0x0000009702687223 */ /* 0x008fe400000100ef */
[----:B------:R-:W-:Y:S02]  /*a5e0*/  FADD.FTZ R2, R251, R105 ;  /* 0x00000069fb027221 */ /* 0x000fe40000010000 */
[----:B------:R-:W-:Y:S03]  /*a5f0*/  FADD.FTZ R132, R240, R104 ;  /* 0x00000068f0847221 */ /* 0x000fe60000010000 */
[----:B------:R-:W-:Y:S02]  /*a600*/  FADD.FTZ R2, R249, R2 ;  /* 0x00000002f9027221 */ /* 0x000fe40000010000 */
[----:B------:R-:W-:Y:S01]  /*a610*/  FADD.FTZ R0, R250, R132 ;  /* 0x00000084fa007221 */ /* 0x000fe20000010000 */
[----:B------:R-:W-:Y:S02]  /*a620*/  MOV R132, R138 ;  /* 0x0000008a00847202 */ /* 0x000fe40000000f00 */
[----:B--2---:R-:W-:Y:S01]  /*a630*/  F2FP.PACK_AB R163, R133, R172 ;  /* 0x000000ac85a3723e */ /* 0x004fe200000000ff */
[----:B------:R-:W-:Y:S06]  /*a640*/  FADD.FTZ R0, R252, R0 ;  /* 0x00000000fc007221 */ /* 0x000fec0000010000 */
[C---:B------:R-:W-:Y:S01]  /*a650*/  HMMA.16816.F32 R148, R160.reuse, R156, R8 ;  /* 0x0000009ca094723c */ /* 0x040fe20000001808 */
[----:B------:R-:W2:Y:S06]  /*a660*/  LDL R11, [R1+0xc] ;  /* 0x00000c00010b7983 */ /* 0x000eac0000100800 */
        /* <DEDUP_REMOVED lines=41> */
[----:B------:R-:W-:Y:S01]  /*a900*/  FADD.FTZ R2, R139, R3 ;  /* 0x000000038b027221 */ /* 0x000fe20000010000 */
[----:B------:R-:W-:Y:S01]  /*a910*/  MOV R139, R134 ;  /* 0x00000086008b7202 */ /* 0x000fe20000000f00 */
[----:B------:R-:W-:Y:S03]  /*a920*/  FADD.FTZ R3, R178, R0 ;  /* 0x00000000b2037221 */ /* 0x000fe60000010000 */
[----:B------:R-:W-:Y:S02]  /*a930*/  FADD.FTZ R0, R200, R4 ;  /* 0x00000004c8007221 */ /* 0x000fe40000010000 */
[----:B------:R-:W-:Y:S01]  /*a940*/  FADD.FTZ R2, R135, R2 ;  /* 0x0000000287027221 */ /* 0x000fe20000010000 */
[----:B------:R-:W-:Y:S01]  /*a950*/  MOV R135, R136 ;  /* 0x0000008800877202 */ /* 0x000fe20000000f00 */
[----:B------:R-:W-:Y:S02]  /*a960*/  FADD.FTZ R3, R197, R3 ;  /* 0x00000003c5037221 */ /* 0x000fe40000010000 */
[----:B------:R-:W-:Y:S02]  /*a970*/  FADD.FTZ R247, R210, R0 ;  /* 0x00000000d2f77221 */ /* 0x000fe40000010000 */
[----:B------:R-:W-:Y:S02]  /*a980*/  FADD.FTZ R0, R172, R2 ;  /* 0x00000002ac007221 */ /* 0x000fe40000010000 */
[----:B------:R-:W-:Y:S02]  /*a990*/  FADD.FTZ R2, R179, R3 ;  /* 0x00000003b3027221 */ /* 0x000fe40000010000 */
[----:B------:R-:W-:Y:S01]  /*a9a0*/  FADD.FTZ R0, R133, R0 ;  /* 0x0000000085007221 */ /* 0x000fe20000010000 */
[----:B------:R-:W-:Y:S01]  /*a9b0*/  MOV R133, R137 ;  /* 0x0000008900857202 */ /* 0x000fe20000000f00 */
[----:B------:R-:W-:Y:S01]  /*a9c0*/  FADD.FTZ R4, R198, R5 ;  /* 0x00000005c6047221 */ /* 0x000fe20000010000 */
[----:B------:R1:W-:Y:S03]  /*a9d0*/  STL [R1], R2 ;  /* 0x0000000201007387 */ /* 0x0003e60000100800 */
[----:B------:R-:W-:Y:S01]  /*a9e0*/  FADD.FTZ R246, R199, R4 ;  /* 0x00000004c7f67221 */ /* 0x000fe20000010000 */
[----:B------:R1:W-:Y:S01]  /*a9f0*/  STL [R1+0x4], R0 ;  /* 0x0000040001007387 */ /* 0x0003e20000100800 */
[C---:B--2---:R-:W-:Y:S02]  /*aa00*/  ISETP.GT.AND P0, PT, R196.reuse, R11, PT ;  /* 0x0000000bc400720c */ /* 0x044fe40003f04270 */
[----:B------:R-:W-:Y:S11]  /*aa10*/  IADD3 R196, R196, -0x1, RZ ;  /* 0xffffffffc4c47810 */ /* 0x000ff60007ffe0ff */
[----:B-1----:R-:W-:-:S05]  /*aa20*/  @P0 BRA `(.L_x_1968) ;  /* 0xffffc3d000000947 */ /* 0x002fca000383ffff */
.L_x_1947:
        /* <DEDUP_REMOVED lines=22> */
.L_x_1971:
[----:B------:R-:W-:-:S04]  /*ab90*/  MOV R3, c[0x0][0x32c] ;  /* 0x0000cb0000037a02 */ /* 0x000fc80000000f00 */
[----:B------:R-:W-:-:S13]  /*aba0*/  ISETP.NE.AND P0, PT, R3, 0x1, PT ;  /* 0x000000010300780c */ /* 0x000fda0003f05270 */
[----:B------:R-:W-:-:S05]  /*abb0*/  @P0 IMAD.HI.U32 R3, R0, c[0x0][0x330], RZ ;  /* 0x0000cc0000030a27 */ /* 0x000fca00078e00ff */
[----:B------:R-:W-:Y:S02]  /*abc0*/  @P0 SHF.R.U32.HI R0, RZ, c[0x0][0x334], R3 ;  /* 0x0000cd00ff000a19 */ /* 0x000fe40000011603 */
.L_x_1972:
[----:B------:R-:W-:Y:S05]  /*abd0*/  BSYNC B0 ;  /* 0x0000000000007941 */ /* 0x000fea0003800000 */
.L_x_1970:
[----:B------:R-:W-:-:S05]  /*abe0*/  IMAD R0, R0, c[0x0][0x32c], RZ ;  /* 0x0000cb0000007a24 */ /* 0x000fca00078e02ff */
[----:B------:R-:W-:-:S03]  /*abf0*/  IMNMX R2, R2, R0, !PT ;  /* 0x0000000002027217 */ /* 0x000fc60007800200 */
.L_x_1969:
        /* <DEDUP_REMOVED lines=8> */
.L_x_1978:
        /* <DEDUP_REMOVED lines=71> */
.L_x_1975:
[----:B-1-34-:R-:W-:Y:S05]  /*b0f0*/  BSYNC B0 ;  /* 0x0000000000007941 */ /* 0x01afea0003800000 */
.L_x_1974:
        /* <DEDUP_REMOVED lines=99> */
[----:B------:R-:W-:Y:S04]  /*b730*/  SHF.R.S32.HI R2, RZ, 0x1f, R132 ;  /* 0x0000001fff027819 */ /* 0x000fe80000011484 */
[----:B------:R-:W-:Y:S04]  /*b740*/  LEA.HI R2, R2, R132, RZ, 0x2 ;  /* 0x0000008402027211 */ /* 0x000fe800078f10ff */
[----:B------:R-:W-:Y:S04]  /*b750*/  SHF.R.S32.HI R2, RZ, 0x2, R2 ;  /* 0x00000002ff027819 */ /* 0x000fe80000011402 */
[----:B------:R-:W-:Y:S04]  /*b760*/  IADD3 R2, -R2, 0x30, RZ ;  /* 0x0000003002027810 */ /* 0x000fe80007ffe1ff */
        /* <DEDUP_REMOVED lines=14> */
[C---:B------:R-:W-:Y:S03]  /*b850*/  @P0 IADD3 R166, P2, P1, R132.reuse, 0x20, R236 ;  /* 0x0000002084a60810 */ /* 0x040fe6000795e0ec */
[----:B------:R-:W-:Y:S05]  /*b860*/  @P0 IMAD.IADD R139, R139, 0x1, R133 ;  /* 0x000000018b8b0824 */ /* 0x000fea00078e0285 */
[C---:B------:R-:W-:Y:S02]  /*b870*/  @P0 IADD3.X R168, R139.reuse, RZ, R238, P2, P1 ;  /* 0x000000ff8ba80210 */ /* 0x040fe400017e24ee */
        /* <DEDUP_REMOVED lines=42> */
.L_x_1977:
[----:B------:R-:W-:Y:S05]  /*bb20*/  BSYNC B0 ;  /* 0x0000000000007941 */ /* 0x000fea0003800000 */
.L_x_1976:
[----:B------:R-:W-:Y:S01]  /*bb30*/  FMNMX.FTZ R2, R4, R138, !PT ;  /* 0x0000008a04027209 */ /* 0x000fe20007810000 */
[----:B-1----:R-:W-:Y:S01]  /*bb40*/  LDSM.16.MT88.4 R160, [R181] ;  /* 0x00000000b5a0783b */ /* 0x002fe20000004200 */
[----:B------:R-:W-:Y:S02]  /*bb50*/  FMNMX.FTZ R132, R6, R137, !PT ;  /* 0x0000008906847209 */ /* 0x000fe40007810000 */
[----:B------:R-:W-:Y:S02]  /*bb60*/  FMNMX.FTZ R2, R5, R2, !PT ;  /* 0x0000000205027209 */ /* 0x000fe40007810000 */
[----:B------:R-:W-:Y:S02]  /*bb70*/  FMNMX.FTZ R132, R7, R132, !PT ;  /* 0x0000008407847209 */ /* 0x000fe40007810000 */
[----:B------:R-:W-:Y:S01]  /*bb80*/  FMNMX.FTZ R2, R16, R2, !PT ;  /* 0x0000000210027209 */ /* 0x000fe20007810000 */
[----:B------:R-:W2:Y:S01]  /*bb90*/  LDL.LU R214, [R1] ;  /* 0x0000000001d67983 */ /* 0x000ea20000300800 */
[----:B------:R-:W-:Y:S02]  /*bba0*/  FMNMX.FTZ R132, R18, R132, !PT ;  /* 0x0000008412847209 */ /* 0x000fe40007810000 */
[----:B------:R-:W-:Y:S01]  /*bbb0*/  FMNMX.FTZ R2, R17, R2, !PT ;  /* 0x0000000211027209 */ /* 0x000fe20007810000 */
[----:B------:R-:W3:Y:S01]  /*bbc0*/  LDL.LU R213, [R1+0x4] ;  /* 0x0000040001d57983 */ /* 0x000ee20000300800 */
        /* <DEDUP_REMOVED lines=28> */
[----:B------:R-:W-:Y:S02]  /*bd90*/  FMNMX.FTZ R133, R41, R133, !PT ;  /* 0x0000008529857209 */ /* 0x000fe40007810000 */
[----:B------:R-:W-:Y:S01]  /*bda0*/  ISETP.GT.AND P0, PT, R196, R212, PT ;  /* 0x000000d4c400720c */ /* 0x000fe20003f04270 */
[----:B------:R-:W4:Y:S01]  /*bdb0*/  SHFL.BFLY PT, R137, R132, 0x2, 0x1f ;  /* 0x0c401f0084897f89 */ /* 0x000f2200000e0000 */
[----:B------:R-:W-:Y:S02]  /*bdc0*/  FMNMX.FTZ R133, R44, R133, !PT ;  /* 0x000000852c857209 */ /* 0x000fe40007810000 */
[----:B------:R-:W-:Y:S02]  /*bdd0*/  IADD3 R196, R196, -0x1, RZ ;  /* 0xffffffffc4c47810 */ /* 0x000fe40007ffe0ff */
[----:B------:R-:W-:Y:S05]  /*bde0*/  FMNMX.FTZ R133, R45, R133, !PT ;  /* 0x000000852d857209 */ /* 0x000fea0007810000 */
[----:B------:R-:W5:Y:S01]  /*bdf0*/  SHFL.BFLY PT, R138, R133, 0x2, 0x1f ;  /* 0x0c401f00858a7f89 */ /* 0x000f6200000e0000 */
[----:B-1----:R-:W-:Y:S02]  /*be00*/  FMNMX.FTZ R2, R2, R136, !PT ;  /* 0x0000008802027209 */ /* 0x002fe40007810000 */
[----:B------:R-:W-:Y:S05]  /*be10*/  FMNMX.FTZ R136, R10, R134, !PT ;  /* 0x000000860a887209 */ /* 0x000fea0007810000 */
[----:B------:R-:W1:Y:S01]  /*be20*/  SHFL.BFLY PT, R139, R2, 0x1, 0x1f ;  /* 0x0c201f00028b7f89 */ /* 0x000e6200000e0000 */
[----:B------:R-:W-:Y:S02]  /*be30*/  FMNMX.FTZ R136, R11, R136, !PT ;  /* 0x000000880b887209 */ /* 0x000fe40007810000 */
[----:B----4-:R-:W-:Y:S02]  /*be40*/  FMNMX.FTZ R132, R132, R137, !PT ;  /* 0x0000008984847209 */ /* 0x010fe40007810000 */
[----:B------:R-:W-:Y:S03]  /*be50*/  FMNMX.FTZ R137, R14, R136, !PT ;  /* 0x000000880e897209 */ /* 0x000fe60007810000 */
[----:B------:R-:W4:Y:S01]  /*be60*/  SHFL.BFLY PT, R140, R132, 0x1, 0x1f ;  /* 0x0c201f00848c7f89 */ /* 0x000f2200000e0000 */
[----:B-----5:R-:W-:Y:S02]  /*be70*/  FMNMX.FTZ R136, R133, R138, !PT ;  /* 0x0000008a85887209 */ /* 0x020fe40007810000 */
[----:B------:R-:W-:Y:S05]  /*be80*/  FMNMX.FTZ R133, R15, R137, !PT ;  /* 0x000000890f857209 */ /* 0x000fea0007810000 */
[----:B------:R-:W5:Y:S01]  /*be90*/  SHFL.BFLY PT, R141, R136, 0x1, 0x1f ;  /* 0x0c201f00888d7f89 */ /* 0x000f6200000e0000 */
[----:B------:R-:W-:Y:S02]  /*bea0*/  FMNMX.FTZ R133, R26, R133, !PT ;  /* 0x000000851a857209 */ /* 0x000fe40007810000 */
[----:B-1----:R-:W-:Y:S02]  /*beb0*/  FMNMX.FTZ R138, R2, R139, !PT ;  /* 0x0000008b028a7209 */ /* 0x002fe40007810000 */
[----:B------:R-:W-:Y:S03]  /*bec0*/  FMNMX.FTZ R133, R27, R133, !PT ;  /* 0x000000851b857209 */ /* 0x000fe60007810000 */
[----:B------:R-:W-:Y:S01]  /*bed0*/  FADD.FTZ R0, -R138, R0 ;  /* 0x000000008a007221 */ /* 0x000fe20000010100 */
[----:B------:R-:W-:Y:S01]  /*bee0*/  FMNMX.FTZ R2, R30, R133, !PT ;  /* 0x000000851e027209 */ /* 0x000fe20007810000 */
[----:B------:R-:W-:Y:S03]  /*bef0*/  FMUL.FTZ R166, R138, c[0x0][0x2d0] ;  /* 0x0000b4008aa67a20 */ /* 0x000fe60000410000 */
[----:B------:R-:W-:Y:S01]  /*bf00*/  FMNMX.FTZ R2, R31, R2, !PT ;  /* 0x000000021f027209 */ /* 0x000fe20007810000 */
[--C-:B------:R-:W-:Y:S01]  /*bf10*/  FFMA.FTZ R4, R4, c[0x0][0x2d0], -R166.reuse ;  /* 0x0000b40004047a23 */ /* 0x100fe200000108a6 */
[----:B----4-:R-:W-:Y:S01]  /*bf20*/  FMNMX.FTZ R137, R132, R140, !PT ;  /* 0x0000008c84897209 */ /* 0x010fe20007810000 */
[--C-:B------:R-:W-:Y:S01]  /*bf30*/  FFMA.FTZ R20, R20, c[0x0][0x2d0], -R166.reuse ;  /* 0x0000b40014147a23 */ /* 0x100fe200000108a6 */
[----:B------:R-:W-:Y:S01]  /*bf40*/  FMNMX.FTZ R132, R42, R2, !PT ;  /* 0x000000022a847209 */ /* 0x000fe20007810000 */
[----:B------:R-:W-:Y:S01]  /*bf50*/  FMUL.FTZ R2, R0, c[0x0][0x2d0] ;  /* 0x0000b40000027a20 */ /* 0x000fe20000410000 */
[----:B------:R-:W-:Y:S01]  /*bf60*/  MUFU.EX2 R168, R4 ;  /* 0x0000000400a87308 */ /* 0x000fe20000000800 */
[----:B------:R-:W-:Y:S01]  /*bf70*/  FMUL.FTZ R165, R137, c[0x0][0x2d0] ;  /* 0x0000b40089a57a20 */ /* 0x000fe20000410000 */
[----:B------:R-:W-:Y:S01]  /*bf80*/  FMNMX.FTZ R0, R43, R132, !PT ;  /* 0x000000842b007209 */ /* 0x000fe20007810000 */
[----:B------:R-:W-:Y:S01]  /*bf90*/  FFMA.FTZ R21, R21, c[0x0][0x2d0], -R166 ;  /* 0x0000b40015157a23 */ /* 0x000fe200000108a6 */
[----:B-----5:R-:W-:Y:S01]  /*bfa0*/  FMNMX.FTZ R136, R136, R141, !PT ;  /* 0x0000008d88887209 */ /* 0x020fe20007810000 */
[--C-:B------:R-:W-:Y:S01]  /*bfb0*/  FFMA.FTZ R22, R22, c[0x0][0x2d0], -R165.reuse ;  /* 0x0000b40016167a23 */ /* 0x100fe200000108a5 */
[----:B------:R-:W-:Y:S01]  /*bfc0*/  FMNMX.FTZ R0, R46, R0, !PT ;  /* 0x000000002e007209 */ /* 0x000fe20007810000 */
[--C-:B------:R-:W-:Y:S02]  /*bfd0*/  FFMA.FTZ R23, R23, c[0x0][0x2d0], -R165.reuse ;  /* 0x0000b40017177a23 */ /* 0x100fe400000108a5 */
[----:B------:R-:W-:Y:S01]  /*bfe0*/  FMUL.FTZ R164, R136, c[0x0][0x2d0] ;  /* 0x0000b40088a47a20 */ /* 0x000fe20000410000 */
[----:B------:R1:W4:Y:S01]  /*bff0*/  MUFU.EX2 R133, R2 ;  /* 0x0000000200857308 */ /* 0x0003220000000800 */
[----:B------:R-:W-:Y:S01]  /*c000*/  FMNMX.FTZ R0, R47, R0, !PT ;  /* 0x000000002f007209 */ /* 0x000fe20007810000 */
[--C-:B------:R-:W-:Y:S02]  /*c010*/  FFMA.FTZ R34, R34, c[0x0][0x2d0], -R165.reuse ;  /* 0x0000b40022227a23 */ /* 0x100fe400000108a5 */
[--C-:B------:R-:W-:Y:S02]  /*c020*/  FFMA.FTZ R25, R25, c[0x0][0x2d0], -R164.reuse ;  /* 0x0000b40019197a23 */ /* 0x100fe400000108a4 */
[--C-:B------:R-:W-:Y:S02]  /*c030*/  FFMA.FTZ R35, R35, c[0x0][0x2d0], -R165.reuse ;  /* 0x0000b40023237a23 */ /* 0x100fe400000108a5 */
[----:B------:R-:W-:Y:S02]  /*c040*/  FFMA.FTZ R24, R24, c[0x0][0x2d0], -R164 ;  /* 0x0000b40018187a23 */ /* 0x000fe400000108a4 */
[----:B------:R5:W-:Y:S01]  /*c050*/  MUFU.EX2 R179, R20 ;  /* 0x0000001400b37308 */ /* 0x000be20000000800 */
[----:B------:R-:W-:Y:S02]  /*c060*/  FFMA.FTZ R139, R48, c[0x0][0x2d0], -R166 ;  /* 0x0000b400308b7a23 */ /* 0x000fe400000108a6 */
[--C-:B------:R-:W-:Y:S02]  /*c070*/  FFMA.FTZ R48, R39, c[0x0][0x2d0], -R165.reuse ;  /* 0x0000b40027307a23 */ /* 0x100fe400000108a5 */
[--C-:B------:R-:W-:Y:S02]  /*c080*/  FFMA.FTZ R41, R41, c[0x0][0x2d0], -R164.reuse ;  /* 0x0000b40029297a23 */ /* 0x100fe400000108a4 */
[--C-:B------:R-:W-:Y:S02]  /*c090*/  FFMA.FTZ R45, R45, c[0x0][0x2d0], -R164.reuse ;  /* 0x0000b4002d2d7a23 */ /* 0x100fe400000108a4 */
[--C-:B------:R-:W-:Y:S01]  /*c0a0*/  FFMA.FTZ R50, R50, c[0x0][0x2d0], -R165.reuse ;  /* 0x0000b40032327a23 */ /* 0x100fe200000108a5 */
[----:B------:R-:W-:Y:S01]  /*c0b0*/  MUFU.EX2 R197, R21 ;  /* 0x0000001500c57308 */ /* 0x000fe20000000800 */
[----:B------:R-:W-:Y:S02]  /*c0c0*/  FFMA.FTZ R51, R51, c[0x0][0x2d0], -R165 ;  /* 0x0000b40033337a23 */ /* 0x000fe400000108a5 */
[----:B------:R-:W-:Y:S02]  /*c0d0*/  FFMA.FTZ R40, R40, c[0x0][0x2d0], -R164 ;  /* 0x0000b40028287a23 */ /* 0x000fe400000108a4 */
[----:B-1----:R-:W-:Y:S02]  /*c0e0*/  FADD.FTZ R2, -R137, R3 ;  /* 0x0000000389027221 */ /* 0x002fe40000010100 */
[----:B------:R-:W1:Y:S01]  /*c0f0*/  SHFL.BFLY PT, R3, R0, 0x2, 0x1f ;  /* 0x0c401f0000037f89 */ /* 0x000e6200000e0000 */
[C---:B----4-:R-:W-:Y:S02]  /*c100*/  FMUL.FTZ R100, R133.reuse, R100 ;  /* 0x0000006485647220 */ /* 0x050fe40000410000 */
[----:B------:R-:W-:Y:S01]  /*c110*/  FMUL.FTZ R2, R2, c[0x0][0x2d0] ;  /* 0x0000b40002027a20 */ /* 0x000fe20000410000 */
[----:B------:R-:W-:Y:S01]  /*c120*/  MUFU.EX2 R178, R22 ;  /* 0x0000001600b27308 */ /* 0x000fe20000000800 */
[C---:B------:R-:W-:Y:S02]  /*c130*/  FMUL.FTZ R101, R133.reuse, R101 ;  /* 0x0000006585657220 */ /* 0x040fe40000410000 */
[C---:B------:R-:W-:Y:S02]  /*c140*/  FMUL.FTZ R112, R133.reuse, R112 ;  /* 0x0000007085707220 */ /* 0x040fe40000410000 */
[C---:B------:R-:W-:Y:S02]  /*c150*/  FMUL.FTZ R113, R133.reuse, R113 ;  /* 0x0000007185717220 */ /* 0x040fe40000410000 */
[C---:B------:R-:W-:Y:S02]  /*c160*/  FMUL.FTZ R116, R133.reuse, R116 ;  /* 0x0000007485747220 */ /* 0x040fe40000410000 */
[C---:B------:R-:W-:Y:S01]  /*c170*/  FMUL.FTZ R117, R133.reuse, R117 ;  /* 0x0000007585757220 */ /* 0x040fe20000410000 */
[----:B------:R4:W4:Y:S01]  /*c180*/  MUFU.EX2 R132, R2 ;  /* 0x0000000200847308 */ /* 0x0009220000000800 */
[C---:B------:R-:W-:Y:S02]  /*c190*/  FMUL.FTZ R128, R133.reuse, R128 ;  /* 0x0000008085807220 */ /* 0x040fe40000410000 */
[C---:B------:R-:W-:Y:S02]  /*c1a0*/  FMUL.FTZ R129, R133.reuse, R129 ;  /* 0x0000008185817220 */ /* 0x040fe40000410000 */
[C---:B------:R-:W-:Y:S02]  /*c1b0*/  FMUL.FTZ R52, R133.reuse, R52 ;  /* 0x0000003485347220 */ /* 0x040fe40000410000 */
[----:B------:R-:W-:Y:S02]  /*c1c0*/  FMUL.FTZ R53, R133, R53 ;  /* 0x0000003585357220 */ /* 0x000fe40000410000 */
[--C-:B-----5:R-:W-:Y:S01]  /*c1d0*/  FFMA.FTZ R20, R32, c[0x0][0x2d0], -R166.reuse ;  /* 0x0000b40020147a23 */ /* 0x120fe200000108a6 */
[----:B-1----:R-:W-:Y:S01]  /*c1e0*/  FMNMX.FTZ R0, R0, R3, !PT ;  /* 0x0000000300007209 */ /* 0x002fe20007810000 */
[----:B------:R-:W-:Y:S01]  /*c1f0*/  FFMA.FTZ R3, R7, c[0x0][0x2d0], -R165 ;  /* 0x0000b40007037a23 */ /* 0x000fe200000108a5 */
[----:B------:R-:W-:Y:S01]  /*c200*/  MUFU.EX2 R177, R23 ;  /* 0x0000001700b17308 */ /* 0x000fe20000000800 */
[C---:B------:R-:W-:Y:S02]  /*c210*/  FMUL.FTZ R64, R133.reuse, R64 ;  /* 0x0000004085407220 */ /* 0x040fe40000410000 */
[C---:B------:R-:W-:Y:S02]  /*c220*/  FMUL.FTZ R65, R133.reuse, R65 ;  /* 0x0000004185417220 */ /* 0x040fe40000410000 */
[C---:B------:R-:W-:Y:S02]  /*c230*/  FMUL.FTZ R68, R133.reuse, R68 ;  /* 0x0000004485447220 */ /* 0x040fe40000410000 */
[C---:B------:R-:W-:Y:S02]  /*c240*/  FMUL.FTZ R69, R133.reuse, R69 ;  /* 0x0000004585457220 */ /* 0x040fe40000410000 */
[C---:B------:R-:W-:Y:S01]  /*c250*/  FMUL.FTZ R80, R133.reuse, R80 ;  /* 0x0000005085507220 */ /* 0x040fe20000410000 */
[----:B------:R1:W-:Y:S01]  /*c260*/  MUFU.EX2 R202, R3 ;  /* 0x0000000300ca7308 */ /* 0x0003e20000000800 */
[C---:B------:R-:W-:Y:S02]  /*c270*/  FMUL.FTZ R81, R133.reuse, R81 ;  /* 0x0000005185517220 */ /* 0x040fe40000410000 */
[----:B----4-:R-:W-:Y:S02]  /*c280*/  FADD.FTZ R2, -R136, R135 ;  /* 0x0000008788027221 */ /* 0x010fe40000010100 */
[----:B------:R-:W-:Y:S02]  /*c290*/  FMUL.FTZ R7, R132, R147 ;  /* 0x0000009384077220 */ /* 0x000fe40000410000 */
[----:B------:R-:W-:Y:S02]  /*c2a0*/  FMUL.FTZ R2, R2, c[0x0][0x2d0] ;  /* 0x0000b40002027a20 */ /* 0x000fe40000410000 */
[C---:B------:R-:W-:Y:S01]  /*c2b0*/  FMUL.FTZ R102, R132.reuse, R102 ;  /* 0x0000006684667220 */ /* 0x040fe20000410000 */
[----:B------:R4:W-:Y:S01]  /*c2c0*/  MUFU.EX2 R176, R20 ;  /* 0x0000001400b07308 */ /* 0x0009e20000000800 */
[C---:B------:R-:W-:Y:S02]  /*c2d0*/  FMUL.FTZ R103, R132.reuse, R103 ;  /* 0x0000006784677220 */ /* 0x040fe40000410000 */
[C---:B------:R-:W-:Y:S02]  /*c2e0*/  FMUL.FTZ R114, R132.reuse, R114 ;  /* 0x0000007284727220 */ /* 0x040fe40000410000 */
[C---:B------:R-:W-:Y:S02]  /*c2f0*/  FMUL.FTZ R115, R132.reuse, R115 ;  /* 0x0000007384737220 */ /* 0x040fe40000410000 */
[C---:B------:R-:W-:Y:S02]  /*c300*/  FMUL.FTZ R118, R132.reuse, R118 ;  /* 0x0000007684767220 */ /* 0x040fe40000410000 */
[C---:B------:R-:W-:Y:S01]  /*c310*/  FMUL.FTZ R119, R132.reuse, R119 ;  /* 0x0000007784777220 */ /* 0x040fe20000410000 */
[----:B------:R5:W5:Y:S01]  /*c320*/  MUFU.EX2 R135, R2 ;  /* 0x0000000200877308 */ /* 0x000b620000000800 */
[C---:B------:R-:W-:Y:S02]  /*c330*/  FMUL.FTZ R130, R132.reuse, R130 ;  /* 0x0000008284827220 */ /* 0x040fe40000410000 */
[----:B------:R-:W-:Y:S02]  /*c340*/  FMUL.FTZ R131, R132, R131 ;  /* 0x0000008384837220 */ /* 0x000fe40000410000 */
[--C-:B-1----:R-:W-:Y:S02]  /*c350*/  FFMA.FTZ R3, R16, c[0x0][0x2d0], -R166.reuse ;  /* 0x0000b40010037a23 */ /* 0x102fe400000108a6 */
[----:B------:R-:W-:Y:S02]  /*c360*/  FMUL.FTZ R16, R133, R156 ;  /* 0x0000009c85107220 */ /* 0x000fe40000410000 */
[C---:B------:R-:W-:Y:S01]  /*c370*/  FMUL.FTZ R54, R132.reuse, R54 ;  /* 0x0000003684367220 */ /* 0x040fe20000410000 */
[----:B------:R1:W-:Y:S01]  /*c380*/  MUFU.EX2 R205, R3 ;  /* 0x0000000300cd7308 */ /* 0x0003e20000000800 */
[C---:B------:R-:W-:Y:S02]  /*c390*/  FMUL.FTZ R55, R132.reuse, R55 ;  /* 0x0000003784377220 */ /* 0x040fe40000410000 */
[C---:B------:R-:W-:Y:S02]  /*c3a0*/  FMUL.FTZ R66, R132.reuse, R66 ;  /* 0x0000004284427220 */ /* 0x040fe40000410000 */
[--C-:B----4-:R-:W-:Y:S02]  /*c3b0*/  FFMA.FTZ R20, R33, c[0x0][0x2d0], -R166.reuse ;  /* 0x0000b40021147a23 */ /* 0x110fe400000108a6 */
[C---:B------:R-:W-:Y:S02]  /*c3c0*/  FMUL.FTZ R67, R132.reuse, R67 ;  /* 0x0000004384437220 */ /* 0x040fe40000410000 */
[C---:B------:R-:W-:Y:S01]  /*c3d0*/  FMUL.FTZ R70, R132.reuse, R70 ;  /* 0x0000004684467220 */ /* 0x040fe20000410000 */
[----:B------:R4:W-:Y:S01]  /*c3e0*/  MUFU.EX2 R175, R20 ;  /* 0x0000001400af7308 */ /* 0x0009e20000000800 */
[C---:B------:R-:W-:Y:S02]  /*c3f0*/  FMUL.FTZ R71, R132.reuse, R71 ;  /* 0x0000004784477220 */ /* 0x040fe40000410000 */
[----:B------:R-:W-:Y:S02]  /*c400*/  FMUL.FTZ R82, R132, R82 ;  /* 0x0000005284527220 */ /* 0x000fe40000410000 */
[--C-:B-----5:R-:W-:Y:S02]  /*c410*/  FFMA.FTZ R2, R5, c[0x0][0x2d0], -R166.reuse ;  /* 0x0000b40005027a23 */ /* 0x120fe400000108a6 */
[----:B------:R-:W-:Y:S02]  /*c420*/  FMUL.FTZ R5, R133, R145 ;  /* 0x0000009185057220 */ /* 0x000fe40000410000 */
[C---:B------:R-:W-:Y:S01]  /*c430*/  FMUL.FTZ R104, R135.reuse, R104 ;  /* 0x0000006887687220 */ /* 0x040fe20000410000 */
[----:B------:R-:W5:Y:S01]  /*c440*/  MUFU.EX2 R203, R2 ;  /* 0x0000000200cb7308 */ /* 0x000f620000000800 */
[C---:B------:R-:W-:Y:S02]  /*c450*/  FMUL.FTZ R105, R135.reuse, R105 ;  /* 0x0000006987697220 */ /* 0x040fe40000410000 */
[----:B------:R-:W-:Y:S02]  /*c460*/  FMUL.FTZ R108, R135, R108 ;  /* 0x0000006c876c7220 */ /* 0x000fe40000410000 */
[----:B-1----:R-:W-:Y:S02]  /*c470*/  FFMA.FTZ R3, R17, c[0x0][0x2d0], -R166 ;  /* 0x0000b40011037a23 */ /* 0x002fe400000108a6 */
[----:B------:R-:W-:Y:S02]  /*c480*/  FMUL.FTZ R17, R133, R157 ;  /* 0x0000009d85117220 */ /* 0x000fe40000410000 */
[C---:B------:R-:W-:Y:S01]  /*c490*/  FMUL.FTZ R109, R135.reuse, R109 ;  /* 0x0000006d876d7220 */ /* 0x040fe20000410000 */
[----:B------:R-:W1:Y:S01]  /*c4a0*/  MUFU.EX2 R211, R3 ;  /* 0x0000000300d37308 */ /* 0x000e620000000800 */
[C---:B------:R-:W-:Y:S02]  /*c4b0*/  FMUL.FTZ R120, R135.reuse, R120 ;  /* 0x0000007887787220 */ /* 0x040fe40000410000 */
[C---:B------:R-:W-:Y:S01]  /*c4c0*/  FMUL.FTZ R121, R135.reuse, R121 ;  /* 0x0000007987797220 */ /* 0x040fe20000410000 */
[----:B----4-:R-:W-:Y:S01]  /*c4d0*/  LDSM.16.MT88.4 R20, [R182+0x1800] ;  /* 0x00180000b614783b */ /* 0x010fe20000004200 */
[C---:B------:R-:W-:Y:S02]  /*c4e0*/  FMUL.FTZ R124, R135.reuse, R124 ;  /* 0x0000007c877c7220 */ /* 0x040fe40000410000 */
[C---:B------:R-:W-:Y:S02]  /*c4f0*/  FMUL.FTZ R125, R135.reuse, R125 ;  /* 0x0000007d877d7220 */ /* 0x040fe40000410000 */
[C---:B------:R-:W-:Y:S01]  /*c500*/  FMUL.FTZ R56, R135.reuse, R56 ;  /* 0x0000003887387220 */ /* 0x040fe20000410000 */
[----:B------:R-:W-:Y:S01]  /*c510*/  MUFU.EX2 R172, R25 ;  /* 0x0000001900ac7308 */ /* 0x000fe20000000800 */
[C---:B------:R-:W-:Y:S02]  /*c520*/  FMUL.FTZ R57, R135.reuse, R57 ;  /* 0x0000003987397220 */ /* 0x040fe40000410000 */
[----:B------:R-:W-:Y:S01]  /*c530*/  FMUL.FTZ R60, R135, R60 ;  /* 0x0000003c873c7220 */ /* 0x000fe20000410000 */
[----:B-----5:R-:W-:Y:S01]  /*c540*/  F2FP.PACK_AB R140, R203, R168 ;  /* 0x000000a8cb8c723e */ /* 0x020fe200000000ff */
[--C-:B------:R-:W-:Y:S02]  /*c550*/  FFMA.FTZ R2, R6, c[0x0][0x2d0], -R165.reuse ;  /* 0x0000b40006027a23 */ /* 0x100fe400000108a5 */
[----:B------:R-:W-:Y:S02]  /*c560*/  FMUL.FTZ R6, R132, R146 ;  /* 0x0000009284067220 */ /* 0x000fe40000410000 */
[C---:B------:R-:W-:Y:S01]  /*c570*/  FMUL.FTZ R61, R135.reuse, R61 ;  /* 0x0000003d873d7220 */ /* 0x040fe20000410000 */
[----:B------:R4:W5:Y:S01]  /*c580*/  MUFU.EX2 R167, R2 ;  /* 0x0000000200a77308 */ /* 0x0009620000000800 */
[C---:B------:R-:W-:Y:S02]  /*c590*/  FMUL.FTZ R72, R135.reuse, R72 ;  /* 0x0000004887487220 */ /* 0x040fe40000410000 */
[----:B------:R-:W-:Y:S01]  /*c5a0*/  FMUL.FTZ R73, R135, R73 ;  /* 0x0000004987497220 */ /* 0x000fe20000410000 */
[----:B-1----:R-:W-:Y:S01]  /*c5b0*/  F2FP.PACK_AB R142, R211, R205 ;  /* 0x000000cdd38e723e */ /* 0x002fe200000000ff */
[--C-:B------:R-:W-:Y:S02]  /*c5c0*/  FFMA.FTZ R3, R18, c[0x0][0x2d0], -R165.reuse ;  /* 0x0000b40012037a23 */ /* 0x100fe400000108a5 */
[C---:B------:R-:W-:Y:S02]  /*c5d0*/  FMUL.FTZ R18, R132.reuse, R158 ;  /* 0x0000009e84127220 */ /* 0x040fe40000410000 */
[C---:B------:R-:W-:Y:S01]  /*c5e0*/  FMUL.FTZ R76, R135.reuse, R76 ;  /* 0x0000004c874c7220 */ /* 0x040fe20000410000 */
[----:B------:R1:W-:Y:S01]  /*c5f0*/  MUFU.EX2 R204, R3 ;  /* 0x0000000300cc7308 */ /* 0x0003e20000000800 */
[C---:B------:R-:W-:Y:S02]  /*c600*/  FMUL.FTZ R77, R135.reuse, R77 ;  /* 0x0000004d874d7220 */ /* 0x040fe40000410000 */
[C---:B------:R-:W-:Y:S02]  /*c610*/  FMUL.FTZ R83, R132.reuse, R83 ;  /* 0x0000005384537220 */ /* 0x040fe40000410000 */
[C---:B------:R-:W-:Y:S02]  /*c620*/  FMUL.FTZ R86, R132.reuse, R86 ;  /* 0x0000005684567220 */ /* 0x040fe40000410000 */
[----:B------:R-:W-:Y:S02]  /*c630*/  FMUL.FTZ R87, R132, R87 ;  /* 0x0000005784577220 */ /* 0x000fe40000410000 */
[C---:B------:R-:W-:Y:S01]  /*c640*/  FMUL.FTZ R88, R135.reuse, R88 ;  /* 0x0000005887587220 */ /* 0x040fe20000410000 */
[----:B------:R-:W-:Y:S01]  /*c650*/  MUFU.EX2 R173, R34 ;  /* 0x0000002200ad7308 */ /* 0x000fe20000000800 */
[C---:B------:R-:W-:Y:S02]  /*c660*/  FMUL.FTZ R89, R135.reuse, R89 ;  /* 0x0000005987597220 */ /* 0x040fe40000410000 */
[C---:B------:R-:W-:Y:S01]  /*c670*/  FMUL.FTZ R92, R135.reuse, R92 ;  /* 0x0000005c875c7220 */ /* 0x040fe20000410000 */
[----:B----4-:R-:W4:Y:S01]  /*c680*/  SHFL.BFLY PT, R2, R0, 0x1, 0x1f ;  /* 0x0c201f0000027f89 */ /* 0x010f2200000e0000 */
[----:B-----5:R-:W-:Y:S01]  /*c690*/  F2FP.PACK_AB R141, R202, R167 ;  /* 0x000000a7ca8d723e */ /* 0x020fe200000000ff */
[----:B------:R-:W-:Y:S02]  /*c6a0*/  FMUL.FTZ R93, R135, R93 ;  /* 0x0000005d875d7220 */ /* 0x000fe40000410000 */
[C---:B------:R-:W-:Y:S02]  /*c6b0*/  FMUL.FTZ R96, R133.reuse, R96 ;  /* 0x0000006085607220 */ /* 0x040fe40000410000 */
[----:B------:R5:W-:Y:S01]  /*c6c0*/  MUFU.EX2 R174, R35 ;  /* 0x0000002300ae7308 */ /* 0x000be20000000800 */
[----:B------:R-:W-:Y:S02]  /*c6d0*/  FMUL.FTZ R97, R133, R97 ;  /* 0x0000006185617220 */ /* 0x000fe40000410000 */
[----:B------:R-:W-:Y:S02]  /*c6e0*/  FMUL.FTZ R98, R132, R98 ;  /* 0x0000006284627220 */ /* 0x000fe40000410000 */
[--C-:B-1----:R-:W-:Y:S02]  /*c6f0*/  FFMA.FTZ R3, R8, c[0x0][0x2d0], -R164.reuse ;  /* 0x0000b40008037a23 */ /* 0x102fe400000108a4 */
[----:B------:R-:W-:Y:S02]  /*c700*/  FMUL.FTZ R8, R135, R148 ;  /* 0x0000009487087220 */ /* 0x000fe40000410000 */
[----:B------:R-:W-:Y:S01]  /*c710*/  FMUL.FTZ R99, R132, R99 ;  /* 0x0000006384637220 */ /* 0x000fe20000410000 */
[----:B------:R1:W-:Y:S01]  /*c720*/  MUFU.EX2 R199, R3 ;  /* 0x0000000300c77308 */ /* 0x0003e20000000800 */
[C---:B------:R-:W-:Y:S02]  /*c730*/  FMUL.FTZ R84, R133.reuse, R84 ;  /* 0x0000005485547220 */ /* 0x040fe40000410000 */
[----:B------:R-:W-:Y:S02]  /*c740*/  FMUL.FTZ R85, R133, R85 ;  /* 0x0000005585557220 */ /* 0x000fe40000410000 */
[--C-:B------:R-:W-:Y:S01]  /*c750*/  FFMA.FTZ R44, R44, c[0x0][0x2d0], -R164.reuse ;  /* 0x0000b4002c2c7a23 */ /* 0x100fe200000108a4 */
[----:B----4-:R-:W-:Y:S01]  /*c760*/  FMNMX.FTZ R2, R0, R2, !PT ;  /* 0x0000000200027209 */ /* 0x010fe20007810000 */
[--C-:B------:R-:W-:Y:S03]  /*c770*/  FFMA.FTZ R0, R19, c[0x0][0x2d0], -R165.reuse ;  /* 0x0000b40013007a23 */ /* 0x100fe600000108a5 */
[----:B------:R4:W2:Y:S01]  /*c780*/  MUFU.EX2 R171, R24 ;  /* 0x0000001800ab7308 */ /* 0x0008a20000000800 */
[----:B------:R-:W-:Y:S02]  /*c790*/  FMUL.FTZ R19, R132, R159 ;  /* 0x0000009f84137220 */ /* 0x000fe40000410000 */
[----:B------:R-:W-:Y:S07]  /*c7a0*/  LDSM.16.MT88.4 R156, [R181+0x800] ;  /* 0x00080000b59c783b */ /* 0x000fee0000004200 */
[----:B------:R3:W3:Y:S01]  /*c7b0*/  MUFU.EX2 R210, R0 ;  /* 0x0000000000d27308 */ /* 0x0006e20000000800 */
[----:B-----5:R-:W-:Y:S01]  /*c7c0*/  LDSM.16.MT88.4 R32, [R182+0x400] ;  /* 0x00040000b620783b */ /* 0x020fe20000004200 */
[--C-:B-1----:R-:W-:Y:S02]  /*c7d0*/  FFMA.FTZ R3, R9, c[0x0][0x2d0], -R164.reuse ;  /* 0x0000b40009037a23 */ /* 0x102fe400000108a4 */
[----:B------:R-:W-:Y:S06]  /*c7e0*/  FMUL.FTZ R9, R135, R149 ;  /* 0x0000009587097220 */ /* 0x000fec0000410000 */
[----:B------:R1:W-:Y:S01]  /*c7f0*/  MUFU.EX2 R200, R3 ;  /* 0x0000000300c87308 */ /* 0x0003e20000000800 */
[----:B----4-:R-:W-:Y:S01]  /*c800*/  FFMA.FTZ R24, R28, c[0x0][0x2d0], -R164 ;  /* 0x0000b4001c187a23 */ /* 0x010fe200000108a4 */
[----:B--2---:R-:W-:Y:S08]  /*c810*/  F2FP.PACK_AB R28, R172, R171 ;  /* 0x000000abac1c723e */ /* 0x004ff000000000ff */
[----:B------:R-:W-:Y:S01]  /*c820*/  MUFU.EX2 R139, R139 ;  /* 0x0000008b008b7308 */ /* 0x000fe20000000800 */
[----:B---3--:R-:W-:Y:S01]  /*c830*/  FADD.FTZ R0, -R2, R134 ;  /* 0x0000008602007221 */ /* 0x008fe20000010100 */
[----:B------:R-:W-:Y:S01]  /*c840*/  F2FP.PACK_AB R143, R210, R204 ;  /* 0x000000ccd28f723e */ /* 0x000fe200000000ff */
[----:B------:R-:W-:Y:S02]  /*c850*/  FFMA.FTZ R134, R49, c[0x0][0x2d0], -R166 ;  /* 0x0000b40031867a23 */ /* 0x000fe400000108a6 */
[----:B------:R-:W-:Y:S02]  /*c860*/  FMUL.FTZ R0, R0, c[0x0][0x2d0] ;  /* 0x0000b40000007a20 */ /* 0x000fe40000410000 */
[----:B------:R-:W-:Y:S03]  /*c870*/  FFMA.FTZ R49, R38, c[0x0][0x2d0], -R165 ;  /* 0x0000b40026317a23 */ /* 0x000fe600000108a5 */
[----:B------:R-:W-:Y:S01]  /*c880*/  MUFU.EX2 R50, R50 ;  /* 0x0000003200327308 */ /* 0x000fe20000000800 */
[--C-:B-1----:R-:W-:Y:S02]  /*c890*/  FFMA.FTZ R3, R12, c[0x0][0x2d0], -R164.reuse ;  /* 0x0000b4000c037a23 */ /* 0x102fe400000108a4 */
[----:B------:R-:W-:Y:S07]  /*c8a0*/  FMUL.FTZ R12, R135, R152 ;  /* 0x00000098870c7220 */ /* 0x000fee0000410000 */
[----:B------:R1:W-:Y:S10]  /*c8b0*/  MUFU.EX2 R208, R3 ;  /* 0x0000000300d07308 */ /* 0x0003f40000000800 */
[----:B------:R-:W2:Y:S10]  /*c8c0*/  MUFU.EX2 R0, R0 ;  /* 0x0000000000007308 */ /* 0x000eb40000000800 */
[----:B------:R-:W-:Y:S01]  /*c8d0*/  MUFU.EX2 R134, R134 ;  /* 0x0000008600867308 */ /* 0x000fe20000000800 */
[----:B-1----:R-:W-:Y:S02]  /*c8e0*/  FFMA.FTZ R3, R13, c[0x0][0x2d0], -R164 ;  /* 0x0000b4000d037a23 */ /* 0x002fe400000108a4 */
[----:B------:R-:W-:Y:S07]  /*c8f0*/  FMUL.FTZ R13, R135, R153 ;  /* 0x00000099870d7220 */ /* 0x000fee0000410000 */
[----:B------:R1:W3:Y:S01]  /*c900*/  MUFU.EX2 R209, R3 ;  /* 0x0000000300d17308 */ /* 0x0002e20000000800 */
[C---:B--2---:R-:W-:Y:S02]  /*c910*/  FMUL.FTZ R106, R0.reuse, R106 ;  /* 0x0000006a006a7220 */ /* 0x044fe40000410000 */
        /* <DEDUP_REMOVED lines=8> */
[C---:B------:R-:W-:Y:S02]  /*c9a0*/  FMUL.FTZ R58, R0.reuse, R58 ;  /* 0x0000003a003a7220 */ /* 0x040fe40000410000 */
[----:B------:R-:W-:Y:S02]  /*c9b0*/  FMUL.FTZ R59, R0, R59 ;  /* 0x0000003b003b7220 */ /* 0x000fe40000410000 */
[----:B-1----:R-:W-:Y:S01]  /*c9c0*/  FMUL.FTZ R3, R2, c[0x0][0x2d0] ;  /* 0x0000b40002037a20 */ /* 0x002fe20000410000 */
[----:B---3--:R-:W-:Y:S01]  /*c9d0*/  F2FP.PACK_AB R146, R209, R208 ;  /* 0x000000d0d192723e */ /* 0x008fe200000000ff */
[----:B------:R-:W-:Y:S02]  /*c9e0*/  FMUL.FTZ R62, R0, R62 ;  /* 0x0000003e003e7220 */ /* 0x000fe40000410000 */
[--C-:B------:R-:W-:Y:S02]  /*c9f0*/  FFMA.FTZ R4, R10, c[0x0][0x2d0], -R3.reuse ;  /* 0x0000b4000a047a23 */ /* 0x100fe40000010803 */
[C---:B------:R-:W-:Y:S02]  /*ca00*/  FMUL.FTZ R10, R0.reuse, R150 ;  /* 0x00000096000a7220 */ /* 0x040fe40000410000 */
[----:B------:R1:W-:Y:S01]  /*ca10*/  MUFU.EX2 R198, R4 ;  /* 0x0000000400c67308 */ /* 0x0003e20000000800 */
[----:B------:R-:W-:Y:S02]  /*ca20*/  FMUL.FTZ R63, R0, R63 ;  /* 0x0000003f003f7220 */ /* 0x000fe40000410000 */
[--C-:B------:R-:W-:Y:S02]  /*ca30*/  FFMA.FTZ R26, R26, c[0x0][0x2d0], -R3.reuse ;  /* 0x0000b4001a1a7a23 */ /* 0x100fe40000010803 */
[--C-:B------:R-:W-:Y:S02]  /*ca40*/  FFMA.FTZ R27, R27, c[0x0][0x2d0], -R3.reuse ;  /* 0x0000b4001b1b7a23 */ /* 0x100fe40000010803 */
        /* <DEDUP_REMOVED lines=10> */
[--C-:B------:R-:W-:Y:S02]  /*caf0*/  FFMA.FTZ R42, R42, c[0x0][0x2d0], -R3.reuse ;  /* 0x0000b4002a2a7a23 */ /* 0x100fe40000010803 */
[--C-:B-1----:R-:W-:Y:S02]  /*cb00*/  FFMA.FTZ R4, R11, c[0x0][0x2d0], -R3.reuse ;  /* 0x0000b4000b047a23 */ /* 0x102fe40000010803 */
[----:B------:R-:W-:Y:S02]  /*cb10*/  FMUL.FTZ R11, R0, R151 ;  /* 0x00000097000b7220 */ /* 0x000fe40000410000 */
[----:B------:R-:W1:Y:S01]  /*cb20*/  LDSM.16.MT88.4 R148, [R182] ;  /* 0x00000000b694783b */ /* 0x000e620000004200 */
[----:B------:R2:W3:Y:S01]  /*cb30*/  MUFU.EX2 R201, R4 ;  /* 0x0000000400c97308 */ /* 0x0004e20000000800 */
[--C-:B------:R-:W-:Y:S02]  /*cb40*/  FFMA.FTZ R43, R43, c[0x0][0x2d0], -R3.reuse ;  /* 0x0000b4002b2b7a23 */ /* 0x100fe40000010803 */
[--C-:B------:R-:W-:Y:S07]  /*cb50*/  FFMA.FTZ R46, R46, c[0x0][0x2d0], -R3.reuse ;  /* 0x0000b4002e2e7a23 */ /* 0x100fee0000010803 */
[----:B------:R-:W-:Y:S10]  /*cb60*/  MUFU.EX2 R42, R42 ;  /* 0x0000002a002a7308 */ /* 0x000ff40000000800 */
[----:B------:R-:W-:Y:S01]  /*cb70*/  MUFU.EX2 R43, R43 ;  /* 0x0000002b002b7308 */ /* 0x000fe20000000800 */
[--C-:B--2---:R-:W-:Y:S01]  /*cb80*/  FFMA.FTZ R4, R14, c[0x0][0x2d0], -R3.reuse ;  /* 0x0000b4000e047a23 */ /* 0x104fe20000010803 */
[----:B---3--:R-:W-:Y:S01]  /*cb90*/  F2FP.PACK_AB R145, R201, R198 ;  /* 0x000000c6c991723e */ /* 0x008fe200000000ff */
[C---:B------:R-:W-:Y:S07]  /*cba0*/  FMUL.FTZ R14, R0.reuse, R154 ;  /* 0x0000009a000e7220 */ /* 0x040fee0000410000 */
[----:B------:R2:W3:Y:S02]  /*cbb0*/  MUFU.EX2 R206, R4 ;  /* 0x0000000400ce7308 */ /* 0x0004e40000000800 */
[--C-:B--2---:R-:W-:Y:S02]  /*cbc0*/  FFMA.FTZ R4, R15, c[0x0][0x2d0], -R3.reuse ;  /* 0x0000b4000f047a23 */ /* 0x104fe40000010803 */
[C---:B------:R-:W-:Y:S06]  /*cbd0*/  FMUL.FTZ R15, R0.reuse, R155 ;  /* 0x0000009b000f7220 */ /* 0x040fec0000410000 */
[----:B------:R2:W4:Y:S01]  /*cbe0*/  MUFU.EX2 R207, R4 ;  /* 0x0000000400cf7308 */ /* 0x0005220000000800 */
[----:B------:R-:W-:Y:S04]  /*cbf0*/  FFMA.FTZ R0, R0, R213, R198 ;  /* 0x000000d500007223 */ /* 0x000fe800000100c6 */
[----:B------:R-:W-:Y:S04]  /*cc00*/  FADD.FTZ R0, R201, R0 ;  /* 0x00000000c9007221 */ /* 0x000fe80000010000 */
[----:B---3--:R-:W-:Y:S02]  /*cc10*/  FADD.FTZ R0, R206, R0 ;  /* 0x00000000ce007221 */ /* 0x008fe40000010000 */
[C---:B--2---:R-:W-:Y:S01]  /*cc20*/  FMUL.FTZ R4, R133.reuse, R144 ;  /* 0x0000009085047220 */ /* 0x044fe20000410000 */
[----:B------:R-:W-:Y:S01]  /*cc30*/  F2FP.PACK_AB R144, R200, R199 ;  /* 0x000000c7c890723e */ /* 0x000fe200000000ff */
[----:B------:R-:W-:Y:S01]  /*cc40*/  FFMA.FTZ R133, R133, R247, R168 ;  /* 0x000000f785857223 */ /* 0x000fe200000100a8 */
[C---:B----4-:R-:W-:Y:S01]  /*cc50*/  F2FP.PACK_AB R147, R207.reuse, R206 ;  /* 0x000000cecf93723e */ /* 0x050fe200000000ff */
[----:B------:R-:W-:Y:S03]  /*cc60*/  FADD.FTZ R0, R207, R0 ;  /* 0x00000000cf007221 */ /* 0x000fe60000010000 */
[-C--:B------:R-:W-:Y:S08]  /*cc70*/  HMMA.16816.F32 R4, R140, R160.reuse, R4 ;  /* 0x000000a08c04723c */ /* 0x080ff00000001804 */
[C---:B------:R-:W-:Y:S08]  /*cc80*/  HMMA.16816.F32 R8, R144.reuse, R160, R8 ;  /* 0x000000a09008723c */ /* 0x040ff00000001808 */
[-C--:B------:R-:W-:Y:S08]  /*cc90*/  HMMA.16816.F32 R12, R144, R162.reuse, R12 ;  /* 0x000000a2900c723c */ /* 0x080ff0000000180c */
[C---:B------:R-:W-:Y:S01]  /*cca0*/  HMMA.16816.F32 R16, R140.reuse, R162, R16 ;  /* 0x000000a28c10723c */ /* 0x040fe20000001810 */
[----:B------:R2:W-:Y:S07]  /*ccb0*/  MUFU.EX2 R162, R24 ;  /* 0x0000001800a27308 */ /* 0x0005ee0000000800 */
[-C--:B-1----:R-:W-:Y:S08]  /*ccc0*/  HMMA.16816.F32 R100, R140, R148.reuse, R100 ;  /* 0x000000948c64723c */ /* 0x082ff00000001864 */
[C---:B------:R-:W-:Y:S08]  /*ccd0*/  HMMA.16816.F32 R104, R144.reuse, R148, R104 ;  /* 0x000000949068723c */ /* 0x040ff00000001868 */
[-C--:B------:R-:W-:Y:S01]  /*cce0*/  HMMA.16816.F32 R108, R144, R150.reuse, R108 ;  /* 0x00000096906c723c */ /* 0x080fe2000000186c */
[----:B--2---:R-:W-:Y:S07]  /*ccf0*/  LDSM.16.MT88.4 R24, [R181+0x400] ;  /* 0x00040000b518783b */ /* 0x004fee0000004200 */
        /* <DEDUP_REMOVED lines=15> */
[C---:B------:R-:W-:Y:S08]  /*cdf0*/  HMMA.16816.F32 R80, R140.reuse, R150, R80 ;  /* 0x000000968c50723c */ /* 0x040ff00000001850 */
[-C--:B------:R-:W-:Y:S08]  /*ce00*/  HMMA.16816.F32 R84, R140, R20.reuse, R84 ;  /* 0x000000148c54723c */ /* 0x080ff00000001854 */
[C---:B------:R-:W-:Y:S07]  /*ce10*/  HMMA.16816.F32 R88, R144.reuse, R20, R88 ;  /* 0x000000149058723c */ /* 0x040fee0000001858 */
[----:B------:R-:W-:Y:S01]  /*ce20*/  FFMA.FTZ R20, R29, c[0x0][0x2d0], -R164 ;  /* 0x0000b4001d147a23 */ /* 0x000fe200000108a4 */
[-C--:B------:R-:W-:Y:S03]  /*ce30*/  HMMA.16816.F32 R92, R144, R22.reuse, R92 ;  /* 0x00000016905c723c */ /* 0x080fe6000000185c */
[----:B------:R1:W2:Y:S01]  /*ce40*/  MUFU.EX2 R163, R20 ;  /* 0x0000001400a37308 */ /* 0x0002a20000000800 */
[--C-:B------:R-:W-:Y:S01]  /*ce50*/  FFMA.FTZ R21, R31, c[0x0][0x2d0], -R3.reuse ;  /* 0x0000b4001f157a23 */ /* 0x100fe20000010803 */
[----:B------:R-:W-:Y:S02]  /*ce60*/  F2FP.PACK_AB R29, R170, R169 ;  /* 0x000000a9aa1d723e */ /* 0x000fe400000000ff */
[--C-:B------:R-:W-:Y:S01]  /*ce70*/  FFMA.FTZ R145, R36, c[0x0][0x2d0], -R166.reuse ;  /* 0x0000b40024917a23 */ /* 0x100fe200000108a6 */
[----:B------:R-:W-:Y:S04]  /*ce80*/  HMMA.16816.F32 R96, R140, R22, R96 ;  /* 0x000000168c60723c */ /* 0x000fe80000001860 */
[----:B------:R-:W-:Y:S01]  /*ce90*/  FFMA.FTZ R144, R37, c[0x0][0x2d0], -R166 ;  /* 0x0000b40025907a23 */ /* 0x000fe200000108a6 */
[----:B------:R3:W-:Y:S01]  /*cea0*/  MUFU.EX2 R160, R21 ;  /* 0x0000001500a07308 */ /* 0x0007e20000000800 */
[----:B------:R-:W4:Y:S01]  /*ceb0*/  LDSM.16.MT88.4 R36, [R181+0x1000] ;  /* 0x00100000b524783b */ /* 0x000f220000004200 */
[----:B------:R-:W-:Y:S02]  /*cec0*/  F2FP.PACK_AB R22, R175, R176 ;  /* 0x000000b0af16723e */ /* 0x000fe400000000ff */
[----:B------:R-:W-:Y:S06]  /*ced0*/  F2FP.PACK_AB R23, R174, R173 ;  /* 0x000000adae17723e */ /* 0x000fec00000000ff */
[----:B------:R-:W-:Y:S01]  /*cee0*/  MUFU.EX2 R142, R144 ;  /* 0x00000090008e7308 */ /* 0x000fe20000000800 */
[--C-:B-1----:R-:W-:Y:S01]  /*cef0*/  FFMA.FTZ R20, R30, c[0x0][0x2d0], -R3.reuse ;  /* 0x0000b4001e147a23 */ /* 0x102fe20000010803 */
[----:B--2---:R-:W-:Y:S01]  /*cf00*/  F2FP.PACK_AB R30, R163, R162 ;  /* 0x000000a2a31e723e */ /* 0x004fe200000000ff */
[----:B------:R-:W-:Y:S02]  /*cf10*/  FFMA.FTZ R3, R47, c[0x0][0x2d0], -R3 ;  /* 0x0000b4002f037a23 */ /* 0x000fe40000010803 */
[----:B------:R-:W-:Y:S05]  /*cf20*/  FFMA.FTZ R47, R132, R246, R167 ;  /* 0x000000f6842f7223 */ /* 0x000fea00000100a7 */
[----:B------:R1:W2:Y:S01]  /*cf30*/  MUFU.EX2 R161, R20 ;  /* 0x0000001400a17308 */ /* 0x0002a20000000800 */
[----:B---3--:R-:W-:Y:S09]  /*cf40*/  F2FP.PACK_AB R21, R177, R178 ;  /* 0x000000b2b115723e */ /* 0x008ff200000000ff */
[----:B------:R-:W-:Y:S10]  /*cf50*/  MUFU.EX2 R132, R145 ;  /* 0x0000009100847308 */ /* 0x000ff40000000800 */
[----:B------:R-:W-:Y:S01]  /*cf60*/  MUFU.EX2 R140, R49 ;  /* 0x00000031008c7308 */ /* 0x000fe20000000800 */
[----:B-1----:R-:W-:Y:S02]  /*cf70*/  F2FP.PACK_AB R20, R197, R179 ;  /* 0x000000b3c514723e */ /* 0x002fe400000000ff */
[----:B--2---:R-:W-:Y:S07]  /*cf80*/  F2FP.PACK_AB R31, R160, R161 ;  /* 0x000000a1a01f723e */ /* 0x004fee00000000ff */
[----:B------:R-:W-:Y:S01]  /*cf90*/  MUFU.EX2 R141, R48 ;  /* 0x00000030008d7308 */ /* 0x000fe20000000800 */
[-C--:B------:R-:W-:Y:S08]  /*cfa0*/  HMMA.16816.F32 R4, R20, R24.reuse, R4 ;  /* 0x000000181404723c */ /* 0x080ff00000001804 */
[C---:B------:R-:W-:Y:S01]  /*cfb0*/  HMMA.16816.F32 R8, R28.reuse, R24, R8 ;  /* 0x000000181c08723c */ /* 0x040fe20000001808 */
[----:B------:R-:W-:Y:S07]  /*cfc0*/  MUFU.EX2 R49, R40 ;  /* 0x0000002800317308 */ /* 0x000fee0000000800 */
[-C--:B------:R-:W-:Y:S03]  /*cfd0*/  HMMA.16816.F32 R12, R28, R26.reuse, R12 ;  /* 0x0000001a1c0c723c */ /* 0x080fe6000000180c */
[----:B------:R-:W-:Y:S05]  /*cfe0*/  MUFU.EX2 R48, R41 ;  /* 0x0000002900307308 */ /* 0x000fea0000000800 */
[C---:B------:R-:W-:Y:S01]  /*cff0*/  HMMA.16816.F32 R16, R20.reuse, R26, R16 ;  /* 0x0000001a1410723c */ /* 0x040fe20000001810 */
[----:B------:R-:W1:Y:S04]  /*d000*/  LDSM.16.MT88.4 R24, [R182+0x1000] ;  /* 0x00100000b618783b */ /* 0x000e680000004200 */
[----:B------:R-:W-:Y:S03]  /*d010*/  MUFU.EX2 R41, R45 ;  /* 0x0000002d00297308 */ /* 0x000fe60000000800 */
[-C--:B------:R-:W-:Y:S07]  /*d020*/  HMMA.16816.F32 R100, R20, R32.reuse, R100 ;  /* 0x000000201464723c */ /* 0x080fee0000001864 */
[----:B------:R-:W2:Y:S01]  /*d030*/  MUFU.EX2 R40, R44 ;  /* 0x0000002c00287308 */ /* 0x000ea20000000800 */
[C---:B------:R-:W-:Y:S08]  /*d040*/  HMMA.16816.F32 R104, R28.reuse, R32, R104 ;  /* 0x000000201c68723c */ /* 0x040ff00000001868 */
[-C--:B------:R-:W-:Y:S08]  /*d050*/  HMMA.16816.F32 R108, R28, R34.reuse, R108 ;  /* 0x000000221c6c723c */ /* 0x080ff0000000186c */
[C---:B------:R-:W-:Y:S01]  /*d060*/  HMMA.16816.F32 R112, R20.reuse, R34, R112 ;  /* 0x000000221470723c */ /* 0x040fe20000001870 */
[----:B------:R-:W3:Y:S07]  /*d070*/  LDSM.16.MT88.4 R32, [R181+0x1c00] ;  /* 0x001c0000b520783b */ /* 0x000eee0000004200 */
[-C--:B----4-:R-:W-:Y:S08]  /*d080*/  HMMA.16816.F32 R116, R20, R36.reuse, R116 ;  /* 0x000000241474723c */ /* 0x090ff00000001874 */
[C---:B------:R-:W-:Y:S08]  /*d090*/  HMMA.16816.F32 R120, R28.reuse, R36, R120 ;  /* 0x000000241c78723c */ /* 0x040ff00000001878 */
[-C--:B------:R-:W-:Y:S08]  /*d0a0*/  HMMA.16816.F32 R124, R28, R38.reuse, R124 ;  /* 0x000000261c7c723c */ /* 0x080ff0000000187c */
[C---:B------:R-:W-:Y:S01]  /*d0b0*/  HMMA.16816.F32 R128, R20.reuse, R38, R128 ;  /* 0x000000261480723c */ /* 0x040fe20000001880 */
[----:B------:R-:W4:Y:S07]  /*d0c0*/  LDSM.16.MT88.4 R36, [R182+0x1c00] ;  /* 0x001c0000b624783b */ /* 0x000f2e0000004200 */
[-C--:B-1----:R-:W-:Y:S08]  /*d0d0*/  HMMA.16816.F32 R52, R20, R24.reuse, R52 ;  /* 0x000000181434723c */ /* 0x082ff00000001834 */
[C---:B------:R-:W-:Y:S07]  /*d0e0*/  HMMA.16816.F32 R56, R28.reuse, R24, R56 ;  /* 0x000000181c38723c */ /* 0x040fee0000001838 */
[----:B------:R-:W-:Y:S01]  /*d0f0*/  FADD.FTZ R25, R203, R133 ;  /* 0x00000085cb197221 */ /* 0x000fe20000010000 */
[-C--:B------:R-:W-:Y:S04]  /*d100*/  HMMA.16816.F32 R60, R28, R26.reuse, R60 ;  /* 0x0000001a1c3c723c */ /* 0x080fe8000000183c */
[----:B------:R-:W-:Y:S04]  /*d110*/  FADD.FTZ R24, R202, R47 ;  /* 0x0000002fca187221 */ /* 0x000fe80000010000 */
[C---:B------:R-:W-:Y:S07]  /*d120*/  HMMA.16816.F32 R64, R20.reuse, R26, R64 ;  /* 0x0000001a1440723c */ /* 0x040fee0000001840 */
[----:B--2---:R-:W-:Y:S01]  /*d130*/  F2FP.PACK_AB R26, R41, R40 ;  /* 0x00000028291a723e */ /* 0x004fe200000000ff */
[-C--:B---3--:R-:W-:Y:S08]  /*d140*/  HMMA.16816.F32 R68, R20, R32.reuse, R68 ;  /* 0x000000201444723c */ /* 0x088ff00000001844 */
[C---:B------:R-:W-:Y:S07]  /*d150*/  HMMA.16816.F32 R72, R28.reuse, R32, R72 ;  /* 0x000000201c48723c */ /* 0x040fee0000001848 */
[----:B------:R-:W-:Y:S01]  /*d160*/  FADD.FTZ R32, R204, R24 ;  /* 0x00000018cc207221 */ /* 0x000fe20000010000 */
[-C--:B------:R-:W-:Y:S04]  /*d170*/  HMMA.16816.F32 R76, R28, R34.reuse, R76 ;  /* 0x000000221c4c723c */ /* 0x080fe8000000184c */
[----:B------:R-:W-:Y:S04]  /*d180*/  F2FP.PACK_AB R24, R48, R49 ;  /* 0x000000313018723e */ /* 0x000fe800000000ff */
[C---:B------:R-:W-:Y:S01]  /*d190*/  HMMA.16816.F32 R80, R20.reuse, R34, R80 ;  /* 0x000000221450723c */ /* 0x040fe20000001850 */
[----:B------:R1:W-:Y:S07]  /*d1a0*/  MUFU.EX2 R34, R3 ;  /* 0x0000000300227308 */ /* 0x0003ee0000000800 */
[-C--:B----4-:R-:W-:Y:S03]  /*d1b0*/  HMMA.16816.F32 R84, R20, R36.reuse, R84 ;  /* 0x000000241454723c */ /* 0x090fe60000001854 */
[----:B------:R-:W2:Y:S05]  /*d1c0*/  MUFU.EX2 R35, R46 ;  /* 0x0000002e00237308 */ /* 0x000eaa0000000800 */
[C---:B------:R-:W-:Y:S08]  /*d1d0*/  HMMA.16816.F32 R88, R28.reuse, R36, R88 ;  /* 0x000000241c58723c */ /* 0x040ff00000001858 */
[-C--:B------:R-:W-:Y:S01]  /*d1e0*/  HMMA.16816.F32 R92, R28, R38.reuse, R92 ;  /* 0x000000261c5c723c */ /* 0x080fe2000000185c */
[----:B------:R-:W-:Y:S03]  /*d1f0*/  LDSM.16.MT88.4 R28, [R182+0x1400] ;  /* 0x00140000b61c783b */ /* 0x000fe60000004200 */
[----:B-1----:R-:W-:Y:S04]  /*d200*/  FFMA.FTZ R3, R135, R214, R199 ;  /* 0x000000d687037223 */ /* 0x002fe800000100c7 */
[----:B------:R-:W-:Y:S04]  /*d210*/  HMMA.16816.F32 R96, R20, R38, R96 ;  /* 0x000000261460723c */ /* 0x000fe80000001860 */
[----:B--2---:R-:W-:Y:S01]  /*d220*/  F2FP.PACK_AB R27, R34, R35 ;  /* 0x00000023221b723e */ /* 0x004fe200000000ff */
[----:B------:R-:W-:Y:S02]  /*d230*/  FADD.FTZ R33, R200, R3 ;  /* 0x00000003c8217221 */ /* 0x000fe40000010000 */
[----:B------:R-:W-:Y:S01]  /*d240*/  F2FP.PACK_AB R20, R142, R132 ;  /* 0x000000848e14723e */ /* 0x000fe200000000ff */
[----:B------:R-:W-:Y:S01]  /*d250*/  FADD.FTZ R3, R205, R25 ;  /* 0x00000019cd037221 */ /* 0x000fe20000010000 */
[----:B------:R-:W-:Y:S03]  /*d260*/  F2FP.PACK_AB R21, R141, R140 ;  /* 0x0000008c8d15723e */ /* 0x000fe600000000ff */
[----:B------:R-:W-:Y:S01]  /*d270*/  F2FP.PACK_AB R22, R134, R139 ;  /* 0x0000008b8616723e */ /* 0x000fe200000000ff */
[----:B------:R-:W-:Y:S01]  /*d280*/  FADD.FTZ R3, R211, R3 ;  /* 0x00000003d3037221 */ /* 0x000fe20000010000 */
[----:B------:R-:W-:Y:S02]  /*d290*/  F2FP.PACK_AB R23, R51, R50 ;  /* 0x000000323317723e */ /* 0x000fe400000000ff */
[----:B------:R-:W-:Y:S01]  /*d2a0*/  F2FP.PACK_AB R25, R43, R42 ;  /* 0x0000002a2b19723e */ /* 0x000fe200000000ff */
[----:B------:R-:W-:Y:S04]  /*d2b0*/  FADD.FTZ R3, R179, R3 ;  /* 0x00000003b3037221 */ /* 0x000fe80000010000 */
[-C--:B------:R-:W-:Y:S01]  /*d2c0*/  HMMA.16816.F32 R144, R20, R156.reuse, R4 ;  /* 0x0000009c1490723c */ /* 0x080fe20000001804 */
[----:B------:R-:W1:Y:S02]  /*d2d0*/  LDSM.16.MT88.4 R4, [R182+0x800] ;  /* 0x00080000b604783b */ /* 0x000e640000004200 */
[----:B------:R-:W-:Y:S05]  /*d2e0*/  FADD.FTZ R3, R197, R3 ;  /* 0x00000003c5037221 */ /* 0x000fea0000010000 */
[C---:B------:R-:W-:Y:S01]  /*d2f0*/  HMMA.16816.F32 R148, R24.reuse, R156, R8 ;  /* 0x0000009c1894723c */ /* 0x040fe20000001808 */
[----:B------:R-:W2:Y:S07]  /*d300*/  LDSM.16.MT88.4 R8, [R181+0x1400] ;  /* 0x00140000b508783b */ /* 0x000eae0000004200 */
[-C--:B------:R-:W-:Y:S01]  /*d310*/  HMMA.16816.F32 R152, R24, R158.reuse, R12 ;  /* 0x0000009e1898723c */ /* 0x080fe2000000180c */
[----:B------:R-:W3:Y:S07]  /*d320*/  LDSM.16.MT88.4 R12, [R181+0x2000] ;  /* 0x00200000b50c783b */ /* 0x000eee0000004200 */
[C---:B------:R-:W-:Y:S01]  /*d330*/  HMMA.16816.F32 R156, R20.reuse, R158, R16 ;  /* 0x0000009e149c723c */ /* 0x040fe20000001810 */
[----:B------:R-:W4:Y:S07]  /*d340*/  LDSM.16.MT88.4 R16, [R182+0x2000] ;  /* 0x00200000b610783b */ /* 0x000f2e0000004200 */
        /* <DEDUP_REMOVED lines=16> */
[C---:B------:R-:W-:Y:S04]  /*d450*/  HMMA.16816.F32 R128, R20.reuse, R10, R128 ;  /* 0x0000000a1480723c */ /* 0x040fe80000001880 */
[----:B------:R-:W-:Y:S04]  /*d460*/  FADD.FTZ R6, R171, R6 ;  /* 0x00000006ab067221 */ /* 0x000fe80000010000 */
        /* <DEDUP_REMOVED lines=23> */
[----:B------:R-:W-:Y:S01]  /*d5e0*/  FADD.FTZ R247, R134, R6 ;  /* 0x0000000686f77221 */ /* 0x000fe20000010000 */
[----:B------:R-:W-:Y:S01]  /*d5f0*/  MOV R134, R2 ;  /* 0x0000000200867202 */ /* 0x000fe20000000f00 */
        /* <DEDUP_REMOVED lines=9> */
[----:B------:R-:W-:Y:S01]  /*d690*/  HMMA.16816.F32 R96, R20, R18, R96 ;  /* 0x000000121460723c */ /* 0x000fe20000001860 */
[----:B------:R1:W-:Y:S03]  /*d6a0*/  STL [R1], R3 ;  /* 0x0000000301007387 */ /* 0x0003e60000100800 */
[----:B------:R-:W-:Y:S01]  /*d6b0*/  FADD.FTZ R246, R51, R4 ;  /* 0x0000000433f67221 */ /* 0x000fe20000010000 */
[----:B------:R1:W-:Y:S03]  /*d6c0*/  STL [R1+0x4], R0 ;  /* 0x0000040001007387 */ /* 0x0003e60000100800 */
[----:B------:R-:W-:-:S05]  /*d6d0*/  @P0 BRA `(.L_x_1978) ;  /* 0xffffd5a000000947 */ /* 0x000fca000383ffff */
.L_x_1973:
[----:B-1----:R-:W2:Y:S02]  /*d6e0*/  LDL R0, [R1+0x8] ;  /* 0x0000080001007983 */ /* 0x002ea40000100800 */
[----:B--2---:R-:W-:-:S13]  /*d6f0*/  ISETP.GE.AND P0, PT, R196, R0, PT ;  /* 0x00000000c400720c */ /* 0x004fda0003f06270 */
[----:B------:R-:W-:Y:S05]  /*d700*/  @!P0 BRA `(.L_x_1979) ;  /* 0x00003be000008947 */ /* 0x000fea0003800000 */
[----:B------:R-:W-:Y:S01]  /*d710*/  IMAD.MOV.U32 R133, RZ, RZ, R137 ;  /* 0x000000ffff857224 */ /* 0x000fe200078e0089 */
[----:B------:R-:W-:Y:S01]  /*d720*/  MOV R139, R134 ;  /* 0x00000086008b7202 */ /* 0x000fe20000000f00 */
[----:B------:R-:W-:Y:S01]  /*d730*/  IMAD.MOV.U32 R132, RZ, RZ, R138 ;  /* 0x000000ffff847224 */ /* 0x000fe200078e008a */
[----:B------:R-:W-:Y:S02]  /*d740*/  MOV R135, R136 ;  /* 0x0000008800877202 */ /* 0x000fe40000000f00 */
.L_x_1998:
[----:B------:R-:W-:Y:S04]  /*d750*/  DEPBAR.LE SB0, 0x0 ;  /* 0x000080000000791a */ /* 0x000fe80000000000 */
[----:B------:R-:W-:Y:S01]  /*d760*/  WARPSYNC 0xffffffff ;  /* 0xffffffff00007948 */ /* 0x000fe20003800000 */
[----:B------:R-:W-:Y:S01]  /*d770*/  BAR.SYNC.DEFER_BLOCKING 0x0 ;  /* 0x0000000000007b1d */ /* 0x000fe20000010000 */
[----:B------:R-:W-:Y:S01]  /*d780*/  SHF.R.S32.HI R0, RZ, 0x1f, R196 ;  /* 0x0000001fff007819 */ /* 0x000fe200000114c4 */
[----:B-1----:R-:W-:Y:S01]  /*d790*/  IMAD.WIDE.U32 R2, R196, c[0x0][0x208], RZ ;  /* 0x00008200c4027a25 */ /* 0x002fe200078e00ff */
[C---:B------:R-:W-:Y:S02]  /*d7a0*/  LOP3.LUT P5, RZ, R194.reuse, 0x100, RZ, 0xc0, !PT ;  /* 0x00000100c2ff7812 */ /* 0x040fe400078ac0ff */
[----:B------:R-:W-:Y:S01]  /*d7b0*/  LOP3.LUT P4, RZ, R194, 0x80, RZ, 0xc0, !PT ;  /* 0x00000080c2ff7812 */ /* 0x000fe2000788c0ff */
[----:B------:R-:W-:Y:S01]  /*d7c0*/  IMAD R0, R0, c[0x0][0x208], RZ ;  /* 0x0000820000007a24 */ /* 0x000fe200078e02ff */
[----:B------:R-:W-:Y:S03]  /*d7d0*/  LOP3.LUT P3, RZ, R194, 0x40, RZ, 0xc0, !PT ;  /* 0x00000040c2ff7812 */ /* 0x000fe6000786c0ff */
[----:B------:R-:W-:Y:S04]  /*d7e0*/  IMAD R0, R196, c[0x0][0x20c], R0 ;  /* 0x00008300c4007a24 */ /* 0x000fe800078e0200 */
[----:B------:R-:W-:Y:S02]  /*d7f0*/  IMAD.IADD R8, R3, 0x1, R0 ;  /* 0x0000000103087824 */ /* 0x000fe400078e0200 */
[----:B------:R-:W-:Y:S04]  /*d800*/  IMAD.WIDE.U32 R2, R2, 0x30, RZ ;  /* 0x0000003002027825 */ /* 0x000fe800078e00ff */
[----:B------:R-:W-:Y:S01]  /*d810*/  IMAD R12, R8, 0x30, RZ ;  /* 0x00000030080c7824 */ /* 0x000fe200078e02ff */
[----:B------:R-:W-:Y:S03]  /*d820*/  LDSM.16.M88.4 R48, [R183] ;  /* 0x00000000b730783b */ /* 0x000fe60000000200 */
[----:B------:R-:W-:Y:S01]  /*d830*/  IMAD.IADD R3, R3, 0x1, R12 ;  /* 0x0000000103037824 */ /* 0x000fe200078e020c */
[----:B------:R-:W-:Y:S02]  /*d840*/  BSSY B0, `(.L_x_1980) ;  /* 0x00000a9000007945 */ /* 0x000fe40003800000 */
[----:B------:R-:W1:Y:S06]  /*d850*/  LDSM.16.M88.4 R16, [R180] ;  /* 0x00000000b410783b */ /* 0x000e6c0000000200 */
[----:B------:R-:W2:Y:S06]  /*d860*/  LDSM.16.M88.4 R44, [R183+0x1000] ;  /* 0x00100000b72c783b */ /* 0x000eac0000000200 */
[----:B------:R-:W3:Y:S06]  /*d870*/  S2R R136, SR_TID.X ;  /* 0x0000000000887919 */ /* 0x000eec0000002100 */
[----:B------:R-:W4:Y:S06]  /*d880*/  LDSM.16.M88.4 R32, [R180+0x400] ;  /* 0x00040000b420783b */ /* 0x000f2c0000000200 */
[----:B------:R-:W5:Y:S06]  /*d890*/  LDL R231, [R1+0x8] ;  /* 0x0000080001e77983 */ /* 0x000f6c0000100800 */
[----:B------:R-:W4:Y:S06]  /*d8a0*/  LDSM.16.M88.4 R140, [R180+0x800] ;  /* 0x00080000b48c783b */ /* 0x000f2c0000000200 */
[----:B------:R-:W-:Y:S01]  /*d8b0*/  LDSM.16.M88.4 R160, [R184] ;  /* 0x00000000b8a0783b */ /* 0x000fe20000000200 */
[-C--:B-1----:R-:W-:Y:S05]  /*d8c0*/  HMMA.16816.F32 R4, R48, R16.reuse, RZ ;  /* 0x000000103004723c */ /* 0x082fea00000018ff */
[----:B------:R-:W1:Y:S01]  /*d8d0*/  LDSM.16.M88.4 R164, [R185] ;  /* 0x00000000b9a4783b */ /* 0x000e620000000200 */
[----:B---3--:R-:W-:Y:S02]  /*d8e0*/  ISETP.GT.AND P1, PT, R136, 0x3f, PT ;  /* 0x0000003f8800780c */ /* 0x008fe40003f24270 */
[C---:B--2---:R-:W-:Y:S03]  /*d8f0*/  HMMA.16816.F32 R8, R44.reuse, R16, RZ ;  /* 0x000000102c08723c */ /* 0x044fe600000018ff */
[----:B------:R-:W2:Y:S06]  /*d900*/  LDSM.16.M88.4 R168, [R184+0x1000] ;  /* 0x00100000b8a8783b */ /* 0x000eac0000000200 */
[----:B------:R-:W3:Y:S01]  /*d910*/  LDSM.16.M88.4 R172, [R193] ;  /* 0x00000000c1ac783b */ /* 0x000ee20000000200 */
[-C--:B------:R-:W-:Y:S02]  /*d920*/  HMMA.16816.F32 R12, R44, R18.reuse, RZ ;  /* 0x000000122c0c723c */ /* 0x080fe400000018ff */
[----:B------:R-:W-:Y:S02]  /*d930*/  @!P1 IMAD.MOV.U32 R0, RZ, RZ, c[0x0][0x208] ;  /* 0x00008200ff009624 */ /* 0x000fe400078e00ff */
[----:B------:R-:W-:Y:S01]  /*d940*/  @!P1 IMAD.MOV.U32 R16, RZ, RZ, c[0x0][0x20c] ;  /* 0x00008300ff109624 */ /* 0x000fe200078e00ff */
[----:B------:R-:W1:Y:S02]  /*d950*/  LDSM.16.M88.4 R176, [R192] ;  /* 0x00000000c0b0783b */ /* 0x000e640000000200 */
[CC--:B------:R-:W-:Y:S05]  /*d960*/  @!P1 LEA R24, P0, R0.reuse, R2.reuse, 0x5 ;  /* 0x0000000200189211 */ /* 0x0c0fea00078028ff */
[----:B------:R-:W-:Y:S02]  /*d970*/  @!P1 LEA.HI.X R28, R0, R3, R16, 0x5, P0 ;  /* 0x00000003001c9211 */ /* 0x000fe400000f2c10 */
[C---:B------:R-:W-:Y:S02]  /*d980*/  HMMA.16816.F32 R16, R48.reuse, R18, RZ ;  /* 0x000000123010723c */ /* 0x040fe400000018ff */
[----:B------:R-:W-:Y:S05]  /*d990*/  IADD3 R2, P0, R220, R2, RZ ;  /* 0x00000002dc027210 */ /* 0x000fea0007f1e0ff */
[--C-:B------:R-:W-:Y:S01]  /*d9a0*/  IMAD.X R3, R3, 0x1, R222.reuse, P0 ;  /* 0x0000000103037824 */ /* 0x100fe200000e06de */
        /* <DEDUP_REMOVED lines=9> */
[----:B------:R-:W-:Y:S01]  /*da40*/  @!P1 IMAD.X R3, R28, 0x1, R222, P0 ;  /* 0x000000011c039824 */ /* 0x000fe200000e06de */
[C---:B------:R-:W-:Y:S03]  /*da50*/  @!P1 LEA R2, P0, R0.reuse, c[0x0][0x1f8], 0x1 ;  /* 0x00007e0000029a11 */ /* 0x040fe600078008ff */
[----:B------:R4:W-:Y:S01]  /*da60*/  LDGSTS.E.BYPASS.LTC128B.128 [R195+0x2480], [R36.64+0x40], !P4 ;  /* 0x0248004024c37fae */ /* 0x0009e2000e101d46 */
[-C--:B------:R-:W-:Y:S01]  /*da70*/  HMMA.16816.F32 R28, R44, R34.reuse, RZ ;  /* 0x000000222c1c723c */ /* 0x080fe200000018ff */
[----:B------:R-:W-:Y:S04]  /*da80*/  @!P1 LEA.HI.X R3, R0, c[0x0][0x1fc], R3, 0x1, P0 ;  /* 0x00007f0000039a11 */ /* 0x000fe800000f0c03 */
[----:B------:R4:W-:Y:S03]  /*da90*/  LDGSTS.E.BYPASS.LTC128B.128 [R195+0x3080], [R36.64+0x80], !P3 ;  /* 0x0308008024c37fae */ /* 0x0009e6000d901d46 */
[C---:B------:R-:W-:Y:S03]  /*daa0*/  HMMA.16816.F32 R32, R48.reuse, R34, RZ ;  /* 0x000000223020723c */ /* 0x040fe600000018ff */
[----:B------:R1:W-:Y:S06]  /*dab0*/  @!P1 LDGSTS.E.BYPASS.LTC128B.128 [R195+0x2080], [R2.64], !P5 ;  /* 0x0208000002c39fae */ /* 0x0003ec000e901d46 */
[----:B------:R1:W-:Y:S06]  /*dac0*/  @!P1 LDGSTS.E.BYPASS.LTC128B.128 [R195+0x2c80], [R2.64+0x40], !P4 ;  /* 0x02c8004002c39fae */ /* 0x0003ec000e101d46 */
[----:B------:R1:W-:Y:S06]  /*dad0*/  @!P1 LDGSTS.E.BYPASS.LTC128B.128 [R195+0x3880], [R2.64+0x80], !P3 ;  /* 0x0388008002c39fae */ /* 0x0003ec000d901d46 */
[----:B------:R-:W0:Y:S01]  /*dae0*/  LDGDEPBAR ;  /* 0x00000000000079af */ /* 0x000e220000000000 */
[-C--:B----4-:R-:W-:Y:S08]  /*daf0*/  HMMA.16816.F32 R36, R48, R140.reuse, RZ ;  /* 0x0000008c3024723c */ /* 0x090ff000000018ff */
        /* <DEDUP_REMOVED lines=27> */
[-C--:B------:R-:W-:Y:S03]  /*dcb0*/  HMMA.16816.F32 R28, R168, R162.reuse, R28 ;  /* 0x000000a2a81c723c */ /* 0x080fe6000000181c */
[----:B-----5:R-:W-:Y:S05]  /*dcc0*/  ISETP.GT.AND P0, PT, R196, R231, PT ;  /* 0x000000e7c400720c */ /* 0x020fea0003f04270 */
        /* <DEDUP_REMOVED lines=63> */
[----:B------:R-:W-:Y:S04]  /*e0c0*/  SHF.R.S32.HI R134, RZ, 0x2, R134 ;  /* 0x00000002ff867819 */ /* 0x000fe80000011486 */
[----:B------:R-:W-:Y:S01]  /*e0d0*/  IADD3 R136, -R134, 0x30, RZ ;  /* 0x0000003086887810 */ /* 0x000fe20007ffe1ff */
[----:B------:R-:W-:Y:S02]  /*e0e0*/  IMAD R134, R2, c[0x0][0x1e0], RZ ;  /* 0x0000780002867a24 */ /* 0x000fe400078e02ff */
[----:B------:R-:W-:Y:S01]  /*e0f0*/  IMAD.WIDE.U32 R2, R0, c[0x0][0x1e0], RZ ;  /* 0x0000780000027a25 */ /* 0x000fe200078e00ff */
[----:B------:R-:W-:Y:S03]  /*e100*/  ISETP.GE.AND P0, PT, R136, 0x21, PT ;  /* 0x000000218800780c */ /* 0x000fe60003f06270 */
[----:B------:R-:W-:Y:S04]  /*e110*/  IMAD R0, R0, c[0x0][0x1e4], R134 ;  /* 0x0000790000007a24 */ /* 0x000fe800078e0286 */
[----:B------:R-:W-:Y:S02]  /*e120*/  IMAD.IADD R0, R3, 0x1, R0 ;  /* 0x0000000103007824 */ /* 0x000fe400078e0200 */
[----:B------:R-:W-:Y:S04]  /*e130*/  IMAD.WIDE.U32 R2, R2, 0x30, RZ ;  /* 0x0000003002027825 */ /* 0x000fe800078e00ff */
[----:B------:R-:W-:Y:S02]  /*e140*/  @P0 IMAD.MOV.U32 R134, RZ, RZ, c[0x0][0x1e0] ;  /* 0x00007800ff860624 */ /* 0x000fe400078e00ff */
[----:B------:R-:W-:Y:S02]  /*e150*/  IMAD R0, R0, 0x30, RZ ;  /* 0x0000003000007824 */ /* 0x000fe400078e02ff */
        /* <DEDUP_REMOVED lines=23> */
.L_x_1981:
[----:B------:R-:W-:Y:S05]  /*e2d0*/  BSYNC B0 ;  /* 0x0000000000007941 */ /* 0x000fea0003800000 */
.L_x_1980:
        /* <DEDUP_REMOVED lines=34> */
.L_x_1984:
[----:B------:R-:W-:Y:S04]  /*e500*/  MOV R134, c[0x0][0x32c] ;  /* 0x0000cb0000867a02 */ /* 0x000fe80000000f00 */
[----:B------:R-:W-:Y:S11]  /*e510*/  ISETP.NE.AND P0, PT, R134, 0x1, PT ;  /* 0x000000018600780c */ /* 0x000ff60003f05270 */
[----:B------:R-:W-:Y:S02]  /*e520*/  @!UPT UIADD3 URZ, URZ, URZ, URZ ;  /* 0x0000003f3f3ff290 */ /* 0x000fe4000fffe03f */
[----:B------:R-:W-:Y:S05]  /*e530*/  @P0 IMAD.HI.U32 R134, R2, c[0x0][0x330], RZ ;  /* 0x0000cc0002860a27 */ /* 0x000fea00078e00ff */
[----:B------:R-:W-:Y:S02]  /*e540*/  @P0 SHF.R.U32.HI R2, RZ, c[0x0][0x334], R134 ;  /* 0x0000cd00ff020a19 */ /* 0x000fe40000011686 */
.L_x_1985:
[----:B------:R-:W-:Y:S05]  /*e550*/  BSYNC B0 ;  /* 0x0000000000007941 */ /* 0x000fea0003800000 */
.L_x_1983:
[----:B------:R-:W-:Y:S04]  /*e560*/  IMAD.IADD R134, R3, 0x1, -R235 ;  /* 0x0000000103867824 */ /* 0x000fe800078e0aeb */
[----:B------:R-:W-:Y:S05]  /*e570*/  IMAD R2, R2, c[0x0][0x32c], R134 ;  /* 0x0000cb0002027a24 */ /* 0x000fea00078e0286 */
[----:B------:R-:W-:Y:S02]  /*e580*/  IADD3 R134, R2, c[0x0][0x32c], RZ ;  /* 0x0000cb0002867a10 */ /* 0x000fe40007ffe0ff */
[----:B------:R-:W-:Y:S02]  /*e590*/  IMNMX R0, R0, R2, !PT ;  /* 0x0000000200007217 */ /* 0x000fe40007800200 */
[----:B------:R-:W-:Y:S02]  /*e5a0*/  IMNMX R138, R138, R134, PT ;  /* 0x000000868a8a7217 */ /* 0x000fe40003800200 */
.L_x_1982:
        /* <DEDUP_REMOVED lines=17> */
.L_x_1988:
[----:B------:R-:W-:Y:S04]  /*e6c0*/  MOV R136, c[0x0][0x32c] ;  /* 0x0000cb0000887a02 */ /* 0x000fe80000000f00 */
[----:B------:R-:W-:Y:S11]  /*e6d0*/  ISETP.NE.AND P0, PT, R136, 0x1, PT ;  /* 0x000000018800780c */ /* 0x000ff60003f05270 */
[----:B------:R-:W-:Y:S02]  /*e6e0*/  @!UPT UIADD3 URZ, URZ, URZ, URZ ;  /* 0x0000003f3f3ff290 */ /* 0x000fe4000fffe03f */
[----:B------:R-:W-:Y:S05]  /*e6f0*/  @P0 IMAD.HI.U32 R136, R2, c[0x0][0x330], RZ ;  /* 0x0000cc0002880a27 */ /* 0x000fea00078e00ff */
[----:B------:R-:W-:Y:S02]  /*e700*/  @P0 SHF.R.U32.HI R2, RZ, c[0x0][0x334], R136 ;  /* 0x0000cd00ff020a19 */ /* 0x000fe40000011688 */
.L_x_1989:
[----:B------:R-:W-:Y:S05]  /*e710*/  BSYNC B0 ;  /* 0x0000000000007941 */ /* 0x000fea0003800000 */
.L_x_1987:
[----:B------:R-:W-:Y:S04]  /*e720*/  IMAD.IADD R136, R3, 0x1, -R235 ;  /* 0x0000000103887824 */ /* 0x000fe800078e0aeb */
[----:B------:R-:W-:Y:S05]  /*e730*/  IMAD R2, R2, c[0x0][0x32c], R136 ;  /* 0x0000cb0002027a24 */ /* 0x000fea00078e0288 */
[----:B------:R-:W-:Y:S02]  /*e740*/  IADD3 R136, R2, c[0x0][0x32c], RZ ;  /* 0x0000cb0002887a10 */ /* 0x000fe40007ffe0ff */
[----:B------:R-:W-:Y:S02]  /*e750*/  IMNMX R134, R134, R2, !PT ;  /* 0x0000000286867217 */ /* 0x000fe40007800200 */
[----:B------:R-:W-:Y:S02]  /*e760*/  IMNMX R137, R137, R136, PT ;  /* 0x0000008889897217 */ /* 0x000fe40003800200 */
.L_x_1986:
        /* <DEDUP_REMOVED lines=17> */
.L_x_1992:
[----:B------:R-:W-:Y:S04]  /*e880*/  MOV R160, c[0x0][0x32c] ;  /* 0x0000cb0000a07a02 */ /* 0x000fe80000000f00 */
[----:B------:R-:W-:Y:S11]  /*e890*/  ISETP.NE.AND P0, PT, R160, 0x1, PT ;  /* 0x00000001a000780c */ /* 0x000ff60003f05270 */
[----:B------:R-:W-:Y:S02]  /*e8a0*/  @!UPT UIADD3 URZ, URZ, URZ, URZ ;  /* 0x0000003f3f3ff290 */ /* 0x000fe4000fffe03f */
[----:B------:R-:W-:Y:S05]  /*e8b0*/  @P0 IMAD.HI.U32 R160, R140, c[0x0][0x330], RZ ;  /* 0x0000cc008ca00a27 */ /* 0x000fea00078e00ff */
[----:B------:R-:W-:Y:S02]  /*e8c0*/  @P0 SHF.R.U32.HI R140, RZ, c[0x0][0x334], R160 ;  /* 0x0000cd00ff8c0a19 */ /* 0x000fe400000116a0 */
.L_x_1993:
[----:B------:R-:W-:Y:S05]  /*e8d0*/  BSYNC B0 ;  /* 0x0000000000007941 */ /* 0x000fea0003800000 */
.L_x_1991:
[----:B------:R-:W-:Y:S04]  /*e8e0*/  IMAD.IADD R160, R3, 0x1, -R235 ;  /* 0x0000000103a07824 */ /* 0x000fe800078e0aeb */
[----:B------:R-:W-:Y:S05]  /*e8f0*/  IMAD R140, R140, c[0x0][0x32c], R160 ;  /* 0x0000cb008c8c7a24 */ /* 0x000fea00078e02a0 */
[----:B------:R-:W-:Y:S02]  /*e900*/  IADD3 R160, R140, c[0x0][0x32c], RZ ;  /* 0x0000cb008ca07a10 */ /* 0x000fe40007ffe0ff */
[----:B------:R-:W-:Y:S02]  /*e910*/  IMNMX R2, R2, R140, !PT ;  /* 0x0000008c02027217 */ /* 0x000fe40007800200 */
[----:B------:R-:W-:Y:S02]  /*e920*/  IMNMX R136, R136, R160, PT ;  /* 0x000000a088887217 */ /* 0x000fe40003800200 */
.L_x_1990:
        /* <DEDUP_REMOVED lines=157> */
.L_x_1996:
[----:B------:R-:W-:Y:S04]  /*f300*/  MOV R5, c[0x0][0x32c] ;  /* 0x0000cb0000057a02 */ /* 0x000fe80000000f00 */
[----:B------:R-:W-:Y:S11]  /*f310*/  ISETP.NE.AND P0, PT, R5, 0x1, PT ;  /* 0x000000010500780c */ /* 0x000ff60003f05270 */
[----:B------:R-:W-:Y:S02]  /*f320*/  @!UPT UIADD3 URZ, URZ, URZ, URZ ;  /* 0x0000003f3f3ff290 */ /* 0x000fe4000fffe03f */
[----:B------:R-:W-:Y:S05]  /*f330*/  @P0 IMAD.HI.U32 R5, R4, c[0x0][0x330], RZ ;  /* 0x0000cc0004050a27 */ /* 0x000fea00078e00ff */
[----:B------:R-:W-:Y:S02]  /*f340*/  @P0 SHF.R.U32.HI R4, RZ, c[0x0][0x334], R5 ;  /* 0x0000cd00ff040a19 */ /* 0x000fe40000011605 */
.L_x_1997:
[----:B------:R-:W-:Y:S05]  /*f350*/  BSYNC B0 ;  /* 0x0000000000007941 */ /* 0x000fea0003800000 */
.L_x_1995:
[----:B------:R-:W-:Y:S04]  /*f360*/  IMAD.IADD R3, R3, 0x1, -R235 ;  /* 0x0000000103037824 */ /* 0x000fe800078e0aeb */
[----:B------:R-:W-:Y:S05]  /*f370*/  IMAD R3, R4, c[0x0][0x32c], R3 ;  /* 0x0000cb0004037a24 */ /* 0x000fea00078e0203 */
[----:B------:R-:W-:Y:S02]  /*f380*/  IADD3 R4, R3, c[0x0][0x32c], RZ ;  /* 0x0000cb0003047a10 */ /* 0x000fe40007ffe0ff */
[----:B------:R-:W-:Y:S02]  /*f390*/  IMNMX R0, R0, R3, !PT ;  /* 0x0000000300007217 */ /* 0x000fe40007800200 */
[----:B------:R-:W-:Y:S02]  /*f3a0*/  IMNMX R2, R2, R4, PT ;  /* 0x0000000402027217 */ /* 0x000fe40003800200 */
.L_x_1994:
[----:B------:R-:W-:Y:S01]  /*f3b0*/  ISETP.GT.AND P0, PT, R0, RZ, !P2 ;  /* 0x000000ff0000720c */ /* 0x000fe20005704270 */
[----:B------:R-:W2:Y:S01]  /*f3c0*/  LDL.LU R232, [R1] ;  /* 0x0000000001e87983 */ /* 0x000ea20000300800 */
        /* <DEDUP_REMOVED lines=48> */
[----:B------:R-:W-:Y:S01]  /*f6d0*/  ISETP.GT.AND P0, PT, R0, 0x20, !P5 ;  /* 0x000000200000780c */ /* 0x000fe20006f04270 */
[----:B------:R-:W-:Y:S01]  /*f6e0*/  LDSM.16.MT88.4 R28, [R181] ;  /* 0x00000000b51c783b */ /* 0x000fe20000004200 */
        /* <DEDUP_REMOVED lines=18> */
[----:B------:R-:W3:Y:S01]  /*f810*/  SHFL.BFLY PT, R7, R4, 0x2, 0x1f ;  /* 0x0c401f0004077f89 */ /* 0x000ee200000e0000 */
[----:B------:R-:W-:Y:S02]  /*f820*/  ISETP.GT.AND P0, PT, R0, 0x29, !P6 ;  /* 0x000000290000780c */ /* 0x000fe40007704270 */
[----:B------:R-:W-:Y:S02]  /*f830*/  FMNMX.FTZ R5, R48, R5, !PT ;  /* 0x0000000530057209 */ /* 0x000fe40007810000 */
[----:B------:R-:W-:Y:S02]  /*f840*/  ISETP.LT.OR P0, PT, R2, 0x2a, P0 ;  /* 0x0000002a0200780c */ /* 0x000fe40000701670 */
[----:B------:R-:W-:Y:S02]  /*f850*/  FMNMX.FTZ R5, R39, R5, !PT ;  /* 0x0000000527057209 */ /* 0x000fe40007810000 */
[----:B------:R-:W-:Y:S02]  /*f860*/  FSEL R21, R47, -INF , !P0 ;  /* 0xff8000002f157808 */ /* 0x000fe40004000000 */
[----:B------:R-:W-:Y:S04]  /*f870*/  FMNMX.FTZ R5, R38, R5, !PT ;  /* 0x0000000526057209 */ /* 0x000fe80007810000 */
[----:B------:R-:W-:Y:S04]  /*f880*/  FMNMX.FTZ R5, R50, R5, !PT ;  /* 0x0000000532057209 */ /* 0x000fe80007810000 */
[----:B------:R-:W-:Y:S04]  /*f890*/  FMNMX.FTZ R5, R174, R5, !PT ;  /* 0x00000005ae057209 */ /* 0x000fe80007810000 */
[----:B------:R-:W-:Y:S04]  /*f8a0*/  FMNMX.FTZ R0, R173, R5, !PT ;  /* 0x00000005ad007209 */ /* 0x000fe80007810000 */
[----:B------:R-:W-:Y:S04]  /*f8b0*/  FMNMX.FTZ R2, R178, R0, !PT ;  /* 0x00000000b2027209 */ /* 0x000fe80007810000 */
[----:B------:R-:W-:Y:S02]  /*f8c0*/  FMNMX.FTZ R2, R179, R2, !PT ;  /* 0x00000002b3027209 */ /* 0x000fe40007810000 */
[----:B-1----:R-:W-:Y:S02]  /*f8d0*/  FMNMX.FTZ R3, R3, R6, !PT ;  /* 0x0000000603037209 */ /* 0x002fe40007810000 */
[----:B---3--:R-:W-:Y:S03]  /*f8e0*/  FMNMX.FTZ R0, R4, R7, !PT ;  /* 0x0000000704007209 */ /* 0x008fe60007810000 */
[----:B------:R-:W1:Y:S08]  /*f8f0*/  SHFL.BFLY PT, R6, R3, 0x1, 0x1f ;  /* 0x0c201f0003067f89 */ /* 0x000e7000000e0000 */
[----:B------:R-:W3:Y:S01]  /*f900*/  SHFL.BFLY PT, R5, R0, 0x1, 0x1f ;  /* 0x0c201f0000057f89 */ /* 0x000ee200000e0000 */
[----:B-1----:R-:W-:Y:S07]  /*f910*/  FMNMX.FTZ R138, R3, R6, !PT ;  /* 0x00000006038a7209 */ /* 0x002fee0007810000 */
[----:B------:R-:W1:Y:S01]  /*f920*/  SHFL.BFLY PT, R6, R2, 0x2, 0x1f ;  /* 0x0c401f0002067f89 */ /* 0x000e6200000e0000 */
[C---:B------:R-:W-:Y:S01]  /*f930*/  FSETP.NEU.FTZ.AND P0, PT, R138.reuse, -INF , PT ;  /* 0xff8000008a00780b */ /* 0x040fe20003f1d000 */
[----:B------:R-:W-:Y:S01]  /*f940*/  FMUL.FTZ R3, R138, c[0x0][0x2d0] ;  /* 0x0000b4008a037a20 */ /* 0x000fe20000410000 */
[----:B---3--:R-:W-:Y:S04]  /*f950*/  FMNMX.FTZ R137, R0, R5, !PT ;  /* 0x0000000500897209 */ /* 0x008fe80007810000 */
[----:B------:R-:W-:Y:S05]  /*f960*/  FSEL R23, R3, RZ, P0 ;  /* 0x000000ff03177208 */ /* 0x000fea0000000000 */
[--C-:B------:R-:W-:Y:S02]  /*f970*/  FFMA.FTZ R3, R16, c[0x0][0x2d0], -R23.reuse ;  /* 0x0000b40010037a23 */ /* 0x100fe40000010817 */
[--C-:B------:R-:W-:Y:S02]  /*f980*/  FFMA.FTZ R4, R17, c[0x0][0x2d0], -R23.reuse ;  /* 0x0000b40011047a23 */ /* 0x100fe40000010817 */
[----:B------:R3:W-:Y:S01]  /*f990*/  MUFU.EX2 R225, R3 ;  /* 0x0000000300e17308 */ /* 0x0007e20000000800 */
[--C-:B------:R-:W-:Y:S02]  /*f9a0*/  FFMA.FTZ R36, R164, c[0x0][0x2d0], -R23.reuse ;  /* 0x0000b400a4247a23 */ /* 0x100fe40000010817 */
[--C-:B------:R-:W-:Y:S02]  /*f9b0*/  FFMA.FTZ R46, R197, c[0x0][0x2d0], -R23.reuse ;  /* 0x0000b400c52e7a23 */ /* 0x100fe40000010817 */
[--C-:B------:R-:W-:Y:S01]  /*f9c0*/  FFMA.FTZ R47, R177, c[0x0][0x2d0], -R23.reuse ;  /* 0x0000b400b12f7a23 */ /* 0x100fe20000010817 */
[----:B-1----:R-:W-:Y:S04]  /*f9d0*/  FMNMX.FTZ R2, R2, R6, !PT ;  /* 0x0000000602027209 */ /* 0x002fe80007810000 */
[----:B------:R1:W4:Y:S10]  /*f9e0*/  MUFU.EX2 R227, R4 ;  /* 0x0000000400e37308 */ /* 0x0003340000000800 */
[----:B------:R5:W-:Y:S01]  /*f9f0*/  MUFU.EX2 R210, R36 ;  /* 0x0000002400d27308 */ /* 0x000be20000000800 */
[----:B---3--:R-:W-:Y:S04]  /*fa00*/  FMNMX.FTZ R3, R10, R139, !PT ;  /* 0x0000008b0a037209 */ /* 0x008fe80007810000 */
[----:B------:R-:W-:Y:S04]  /*fa10*/  FMNMX.FTZ R3, R11, R3, !PT ;  /* 0x000000030b037209 */ /* 0x000fe80007810000 */
[----:B------:R-:W-:Y:S01]  /*fa20*/  FMNMX.FTZ R3, R9, R3, !PT ;  /* 0x0000000309037209 */ /* 0x000fe20007810000 */
[--C-:B-1----:R-:W-:Y:S01]  /*fa30*/  FFMA.FTZ R4, R140, c[0x0][0x2d0], -R23.reuse ;  /* 0x0000b4008c047a23 */ /* 0x102fe20000010817 */
[----:B----4-:R-:W-:Y:S02]  /*fa40*/  F2FP.PACK_AB R24, R227, R225 ;  /* 0x000000e1e318723e */ /* 0x010fe400000000ff */
[----:B------:R-:W-:Y:S01]  /*fa50*/  FMNMX.FTZ R0, R15, R3, !PT ;  /* 0x000000030f007209 */ /* 0x000fe20007810000 */
[----:B------:R1:W-:Y:S01]  /*fa60*/  MUFU.EX2 R226, R4 ;  /* 0x0000000400e27308 */ /* 0x0003e20000000800 */
[----:B------:R-:W-:Y:S02]  /*fa70*/  FSEL R3, R138, RZ, P0 ;  /* 0x000000ff8a037208 */ /* 0x000fe40000000000 */
[----:B------:R-:W-:Y:S01]  /*fa80*/  FMNMX.FTZ R5, R37, R0, !PT ;  /* 0x0000000025057209 */ /* 0x000fe20007810000 */
[C---:B------:R-:W-:Y:S01]  /*fa90*/  FMUL.FTZ R0, R137.reuse, c[0x0][0x2d0] ;  /* 0x0000b40089007a20 */ /* 0x040fe20000410000 */
[----:B------:R-:W-:Y:S01]  /*faa0*/  FSETP.NEU.FTZ.AND P0, PT, R137, -INF , PT ;  /* 0xff8000008900780b */ /* 0x000fe20003f1d000 */
[--C-:B-----5:R-:W-:Y:S01]  /*fab0*/  FFMA.FTZ R36, R163, c[0x0][0x2d0], -R23.reuse ;  /* 0x0000b400a3247a23 */ /* 0x120fe20000010817 */
[----:B------:R-:W-:Y:S02]  /*fac0*/  FMNMX.FTZ R6, R44, R5, !PT ;  /* 0x000000052c067209 */ /* 0x000fe40007810000 */
[----:B------:R-:W-:Y:S01]  /*fad0*/  FSEL R22, R0, RZ, P0 ;  /* 0x000000ff00167208 */ /* 0x000fe20000000000 */
[----:B------:R-:W3:Y:S01]  /*fae0*/  SHFL.BFLY PT, R5, R2, 0x1, 0x1f ;  /* 0x0c201f0002057f89 */ /* 0x000ee200000e0000 */
[----:B------:R4:W-:Y:S03]  /*faf0*/  MUFU.EX2 R211, R36 ;  /* 0x0000002400d37308 */ /* 0x0009e60000000800 */
[--C-:B------:R-:W-:Y:S02]  /*fb00*/  FFMA.FTZ R0, R18, c[0x0][0x2d0], -R22.reuse ;  /* 0x0000b40012007a23 */ /* 0x100fe40000010816 */
[--C-:B------:R-:W-:Y:S02]  /*fb10*/  FFMA.FTZ R43, R198, c[0x0][0x2d0], -R22.reuse ;  /* 0x0000b400c62b7a23 */ /* 0x100fe40000010816 */
[--C-:B------:R-:W-:Y:S03]  /*fb20*/  FFMA.FTZ R42, R175, c[0x0][0x2d0], -R22.reuse ;  /* 0x0000b400af2a7a23 */ /* 0x100fe60000010816 */
[----:B------:R5:W-:Y:S01]  /*fb30*/  MUFU.EX2 R214, R0 ;  /* 0x0000000000d67308 */ /* 0x000be20000000800 */
[--C-:B-1----:R-:W-:Y:S09]  /*fb40*/  FFMA.FTZ R4, R160, c[0x0][0x2d0], -R23.reuse ;  /* 0x0000b400a0047a23 */ /* 0x102ff20000010817 */
[----:B------:R1:W1:Y:S01]  /*fb50*/  MUFU.EX2 R230, R4 ;  /* 0x0000000400e67308 */ /* 0x0002620000000800 */
[----:B---3--:R-:W-:Y:S01]  /*fb60*/  FMNMX.FTZ R136, R2, R5, !PT ;  /* 0x0000000502887209 */ /* 0x008fe20007810000 */
[--C-:B----4-:R-:W-:Y:S01]  /*fb70*/  FFMA.FTZ R36, R165, c[0x0][0x2d0], -R22.reuse ;  /* 0x0000b400a5247a23 */ /* 0x110fe20000010816 */
[----:B------:R-:W-:Y:S02]  /*fb80*/  FSEL R5, R137, RZ, P0 ;  /* 0x000000ff89057208 */ /* 0x000fe40000000000 */
[----:B------:R-:W-:Y:S05]  /*fb90*/  FSETP.NEU.FTZ.AND P0, PT, R136, -INF , PT ;  /* 0xff8000008800780b */ /* 0x000fea0003f1d000 */
[----:B------:R3:W-:Y:S01]  /*fba0*/  MUFU.EX2 R209, R36 ;  /* 0x0000002400d17308 */ /* 0x0007e20000000800 */
[--C-:B-----5:R-:W-:Y:S09]  /*fbb0*/  FFMA.FTZ R0, R19, c[0x0][0x2d0], -R22.reuse ;  /* 0x0000b40013007a23 */ /* 0x120ff20000010816 */
[----:B------:R4:W5:Y:S01]  /*fbc0*/  MUFU.EX2 R215, R0 ;  /* 0x0000000000d77308 */ /* 0x0009620000000800 */
[----:B-1----:R-:W-:Y:S01]  /*fbd0*/  FMNMX.FTZ R4, R45, R6, !PT ;  /* 0x000000062d047209 */ /* 0x002fe20007810000 */
[--C-:B------:R-:W-:Y:S01]  /*fbe0*/  FFMA.FTZ R6, R162, c[0x0][0x2d0], -R22.reuse ;  /* 0x0000b400a2067a23 */ /* 0x100fe20000010816 */
[----:B------:R-:W-:Y:S02]  /*fbf0*/  F2FP.PACK_AB R26, R230, R226 ;  /* 0x000000e2e61a723e */ /* 0x000fe400000000ff */
[----:B------:R-:W-:Y:S05]  /*fc00*/  FMNMX.FTZ R4, R49, R4, !PT ;  /* 0x0000000431047209 */ /* 0x000fea0007810000 */
[----:B------:R-:W-:Y:S01]  /*fc10*/  MUFU.EX2 R229, R6 ;  /* 0x0000000600e57308 */ /* 0x000fe20000000800 */
[----:B------:R-:W-:Y:S01]  /*fc20*/  FMNMX.FTZ R4, R141, R4, !PT ;  /* 0x000000048d047209 */ /* 0x000fe20007810000 */
[----:B---3--:R-:W-:Y:S03]  /*fc30*/  FFMA.FTZ R36, R170, c[0x0][0x2d0], -R23 ;  /* 0x0000b400aa247a23 */ /* 0x008fe60000010817 */
[----:B------:R-:W-:Y:S05]  /*fc40*/  FMNMX.FTZ R4, R142, R4, !PT ;  /* 0x000000048e047209 */ /* 0x000fea0007810000 */
[----:B------:R1:W-:Y:S01]  /*fc50*/  MUFU.EX2 R206, R36 ;  /* 0x0000002400ce7308 */ /* 0x0003e20000000800 */
[----:B----4-:R-:W-:Y:S01]  /*fc60*/  FMNMX.FTZ R0, R143, R4, !PT ;  /* 0x000000048f007209 */ /* 0x010fe20007810000 */
[--C-:B------:R-:W-:Y:S01]  /*fc70*/  FFMA.FTZ R4, R161, c[0x0][0x2d0], -R22.reuse ;  /* 0x0000b400a1047a23 */ /* 0x100fe20000010816 */
[----:B-----5:R-:W-:Y:S02]  /*fc80*/  F2FP.PACK_AB R25, R215, R214 ;  /* 0x000000d6d719723e */ /* 0x020fe400000000ff */
[----:B------:R-:W-:Y:S05]  /*fc90*/  FMNMX.FTZ R0, R21, R0, !PT ;  /* 0x0000000015007209 */ /* 0x000fea0007810000 */
[----:B------:R3:W4:Y:S01]  /*fca0*/  MUFU.EX2 R216, R4 ;  /* 0x0000000400d87308 */ /* 0x0007220000000800 */
[----:B------:R-:W5:Y:S09]  /*fcb0*/  SHFL.BFLY PT, R2, R0, 0x2, 0x1f ;  /* 0x0c401f0000027f89 */ /* 0x000f7200000e0000 */
[----:B------:R-:W-:Y:S01]  /*fcc0*/  MUFU.EX2 R164, R43 ;  /* 0x0000002b00a47308 */ /* 0x000fe20000000800 */
[--C-:B-1----:R-:W-:Y:S09]  /*fcd0*/  FFMA.FTZ R36, R169, c[0x0][0x2d0], -R22.reuse ;  /* 0x0000b400a9247a23 */ /* 0x102ff20000010816 */
[----:B------:R1:W-:Y:S01]  /*fce0*/  MUFU.EX2 R204, R36 ;  /* 0x0000002400cc7308 */ /* 0x0003e20000000800 */
[----:B---3--:R-:W-:Y:S01]  /*fcf0*/  FMUL.FTZ R4, R136, c[0x0][0x2d0] ;  /* 0x0000b40088047a20 */ /* 0x008fe20000410000 */
[----:B----4-:R-:W-:Y:S04]  /*fd00*/  F2FP.PACK_AB R27, R229, R216 ;  /* 0x000000d8e51b723e */ /* 0x010fe800000000ff */
[----:B------:R-:W-:Y:S04]  /*fd10*/  FSEL R41, R4, RZ, P0 ;  /* 0x000000ff04297208 */ /* 0x000fe80000000000 */
[----:B------:R-:W-:Y:S01]  /*fd20*/  MUFU.EX2 R165, R46 ;  /* 0x0000002e00a57308 */ /* 0x000fe20000000800 */
[--C-:B------:R-:W-:Y:S09]  /*fd30*/  FFMA.FTZ R4, R8, c[0x0][0x2d0], -R41.reuse ;  /* 0x0000b40008047a23 */ /* 0x100ff20000010829 */
[----:B------:R3:W-:Y:S01]  /*fd40*/  MUFU.EX2 R212, R4 ;  /* 0x0000000400d47308 */ /* 0x0007e20000000800 */
[----:B-1----:R-:W-:Y:S09]  /*fd50*/  FFMA.FTZ R36, R168, c[0x0][0x2d0], -R22 ;  /* 0x0000b400a8247a23 */ /* 0x002ff20000010816 */
[----:B------:R1:W-:Y:S10]  /*fd60*/  MUFU.EX2 R205, R36 ;  /* 0x0000002400cd7308 */ /* 0x0003f40000000800 */
[----:B------:R-:W-:Y:S01]  /*fd70*/  MUFU.EX2 R161, R47 ;  /* 0x0000002f00a17308 */ /* 0x000fe20000000800 */
[--C-:B---3--:R-:W-:Y:S09]  /*fd80*/  FFMA.FTZ R4, R20, c[0x0][0x2d0], -R41.reuse ;  /* 0x0000b40014047a23 */ /* 0x108ff20000010829 */
[----:B------:R5:W3:Y:S01]  /*fd90*/  MUFU.EX2 R213, R4 ;  /* 0x0000000400d57308 */ /* 0x000ae20000000800 */
[--C-:B-1----:R-:W-:Y:S09]  /*fda0*/  FFMA.FTZ R36, R48, c[0x0][0x2d0], -R41.reuse ;  /* 0x0000b40030247a23 */ /* 0x102ff20000010829 */
[----:B------:R1:W-:Y:S01]  /*fdb0*/  MUFU.EX2 R201, R36 ;  /* 0x0000002400c97308 */ /* 0x0003e20000000800 */
[----:B-----5:R-:W-:Y:S01]  /*fdc0*/  FMNMX.FTZ R4, R0, R2, !PT ;  /* 0x0000000200047209 */ /* 0x020fe20007810000 */
[----:B------:R-:W-:Y:S01]  /*fdd0*/  FFMA.FTZ R0, R12, c[0x0][0x2d0], -R41 ;  /* 0x0000b4000c007a23 */ /* 0x000fe20000010829 */
[----:B---3--:R-:W-:Y:S01]  /*fde0*/  F2FP.PACK_AB R32, R213, R212 ;  /* 0x000000d4d520723e */ /* 0x008fe200000000ff */
[----:B------:R-:W-:Y:S06]  /*fdf0*/  FADD.FTZ R2, -R5, R133 ;  /* 0x0000008505027221 */ /* 0x000fec0000010100 */
[----:B------:R3:W-:Y:S01]  /*fe00*/  MUFU.EX2 R224, R0 ;  /* 0x0000000000e07308 */ /* 0x0007e20000000800 */
[----:B------:R-:W4:Y:S01]  /*fe10*/  SHFL.BFLY PT, R6, R4, 0x1, 0x1f ;  /* 0x0c201f0004067f89 */ /* 0x000f2200000e0000 */
[----:B------:R-:W-:Y:S02]  /*fe20*/  FMUL.FTZ R2, R2, c[0x0][0x2d0] ;  /* 0x0000b40002027a20 */ /* 0x000fe40000410000 */
[--C-:B-1----:R-:W-:Y:S06]  /*fe30*/  FFMA.FTZ R36, R39, c[0x0][0x2d0], -R41.reuse ;  /* 0x0000b40027247a23 */ /* 0x102fec0000010829 */
[----:B------:R1:W-:Y:S01]  /*fe40*/  MUFU.EX2 R202, R36 ;  /* 0x0000002400ca7308 */ /* 0x0003e20000000800 */
[--C-:B---3--:R-:W-:Y:S01]  /*fe50*/  FFMA.FTZ R0, R13, c[0x0][0x2d0], -R41.reuse ;  /* 0x0000b4000d007a23 */ /* 0x108fe20000010829 */
[----:B----4-:R-:W-:Y:S08]  /*fe60*/  FMNMX.FTZ R134, R4, R6, !PT ;  /* 0x0000000604867209 */ /* 0x010ff00007810000 */
[----:B------:R3:W4:Y:S01]  /*fe70*/  MUFU.EX2 R228, R0 ;  /* 0x0000000000e47308 */ /* 0x0007220000000800 */
[----:B------:R-:W-:Y:S02]  /*fe80*/  FMUL.FTZ R4, R134, c[0x0][0x2d0] ;  /* 0x0000b40086047a20 */ /* 0x000fe40000410000 */
[--C-:B-1----:R-:W-:Y:S07]  /*fe90*/  FFMA.FTZ R36, R38, c[0x0][0x2d0], -R41.reuse ;  /* 0x0000b40026247a23 */ /* 0x102fee0000010829 */
[----:B------:R1:W-:Y:S01]  /*fea0*/  MUFU.EX2 R203, R36 ;  /* 0x0000002400cb7308 */ /* 0x0003e20000000800 */
[----:B---3--:R-:W-:Y:S01]  /*feb0*/  FADD.FTZ R0, -R3, R132 ;  /* 0x0000008403007221 */ /* 0x008fe20000010100 */
[----:B----4-:R-:W-:Y:S08]  /*fec0*/  F2FP.PACK_AB R34, R228, R224 ;  /* 0x000000e0e422723e */ /* 0x010ff000000000ff */
[----:B------:R-:W3:Y:S01]  /*fed0*/  MUFU.EX2 R3, R2 ;  /* 0x0000000200037308 */ /* 0x000ee20000000800 */
[----:B------:R-:W-:Y:S02]  /*fee0*/  FMUL.FTZ R0, R0, c[0x0][0x2d0] ;  /* 0x0000b40000007a20 */ /* 0x000fe40000410000 */
[----:B-1----:R-:W-:Y:S07]  /*fef0*/  FFMA.FTZ R36, R50, c[0x0][0x2d0], -R41 ;  /* 0x0000b40032247a23 */ /* 0x002fee0000010829 */
[----:B------:R1:W4:Y:S10]  /*ff00*/  MUFU.EX2 R20, R0 ;  /* 0x0000000000147308 */ /* 0x0003340000000800 */
[----:B------:R-:W-:Y:S01]  /*ff10*/  MUFU.EX2 R200, R36 ;  /* 0x0000002400c87308 */ /* 0x000fe20000000800 */
[C---:B---3--:R-:W-:Y:S02]  /*ff20*/  FMUL.FTZ R6, R3.reuse, R146 ;  /* 0x0000009203067220 */ /* 0x048fe40000410000 */
[C---:B------:R-:W-:Y:S02]  /*ff30*/  FMUL.FTZ R7, R3.reuse, R147 ;  /* 0x0000009303077220 */ /* 0x040fe40000410000 */
[C---:B------:R-:W-:Y:S02]  /*ff40*/  FMUL.FTZ R18, R3.reuse, R158 ;  /* 0x0000009e03127220 */ /* 0x040fe40000410000 */
[C---:B------:R-:W-:Y:S02]  /*ff50*/  FMUL.FTZ R19, R3.reuse, R159 ;  /* 0x0000009f03137220 */ /* 0x040fe40000410000 */
[----:B------:R-:W-:Y:S01]  /*ff60*/  FMUL.FTZ R102, R3, R102 ;  /* 0x0000006603667220 */ /* 0x000fe20000410000 */
[----:B-1----:R-:W-:Y:S01]  /*ff70*/  FSEL R0, R136, RZ, P0 ;  /* 0x000000ff88007208 */ /* 0x002fe20000000000 */
[----:B----4-:R-:W-:Y:S01]  /*ff80*/  FMUL.FTZ R16, R20, R156 ;  /* 0x0000009c14107220 */ /* 0x010fe20000410000 */
        /* <DEDUP_REMOVED lines=8> */
[----:B------:R1:W3:Y:S01]  /*10010*/  MUFU.EX2 R2, R0 ;  /* 0x0000000000027308 */ /* 0x0002e20000000800 */
        /* <DEDUP_REMOVED lines=11> */
[----:B------:R-:W5:Y:S01]  /*100d0*/  MUFU.EX2 R223, R4 ;  /* 0x0000000400df7308 */ /* 0x000f620000000800 */
[----:B------:R-:W-:Y:S02]  /*100e0*/  FMUL.FTZ R119, R3, R119 ;  /* 0x0000007703777220 */ /* 0x000fe40000410000 */
[----:B------:R-:W-:Y:S02]  /*100f0*/  FMUL.FTZ R128, R20, R128 ;  /* 0x0000008014807220 */ /* 0x000fe40000410000 */
[--C-:B-1----:R-:W-:Y:S02]  /*10100*/  FFMA.FTZ R0, R10, c[0x0][0x2d0], -R40.reuse ;  /* 0x0000b4000a007a23 */ /* 0x102fe40000010828 */
[C---:B---3--:R-:W-:Y:S02]  /*10110*/  FMUL.FTZ R8, R2.reuse, R148 ;  /* 0x0000009402087220 */ /* 0x048fe40000410000 */
[C---:B------:R-:W-:Y:S01]  /*10120*/  FMUL.FTZ R9, R2.reuse, R149 ;  /* 0x0000009502097220 */ /* 0x040fe20000410000 */
[----:B------:R1:W-:Y:S01]  /*10130*/  MUFU.EX2 R133, R0 ;  /* 0x0000000000857308 */ /* 0x0003e20000000800 */
[C---:B------:R-:W-:Y:S02]  /*10140*/  FMUL.FTZ R12, R2.reuse, R152 ;  /* 0x00000098020c7220 */ /* 0x040fe40000410000 */
[----:B------:R-:W-:Y:S02]  /*10150*/  FMUL.FTZ R13, R2, R153 ;  /* 0x00000099020d7220 */ /* 0x000fe40000410000 */
[----:B----4-:R-:W-:Y:S02]  /*10160*/  FMUL.FTZ R5, R20, R145 ;  /* 0x0000009114057220 */ /* 0x010fe40000410000 */
[C---:B------:R-:W-:Y:S02]  /*10170*/  FMUL.FTZ R104, R2.reuse, R104 ;  /* 0x0000006802687220 */ /* 0x040fe40000410000 */
[C---:B------:R-:W-:Y:S02]  /*10180*/  FMUL.FTZ R105, R2.reuse, R105 ;  /* 0x0000006902697220 */ /* 0x040fe40000410000 */
[C---:B------:R-:W-:Y:S02]  /*10190*/  FMUL.FTZ R108, R2.reuse, R108 ;  /* 0x0000006c026c7220 */ /* 0x040fe40000410000 */
[----:B------:R-:W-:Y:S01]  /*101a0*/  FMUL.FTZ R109, R2, R109 ;  /* 0x0000006d026d7220 */ /* 0x000fe20000410000 */
[----:B-----5:R-:W-:Y:S01]  /*101b0*/  F2FP.PACK_AB R35, R223, R217 ;  /* 0x000000d9df23723e */ /* 0x020fe200000000ff */
[----:B------:R-:W-:Y:S02]  /*101c0*/  FMUL.FTZ R4, R20, R144 ;  /* 0x0000009014047220 */ /* 0x000fe40000410000 */
[C---:B------:R-:W-:Y:S02]  /*101d0*/  FMUL.FTZ R120, R2.reuse, R120 ;  /* 0x0000007802787220 */ /* 0x040fe40000410000 */
[C---:B------:R-:W-:Y:S02]  /*101e0*/  FMUL.FTZ R121, R2.reuse, R121 ;  /* 0x0000007902797220 */ /* 0x040fe40000410000 */
[C---:B------:R-:W-:Y:S01]  /*101f0*/  FMUL.FTZ R124, R2.reuse, R124 ;  /* 0x0000007c027c7220 */ /* 0x040fe20000410000 */
[-C--:B------:R-:W-:Y:S01]  /*10200*/  HMMA.16816.F32 R4, R24, R28.reuse, R4 ;  /* 0x0000001c1804723c */ /* 0x080fe20000001804 */
[----:B------:R-:W-:Y:S02]  /*10210*/  FMUL.FTZ R125, R2, R125 ;  /* 0x0000007d027d7220 */ /* 0x000fe40000410000 */
[----:B-1----:R-:W-:Y:S02]  /*10220*/  FFMA.FTZ R0, R11, c[0x0][0x2d0], -R40 ;  /* 0x0000b4000b007a23 */ /* 0x002fe40000010828 */
[C---:B------:R-:W-:Y:S02]  /*10230*/  FMUL.FTZ R129, R20.reuse, R129 ;  /* 0x0000008114817220 */ /* 0x040fe40000410000 */
[----:B------:R1:W3:Y:S01]  /*10240*/  MUFU.EX2 R135, R0 ;  /* 0x0000000000877308 */ /* 0x0002e20000000800 */
[C---:B------:R-:W-:Y:S04]  /*10250*/  FMUL.FTZ R130, R3.reuse, R130 ;  /* 0x0000008203827220 */ /* 0x040fe80000410000 */
[C---:B------:R-:W-:Y:S02]  /*10260*/  FMUL.FTZ R131, R3.reuse, R131 ;  /* 0x0000008303837220 */ /* 0x040fe40000410000 */
[C---:B------:R-:W-:Y:S02]  /*10270*/  FMUL.FTZ R52, R20.reuse, R52 ;  /* 0x0000003414347220 */ /* 0x040fe40000410000 */
[----:B------:R-:W-:Y:S02]  /*10280*/  FMUL.FTZ R53, R20, R53 ;  /* 0x0000003514357220 */ /* 0x000fe40000410000 */
[C---:B------:R-:W-:Y:S02]  /*10290*/  FMUL.FTZ R54, R3.reuse, R54 ;  /* 0x0000003603367220 */ /* 0x040fe40000410000 */
[----:B------:R-:W-:Y:S02]  /*102a0*/  FMUL.FTZ R55, R3, R55 ;  /* 0x0000003703377220 */ /* 0x000fe40000410000 */
[C---:B------:R-:W-:Y:S02]  /*102b0*/  FMUL.FTZ R56, R2.reuse, R56 ;  /* 0x0000003802387220 */ /* 0x040fe40000410000 */
[C---:B------:R-:W-:Y:S02]  /*102c0*/  FMUL.FTZ R57, R2.reuse, R57 ;  /* 0x0000003902397220 */ /* 0x040fe40000410000 */
[C---:B------:R-:W-:Y:S02]  /*102d0*/  FMUL.FTZ R60, R2.reuse, R60 ;  /* 0x0000003c023c7220 */ /* 0x040fe40000410000 */
[----:B------:R-:W-:Y:S02]  /*102e0*/  FMUL.FTZ R61, R2, R61 ;  /* 0x0000003d023d7220 */ /* 0x000fe40000410000 */
[----:B------:R-:W-:Y:S01]  /*102f0*/  FMUL.FTZ R64, R20, R64 ;  /* 0x0000004014407220 */ /* 0x000fe20000410000 */
[----:B-1----:R-:W-:Y:S01]  /*10300*/  FSEL R0, R134, RZ, P0 ;  /* 0x000000ff86007208 */ /* 0x002fe20000000000 */
[----:B------:R-:W-:Y:S01]  /*10310*/  FMUL.FTZ R65, R20, R65 ;  /* 0x0000004114417220 */ /* 0x000fe20000410000 */
[----:B---3--:R-:W-:Y:S01]  /*10320*/  F2FP.PACK_AB R33, R135, R133 ;  /* 0x000000858721723e */ /* 0x008fe200000000ff */
[C---:B------:R-:W-:Y:S01]  /*10330*/  FMUL.FTZ R66, R3.reuse, R66 ;  /* 0x0000004203427220 */ /* 0x040fe20000410000 */
[----:B------:R-:W-:Y:S01]  /*10340*/  ISETP.GT.AND P0, PT, R196, R231, PT ;  /* 0x000000e7c400720c */ /* 0x000fe20003f04270 */
[----:B------:R-:W-:Y:S02]  /*10350*/  FADD.FTZ R0, -R0, R139 ;  /* 0x0000008b00007221 */ /* 0x000fe40000010100 */
[C---:B------:R-:W-:Y:S02]  /*10360*/  FMUL.FTZ R67, R3.reuse, R67 ;  /* 0x0000004303437220 */ /* 0x040fe40000410000 */
[----:B------:R-:W-:Y:S02]  /*10370*/  FMUL.FTZ R0, R0, c[0x0][0x2d0] ;  /* 0x0000b40000007a20 */ /* 0x000fe40000410000 */
[C---:B------:R-:W-:Y:S02]  /*10380*/  FMUL.FTZ R68, R20.reuse, R68 ;  /* 0x0000004414447220 */ /* 0x040fe40000410000 */
[----:B------:R-:W-:Y:S02]  /*10390*/  FMUL.FTZ R69, R20, R69 ;  /* 0x0000004514457220 */ /* 0x000fe40000410000 */
[----:B------:R-:W1:Y:S01]  /*103a0*/  MUFU.EX2 R0, R0 ;  /* 0x0000000000007308 */ /* 0x000e620000000800 */
[C---:B------:R-:W-:Y:S02]  /*103b0*/  FMUL.FTZ R70, R3.reuse, R70 ;  /* 0x0000004603467220 */ /* 0x040fe40000410000 */
        /* <DEDUP_REMOVED lines=11> */
[C---:B-1----:R-:W-:Y:S02]  /*10470*/  FMUL.FTZ R10, R0.reuse, R150 ;  /* 0x00000096000a7220 */ /* 0x042fe40000410000 */
[C---:B------:R-:W-:Y:S02]  /*10480*/  FMUL.FTZ R11, R0.reuse, R151 ;  /* 0x00000097000b7220 */ /* 0x040fe40000410000 */
[C---:B------:R-:W-:Y:S02]  /*10490*/  FMUL.FTZ R14, R0.reuse, R154 ;  /* 0x0000009a000e7220 */ /* 0x040fe40000410000 */
[C---:B------:R-:W-:Y:S02]  /*104a0*/  FMUL.FTZ R15, R0.reuse, R155 ;  /* 0x0000009b000f7220 */ /* 0x040fe40000410000 */
[C---:B------:R-:W-:Y:S01]  /*104b0*/  FMUL.FTZ R106, R0.reuse, R106 ;  /* 0x0000006a006a7220 */ /* 0x040fe20000410000 */
[C---:B------:R-:W-:Y:S01]  /*104c0*/  HMMA.16816.F32 R8, R32.reuse, R28, R8 ;  /* 0x0000001c2008723c */ /* 0x040fe20000001808 */
[C---:B------:R-:W-:Y:S02]  /*104d0*/  FMUL.FTZ R107, R0.reuse, R107 ;  /* 0x0000006b006b7220 */ /* 0x040fe40000410000 */
[C---:B------:R-:W-:Y:S02]  /*104e0*/  FMUL.FTZ R110, R0.reuse, R110 ;  /* 0x0000006e006e7220 */ /* 0x040fe40000410000 */
[C---:B------:R-:W-:Y:S02]  /*104f0*/  FMUL.FTZ R111, R0.reuse, R111 ;  /* 0x0000006f006f7220 */ /* 0x040fe40000410000 */
[C---:B------:R-:W-:Y:S01]  /*10500*/  FMUL.FTZ R122, R0.reuse, R122 ;  /* 0x0000007a007a7220 */ /* 0x040fe20000410000 */
[-C--:B------:R-:W-:Y:S01]  /*10510*/  HMMA.16816.F32 R12, R32, R30.reuse, R12 ;  /* 0x0000001e200c723c */ /* 0x080fe2000000180c */
[C---:B------:R-:W-:Y:S03]  /*10520*/  FMUL.FTZ R123, R0.reuse, R123 ;  /* 0x0000007b007b7220 */ /* 0x040fe60000410000 */
[C---:B------:R-:W-:Y:S02]  /*10530*/  FMUL.FTZ R126, R0.reuse, R126 ;  /* 0x0000007e007e7220 */ /* 0x040fe40000410000 */
[C---:B------:R-:W-:Y:S02]  /*10540*/  FMUL.FTZ R127, R0.reuse, R127 ;  /* 0x0000007f007f7220 */ /* 0x040fe40000410000 */
[C---:B------:R-:W-:Y:S01]  /*10550*/  HMMA.16816.F32 R16, R24.reuse, R30, R16 ;  /* 0x0000001e1810723c */ /* 0x040fe20000001810 */
[----:B------:R-:W1:Y:S03]  /*10560*/  LDSM.16.MT88.4 R28, [R182] ;  /* 0x00000000b61c783b */ /* 0x000e660000004200 */
[C---:B------:R-:W-:Y:S02]  /*10570*/  FMUL.FTZ R58, R0.reuse, R58 ;  /* 0x0000003a003a7220 */ /* 0x040fe40000410000 */
[C---:B------:R-:W-:Y:S02]  /*10580*/  FMUL.FTZ R59, R0.reuse, R59 ;  /* 0x0000003b003b7220 */ /* 0x040fe40000410000 */
[C---:B------:R-:W-:Y:S04]  /*10590*/  FMUL.FTZ R62, R0.reuse, R62 ;  /* 0x0000003e003e7220 */ /* 0x040fe80000410000 */
        /* <DEDUP_REMOVED lines=14> */
[C---:B------:R-:W-:Y:S01]  /*10680*/  FMUL.FTZ R87, R3.reuse, R87 ;  /* 0x0000005703577220 */ /* 0x040fe20000410000 */
[-C--:B-1----:R-:W-:Y:S01]  /*10690*/  HMMA.16816.F32 R100, R24, R28.reuse, R100 ;  /* 0x0000001c1864723c */ /* 0x082fe20000001864 */
[C---:B------:R-:W-:Y:S02]  /*106a0*/  FMUL.FTZ R96, R20.reuse, R96 ;  /* 0x0000006014607220 */ /* 0x040fe40000410000 */
[----:B------:R-:W-:Y:S02]  /*106b0*/  FMUL.FTZ R97, R20, R97 ;  /* 0x0000006114617220 */ /* 0x000fe40000410000 */
[C---:B------:R-:W-:Y:S02]  /*106c0*/  FMUL.FTZ R98, R3.reuse, R98 ;  /* 0x0000006203627220 */ /* 0x040fe40000410000 */
[C---:B------:R-:W-:Y:S01]  /*106d0*/  FMUL.FTZ R99, R3.reuse, R99 ;  /* 0x0000006303637220 */ /* 0x040fe20000410000 */
[C---:B------:R-:W-:Y:S01]  /*106e0*/  HMMA.16816.F32 R104, R32.reuse, R28, R104 ;  /* 0x0000001c2068723c */ /* 0x040fe20000001868 */
[----:B------:R-:W-:Y:S04]  /*106f0*/  FFMA.FTZ R3, R3, R246, R214 ;  /* 0x000000f603037223 */ /* 0x000fe800000100d6 */
[----:B------:R-:W-:Y:S03]  /*10700*/  FADD.FTZ R3, R215, R3 ;  /* 0x00000003d7037221 */ /* 0x000fe60000010000 */
        /* <DEDUP_REMOVED lines=15> */
[----:B------:R-:W-:Y:S01]  /*10800*/  FFMA.FTZ R28, R166, c[0x0][0x2d0], -R22 ;  /* 0x0000b400a61c7a23 */ /* 0x000fe20000010816 */
[-C--:B------:R-:W-:Y:S01]  /*10810*/  HMMA.16816.F32 R76, R32, R30.reuse, R76 ;  /* 0x0000001e204c723c */ /* 0x080fe2000000184c */
[----:B------:R-:W-:Y:S07]  /*10820*/  MUFU.EX2 R166, R42 ;  /* 0x0000002a00a67308 */ /* 0x000fee0000000800 */
[C---:B------:R-:W-:Y:S03]  /*10830*/  HMMA.16816.F32 R80, R24.reuse, R30, R80 ;  /* 0x0000001e1850723c */ /* 0x040fe60000001850 */
[----:B------:R1:W3:Y:S02]  /*10840*/  MUFU.EX2 R208, R28 ;  /* 0x0000001c00d07308 */ /* 0x0002e40000000800 */
[--C-:B-1----:R-:W-:Y:S08]  /*10850*/  FFMA.FTZ R28, R167, c[0x0][0x2d0], -R23.reuse ;  /* 0x0000b400a71c7a23 */ /* 0x102ff00000010817 */
[----:B------:R1:W4:Y:S02]  /*10860*/  MUFU.EX2 R207, R28 ;  /* 0x0000001c00cf7308 */ /* 0x0003240000000800 */
[----:B-1----:R-:W1:Y:S02]  /*10870*/  LDSM.16.MT88.4 R28, [R182+0x1800] ;  /* 0x00180000b61c783b */ /* 0x002e640000004200 */
[-C--:B-1----:R-:W-:Y:S08]  /*10880*/  HMMA.16816.F32 R84, R24, R28.reuse, R84 ;  /* 0x0000001c1854723c */ /* 0x082ff00000001854 */
[C---:B------:R-:W-:Y:S07]  /*10890*/  HMMA.16816.F32 R88, R32.reuse, R28, R88 ;  /* 0x0000001c2058723c */ /* 0x040fee0000001858 */
[--C-:B------:R-:W-:Y:S01]  /*108a0*/  FFMA.FTZ R28, R37, c[0x0][0x2d0], -R40.reuse ;  /* 0x0000b400251c7a23 */ /* 0x100fe20000010828 */
[-C--:B------:R-:W-:Y:S01]  /*108b0*/  HMMA.16816.F32 R92, R32, R30.reuse, R92 ;  /* 0x0000001e205c723c */ /* 0x080fe2000000185c */
[----:B------:R-:W1:Y:S02]  /*108c0*/  LDSM.16.MT88.4 R32, [R181+0x400] ;  /* 0x00040000b520783b */ /* 0x000e640000004200 */
[----:B------:R5:W-:Y:S05]  /*108d0*/  MUFU.EX2 R170, R28 ;  /* 0x0000001c00aa7308 */ /* 0x000bea0000000800 */
[----:B------:R-:W-:Y:S01]  /*108e0*/  HMMA.16816.F32 R96, R24, R30, R96 ;  /* 0x0000001e1860723c */ /* 0x000fe20000001860 */
[----:B------:R-:W-:Y:S06]  /*108f0*/  LDSM.16.MT88.4 R36, [R182+0x1c00] ;  /* 0x001c0000b624783b */ /* 0x000fec0000004200 */
[----:B------:R-:W-:Y:S02]  /*10900*/  F2FP.PACK_AB R24, R211, R210 ;  /* 0x000000d2d318723e */ /* 0x000fe400000000ff */
[----:B---3--:R-:W-:Y:S03]  /*10910*/  F2FP.PACK_AB R25, R208, R209 ;  /* 0x000000d1d019723e */ /* 0x008fe600000000ff */
[----:B----4-:R-:W-:Y:S02]  /*10920*/  F2FP.PACK_AB R26, R206, R207 ;  /* 0x000000cfce1a723e */ /* 0x010fe400000000ff */
[----:B------:R-:W-:Y:S02]  /*10930*/  F2FP.PACK_AB R27, R205, R204 ;  /* 0x000000cccd1b723e */ /* 0x000fe400000000ff */
[----:B------:R-:W-:Y:S01]  /*10940*/  F2FP.PACK_AB R30, R200, R203 ;  /* 0x000000cbc81e723e */ /* 0x000fe200000000ff */
[----:B-----5:R-:W-:Y:S02]  /*10950*/  FFMA.FTZ R28, R44, c[0x0][0x2d0], -R40 ;  /* 0x0000b4002c1c7a23 */ /* 0x020fe40000010828 */
[--C-:B------:R-:W-:Y:S02]  /*10960*/  FFMA.FTZ R44, R199, c[0x0][0x2d0], -R22.reuse ;  /* 0x0000b400c72c7a23 */ /* 0x100fe40000010816 */
[----:B------:R3:W4:Y:S01]  /*10970*/  MUFU.EX2 R50, R28 ;  /* 0x0000001c00327308 */ /* 0x0007220000000800 */
[----:B------:R-:W-:Y:S01]  /*10980*/  FFMA.FTZ R22, R171, c[0x0][0x2d0], -R22 ;  /* 0x0000b400ab167a23 */ /* 0x000fe20000010816 */
[-C--:B-1----:R-:W-:Y:S08]  /*10990*/  HMMA.16816.F32 R4, R24, R32.reuse, R4 ;  /* 0x000000201804723c */ /* 0x082ff00000001804 */
[----:B------:R1:W-:Y:S10]  /*109a0*/  MUFU.EX2 R168, R22 ;  /* 0x0000001600a87308 */ /* 0x0003f40000000800 */
[----:B------:R-:W-:Y:S01]  /*109b0*/  MUFU.EX2 R163, R44 ;  /* 0x0000002c00a37308 */ /* 0x000fe20000000800 */
[--C-:B---3--:R-:W-:Y:S01]  /*109c0*/  FFMA.FTZ R28, R45, c[0x0][0x2d0], -R40.reuse ;  /* 0x0000b4002d1c7a23 */ /* 0x108fe20000010828 */
[----:B----4-:R-:W-:Y:S01]  /*109d0*/  F2FP.PACK_AB R29, R50, R170 ;  /* 0x000000aa321d723e */ /* 0x010fe200000000ff */
[--C-:B------:R-:W-:Y:S02]  /*109e0*/  FFMA.FTZ R45, R176, c[0x0][0x2d0], -R23.reuse ;  /* 0x0000b400b02d7a23 */ /* 0x100fe40000010817 */
[----:B------:R-:W-:Y:S05]  /*109f0*/  FFMA.FTZ R23, R172, c[0x0][0x2d0], -R23 ;  /* 0x0000b400ac177a23 */ /* 0x000fea0000010817 */
[----:B------:R3:W-:Y:S01]  /*10a00*/  MUFU.EX2 R51, R28 ;  /* 0x0000001c00337308 */ /* 0x0007e20000000800 */
[----:B-1----:R-:W-:Y:S09]  /*10a10*/  FFMA.FTZ R22, R174, c[0x0][0x2d0], -R41 ;  /* 0x0000b400ae167a23 */ /* 0x002ff20000010829 */
[----:B------:R1:W-:Y:S10]  /*10a20*/  MUFU.EX2 R140, R22 ;  /* 0x00000016008c7308 */ /* 0x0003f40000000800 */
[----:B------:R-:W-:Y:S01]  /*10a30*/  MUFU.EX2 R167, R45 ;  /* 0x0000002d00a77308 */ /* 0x000fe20000000800 */
[--C-:B---3--:R-:W-:Y:S02]  /*10a40*/  FFMA.FTZ R28, R49, c[0x0][0x2d0], -R40.reuse ;  /* 0x0000b400311c7a23 */ /* 0x108fe40000010828 */
[----:B------:R-:W-:Y:S07]  /*10a50*/  FADD.FTZ R49, R216, R3 ;  /* 0x00000003d8317221 */ /* 0x000fee0000010000 */
[----:B------:R3:W4:Y:S01]  /*10a60*/  MUFU.EX2 R132, R28 ;  /* 0x0000001c00847308 */ /* 0x0007220000000800 */
[--C-:B-1----:R-:W-:Y:S09]  /*10a70*/  FFMA.FTZ R22, R173, c[0x0][0x2d0], -R41.reuse ;  /* 0x0000b400ad167a23 */ /* 0x102ff20000010829 */
[----:B------:R1:W-:Y:S10]  /*10a80*/  MUFU.EX2 R160, R22 ;  /* 0x0000001600a07308 */ /* 0x0003f40000000800 */
[----:B------:R5:W2:Y:S01]  /*10a90*/  MUFU.EX2 R169, R23 ;  /* 0x0000001700a97308 */ /* 0x000aa20000000800 */
[----:B---3--:R-:W-:Y:S02]  /*10aa0*/  F2FP.PACK_AB R28, R202, R201 ;  /* 0x000000c9ca1c723e */ /* 0x008fe400000000ff */
[----:B----4-:R-:W-:Y:S07]  /*10ab0*/  F2FP.PACK_AB R31, R132, R51 ;  /* 0x00000033841f723e */ /* 0x010fee00000000ff */
[C---:B------:R-:W-:Y:S01]  /*10ac0*/  HMMA.16816.F32 R8, R28.reuse, R32, R8 ;  /* 0x000000201c08723c */ /* 0x040fe20000001808 */
[--C-:B-1----:R-:W-:Y:S02]  /*10ad0*/  FFMA.FTZ R22, R178, c[0x0][0x2d0], -R41.reuse ;  /* 0x0000b400b2167a23 */ /* 0x102fe40000010829 */
[----:B------:R-:W-:Y:S02]  /*10ae0*/  FFMA.FTZ R41, R179, c[0x0][0x2d0], -R41 ;  /* 0x0000b400b3297a23 */ /* 0x000fe40000010829 */
[----:B------:R1:W-:Y:S03]  /*10af0*/  MUFU.EX2 R162, R22 ;  /* 0x0000001600a27308 */ /* 0x0003e60000000800 */
[-C--:B------:R-:W-:Y:S01]  /*10b00*/  HMMA.16816.F32 R12, R28, R34.reuse, R12 ;  /* 0x000000221c0c723c */ /* 0x080fe2000000180c */
[----:B-----5:R-:W-:Y:S06]  /*10b10*/  F2FP.PACK_AB R23, R168, R166 ;  /* 0x000000a6a817723e */ /* 0x020fec00000000ff */
[----:B------:R-:W3:Y:S01]  /*10b20*/  MUFU.EX2 R139, R41 ;  /* 0x00000029008b7308 */ /* 0x000ee20000000800 */
[C---:B------:R-:W-:Y:S01]  /*10b30*/  HMMA.16816.F32 R16, R24.reuse, R34, R16 ;  /* 0x000000221810723c */ /* 0x040fe20000001810 */
[----:B------:R-:W4:Y:S03]  /*10b40*/  LDSM.16.MT88.4 R32, [R182+0x400] ;  /* 0x00040000b620783b */ /* 0x000f260000004200 */
[--C-:B-1----:R-:W-:Y:S05]  /*10b50*/  FFMA.FTZ R22, R141, c[0x0][0x2d0], -R40.reuse ;  /* 0x0000b4008d167a23 */ /* 0x102fea0000010828 */
[----:B------:R-:W5:Y:S01]  /*10b60*/  LDL.LU R141, [R1+0x4] ;  /* 0x00000400018d7983 */ /* 0x000f620000300800 */
[----:B------:R1:W-:Y:S01]  /*10b70*/  MUFU.EX2 R46, R22 ;  /* 0x00000016002e7308 */ /* 0x0003e20000000800 */
[-C--:B----4-:R-:W-:Y:S01]  /*10b80*/  HMMA.16816.F32 R100, R24, R32.reuse, R100 ;  /* 0x000000201864723c */ /* 0x090fe20000001864 */
[--C-:B-1----:R-:W-:Y:S08]  /*10b90*/  FFMA.FTZ R22, R142, c[0x0][0x2d0], -R40.reuse ;  /* 0x0000b4008e167a23 */ /* 0x102ff00000010828 */
[----:B------:R1:W4:Y:S01]  /*10ba0*/  MUFU.EX2 R45, R22 ;  /* 0x00000016002d7308 */ /* 0x0003220000000800 */
[C---:B------:R-:W-:Y:S08]  /*10bb0*/  HMMA.16816.F32 R104, R28.reuse, R32, R104 ;  /* 0x000000201c68723c */ /* 0x040ff00000001868 */
[-C--:B------:R-:W-:Y:S08]  /*10bc0*/  HMMA.16816.F32 R108, R28, R34.reuse, R108 ;  /* 0x000000221c6c723c */ /* 0x080ff0000000186c */
[C---:B------:R-:W-:Y:S01]  /*10bd0*/  HMMA.16816.F32 R112, R24.reuse, R34, R112 ;  /* 0x000000221870723c */ /* 0x040fe20000001870 */
[----:B------:R-:W3:Y:S03]  /*10be0*/  LDSM.16.MT88.4 R32, [R181+0x1000] ;  /* 0x00100000b520783b */ /* 0x000ee60000004200 */
[--C-:B-1----:R-:W-:Y:S02]  /*10bf0*/  FFMA.FTZ R22, R143, c[0x0][0x2d0], -R40.reuse ;  /* 0x0000b4008f167a23 */ /* 0x102fe40000010828 */
[----:B------:R-:W-:Y:S02]  /*10c00*/  FFMA.FTZ R40, R21, c[0x0][0x2d0], -R40 ;  /* 0x0000b40015287a23 */ /* 0x000fe40000010828 */
[----:B------:R1:W-:Y:S01]  /*10c10*/  MUFU.EX2 R47, R22 ;  /* 0x00000016002f7308 */ /* 0x0003e20000000800 */
[----:B------:R-:W-:Y:S03]  /*10c20*/  FFMA.FTZ R21, R20, R247, R225 ;  /* 0x000000f714157223 */ /* 0x000fe600000100e1 */
[----:B--2---:R-:W-:Y:S02]  /*10c30*/  FFMA.FTZ R20, R2, R232, R212 ;  /* 0x000000e802147223 */ /* 0x004fe400000100d4 */
[----:B------:R-:W-:Y:S01]  /*10c40*/  FADD.FTZ R2, R227, R21 ;  /* 0x00000015e3027221 */ /* 0x000fe20000010000 */
[----:B------:R-:W-:Y:S03]  /*10c50*/  F2FP.PACK_AB R21, R164, R163 ;  /* 0x000000a3a415723e */ /* 0x000fe600000000ff */
[----:B------:R2:W2:Y:S01]  /*10c60*/  MUFU.EX2 R44, R40 ;  /* 0x00000028002c7308 */ /* 0x0004a20000000800 */
[----:B------:R-:W-:Y:S01]  /*10c70*/  FADD.FTZ R2, R226, R2 ;  /* 0x00000002e2027221 */ /* 0x000fe20000010000 */
[----:B-1----:R-:W-:Y:S01]  /*10c80*/  F2FP.PACK_AB R22, R169, R167 ;  /* 0x000000a7a916723e */ /* 0x002fe200000000ff */
[-C--:B---3--:R-:W-:Y:S01]  /*10c90*/  HMMA.16816.F32 R116, R24, R32.reuse, R116 ;  /* 0x000000201874723c */ /* 0x088fe20000001874 */
[----:B--2---:R-:W-:Y:S01]  /*10ca0*/  FADD.FTZ R40, R213, R20 ;  /* 0x00000014d5287221 */ /* 0x004fe20000010000 */
[----:B------:R-:W-:Y:S03]  /*10cb0*/  F2FP.PACK_AB R20, R165, R161 ;  /* 0x000000a1a514723e */ /* 0x000fe600000000ff */
[----:B------:R-:W-:Y:S03]  /*10cc0*/  FADD.FTZ R48, R224, R40 ;  /* 0x00000028e0307221 */ /* 0x000fe60000010000 */
[C---:B------:R-:W-:Y:S01]  /*10cd0*/  HMMA.16816.F32 R120, R28.reuse, R32, R120 ;  /* 0x000000201c78723c */ /* 0x040fe20000001878 */
[----:B------:R-:W-:Y:S07]  /*10ce0*/  LDSM.16.MT88.4 R40, [R181+0x2000] ;  /* 0x00200000b528783b */ /* 0x000fee0000004200 */
        /* <DEDUP_REMOVED lines=12> */
[----:B------:R-:W-:Y:S07]  /*10db0*/  LDSM.16.MT88.4 R32, [R181+0x1400] ;  /* 0x00140000b520783b */ /* 0x000fee0000004200 */
[-C--:B------:R-:W-:Y:S08]  /*10dc0*/  HMMA.16816.F32 R84, R24, R36.reuse, R84 ;  /* 0x000000241854723c */ /* 0x080ff00000001854 */
[C---:B------:R-:W-:Y:S08]  /*10dd0*/  HMMA.16816.F32 R88, R28.reuse, R36, R88 ;  /* 0x000000241c58723c */ /* 0x040ff00000001858 */
[-C--:B------:R-:W-:Y:S01]  /*10de0*/  HMMA.16816.F32 R92, R28, R38.reuse, R92 ;  /* 0x000000261c5c723c */ /* 0x080fe2000000185c */
[----:B------:R-:W1:Y:S07]  /*10df0*/  LDSM.16.MT88.4 R28, [R182+0x800] ;  /* 0x00080000b61c783b */ /* 0x000e6e0000004200 */
[----:B------:R-:W-:Y:S01]  /*10e00*/  HMMA.16816.F32 R96, R24, R38, R96 ;  /* 0x000000261860723c */ /* 0x000fe20000001860 */
[----:B------:R-:W2:Y:S06]  /*10e10*/  LDSM.16.MT88.4 R36, [R182+0x1400] ;  /* 0x00140000b624783b */ /* 0x000eac0000004200 */
[----:B------:R-:W-:Y:S01]  /*10e20*/  F2FP.PACK_AB R24, R160, R140 ;  /* 0x0000008ca018723e */ /* 0x000fe200000000ff */
[-C--:B------:R-:W-:Y:S01]  /*10e30*/  HMMA.16816.F32 R144, R20, R156.reuse, R4 ;  /* 0x0000009c1490723c */ /* 0x080fe20000001804 */
[----:B------:R-:W-:Y:S01]  /*10e40*/  F2FP.PACK_AB R26, R139, R162 ;  /* 0x000000a28b1a723e */ /* 0x000fe200000000ff */
[----:B------:R-:W3:Y:S02]  /*10e50*/  LDSM.16.MT88.4 R4, [R182+0x2000] ;  /* 0x00200000b604783b */ /* 0x000ee40000004200 */
[----:B----4-:R-:W-:Y:S02]  /*10e60*/  F2FP.PACK_AB R25, R45, R46 ;  /* 0x0000002e2d19723e */ /* 0x010fe400000000ff */
[----:B------:R-:W-:Y:S07]  /*10e70*/  F2FP.PACK_AB R27, R44, R47 ;  /* 0x0000002f2c1b723e */ /* 0x000fee00000000ff */
[C---:B------:R-:W-:Y:S01]  /*10e80*/  HMMA.16816.F32 R148, R24.reuse, R156, R8 ;  /* 0x0000009c1894723c */ /* 0x040fe20000001808 */
[----:B-----5:R-:W-:Y:S01]  /*10e90*/  FFMA.FTZ R3, R0, R141, R133 ;  /* 0x0000008d00037223 */ /* 0x020fe20000010085 */
[----:B------:R-:W-:Y:S01]  /*10ea0*/  MOV R133, R137 ;  /* 0x0000008900857202 */ /* 0x000fe20000000f00 */
[----:B------:R-:W-:Y:S02]  /*10eb0*/  FADD.FTZ R0, R228, R48 ;  /* 0x00000030e4007221 */ /* 0x000fe40000010000 */
[----:B------:R-:W-:Y:S01]  /*10ec0*/  FADD.FTZ R3, R135, R3 ;  /* 0x0000000387037221 */ /* 0x000fe20000010000 */
[----:B------:R-:W-:Y:S02]  /*10ed0*/  MOV R135, R136 ;  /* 0x0000008800877202 */ /* 0x000fe40000000f00 */
        /* <DEDUP_REMOVED lines=8> */
[-C--:B-1----:R-:W-:Y:S01]  /*10f60*/  HMMA.16816.F32 R100, R20, R28.reuse, R100 ;  /* 0x0000001c1464723c */ /* 0x082fe20000001864 */
        /* <DEDUP_REMOVED lines=8> */
[----:B------:R-:W-:Y:S04]  /*10ff0*/  FADD.FTZ R3, R217, R3 ;  /* 0x00000003d9037221 */ /* 0x000fe80000010000 */
[----:B------:R-:W-:Y:S03]  /*11000*/  FADD.FTZ R3, R223, R3 ;  /* 0x00000003df037221 */ /* 0x000fe60000010000 */
[C---:B------:R-:W-:Y:S01]  /*11010*/  HMMA.16816.F32 R112, R20.reuse, R30, R112 ;  /* 0x0000001e1470723c */ /* 0x040fe20000001870 */
[----:B------:R-:W-:Y:S04]  /*11020*/  FADD.FTZ R3, R170, R3 ;  /* 0x00000003aa037221 */ /* 0x000fe80000010000 */
[----:B------:R-:W-:Y:S03]  /*11030*/  FADD.FTZ R3, R50, R3 ;  /* 0x0000000332037221 */ /* 0x000fe60000010000 */
[-C--:B------:R-:W-:Y:S01]  /*11040*/  HMMA.16816.F32 R116, R20, R32.reuse, R116 ;  /* 0x000000201474723c */ /* 0x080fe20000001874 */
[----:B------:R-:W-:Y:S04]  /*11050*/  FADD.FTZ R3, R51, R3 ;  /* 0x0000000333037221 */ /* 0x000fe80000010000 */
[----:B------:R-:W-:Y:S01]  /*11060*/  FADD.FTZ R3, R132, R3 ;  /* 0x0000000384037221 */ /* 0x000fe20000010000 */
[----:B------:R-:W-:Y:S02]  /*11070*/  MOV R132, R138 ;  /* 0x0000008a00847202 */ /* 0x000fe40000000f00 */
        /* <DEDUP_REMOVED lines=26> */
[----:B------:R-:W-:Y:S01]  /*11220*/  FADD.FTZ R3, R139, R3 ;  /* 0x000000038b037221 */ /* 0x000fe20000010000 */
[----:B------:R-:W-:Y:S01]  /*11230*/  MOV R139, R134 ;  /* 0x00000086008b7202 */ /* 0x000fe20000000f00 */
[----:B------:R-:W-:Y:S02]  /*11240*/  FADD.FTZ R2, R44, R2 ;  /* 0x000000022c027221 */ /* 0x000fe40000010000 */
[----:B------:R-:W-:Y:S01]  /*11250*/  FADD.FTZ R4, R165, R4 ;  /* 0x00000004a5047221 */ /* 0x000fe20000010000 */
[----:B------:R1:W-:Y:S03]  /*11260*/  STL [R1], R3 ;  /* 0x0000000301007387 */ /* 0x0003e60000100800 */
[----:B------:R-:W-:Y:S01]  /*11270*/  FADD.FTZ R0, R167, R4 ;  /* 0x00000004a7007221 */ /* 0x000fe20000010000 */
[----:B------:R1:W-:Y:S01]  /*11280*/  STL [R1+0x4], R2 ;  /* 0x0000040201007387 */ /* 0x0003e20000100800 */
[----:B------:R-:W-:Y:S02]  /*11290*/  FADD.FTZ R4, R166, R5 ;  /* 0x00000005a6047221 */ /* 0x000fe40000010000 */
[----:B------:R-:W-:Y:S01]  /*112a0*/  FADD.FTZ R247, R169, R0 ;  /* 0x00000000a9f77221 */ /* 0x000fe20000010000 */
[----:B------:R-:W-:Y:S01]  /*112b0*/  IADD3 R0, R196, -0x1, RZ ;  /* 0xffffffffc4007810 */ /* 0x000fe20007ffe0ff */
[----:B------:R-:W-:Y:S03]  /*112c0*/  FADD.FTZ R246, R168, R4 ;  /* 0x00000004a8f67221 */ /* 0x000fe60000010000 */
[----:B------:R-:W-:Y:S01]  /*112d0*/  MOV R196, R0 ;  /* 0x0000000000c47202 */ /* 0x000fe20000000f00 */
[----:B------:R-:W-:-:S05]  /*112e0*/  @P0 BRA `(.L_x_1998) ;  /* 0xffffc46000000947 */ /* 0x000fca000383ffff */
.L_x_1979:
[----:B------:R-:W-:Y:S02]  /*112f0*/  MOV R9, 0x1f ;  /* 0x0000001f00097802 */ /* 0x000fe40000000f00 */
[----:B------:R-:W-:Y:S01]  /*11300*/  MOV R8, 0xffffffff ;  /* 0xffffffff00087802 */ /* 0x000fe20000000f00 */
[----:B------:R-:W-:Y:S05]  /*11310*/  BRA.DIV ~URZ, `(.L_x_1999) ;  /* 0x000060827f007947 */ /* 0x000fea000b800000 */
[----:B------:R2:W3:Y:S02]  /*11320*/  SHFL.BFLY PT, R0, R247, 0x2, 0x1f ;  /* 0x0c401f00f7007f89 */ /* 0x0004e400000e0000 */
.L_x_2079:
[----:B---3--:R-:W-:Y:S01]  /*11330*/  FADD.FTZ R5, R0, R247 ;  /* 0x000000f700057221 */ /* 0x008fe20000010000 */
[----:B------:R-:W-:Y:S05]  /*11340*/  BRA.DIV ~URZ, `(.L_x_2000) ;  /* 0x000060a27f007947 */ /* 0x000fea000b800000 */
[----:B-1----:R-:W3:Y:S04]  /*11350*/  LDL.LU R3, [R1] ;  /* 0x0000000001037983 */ /* 0x002ee80000300800 */
[----:B------:R-:W4:Y:S04]  /*11360*/  LDL.LU R9, [R1+0x4] ;  /* 0x0000040001097983 */ /* 0x000f280000300800 */
[----:B------:R-:W1:Y:S02]  /*11370*/  SHFL.BFLY PT, R2, R246, 0x2, 0x1f ;  /* 0x0c401f00f6027f89 */ /* 0x000e6400000e0000 */
[----:B-1----:R-:W-:-:S05]  /*11380*/  FADD.FTZ R2, R2, R246 ;  /* 0x000000f602027221 */ /* 0x002fca0000010000 */
[----:B------:R-:W1:Y:S02]  /*11390*/  SHFL.BFLY PT, R4, R2, 0x1, 0x1f ;  /* 0x0c201f0002047f89 */ /* 0x000e6400000e0000 */
[----:B-1----:R-:W-:Y:S02]  /*113a0*/  FADD.FTZ R4, R2, R4 ;  /* 0x0000000402047221 */ /* 0x002fe40000010000 */
[----:B---3--:R-:W1:Y:S04]  /*113b0*/  SHFL.BFLY PT, R0, R3, 0x2, 0x1f ;  /* 0x0c401f0003007f89 */ /* 0x008e6800000e0000 */
[----:B----4-:R-:W3:Y:S01]  /*113c0*/  SHFL.BFLY PT, R6, R9, 0x2, 0x1f ;  /* 0x0c401f0009067f89 */ /* 0x010ee200000e0000 */
[----:B-1----:R-:W-:-:S03]  /*113d0*/  FADD.FTZ R0, R0, R3 ;  /* 0x0000000300007221 */ /* 0x002fc60000010000 */
[----:B------:R-:W1:Y:S01]  /*113e0*/  SHFL.BFLY PT, R3, R5, 0x1, 0x1f ;  /* 0x0c201f0005037f89 */ /* 0x000e6200000e0000 */
[----:B---3--:R-:W-:-:S03]  /*113f0*/  FADD.FTZ R6, R6, R9 ;  /* 0x0000000906067221 */ /* 0x008fc60000010000 */
[----:B------:R-:W3:Y:S04]  /*11400*/  SHFL.BFLY PT, R7, R0, 0x1, 0x1f ;  /* 0x0c201f0000077f89 */ /* 0x000ee800000e0000 */
[----:B------:R4:W2:Y:S01]  /*11410*/  SHFL.BFLY PT, R8, R6, 0x1, 0x1f ;  /* 0x0c201f0006087f89 */ /* 0x0008a200000e0000 */
[----:B-1----:R-:W-:Y:S02]  /*11420*/  FADD.FTZ R5, R5, R3 ;  /* 0x0000000305057221 */ /* 0x002fe40000010000 */
[----:B---3--:R-:W-:-:S03]  /*11430*/  FADD.FTZ R7, R0, R7 ;  /* 0x0000000700077221 */ /* 0x008fc60000010000 */
.L_x_2080:
[----:B------:R-:W-:Y:S01]  /*11440*/  FSETP.NE.FTZ.AND P3, PT, R5, RZ, PT ;  /* 0x000000ff0500720b */ /* 0x000fe20003f75000 */
[----:B------:R-:W-:Y:S01]  /*11450*/  CS2R R2, SRZ ;  /* 0x0000000000027805 */ /* 0x000fe2000001ff00 */
[----:B------:R-:W-:Y:S01]  /*11460*/  MOV R0, RZ ;  /* 0x000000ff00007202 */ /* 0x000fe20000000f00 */
[----:B--2-4-:R-:W-:Y:S01]  /*11470*/  FADD.FTZ R6, R8, R6 ;  /* 0x0000000608067221 */ /* 0x014fe20000010000 */
        /* <DEDUP_REMOVED lines=130> */
.L_x_1912:
        /* <DEDUP_REMOVED lines=19> */
.L_x_2002:
[----:B---3--:R-:W-:Y:S05]  /*11dd0*/  BSYNC B0 ;  /* 0x0000000000007941 */ /* 0x008fea0003800000 */
.L_x_2001:
        /* <DEDUP_REMOVED lines=128> */
.L_x_2005:
        /* <DEDUP_REMOVED lines=145> */
.L_x_2081:
[----:B------:R-:W-:Y:S05]  /*12ef0*/  BRA.DIV ~URZ, `(.L_x_2008) ;  /* 0x000047c27f007947 */ /* 0x000fea000b800000 */
[----:B------:R3:W4:Y:S02]  /*12f00*/  SHFL.IDX PT, R0, R13, RZ, 0x1c1f ;  /* 0x001c1fff0d007589 */ /* 0x00072400000e0000 */
.L_x_2082:
        /* <DEDUP_REMOVED lines=20> */
.L_x_2010:
[----:B------:R-:W-:Y:S05]  /*13050*/  BSYNC B0 ;  /* 0x0000000000007941 */ /* 0x000fea0003800000 */
.L_x_2009:
[----:B------:R-:W-:Y:S05]  /*13060*/  BRA.DIV ~URZ, `(.L_x_2011) ;  /* 0x000046b27f007947 */ /* 0x000fea000b800000 */
[----:B--2---:R2:W1:Y:S04]  /*13070*/  SHFL.IDX PT, R10, R12, 0x1, 0x1c1f ;  /* 0x003c1f000c0a7f89 */ /* 0x00446800000e0000 */
[----:B----4-:R2:W4:Y:S02]  /*13080*/  SHFL.IDX PT, R0, R13, 0x1, 0x1c1f ;  /* 0x003c1f000d007f89 */ /* 0x01052400000e0000 */
.L_x_2083:
        /* <DEDUP_REMOVED lines=21> */
.L_x_2013:
[----:B------:R-:W-:Y:S05]  /*131e0*/  BSYNC B0 ;  /* 0x0000000000007941 */ /* 0x000fea0003800000 */
.L_x_2012:
[----:B------:R-:W-:Y:S05]  /*131f0*/  BRA.DIV ~URZ, `(.L_x_2014) ;  /* 0x000045e27f007947 */ /* 0x000fea000b800000 */
[----:B-1----:R1:W2:Y:S02]  /*13200*/  SHFL.IDX PT, R10, R12, 0x2, 0x1c1f ;  /* 0x005c1f000c0a7f89 */ /* 0x0022a400000e0000 */
.L_x_2084:
[----:B------:R-:W-:Y:S05]  /*13210*/  BRA.DIV ~URZ, `(.L_x_2015) ;  /* 0x000046327f007947 */ /* 0x000fea000b800000 */
[----:B----4-:R4:W1:Y:S02]  /*13220*/  SHFL.IDX PT, R0, R13, 0x2, 0x1c1f ;  /* 0x005c1f000d007f89 */ /* 0x01086400000e0000 */
.L_x_2085:
        /* <DEDUP_REMOVED lines=21> */
.L_x_2017:
[----:B------:R-:W-:Y:S05]  /*13380*/  BSYNC B0 ;  /* 0x0000000000007941 */ /* 0x000fea0003800000 */
.L_x_2016:
[----:B------:R-:W-:Y:S05]  /*13390*/  BRA.DIV ~URZ, `(.L_x_2018) ;  /* 0x000045127f007947 */ /* 0x000fea000b800000 */
[----:B-1----:R1:W3:Y:S04]  /*133a0*/  SHFL.IDX PT, R6, R12, 0x3, 0x1c1f ;  /* 0x007c1f000c067f89 */ /* 0x0022e800000e0000 */
[----:B------:R1:W4:Y:S02]  /*133b0*/  SHFL.IDX PT, R0, R13, 0x3, 0x1c1f ;  /* 0x007c1f000d007f89 */ /* 0x00032400000e0000 */
.L_x_2086:
        /* <DEDUP_REMOVED lines=22> */
.L_x_2006:
        /* <DEDUP_REMOVED lines=35> */
.L_x_2087:
[----:B------:R-:W-:Y:S05]  /*13750*/  BRA.DIV ~URZ, `(.L_x_2021) ;  /* 0x000042827f007947 */ /* 0x000fea000b800000 */
[----:B------:R3:W4:Y:S02]  /*13760*/  SHFL.IDX PT, R0, R13, RZ, 0x1c1f ;  /* 0x001c1fff0d007589 */ /* 0x00072400000e0000 */
.L_x_2088:
        /* <DEDUP_REMOVED lines=13> */
[----:B------:R-:W-:Y:S01]  /*13840*/  IADD3 R5, R235, 0x18, RZ ;  /* 0x00000018eb057810 */ /* 0x000fe20007ffe0ff */
        /* <DEDUP_REMOVED lines=20> */
[C---:B------:R-:W-:Y:S01]  /*13990*/  IADD3 R10, R235.reuse, 0x30, RZ ;  /* 0x00000030eb0a7810 */ /* 0x040fe20007ffe0ff */
        /* <DEDUP_REMOVED lines=38> */
[----:B------:R-:W-:Y:S02]  /*13c00*/  IADD3 R14, R235, 0x50, RZ ;  /* 0x00000050eb0e7810 */ /* 0x000fe40007ffe0ff */
[----:B----4-:R-:W-:Y:S01]  /*13c10*/  @!P2 LEA R6, P0, R11, R0, 0x2 ;  /* 0x000000000b06a211 */ /* 0x010fe200078010ff */
        /* <DEDUP_REMOVED lines=9> */
.L_x_2023:
[----:B------:R-:W-:Y:S05]  /*13cb0*/  BSYNC B0 ;  /* 0x0000000000007941 */ /* 0x000fea0003800000 */
.L_x_2022:
[----:B------:R-:W-:Y:S05]  /*13cc0*/  BRA.DIV ~URZ, `(.L_x_2024) ;  /* 0x00003d727f007947 */ /* 0x000fea000b800000 */
[----:B--2---:R2:W1:Y:S04]  /*13cd0*/  SHFL.IDX PT, R4, R12, 0x1, 0x1c1f ;  /* 0x003c1f000c047f89 */ /* 0x00446800000e0000 */
[----:B----4-:R2:W4:Y:S02]  /*13ce0*/  SHFL.IDX PT, R0, R13, 0x1, 0x1c1f ;  /* 0x003c1f000d007f89 */ /* 0x01052400000e0000 */
.L_x_2089:
[----:B------:R-:W-:Y:S01]  /*13cf0*/  BSSY B0, `(.L_x_2025) ;  /* 0x0000054000007945 */ /* 0x000fe20003800000 */
[----:B------:R-:W-:Y:S05]  /*13d00*/  @P6 BRA `(.L_x_2026) ;  /* 0x0000052000006947 */ /* 0x000fea0003800000 */
[C---:B------:R-:W-:Y:S02]  /*13d10*/  ISETP.GE.AND P1, PT, R235.reuse, c[0x0][0x3c8], PT ;  /* 0x0000f200eb007a0c */ /* 0x040fe40003f26270 */
[C---:B------:R-:W-:Y:S02]  /*13d20*/  IADD3 R9, R235.reuse, 0x8, RZ ;  /* 0x00000008eb097810 */ /* 0x040fe40007ffe0ff */
[----:B------:R-:W-:Y:S02]  /*13d30*/  IADD3 R11, R235, 0x10, RZ ;  /* 0x00000010eb0b7810 */ /* 0x000fe40007ffe0ff */
[----:B------:R-:W-:-:S02]  /*13d40*/  ISETP.GE.AND P0, PT, R9, c[0x0][0x3c8], PT ;  /* 0x0000f20009007a0c */ /* 0x000fc40003f06270 */
[----:B------:R-:W-:Y:S02]  /*13d50*/  IADD3 R5, R235, 0x18, RZ ;  /* 0x00000018eb057810 */ /* 0x000fe40007ffe0ff */
[----:B------:R-:W-:Y:S02]  /*13d60*/  SHF.R.S32.HI R6, RZ, 0x1f, R235 ;  /* 0x0000001fff067819 */ /* 0x000fe400000114eb */
[----:B------:R-:W-:Y:S02]  /*13d70*/  ISETP.GE.AND P3, PT, R11, c[0x0][0x3c8], PT ;  /* 0x0000f2000b007a0c */ /* 0x000fe40003f66270 */
[C---:B----4-:R-:W-:Y:S02]  /*13d80*/  @!P1 LEA R2, P2, R235.reuse, R0, 0x2 ;  /* 0x00000000eb029211 */ /* 0x050fe400078410ff */
[----:B------:R-:W-:Y:S02]  /*13d90*/  IADD3 R10, R235, 0x8, RZ ;  /* 0x00000008eb0a7810 */ /* 0x000fe40007ffe0ff */
[----:B------:R-:W-:-:S02]  /*13da0*/  ISETP.GE.AND P5, PT, R5, c[0x0][0x3c8], PT ;  /* 0x0000f20005007a0c */ /* 0x000fc40003fa6270 */
[----:B-1----:R-:W-:Y:S02]  /*13db0*/  @!P1 LEA.HI.X R3, R235, R4, R6, 0x2, P2 ;  /* 0x00000004eb039211 */ /* 0x002fe400010f1406 */
[----:B------:R-:W-:Y:S02]  /*13dc0*/  SHF.R.S32.HI R10, RZ, 0x1f, R10 ;  /* 0x0000001fff0a7819 */ /* 0x000fe4000001140a */
[----:B------:R-:W-:Y:S01]  /*13dd0*/  @!P0 LEA R6, P2, R9, R0, 0x2 ;  /* 0x0000000009068211 */ /* 0x000fe200078410ff */
[----:B------:R1:W-:Y:S01]  /*13de0*/  @!P1 ST.E.64 [R2.64], R128 ;  /* 0x0000008002009985 */ /* 0x0003e2000c101b06 */
[----:B------:R-:W-:Y:S02]  /*13df0*/  IADD3 R8, R235, 0x20, RZ ;  /* 0x00000020eb087810 */ /* 0x000fe40007ffe0ff */
        /* <DEDUP_REMOVED lines=15> */
[----:B------:R-:W-:Y:S02]  /*13ef0*/  IADD3 R16, R235, 0x48, RZ ;  /* 0x00000048eb107810 */ /* 0x000fe40007ffe0ff */
[----:B------:R-:W-:Y:S02]  /*13f00*/  @!P3 LEA.HI.X R3, R11, R4, R14, 0x2, P4 ;  /* 0x000000040b03b211 */ /* 0x000fe400020f140e */
[----:B------:R-:W-:Y:S02]  /*13f10*/  IADD3 R11, R235, 0x30, RZ ;  /* 0x00000030eb0b7810 */ /* 0x000fe40007ffe0ff */
[----:B----4-:R-:W-:Y:S01]  /*13f20*/  @!P5 LEA R6, P0, R5, R0, 0x2 ;  /* 0x000000000506d211 */ /* 0x010fe200078010ff */
[----:B------:R1:W-:Y:S01]  /*13f30*/  @!P3 ST.E.64 [R2.64], R146 ;  /* 0x000000920200b985 */ /* 0x0003e2000c101b06 */
[----:B------:R-:W-:Y:S02]  /*13f40*/  IADD3 R14, R235, 0x28, RZ ;  /* 0x00000028eb0e7810 */ /* 0x000fe40007ffe0ff */
[----:B------:R-:W-:-:S02]  /*13f50*/  @!P5 LEA.HI.X R7, R5, R4, R9, 0x2, P0 ;  /* 0x000000040507d211 */ /* 0x000fc400000f1409 */
[----:B------:R-:W-:Y:S02]  /*13f60*/  IADD3 R9, R235, 0x20, RZ ;  /* 0x00000020eb097810 */ /* 0x000fe40007ffe0ff */
        /* <DEDUP_REMOVED lines=13> */
[----:B------:R-:W-:Y:S02]  /*14040*/  IADD3 R14, R235, 0x48, RZ ;  /* 0x00000048eb0e7810 */ /* 0x000fe40007ffe0ff */
[----:B----4-:R-:W-:Y:S01]  /*14050*/  @!P0 LEA R6, P2, R11, R0, 0x2 ;  /* 0x000000000b068211 */ /* 0x010fe200078410ff */
        /* <DEDUP_REMOVED lines=10> */
[----:B------:R-:W-:Y:S02]  /*14100*/  @!P5 LEA R10, P0, R17, R0, 0x2 ;  /* 0x00000000110ad211 */ /* 0x000fe400078010ff */
[----:B------:R-:W-:Y:S01]  /*14110*/  IADD3 R5, R235, 0x58, RZ ;  /* 0x00000058eb057810 */ /* 0x000fe20007ffe0ff */
[----:B------:R1:W-:Y:S01]  /*14120*/  @!P4 ST.E.64 [R2.64], R116 ;  /* 0x000000740200c985 */ /* 0x0003e2000c101b06 */
[----:B------:R-:W-:Y:S02]  /*14130*/  @!P5 LEA.HI.X R11, R17, R4, R18, 0x2, P0 ;  /* 0x00000004110bd211 */ /* 0x000fe400000f1412 */
[C---:B----4-:R-:W-:Y:S02]  /*14140*/  @!P3 LEA R8, P0, R14.reuse, R0, 0x2 ;  /* 0x000000000e08b211 */ /* 0x050fe400078010ff */
[----:B------:R-:W-:Y:S01]  /*14150*/  ISETP.GE.AND P1, PT, R5, c[0x0][0x3c8], PT ;  /* 0x0000f20005007a0c */ /* 0x000fe20003f26270 */
[----:B------:R4:W-:Y:S01]  /*14160*/  @!P5 ST.E.64 [R10.64], R130 ;  /* 0x000000820a00d985 */ /* 0x0009e2000c101b06 */
[----:B------:R-:W-:-:S02]  /*14170*/  @!P3 LEA.HI.X R9, R14, R4, R16, 0x2, P0 ;  /* 0x000000040e09b211 */ /* 0x000fc400000f1410 */
[----:B------:R-:W-:Y:S02]  /*14180*/  IADD3 R16, R235, 0x50, RZ ;  /* 0x00000050eb107810 */ /* 0x000fe40007ffe0ff */
[----:B-----5:R-:W-:Y:S01]  /*14190*/  @!P2 LEA R6, P0, R15, R0, 0x2 ;  /* 0x000000000f06a211 */ /* 0x020fe200078010ff */
        /* <DEDUP_REMOVED lines=9> */
.L_x_2026:
[----:B------:R-:W-:Y:S05]  /*14230*/  BSYNC B0 ;  /* 0x0000000000007941 */ /* 0x000fea0003800000 */
.L_x_2025:
[----:B------:R-:W-:Y:S05]  /*14240*/  BRA.DIV ~URZ, `(.L_x_2027) ;  /* 0x000038b27f007947 */ /* 0x000fea000b800000 */
[----:B-1----:R1:W2:Y:S02]  /*14250*/  SHFL.IDX PT, R4, R12, 0x2, 0x1c1f ;  /* 0x005c1f000c047f89 */ /* 0x0022a400000e0000 */
.L_x_2090:
[----:B------:R-:W-:Y:S05]  /*14260*/  BRA.DIV ~URZ, `(.L_x_2028) ;  /* 0x000039027f007947 */ /* 0x000fea000b800000 */
[----:B----4-:R4:W1:Y:S02]  /*14270*/  SHFL.IDX PT, R0, R13, 0x2, 0x1c1f ;  /* 0x005c1f000d007f89 */ /* 0x01086400000e0000 */
.L_x_2091:
[----:B------:R-:W-:Y:S01]  /*14280*/  LOP3.LUT P0, RZ, R194, 0x1, RZ, 0xc0, !PT ;  /* 0x00000001c2ff7812 */ /* 0x000fe2000780c0ff */
[----:B------:R-:W-:-:S12]  /*14290*/  BSSY B0, `(.L_x_2029) ;  /* 0x0000054000007945 */ /* 0x000fd80003800000 */
[----:B------:R-:W-:Y:S05]  /*142a0*/  @P0 BRA `(.L_x_2030) ;  /* 0x0000052000000947 */ /* 0x000fea0003800000 */
[C---:B------:R-:W-:Y:S02]  /*142b0*/  IADD3 R5, R235.reuse, 0x8, RZ ;  /* 0x00000008eb057810 */ /* 0x040fe40007ffe0ff */
[----:B------:R-:W-:Y:S02]  /*142c0*/  ISETP.GE.AND P0, PT, R235, c[0x0][0x3c8], PT ;  /* 0x0000f200eb007a0c */ /* 0x000fe40003f06270 */
[----:B------:R-:W-:Y:S02]  /*142d0*/  ISETP.GE.AND P2, PT, R5, c[0x0][0x3c8], PT ;  /* 0x0000f20005007a0c */ /* 0x000fe40003f46270 */
[C---:B------:R-:W-:Y:S02]  /*142e0*/  IADD3 R16, R235.reuse, 0x10, RZ ;  /* 0x00000010eb107810 */ /* 0x040fe40007ffe0ff */
[----:B------:R-:W-:Y:S02]  /*142f0*/  IADD3 R10, R235, 0x18, RZ ;  /* 0x00000018eb0a7810 */ /* 0x000fe40007ffe0ff */
[----:B------:R-:W-:-:S02]  /*14300*/  ISETP.GE.AND P4, PT, R16, c[0x0][0x3c8], PT ;  /* 0x0000f20010007a0c */ /* 0x000fc40003f86270 */
[C---:B------:R-:W-:Y:S02]  /*14310*/  IADD3 R6, R235.reuse, 0x8, RZ ;  /* 0x00000008eb067810 */ /* 0x040fe40007ffe0ff */
[----:B------:R-:W-:Y:S02]  /*14320*/  ISETP.GE.AND P3, PT, R10, c[0x0][0x3c8], PT ;  /* 0x0000f2000a007a0c */ /* 0x000fe40003f66270 */
[-C--:B-1----:R-:W-:Y:S02]  /*14330*/  @!P0 LEA R2, P5, R235, R0.reuse, 0x2 ;  /* 0x00000000eb028211 */ /* 0x082fe400078a10ff */
[----:B------:R-:W-:Y:S02]  /*14340*/  SHF.R.S32.HI R7, RZ, 0x1f, R235 ;  /* 0x0000001fff077819 */ /* 0x000fe400000114eb */
[----:B------:R-:W-:Y:S02]  /*14350*/  SHF.R.S32.HI R6, RZ, 0x1f, R6 ;  /* 0x0000001fff067819 */ /* 0x000fe40000011406 */
[----:B------:R-:W-:-:S02]  /*14360*/  @!P2 LEA R8, P1, R5, R0, 0x2 ;  /* 0x000000000508a211 */ /* 0x000fc400078210ff */
[CC--:B--2---:R-:W-:Y:S02]  /*14370*/  @!P0 LEA.HI.X R3, R235.reuse, R4.reuse, R7, 0x2, P5 ;  /* 0x00000004eb038211 */ /* 0x0c4fe400028f1407 */
[C---:B------:R-:W-:Y:S02]  /*14380*/  IADD3 R11, R235.reuse, 0x28, RZ ;  /* 0x00000028eb0b7810 */ /* 0x040fe40007ffe0ff */
[----:B------:R-:W-:Y:S01]  /*14390*/  IADD3 R14, R235, 0x20, RZ ;  /* 0x00000020eb0e7810 */ /* 0x000fe20007ffe0ff */
[----:B------:R1:W-:Y:S01]  /*143a0*/  @!P0 ST.E.64 [R2.64], R34 ;  /* 0x0000002202008985 */ /* 0x0003e2000c101b06 */
[----:B------:R-:W-:Y:S02]  /*143b0*/  @!P2 LEA.HI.X R9, R5, R4, R6, 0x2, P1 ;  /* 0x000000040509a211 */ /* 0x000fe400008f1406 */
[C---:B------:R-:W-:Y:S02]  /*143c0*/  IADD3 R17, R235.reuse, 0x10, RZ ;  /* 0x00000010eb117810 */ /* 0x040fe40007ffe0ff */
[----:B------:R-:W-:Y:S01]  /*143d0*/  IADD3 R15, R235, 0x18, RZ ;  /* 0x00000018eb0f7810 */ /* 0x000fe20007ffe0ff */
[----:B------:R2:W-:Y:S01]  /*143e0*/  @!P2 ST.E.64 [R8.64], R36 ;  /* 0x000000240800a985 */ /* 0x0005e2000c101b06 */
[----:B------:R-:W-:-:S02]  /*143f0*/  ISETP.GE.AND P0, PT, R11, c[0x0][0x3c8], PT ;  /* 0x0000f2000b007a0c */ /* 0x000fc40003f06270 */
[----:B------:R-:W-:Y:S02]  /*14400*/  ISETP.GE.AND P1, PT, R14, c[0x0][0x3c8], PT ;  /* 0x0000f2000e007a0c */ /* 0x000fe40003f26270 */
[C---:B------:R-:W-:Y:S02]  /*14410*/  @!P4 LEA R6, P5, R16.reuse, R0, 0x2 ;  /* 0x000000001006c211 */ /* 0x040fe400078a10ff */
[----:B------:R-:W-:Y:S02]  /*14420*/  SHF.R.S32.HI R17, RZ, 0x1f, R17 ;  /* 0x0000001fff117819 */ /* 0x000fe40000011411 */
[----:B------:R-:W-:Y:S02]  /*14430*/  SHF.R.S32.HI R15, RZ, 0x1f, R15 ;  /* 0x0000001fff0f7819 */ /* 0x000fe4000001140f */
[----:B------:R-:W-:Y:S02]  /*14440*/  IADD3 R5, R235, 0x30, RZ ;  /* 0x00000030eb057810 */ /* 0x000fe40007ffe0ff */
[----:B------:R-:W-:-:S02]  /*14450*/  @!P4 LEA.HI.X R7, R16, R4, R17, 0x2, P5 ;  /* 0x000000041007c211 */ /* 0x000fc400028f1411 */
[----:B------:R-:W-:Y:S02]  /*14460*/  ISETP.GE.AND P6, PT, R5, c[0x0][0x3c8], PT ;  /* 0x0000f20005007a0c */ /* 0x000fe40003fc6270 */
[C---:B------:R-:W-:Y:S01]  /*14470*/  IADD3 R16, R235.reuse, 0x20, RZ ;  /* 0x00000020eb107810 */ /* 0x040fe20007ffe0ff */
[----:B------:R5:W-:Y:S01]  /*14480*/  @!P4 ST.E.64 [R6.64], R38 ;  /* 0x000000260600c985 */ /* 0x000be2000c101b06 */
[C---:B------:R-:W-:Y:S02]  /*14490*/  IADD3 R17, R235.reuse, 0x48, RZ ;  /* 0x00000048eb117810 */ /* 0x040fe40007ffe0ff */
        /* <DEDUP_REMOVED lines=51> */
.L_x_2030:
[----:B------:R-:W-:Y:S05]  /*147d0*/  BSYNC B0 ;  /* 0x0000000000007941 */ /* 0x000fea0003800000 */
.L_x_2029:
[----:B------:R-:W-:Y:S05]  /*147e0*/  BRA.DIV ~URZ, `(.L_x_2031) ;  /* 0x000033e27f007947 */ /* 0x000fea000b800000 */
[----:B--2---:R2:W3:Y:S04]  /*147f0*/  SHFL.IDX PT, R4, R12, 0x3, 0x1c1f ;  /* 0x007c1f000c047f89 */ /* 0x0044e800000e0000 */
[----:B-1----:R2:W1:Y:S02]  /*14800*/  SHFL.IDX PT, R0, R13, 0x3, 0x1c1f ;  /* 0x007c1f000d007f89 */ /* 0x00246400000e0000 */
.L_x_2092:
        /* <DEDUP_REMOVED lines=16> */
[C---:B------:R-:W-:Y:S02]  /*14910*/  IADD3 R5, R235.reuse, 0x20, RZ ;  /* 0x00000020eb057810 */ /* 0x040fe40007ffe0ff */
[----:B------:R-:W-:Y:S02]  /*14920*/  @!P3 LEA.HI.X R3, R8, R4, R9, 0x2, P5 ;  /* 0x000000040803b211 */ /* 0x000fe400028f1409 */
[----:B----4-:R-:W-:Y:S02]  /*14930*/  IADD3 R13, R235, 0x10, RZ ;  /* 0x00000010eb0d7810 */ /* 0x010fe40007ffe0ff */
[----:B------:R-:W-:Y:S01]  /*14940*/  ISETP.GE.AND P0, PT, R5, c[0x0][0x3c8], PT ;  /* 0x0000f20005007a0c */ /* 0x000fe20003f06270 */
[----:B------:R2:W-:Y:S01]  /*14950*/  @!P3 ST.E.64 [R2.64], R30 ;  /* 0x0000001e0200b985 */ /* 0x0005e2000c101b06 */
[----:B------:R-:W-:Y:S02]  /*14960*/  @!P2 LEA R8, P3, R11, R0, 0x2 ;  /* 0x000000000b08a211 */ /* 0x000fe400078610ff */
[----:B------:R-:W-:-:S02]  /*14970*/  SHF.R.S32.HI R13, RZ, 0x1f, R13 ;  /* 0x0000001fff0d7819 */ /* 0x000fc4000001140d */
[----:B------:R-:W-:Y:S02]  /*14980*/  IADD3 R14, R235, 0x28, RZ ;  /* 0x00000028eb0e7810 */ /* 0x000fe40007ffe0ff */
[----:B------:R-:W-:Y:S02]  /*14990*/  @!P2 LEA.HI.X R9, R11, R4, R13, 0x2, P3 ;  /* 0x000000040b09a211 */ /* 0x000fe400018f140d */
[C---:B------:R-:W-:Y:S02]  /*149a0*/  IADD3 R13, R235.reuse, 0x18, RZ ;  /* 0x00000018eb0d7810 */ /* 0x040fe40007ffe0ff */
[C---:B------:R-:W-:Y:S01]  /*149b0*/  IADD3 R11, R235.reuse, 0x20, RZ ;  /* 0x00000020eb0b7810 */ /* 0x040fe20007ffe0ff */
        /* <DEDUP_REMOVED lines=17> */
[C---:B------:R-:W-:Y:S01]  /*14ad0*/  IADD3 R11, R235.reuse, 0x30, RZ ;  /* 0x00000030eb0b7810 */ /* 0x040fe20007ffe0ff */
        /* <DEDUP_REMOVED lines=9> */
[C---:B--2---:R-:W-:Y:S02]  /*14b70*/  @!P4 LEA R2, P6, R10.reuse, R0, 0x2 ;  /* 0x000000000a02c211 */ /* 0x044fe400078c10ff */
        /* <DEDUP_REMOVED lines=35> */
.L_x_2004:
        /* <DEDUP_REMOVED lines=20> */
.L_x_2032:
        /* <DEDUP_REMOVED lines=58> */
.L_x_2034:
[----:B------:R-:W-:Y:S05]  /*15290*/  BSYNC B0 ;  /* 0x0000000000007941 */ /* 0x000fea0003800000 */
.L_x_2033:
        /* <DEDUP_REMOVED lines=47> */
.L_x_2093:
[----:B------:R-:W-:Y:S05]  /*15590*/  BRA.DIV ~URZ, `(.L_x_2036) ;  /* 0x000027627f007947 */ /* 0x000fea000b800000 */
[----:B------:R3:W4:Y:S02]  /*155a0*/  SHFL.IDX PT, R0, R12, RZ, 0x1c1f ;  /* 0x001c1fff0c007589 */ /* 0x00072400000e0000 */
.L_x_2094:
        /* <DEDUP_REMOVED lines=21> */
.L_x_2038:
[----:B------:R-:W-:Y:S05]  /*15700*/  BSYNC B0 ;  /* 0x0000000000007941 */ /* 0x000fea0003800000 */
.L_x_2037:
[----:B------:R-:W-:Y:S05]  /*15710*/  BRA.DIV ~URZ, `(.L_x_2039) ;  /* 0x000026427f007947 */ /* 0x000fea000b800000 */
[----:B--2---:R2:W1:Y:S04]  /*15720*/  SHFL.IDX PT, R8, R9, 0x1, 0x1c1f ;  /* 0x003c1f0009087f89 */ /* 0x00446800000e0000 */
[----:B----4-:R2:W4:Y:S02]  /*15730*/  SHFL.IDX PT, R0, R12, 0x1, 0x1c1f ;  /* 0x003c1f000c007f89 */ /* 0x01052400000e0000 */
.L_x_2095:
        /* <DEDUP_REMOVED lines=21> */
.L_x_2041:
[----:B------:R-:W-:Y:S05]  /*15890*/  BSYNC B0 ;  /* 0x0000000000007941 */ /* 0x000fea0003800000 */
.L_x_2040:
[----:B------:R-:W-:Y:S05]  /*158a0*/  BRA.DIV ~URZ, `(.L_x_2042) ;  /* 0x000025727f007947 */ /* 0x000fea000b800000 */
[----:B-1----:R1:W2:Y:S02]  /*158b0*/  SHFL.IDX PT, R8, R9, 0x2, 0x1c1f ;  /* 0x005c1f0009087f89 */ /* 0x0022a400000e0000 */
.L_x_2096:
[----:B------:R-:W-:Y:S05]  /*158c0*/  BRA.DIV ~URZ, `(.L_x_2043) ;  /* 0x000025c27f007947 */ /* 0x000fea000b800000 */
[----:B----4-:R4:W1:Y:S02]  /*158d0*/  SHFL.IDX PT, R0, R12, 0x2, 0x1c1f ;  /* 0x005c1f000c007f89 */ /* 0x01086400000e0000 */
.L_x_2097:
        /* <DEDUP_REMOVED lines=21> */
.L_x_2045:
[----:B------:R-:W-:Y:S05]  /*15a30*/  BSYNC B0 ;  /* 0x0000000000007941 */ /* 0x000fea0003800000 */
.L_x_2044:
[----:B------:R-:W-:Y:S05]  /*15a40*/  BRA.DIV ~URZ, `(.L_x_2046) ;  /* 0x000024a27f007947 */ /* 0x000fea000b800000 */
[----:B--2---:R2:W3:Y:S04]  /*15a50*/  SHFL.IDX PT, R8, R9, 0x3, 0x1c1f ;  /* 0x007c1f0009087f89 */ /* 0x0044e800000e0000 */
[----:B-1----:R2:W1:Y:S02]  /*15a60*/  SHFL.IDX PT, R0, R12, 0x3, 0x1c1f ;  /* 0x007c1f000c007f89 */ /* 0x00246400000e0000 */
.L_x_2098:
        /* <DEDUP_REMOVED lines=20> */
.L_x_2019:
[----:B------:R-:W-:Y:S05]  /*15bb0*/  BSYNC B1 ;  /* 0x0000000000017941 */ /* 0x000fea0003800000 */
.L_x_2003:
        /* <DEDUP_REMOVED lines=15> */
.L_x_2099:
[----:B------:R-:W-:Y:S05]  /*15cb0*/  BRA.DIV ~URZ, `(.L_x_2049) ;  /* 0x000023627f007947 */ /* 0x000fea000b800000 */
[----:B------:R3:W4:Y:S02]  /*15cc0*/  SHFL.IDX PT, R8, R74, 0x1, 0x1f ;  /* 0x00201f004a087f89 */ /* 0x00072400000e0000 */
.L_x_2100:
        /* <DEDUP_REMOVED lines=19> */
.L_x_2101:
        /* <DEDUP_REMOVED lines=16> */
.L_x_2102:
[----:B---3--:R-:W-:Y:S01]  /*15f00*/  IMAD R0, R0, c[0x0][0x538], RZ ;  /* 0x00014e0000007a24 */ /* 0x008fe200078e02ff */
[----:B------:R-:W-:Y:S04]  /*15f10*/  BSSY B1, `(.L_x_2052) ;  /* 0x00000ce000017945 */ /* 0x000fe80003800000 */
[----:B----4-:R-:W-:-:S04]  /*15f20*/  IADD3 R8, R0, R8, RZ ;  /* 0x0000000800087210 */ /* 0x010fc80007ffe0ff */
[----:B--2---:R-:W-:-:S13]  /*15f30*/  ISETP.GT.AND P0, PT, R8, R9, PT ;  /* 0x000000090800720c */ /* 0x004fda0003f04270 */
[----:B------:R-:W-:Y:S05]  /*15f40*/  @P0 BRA `(.L_x_2053) ;  /* 0x0000025000000947 */ /* 0x000fea0003800000 */
.L_x_2057:
        /* <DEDUP_REMOVED lines=17> */
.L_x_2103:
        /* <DEDUP_REMOVED lines=16> */
.L_x_2104:
[----:B--2---:R-:W-:-:S05]  /*16160*/  IMAD R0, R0, c[0x0][0x538], RZ ;  /* 0x00014e0000007a24 */ /* 0x004fca00078e02ff */
[----:B------:R-:W-:-:S04]  /*16170*/  IADD3 R8, R0, R8, RZ ;  /* 0x0000000800087210 */ /* 0x000fc80007ffe0ff */
[----:B------:R-:W-:-:S13]  /*16180*/  ISETP.GT.AND P0, PT, R8, R9, PT ;  /* 0x000000090800720c */ /* 0x000fda0003f04270 */
[----:B-1----:R-:W-:Y:S05]  /*16190*/  @!P0 BRA `(.L_x_2057) ;  /* 0xfffffdb000008947 */ /* 0x002fea000383ffff */
.L_x_2053:
[----:B------:R-:W-:-:S05]  /*161a0*/  IADD3 R12, -R0, R8, RZ ;  /* 0x00000008000c7210 */ /* 0x000fca0007ffe1ff */
[----:B------:R-:W-:-:S05]  /*161b0*/  IMAD R0, R4, c[0x0][0x538], R12 ;  /* 0x00014e0004007a24 */ /* 0x000fca00078e020c */
[----:B------:R-:W-:Y:S01]  /*161c0*/  ISETP.GT.AND P0, PT, R0, R9, PT ;  /* 0x000000090000720c */ /* 0x000fe20003f04270 */
[----:B------:R-:W-:-:S12]  /*161d0*/  BRA.DIV ~URZ, `(.L_x_2058) ;  /* 0x000022827f007947 */ /* 0x000fd8000b800000 */
[----:B------:R-:W-:-:S03]  /*161e0*/  VOTE.ANY R10, PT, !P0 ;  /* 0x00000000000a7806 */ /* 0x000fc600040e0100 */
.L_x_2105:
[----:B------:R-:W2:Y:S01]  /*161f0*/  LDL.LU R0, [R1+0x24] ;  /* 0x0000240001007983 */ /* 0x000ea20000300800 */
[----:B------:R-:W2:Y:S02]  /*16200*/  POPC R8, R10 ;  /* 0x0000000a00087309 */ /* 0x000ea40000000000 */
[----:B--2---:R-:W-:-:S05]  /*16210*/  IADD3 R0, R8, R0, RZ ;  /* 0x0000000008007210 */ /* 0x004fca0007ffe0ff */
[----:B------:R2:W-:Y:S01]  /*16220*/  STL [R1+0x24], R0 ;  /* 0x0000240001007387 */ /* 0x0005e20000100800 */
[----:B------:R-:W-:Y:S05]  /*16230*/  BRA.DIV ~URZ, `(.L_x_2059) ;  /* 0x000022727f007947 */ /* 0x000fea000b800000 */
[----:B------:R3:W4:Y:S04]  /*16240*/  SHFL.IDX PT, R11, R6, R8, 0x1f ;  /* 0x00001f08060b7589 */ /* 0x00072800000e0000 */
[----:B------:R3:W1:Y:S02]  /*16250*/  SHFL.IDX PT, R7, R7, R8, 0x1f ;  /* 0x00001f0807077589 */ /* 0x00066400000e0000 */
.L_x_2106:
[----:B------:R-:W-:Y:S01]  /*16260*/  ISETP.NE.AND P0, PT, R10, RZ, PT ;  /* 0x000000ff0a00720c */ /* 0x000fe20003f05270 */
[----:B------:R-:W-:-:S12]  /*16270*/  BSSY B0, `(.L_x_2060) ;  /* 0x0000005000007945 */ /* 0x000fd80003800000 */
[----:B------:R-:W-:Y:S05]  /*16280*/  @!P0 BRA `(.L_x_2061) ;  /* 0x0000003000008947 */ /* 0x000fea0003800000 */
[----:B------:R-:W-:Y:S01]  /*16290*/  IADD3 R3, R8, -0x1, RZ ;  /* 0xffffffff08037810 */ /* 0x000fe20007ffe0ff */
[----:B------:R-:W-:Y:S05]  /*162a0*/  BRA.DIV ~URZ, `(.L_x_2062) ;  /* 0x000022d27f007947 */ /* 0x000fea000b800000 */
[----:B------:R2:W3:Y:S02]  /*162b0*/  SHFL.IDX PT, R13, R4, R3, 0x1f ;  /* 0x00001f03040d7589 */ /* 0x0004e400000e0000 */
.L_x_2061:
[----:B------:R-:W-:Y:S05]  /*162c0*/  BSYNC B0 ;  /* 0x0000000000007941 */ /* 0x000fea0003800000 */
.L_x_2060:
        /* <DEDUP_REMOVED lines=68> */
.L_x_2064:
        /* <DEDUP_REMOVED lines=68> */
.L_x_2065:
[----:B------:R-:W-:Y:S05]  /*16b50*/  BSYNC B0 ;  /* 0x0000000000007941 */ /* 0x000fea0003800000 */
.L_x_2063:
[----:B------:R-:W-:-:S04]  /*16b60*/  LOP3.LUT R2, RZ, R2, RZ, 0x33, !PT ;  /* 0x00000002ff027212 */ /* 0x000fc800078e33ff */
[----:B-1----:R-:W-:-:S05]  /*16b70*/  IADD3 R0, R2, R11, RZ ;  /* 0x0000000b02007210 */ /* 0x002fca0007ffe0ff */
[----:B------:R1:W-:Y:S01]  /*16b80*/  STL [R1+0x1c], R0 ;  /* 0x00001c0001007387 */ /* 0x0003e20000100800 */
[----:B------:R-:W-:Y:S05]  /*16b90*/  BRA `(.L_x_2066) ;  /* 0x0000005000007947 */ /* 0x000fea0003800000 */
.L_x_2054:
[----:B------:R-:W-:Y:S01]  /*16ba0*/  MOV R0, c[0x0][0x53c] ;  /* 0x00014f0000007a02 */ /* 0x000fe20000000f00 */
[----:B------:R2:W-:Y:S04]  /*16bb0*/  STL [R1+0x18], R9 ;  /* 0x0000180901007387 */ /* 0x0005e80000100800 */
[----:B------:R2:W-:Y:S04]  /*16bc0*/  STL [R1+0x1c], RZ ;  /* 0x00001cff01007387 */ /* 0x0005e80000100800 */
[----:B------:R2:W-:Y:S04]  /*16bd0*/  STL [R1+0x20], RZ ;  /* 0x000020ff01007387 */ /* 0x0005e80000100800 */
[----:B------:R2:W-:Y:S02]  /*16be0*/  STL [R1+0x24], R0 ;  /* 0x0000240001007387 */ /* 0x0005e40000100800 */
.L_x_2066:
[----:B------:R-:W-:Y:S05]  /*16bf0*/  BSYNC B1 ;  /* 0x0000000000017941 */ /* 0x000fea0003800000 */
.L_x_2052:
        /* <DEDUP_REMOVED lines=9> */
.L_x_2047:
[----:B--2---:R-:W2:Y:S02]  /*16c90*/  LDL R0, [R1+0x24] ;  /* 0x0000240001007983 */ /* 0x004ea40000100800 */
[----:B--2---:R-:W-:-:S13]  /*16ca0*/  ISETP.GE.AND P0, PT, R0, c[0x0][0x53c], PT ;  /* 0x00014f0000007a0c */ /* 0x004fda0003f06270 */
[----:B-1----:R-:W-:Y:S01]  /*16cb0*/  @P0 CALL.REL.NOINC `(.L_x_2067) ;  /* 0x0000001000000944 */ /* 0x002fe20003c00000 */
[----:B------:R-:W-:Y:S05]  /*16cc0*/  BRA `(.L_x_2068) ;  /* 0xfffeae9000007947 */ /* 0x000fea000383ffff */
.L_x_2067:
[----:B------:R-:W-:Y:S05]  /*16cd0*/  EXIT ;  /* 0x000000000000794d */ /* 0x000fea0003800000 */
.L_x_1887:
[----:B------:R-:W-:Y:S01]  /*16ce0*/  IMAD.MOV.U32 R0, RZ, RZ, R5 ;  /* 0x000000ffff007224 */ /* 0x000fe200078e0005 */
[----:B------:R-:W-:Y:S02]  /*16cf0*/  MOV R2, 0x1 ;  /* 0x0000000100027802 */ /* 0x000fe40000000f00 */
[----:B------:R-:W-:Y:S02]  /*16d00*/  MOV R3, 0x16d20 ;  /* 0x00016d2000037802 */ /* 0x000fe40000000f00 */
[----:B------:R-:W-:Y:S05]  /*16d10*/  CALL.REL.NOINC `($__internal_36_$__cuda_sm70_shflsync_up_p) ;  /* 0x0000195000007944 */ /* 0x000fea0003c00000 */
[----:B------:R-:W-:Y:S01]  /*16d20*/  MOV R0, R4 ;  /* 0x0000000400007202 */ /* 0x000fe20000000f00 */
[----:B------:R-:W-:Y:S05]  /*16d30*/  BRA `(.L_x_2069) ;  /* 0xfffe972000007947 */ /* 0x000fea000383ffff */
.L_x_1888:
[----:B------:R-:W-:Y:S01]  /*16d40*/  IMAD.MOV.U32 R0, RZ, RZ, R5 ;  /* 0x000000ffff007224 */ /* 0x000fe200078e0005 */
[----:B------:R-:W-:Y:S02]  /*16d50*/  MOV R2, 0x2 ;  /* 0x0000000200027802 */ /* 0x000fe40000000f00 */
[----:B------:R-:W-:Y:S02]  /*16d60*/  MOV R3, 0x16d80 ;  /* 0x00016d8000037802 */ /* 0x000fe40000000f00 */
[----:B------:R-:W-:Y:S05]  /*16d70*/  CALL.REL.NOINC `($__internal_36_$__cuda_sm70_shflsync_up_p) ;  /* 0x000018f000007944 */ /* 0x000fea0003c00000 */
[----:B------:R-:W-:Y:S01]  /*16d80*/  SEL R0, R4, RZ, P4 ;  /* 0x000000ff04007207 */ /* 0x000fe20002000000 */
[----:B------:R-:W-:Y:S01]  /*16d90*/  IMAD.MOV.U32 R2, RZ, RZ, 0x4 ;  /* 0x00000004ff027424 */ /* 0x000fe200078e00ff */
[----:B------:R-:W-:-:S03]  /*16da0*/  MOV R3, 0x16dd0 ;  /* 0x00016dd000037802 */ /* 0x000fc60000000f00 */
[----:B------:R-:W-:Y:S02]  /*16db0*/  IMAD.IADD R0, R5, 0x1, R0 ;  /* 0x0000000105007824 */ /* 0x000fe400078e0200 */
        /* <DEDUP_REMOVED lines=14> */
[----:B------:R-:W-:Y:S01]  /*16ea0*/  IMAD.IADD R4, R0, 0x1, R4 ;  /* 0x0000000100047824 */ /* 0x000fe200078e0204 */
[----:B------:R-:W-:-:S03]  /*16eb0*/  MOV R0, 0x1f ;  /* 0x0000001f00007802 */ /* 0x000fc60000000f00 */
[----:B------:R-:W-:Y:S02]  /*16ec0*/  IMAD.MOV.U32 R5, RZ, RZ, R4 ;  /* 0x000000ffff057224 */ /* 0x000fe400078e0004 */
[----:B------:R-:W-:Y:S05]  /*16ed0*/  CALL.REL.NOINC `($__internal_35_$__cuda_sm70_shflsync_idx_p) ;  /* 0x0000174000007944 */ /* 0x000fea0003c00000 */
[----:B------:R-:W-:Y:S05]  /*16ee0*/  BRA `(.L_x_2070) ;  /* 0xfffe967000007947 */ /* 0x000fea000383ffff */
.L_x_1890:
[----:B------:R-:W-:Y:S02]  /*16ef0*/  SEL R0, RZ, 0x1, P0 ;  /* 0x00000001ff007807 */ /* 0x000fe40000000000 */
[----:B------:R-:W-:Y:S02]  /*16f00*/  MOV R2, 0x16f20 ;  /* 0x00016f2000027802 */ /* 0x000fe40000000f00 */
[----:B------:R-:W-:Y:S05]  /*16f10*/  CALL.REL.NOINC `($__internal_37_$__cuda_sm70_votesync_ballot) ;  /* 0x000017c000007944 */ /* 0x000fea0003c00000 */
[----:B------:R-:W-:Y:S01]  /*16f20*/  MOV R10, R0 ;  /* 0x00000000000a7202 */ /* 0x000fe20000000f00 */
[----:B------:R-:W-:Y:S05]  /*16f30*/  BRA `(.L_x_2071) ;  /* 0xfffe96b000007947 */ /* 0x000fea000383ffff */
.L_x_1891:
[----:B------:R-:W-:Y:S01]  /*16f40*/  IMAD.MOV.U32 R5, RZ, RZ, R9 ;  /* 0x000000ffff057224 */ /* 0x000fe200078e0009 */
[----:B------:R-:W-:Y:S01]  /*16f50*/  MOV R3, R6 ;  /* 0x0000000600037202 */ /* 0x000fe20000000f00 */
[----:B-1----:R-:W-:Y:S01]  /*16f60*/  IMAD.MOV.U32 R0, RZ, RZ, 0x1f ;  /* 0x0000001fff007424 */ /* 0x002fe200078e00ff */
[----:B------:R-:W-:Y:S02]  /*16f70*/  MOV R2, 0x16f90 ;  /* 0x00016f9000027802 */ /* 0x000fe40000000f00 */
[----:B------:R-:W-:Y:S05]  /*16f80*/  CALL.REL.NOINC `($__internal_35_$__cuda_sm70_shflsync_idx_p) ;  /* 0x0000169000007944 */ /* 0x000fea0003c00000 */
[----:B------:R-:W-:Y:S01]  /*16f90*/  IMAD.MOV.U32 R12, RZ, RZ, R0 ;  /* 0x000000ffff0c7224 */ /* 0x000fe200078e0000 */
[----:B------:R-:W-:Y:S01]  /*16fa0*/  MOV R5, R8 ;  /* 0x0000000800057202 */ /* 0x000fe20000000f00 */
[----:B------:R-:W-:Y:S01]  /*16fb0*/  IMAD.MOV.U32 R7, RZ, RZ, RZ ;  /* 0x000000ffff077224 */ /* 0x000fe200078e00ff */
[----:B------:R-:W-:Y:S01]  /*16fc0*/  MOV R3, R6 ;  /* 0x0000000600037202 */ /* 0x000fe20000000f00 */
[----:B------:R-:W-:Y:S01]  /*16fd0*/  IMAD.MOV.U32 R0, RZ, RZ, 0x1f ;  /* 0x0000001fff007424 */ /* 0x000fe200078e00ff */
[----:B------:R-:W-:-:S02]  /*16fe0*/  MOV R2, 0x17000 ;  /* 0x0001700000027802 */ /* 0x000fc40000000f00 */
[----:B------:R-:W-:Y:S05]  /*16ff0*/  CALL.REL.NOINC `($__internal_35_$__cuda_sm70_shflsync_idx_p) ;  /* 0x0000162000007944 */ /* 0x000fea0003c00000 */
[----:B------:R-:W-:Y:S01]  /*17000*/  MOV R9, R0 ;  /* 0x0000000000097202 */ /* 0x000fe20000000f00 */
[----:B------:R-:W-:Y:S05]  /*17010*/  BRA `(.L_x_2072) ;  /* 0xfffe964000007947 */ /* 0x000fea000383ffff */
.L_x_1894:
[----:B------:R-:W-:Y:S01]  /*17020*/  IMAD.MOV.U32 R5, RZ, RZ, R4 ;  /* 0x000000ffff057224 */ /* 0x000fe200078e0004 */
[----:B-1----:R-:W-:-:S02]  /*17030*/  MOV R0, 0x1f ;  /* 0x0000001f00007802 */ /* 0x002fc40000000f00 */
[----:B------:R-:W-:Y:S02]  /*17040*/  MOV R2, 0x17060 ;  /* 0x0001706000027802 */ /* 0x000fe40000000f00 */
[----:B--234-:R-:W-:Y:S05]  /*17050*/  CALL.REL.NOINC `($__internal_35_$__cuda_sm70_shflsync_idx_p) ;  /* 0x000015c000007944 */ /* 0x01cfea0003c00000 */
[----:B------:R-:W-:Y:S01]  /*17060*/  MOV R7, R0 ;  /* 0x0000000000077202 */ /* 0x000fe20000000f00 */
[----:B------:R-:W-:Y:S05]  /*17070*/  BRA `(.L_x_1893) ;  /* 0xfffe964000007947 */ /* 0x000fea000383ffff */
.L_x_1913:
[----:B------:R-:W-:Y:S01]  /*17080*/  IMAD.MOV.U32 R5, RZ, RZ, R11 ;  /* 0x000000ffff057224 */ /* 0x000fe200078e000b */
[----:B------:R-:W-:Y:S01]  /*17090*/  MOV R3, RZ ;  /* 0x000000ff00037202 */ /* 0x000fe20000000f00 */
[----:B------:R-:W-:Y:S01]  /*170a0*/  IMAD.MOV.U32 R0, RZ, RZ, 0x1c1f ;  /* 0x00001c1fff007424 */ /* 0x000fe200078e00ff */
[----:B------:R-:W-:Y:S02]  /*170b0*/  MOV R2, 0x170d0 ;  /* 0x000170d000027802 */ /* 0x000fe40000000f00 */
[----:B------:R-:W-:Y:S05]  /*170c0*/  CALL.REL.NOINC `($__internal_35_$__cuda_sm70_shflsync_idx_p) ;  /* 0x0000155000007944 */ /* 0x000fea0003c00000 */
[----:B------:R-:W-:Y:S01]  /*170d0*/  MOV R8, R0 ;  /* 0x0000000000087202 */ /* 0x000fe20000000f00 */
[----:B------:R-:W-:Y:S05]  /*170e0*/  BRA `(.L_x_2073) ;  /* 0xfffebe6000007947 */ /* 0x000fea000383ffff */
.L_x_1914:
[----:B------:R-:W-:Y:S01]  /*170f0*/  IMAD.MOV.U32 R5, RZ, RZ, R12 ;  /* 0x000000ffff057224 */ /* 0x000fe200078e000c */
[----:B------:R-:W-:Y:S01]  /*17100*/  MOV R3, RZ ;  /* 0x000000ff00037202 */ /* 0x000fe20000000f00 */
[----:B------:R-:W-:Y:S01]  /*17110*/  IMAD.MOV.U32 R0, RZ, RZ, 0x1c1f ;  /* 0x00001c1fff007424 */ /* 0x000fe200078e00ff */
[----:B------:R-:W-:Y:S02]  /*17120*/  MOV R2, 0x17140 ;  /* 0x0001714000027802 */ /* 0x000fe40000000f00 */
[----:B-12---:R-:W-:Y:S05]  /*17130*/  CALL.REL.NOINC `($__internal_35_$__cuda_sm70_shflsync_idx_p) ;  /* 0x000014e000007944 */ /* 0x006fea0003c00000 */
[----:B------:R-:W-:Y:S05]  /*17140*/  BRA `(.L_x_2074) ;  /* 0xfffebe2000007947 */ /* 0x000fea000383ffff */
.L_x_1917:
[----:B--2---:R-:W-:Y:S01]  /*17150*/  IMAD.MOV.U32 R5, RZ, RZ, R11 ;  /* 0x000000ffff057224 */ /* 0x004fe200078e000b */
[----:B------:R-:W-:Y:S01]  /*17160*/  MOV R3, 0x1 ;  /* 0x0000000100037802 */ /* 0x000fe20000000f00 */
[----:B----4-:R-:W-:Y:S01]  /*17170*/  IMAD.MOV.U32 R0, RZ, RZ, 0x1c1f ;  /* 0x00001c1fff007424 */ /* 0x010fe200078e00ff */
[----:B------:R-:W-:-:S02]  /*17180*/  MOV R2, 0x171a0 ;  /* 0x000171a000027802 */ /* 0x000fc40000000f00 */
[----:B-1-3--:R-:W-:Y:S05]  /*17190*/  CALL.REL.NOINC `($__internal_35_$__cuda_sm70_shflsync_idx_p) ;  /* 0x0000148000007944 */ /* 0x00afea0003c00000 */
[----:B------:R-:W-:Y:S01]  /*171a0*/  IMAD.MOV.U32 R8, RZ, RZ, R0 ;  /* 0x000000ffff087224 */ /* 0x000fe200078e0000 */
[----:B------:R-:W-:Y:S01]  /*171b0*/  MOV R3, 0x1 ;  /* 0x0000000100037802 */ /* 0x000fe20000000f00 */
[----:B------:R-:W-:Y:S01]  /*171c0*/  IMAD.MOV.U32 R5, RZ, RZ, R12 ;  /* 0x000000ffff057224 */ /* 0x000fe200078e000c */
[----:B------:R-:W-:-:S02]  /*171d0*/  MOV R0, 0x1c1f ;  /* 0x00001c1f00007802 */ /* 0x000fc40000000f00 */
[----:B------:R-:W-:Y:S02]  /*171e0*/  MOV R2, 0x17200 ;  /* 0x0001720000027802 */ /* 0x000fe40000000f00 */
[----:B------:R-:W-:Y:S05]  /*171f0*/  CALL.REL.NOINC `($__internal_35_$__cuda_sm70_shflsync_idx_p) ;  /* 0x0000142000007944 */ /* 0x000fea0003c00000 */
[----:B------:R-:W-:Y:S05]  /*17200*/  BRA `(.L_x_2075) ;  /* 0xfffebf1000007947 */ /* 0x000fea000383ffff */
.L_x_1920:
[----:B-1----:R-:W-:Y:S01]  /*17210*/  IMAD.MOV.U32 R5, RZ, RZ, R11 ;  /* 0x000000ffff057224 */ /* 0x002fe200078e000b */
[----:B------:R-:W-:Y:S01]  /*17220*/  MOV R3, 0x2 ;  /* 0x0000000200037802 */ /* 0x000fe20000000f00 */
[----:B----4-:R-:W-:Y:S01]  /*17230*/  IMAD.MOV.U32 R0, RZ, RZ, 0x1c1f ;  /* 0x00001c1fff007424 */ /* 0x010fe200078e00ff */
[----:B------:R-:W-:Y:S02]  /*17240*/  MOV R2, 0x17260 ;  /* 0x0001726000027802 */ /* 0x000fe40000000f00 */
[----:B--23--:R-:W-:Y:S05]  /*17250*/  CALL.REL.NOINC `($__internal_35_$__cuda_sm70_shflsync_idx_p) ;  /* 0x000013c000007944 */ /* 0x00cfea0003c00000 */
[----:B------:R-:W-:Y:S01]  /*17260*/  MOV R8, R0 ;  /* 0x0000000000087202 */ /* 0x000fe20000000f00 */
[----:B------:R-:W-:Y:S05]  /*17270*/  BRA `(.L_x_2076) ;  /* 0xfffec04000007947 */ /* 0x000fea000383ffff */
.L_x_1921:
[----:B------:R-:W-:Y:S01]  /*17280*/  IMAD.MOV.U32 R5, RZ, RZ, R12 ;  /* 0x000000ffff057224 */ /* 0x000fe200078e000c */
[----:B------:R-:W-:Y:S01]  /*17290*/  MOV R3, 0x2 ;  /* 0x0000000200037802 */ /* 0x000fe20000000f00 */
[----:B----4-:R-:W-:Y:S01]  /*172a0*/  IMAD.MOV.U32 R0, RZ, RZ, 0x1c1f ;  /* 0x00001c1fff007424 */ /* 0x010fe200078e00ff */
[----:B------:R-:W-:Y:S02]  /*172b0*/  MOV R2, 0x172d0 ;  /* 0x000172d000027802 */ /* 0x000fe40000000f00 */
[----:B-123--:R-:W-:Y:S05]  /*172c0*/  CALL.REL.NOINC `($__internal_35_$__cuda_sm70_shflsync_idx_p) ;  /* 0x0000135000007944 */ /* 0x00efea0003c00000 */
[----:B------:R-:W-:Y:S05]  /*172d0*/  BRA `(.L_x_2077) ;  /* 0xfffec00000007947 */ /* 0x000fea000383ffff */
.L_x_1924:
[----:B-1----:R-:W-:Y:S01]  /*172e0*/  IMAD.MOV.U32 R5, RZ, RZ, R11 ;  /* 0x000000ffff057224 */ /* 0x002fe200078e000b */
[----:B------:R-:W-:Y:S01]  /*172f0*/  MOV R3, 0x3 ;  /* 0x0000000300037802 */ /* 0x000fe20000000f00 */
[----:B------:R-:W-:Y:S01]  /*17300*/  IMAD.MOV.U32 R0, RZ, RZ, 0x1c1f ;  /* 0x00001c1fff007424 */ /* 0x000fe200078e00ff */
[----:B------:R-:W-:-:S02]  /*17310*/  MOV R2, 0x17330 ;  /* 0x0001733000027802 */ /* 0x000fc40000000f00 */
[----:B--234-:R-:W-:Y:S05]  /*17320*/  CALL.REL.NOINC `($__internal_35_$__cuda_sm70_shflsync_idx_p) ;  /* 0x000012f000007944 */ /* 0x01cfea0003c00000 */
[----:B------:R-:W-:Y:S01]  /*17330*/  IMAD.MOV.U32 R7, RZ, RZ, R0 ;  /* 0x000000ffff077224 */ /* 0x000fe200078e0000 */
[----:B------:R-:W-:Y:S01]  /*17340*/  MOV R3, 0x3 ;  /* 0x0000000300037802 */ /* 0x000fe20000000f00 */
[----:B------:R-:W-:Y:S01]  /*17350*/  IMAD.MOV.U32 R5, RZ, RZ, R12 ;  /* 0x000000ffff057224 */ /* 0x000fe200078e000c */
[----:B------:R-:W-:-:S02]  /*17360*/  MOV R0, 0x1c1f ;  /* 0x00001c1f00007802 */ /* 0x000fc40000000f00 */
[----:B------:R-:W-:Y:S02]  /*17370*/  MOV R2, 0x17390 ;  /* 0x0001739000027802 */ /* 0x000fe40000000f00 */
[----:B------:R-:W-:Y:S05]  /*17380*/  CALL.REL.NOINC `($__internal_35_$__cuda_sm70_shflsync_idx_p) ;  /* 0x0000129000007944 */ /* 0x000fea0003c00000 */
[----:B------:R-:W-:Y:S05]  /*17390*/  BRA `(.L_x_2078) ;  /* 0xfffec0f000007947 */ /* 0x000fea000383ffff */
.L_x_1999:
[----:B------:R-:W-:Y:S01]  /*173a0*/  IMAD.MOV.U32 R0, RZ, RZ, R247 ;  /* 0x000000ffff007224 */ /* 0x000fe200078e00f7 */
[----:B-1----:R-:W-:Y:S02]  /*173b0*/  MOV R3, 0x2 ;  /* 0x0000000200037802 */ /* 0x002fe40000000f00 */
[----:B------:R-:W-:Y:S02]  /*173c0*/  MOV R2, 0x173e0 ;  /* 0x000173e000027802 */ /* 0x000fe40000000f00 */
[----:B------:R-:W-:Y:S05]  /*173d0*/  CALL.REL.NOINC `($__internal_34_$__cuda_sm70_shflsync_bfly_p) ;  /* 0x0000120000007944 */ /* 0x000fea0003c00000 */
[----:B------:R-:W-:Y:S05]  /*173e0*/  BRA `(.L_x_2079) ;  /* 0xffff9f4000007947 */ /* 0x000fea000383ffff */
.L_x_2000:
[----:B------:R-:W-:Y:S01]  /*173f0*/  IMAD.MOV.U32 R0, RZ, RZ, R5 ;  /* 0x000000ffff007224 */ /* 0x000fe200078e0005 */
[----:B-1----:R-:W-:Y:S02]  /*17400*/  MOV R3, 0x1 ;  /* 0x0000000100037802 */ /* 0x002fe40000000f00 */
[----:B------:R-:W-:Y:S02]  /*17410*/  MOV R2, 0x17430 ;  /* 0x0001743000027802 */ /* 0x000fe40000000f00 */
[----:B--2---:R-:W-:Y:S05]  /*17420*/  CALL.REL.NOINC `($__internal_34_$__cuda_sm70_shflsync_bfly_p) ;  /* 0x000011b000007944 */ /* 0x004fea0003c00000 */
[----:B------:R-:W-:Y:S01]  /*17430*/  FADD.FTZ R5, R5, R0 ;  /* 0x0000000005057221 */ /* 0x000fe20000010000 */
[----:B------:R-:W-:Y:S02]  /*17440*/  MOV R0, R246 ;  /* 0x000000f600007202 */ /* 0x000fe40000000f00 */
[----:B------:R-:W-:Y:S02]  /*17450*/  MOV R3, 0x2 ;  /* 0x0000000200037802 */ /* 0x000fe40000000f00 */
[----:B------:R-:W-:-:S02]  /*17460*/  MOV R2, 0x17480 ;  /* 0x0001748000027802 */ /* 0x000fc40000000f00 */
[----:B------:R-:W-:Y:S05]  /*17470*/  CALL.REL.NOINC `($__internal_34_$__cuda_sm70_shflsync_bfly_p) ;  /* 0x0000116000007944 */ /* 0x000fea0003c00000 */
[----:B------:R-:W-:Y:S01]  /*17480*/  FADD.FTZ R7, R246, R0 ;  /* 0x00000000f6077221 */ /* 0x000fe20000010000 */
[----:B------:R-:W-:-:S02]  /*17490*/  MOV R3, 0x1 ;  /* 0x0000000100037802 */ /* 0x000fc40000000f00 */
[----:B------:R-:W-:Y:S02]  /*174a0*/  MOV R2, 0x174d0 ;  /* 0x000174d000027802 */ /* 0x000fe40000000f00 */
[----:B------:R-:W-:Y:S02]  /*174b0*/  MOV R0, R7 ;  /* 0x0000000700007202 */ /* 0x000fe40000000f00 */
[----:B------:R-:W-:Y:S05]  /*174c0*/  CALL.REL.NOINC `($__internal_34_$__cuda_sm70_shflsync_bfly_p) ;  /* 0x0000111000007944 */ /* 0x000fea0003c00000 */
[----:B------:R-:W-:Y:S02]  /*174d0*/  FADD.FTZ R4, R7, R0 ;  /* 0x0000000007047221 */ /* 0x000fe40000010000 */
[----:B------:R1:W5:Y:S01]  /*174e0*/  LDL R0, [R1] ;  /* 0x0000000001007983 */ /* 0x0003620000100800 */
[----:B------:R-:W-:Y:S02]  /*174f0*/  MOV R3, 0x2 ;  /* 0x0000000200037802 */ /* 0x000fe40000000f00 */
[----:B------:R-:W-:Y:S02]  /*17500*/  MOV R2, 0x17520 ;  /* 0x0001752000027802 */ /* 0x000fe40000000f00 */
[----:B-1---5:R-:W-:Y:S05]  /*17510*/  CALL.REL.NOINC `($__internal_34_$__cuda_sm70_shflsync_bfly_p) ;  /* 0x000010c000007944 */ /* 0x022fea0003c00000 */
[----:B------:R-:W2:Y:S01]  /*17520*/  LDL.LU R2, [R1] ;  /* 0x0000000001027983 */ /* 0x000ea20000300800 */
[----:B------:R-:W-:Y:S01]  /*17530*/  MOV R3, 0x1 ;  /* 0x0000000100037802 */ /* 0x000fe20000000f00 */
[----:B--2---:R-:W-:Y:S01]  /*17540*/  FADD.FTZ R7, R2, R0 ;  /* 0x0000000002077221 */ /* 0x004fe20000010000 */
[----:B------:R-:W-:-:S04]  /*17550*/  MOV R2, 0x17580 ;  /* 0x0001758000027802 */ /* 0x000fc80000000f00 */
[----:B------:R-:W-:Y:S02]  /*17560*/  MOV R0, R7 ;  /* 0x0000000700007202 */ /* 0x000fe40000000f00 */
[----:B------:R-:W-:Y:S05]  /*17570*/  CALL.REL.NOINC `($__internal_34_$__cuda_sm70_shflsync_bfly_p) ;  /* 0x0000106000007944 */ /* 0x000fea0003c00000 */
[----:B------:R-:W-:Y:S02]  /*17580*/  FADD.FTZ R7, R7, R0 ;  /* 0x0000000007077221 */ /* 0x000fe40000010000 */
[----:B------:R1:W5:Y:S01]  /*17590*/  LDL R0, [R1+0x4] ;  /* 0x0000040001007983 */ /* 0x0003620000100800 */
[----:B------:R-:W-:Y:S02]  /*175a0*/  MOV R3, 0x2 ;  /* 0x0000000200037802 */ /* 0x000fe40000000f00 */
[----:B------:R-:W-:Y:S02]  /*175b0*/  MOV R2, 0x175d0 ;  /* 0x000175d000027802 */ /* 0x000fe40000000f00 */
[----:B-1---5:R-:W-:Y:S05]  /*175c0*/  CALL.REL.NOINC `($__internal_34_$__cuda_sm70_shflsync_bfly_p) ;  /* 0x0000101000007944 */ /* 0x022fea0003c00000 */
[----:B------:R-:W2:Y:S01]  /*175d0*/  LDL.LU R2, [R1+0x4] ;  /* 0x0000040001027983 */ /* 0x000ea20000300800 */
[----:B------:R-:W-:Y:S01]  /*175e0*/  MOV R3, 0x1 ;  /* 0x0000000100037802 */ /* 0x000fe20000000f00 */
[----:B--2---:R-:W-:Y:S01]  /*175f0*/  FADD.FTZ R6, R2, R0 ;  /* 0x0000000002067221 */ /* 0x004fe20000010000 */
[----:B------:R-:W-:-:S04]  /*17600*/  MOV R2, 0x17630 ;  /* 0x0001763000027802 */ /* 0x000fc80000000f00 */
[----:B------:R-:W-:Y:S02]  /*17610*/  MOV R0, R6 ;  /* 0x0000000600007202 */ /* 0x000fe40000000f00 */
[----:B------:R-:W-:Y:S05]  /*17620*/  CALL.REL.NOINC `($__internal_34_$__cuda_sm70_shflsync_bfly_p) ;  /* 0x00000fb000007944 */ /* 0x000fea0003c00000 */
[----:B------:R-:W-:Y:S01]  /*17630*/  MOV R8, R0 ;  /* 0x0000000000087202 */ /* 0x000fe20000000f00 */
[----:B------:R-:W-:Y:S05]  /*17640*/  BRA `(.L_x_2080) ;  /* 0xffff9df000007947 */ /* 0x000fea000383ffff */
.L_x_2007:
[----:B-1234-:R-:W-:Y:S01]  /*17650*/  IMAD.MOV.U32 R5, RZ, RZ, R12 ;  /* 0x000000ffff057224 */ /* 0x01efe200078e000c */
[----:B------:R-:W-:Y:S01]  /*17660*/  MOV R3, RZ ;  /* 0x000000ff00037202 */ /* 0x000fe20000000f00 */
[----:B------:R-:W-:Y:S01]  /*17670*/  IMAD.MOV.U32 R0, RZ, RZ, 0x1c1f ;  /* 0x00001c1fff007424 */ /* 0x000fe200078e00ff */
[----:B------:R-:W-:Y:S02]  /*17680*/  MOV R2, 0x176a0 ;  /* 0x000176a000027802 */ /* 0x000fe40000000f00 */
[----:B------:R-:W-:Y:S05]  /*17690*/  CALL.REL.NOINC `($__internal_35_$__cuda_sm70_shflsync_idx_p) ;  /* 0x00000f8000007944 */ /* 0x000fea0003c00000 */
[----:B------:R-:W-:Y:S01]  /*176a0*/  MOV R10, R0 ;  /* 0x00000000000a7202 */ /* 0x000fe20000000f00 */
[----:B------:R-:W-:Y:S05]  /*176b0*/  BRA `(.L_x_2081) ;  /* 0xffffb83000007947 */ /* 0x000fea000383ffff */
.L_x_2008:
[----:B------:R-:W-:Y:S01]  /*176c0*/  IMAD.MOV.U32 R5, RZ, RZ, R13 ;  /* 0x000000ffff057224 */ /* 0x000fe200078e000d */
[----:B------:R-:W-:Y:S01]  /*176d0*/  MOV R3, RZ ;  /* 0x000000ff00037202 */ /* 0x000fe20000000f00 */
[----:B------:R-:W-:Y:S01]  /*176e0*/  IMAD.MOV.U32 R0, RZ, RZ, 0x1c1f ;  /* 0x00001c1fff007424 */ /* 0x000fe200078e00ff */
[----:B------:R-:W-:Y:S02]  /*176f0*/  MOV R2, 0x17710 ;  /* 0x0001771000027802 */ /* 0x000fe40000000f00 */
[----:B-12---:R-:W-:Y:S05]  /*17700*/  CALL.REL.NOINC `($__internal_35_$__cuda_sm70_shflsync_idx_p) ;  /* 0x00000f1000007944 */ /* 0x006fea0003c00000 */
[----:B------:R-:W-:Y:S05]  /*17710*/  BRA `(.L_x_2082) ;  /* 0xffffb7f000007947 */ /* 0x000fea000383ffff */
.L_x_2011:
[----:B------:R-:W-:Y:S01]  /*17720*/  IMAD.MOV.U32 R5, RZ, RZ, R12 ;  /* 0x000000ffff057224 */ /* 0x000fe200078e000c */
[----:B--2---:R-:W-:Y:S01]  /*17730*/  MOV R3, 0x1 ;  /* 0x0000000100037802 */ /* 0x004fe20000000f00 */
        /* <DEDUP_REMOVED lines=10> */
.L_x_2014:
[----:B------:R-:W-:Y:S01]  /*177e0*/  IMAD.MOV.U32 R5, RZ, RZ, R12 ;  /* 0x000000ffff057224 */ /* 0x000fe200078e000c */
[----:B-1----:R-:W-:Y:S01]  /*177f0*/  MOV R3, 0x2 ;  /* 0x0000000200037802 */ /* 0x002fe20000000f00 */
[----:B----4-:R-:W-:Y:S01]  /*17800*/  IMAD.MOV.U32 R0, RZ, RZ, 0x1c1f ;  /* 0x00001c1fff007424 */ /* 0x010fe200078e00ff */
[----:B------:R-:W-:Y:S02]  /*17810*/  MOV R2, 0x17830 ;  /* 0x0001783000027802 */ /* 0x000fe40000000f00 */
[----:B--23--:R-:W-:Y:S05]  /*17820*/  CALL.REL.NOINC `($__internal_35_$__cuda_sm70_shflsync_idx_p) ;  /* 0x00000df000007944 */ /* 0x00cfea0003c00000 */
[----:B------:R-:W-:Y:S01]  /*17830*/  MOV R10, R0 ;  /* 0x00000000000a7202 */ /* 0x000fe20000000f00 */
[----:B------:R-:W-:Y:S05]  /*17840*/  BRA `(.L_x_2084) ;  /* 0xffffb9c000007947 */ /* 0x000fea000383ffff */
.L_x_2015:
[----:B------:R-:W-:Y:S01]  /*17850*/  IMAD.MOV.U32 R5, RZ, RZ, R13 ;  /* 0x000000ffff057224 */ /* 0x000fe200078e000d */
[----:B------:R-:W-:Y:S01]  /*17860*/  MOV R3, 0x2 ;  /* 0x0000000200037802 */ /* 0x000fe20000000f00 */
[----:B----4-:R-:W-:Y:S01]  /*17870*/  IMAD.MOV.U32 R0, RZ, RZ, 0x1c1f ;  /* 0x00001c1fff007424 */ /* 0x010fe200078e00ff */
[----:B------:R-:W-:Y:S02]  /*17880*/  MOV R2, 0x178a0 ;  /* 0x000178a000027802 */ /* 0x000fe40000000f00 */
[----:B-123--:R-:W-:Y:S05]  /*17890*/  CALL.REL.NOINC `($__internal_35_$__cuda_sm70_shflsync_idx_p) ;  /* 0x00000d8000007944 */ /* 0x00efea0003c00000 */
[----:B------:R-:W-:Y:S05]  /*178a0*/  BRA `(.L_x_2085) ;  /* 0xffffb98000007947 */ /* 0x000fea000383ffff */
.L_x_2018:
[----:B------:R-:W-:Y:S01]  /*178b0*/  IMAD.MOV.U32 R5, RZ, RZ, R12 ;  /* 0x000000ffff057224 */ /* 0x000fe200078e000c */
[----:B-1----:R-:W-:Y:S01]  /*178c0*/  MOV R3, 0x3 ;  /* 0x0000000300037802 */ /* 0x002fe20000000f00 */
        /* <DEDUP_REMOVED lines=10> */
.L_x_2020:
[----:B------:R-:W-:Y:S01]  /*17970*/  IMAD.MOV.U32 R5, RZ, RZ, R12 ;  /* 0x000000ffff057224 */ /* 0x000fe200078e000c */
[----:B------:R-:W-:Y:S01]  /*17980*/  MOV R3, RZ ;  /* 0x000000ff00037202 */ /* 0x000fe20000000f00 */
[----:B------:R-:W-:Y:S01]  /*17990*/  IMAD.MOV.U32 R0, RZ, RZ, 0x1c1f ;  /* 0x00001c1fff007424 */ /* 0x000fe200078e00ff */
[----:B------:R-:W-:Y:S02]  /*179a0*/  MOV R2, 0x179c0 ;  /* 0x000179c000027802 */ /* 0x000fe40000000f00 */
[----:B------:R-:W-:Y:S05]  /*179b0*/  CALL.REL.NOINC `($__internal_35_$__cuda_sm70_shflsync_idx_p) ;  /* 0x00000c6000007944 */ /* 0x000fea0003c00000 */
[----:B------:R-:W-:Y:S01]  /*179c0*/  MOV R4, R0 ;  /* 0x0000000000047202 */ /* 0x000fe20000000f00 */
[----:B------:R-:W-:Y:S05]  /*179d0*/  BRA `(.L_x_2087) ;  /* 0xffffbd7000007947 */ /* 0x000fea000383ffff */
.L_x_2021:
[----:B------:R-:W-:Y:S01]  /*179e0*/  IMAD.MOV.U32 R5, RZ, RZ, R13 ;  /* 0x000000ffff057224 */ /* 0x000fe200078e000d */
[----:B------:R-:W-:Y:S01]  /*179f0*/  MOV R3, RZ ;  /* 0x000000ff00037202 */ /* 0x000fe20000000f00 */
[----:B------:R-:W-:Y:S01]  /*17a00*/  IMAD.MOV.U32 R0, RZ, RZ, 0x1c1f ;  /* 0x00001c1fff007424 */ /* 0x000fe200078e00ff */
[----:B------:R-:W-:Y:S02]  /*17a10*/  MOV R2, 0x17a30 ;  /* 0x00017a3000027802 */ /* 0x000fe40000000f00 */
[----:B-12---:R-:W-:Y:S05]  /*17a20*/  CALL.REL.NOINC `($__internal_35_$__cuda_sm70_shflsync_idx_p) ;  /* 0x00000bf000007944 */ /* 0x006fea0003c00000 */
[----:B------:R-:W-:Y:S05]  /*17a30*/  BRA `(.L_x_2088) ;  /* 0xffffbd3000007947 */ /* 0x000fea000383ffff */
.L_x_2024:
[----:B------:R-:W-:Y:S01]  /*17a40*/  IMAD.MOV.U32 R5, RZ, RZ, R12 ;  /* 0x000000ffff057224 */ /* 0x000fe200078e000c */
[----:B----4-:R-:W-:Y:S01]  /*17a50*/  MOV R3, 0x1 ;  /* 0x0000000100037802 */ /* 0x010fe20000000f00 */
[----:B------:R-:W-:Y:S01]  /*17a60*/  IMAD.MOV.U32 R0, RZ, RZ, 0x1c1f ;  /* 0x00001c1fff007424 */ /* 0x000fe200078e00ff */
[----:B------:R-:W-:-:S02]  /*17a70*/  MOV R2, 0x17a90 ;  /* 0x00017a9000027802 */ /* 0x000fc40000000f00 */
[----:B-123--:R-:W-:Y:S05]  /*17a80*/  CALL.REL.NOINC `($__internal_35_$__cuda_sm70_shflsync_idx_p) ;  /* 0x00000b9000007944 */ /* 0x00efea0003c00000 */
[----:B------:R-:W-:Y:S01]  /*17a90*/  IMAD.MOV.U32 R4, RZ, RZ, R0 ;  /* 0x000000ffff047224 */ /* 0x000fe200078e0000 */
[----:B------:R-:W-:Y:S01]  /*17aa0*/  MOV R3, 0x1 ;  /* 0x0000000100037802 */ /* 0x000fe20000000f00 */
[----:B------:R-:W-:Y:S01]  /*17ab0*/  IMAD.MOV.U32 R5, RZ, RZ, R13 ;  /* 0x000000ffff057224 */ /* 0x000fe200078e000d */
[----:B------:R-:W-:-:S02]  /*17ac0*/  MOV R0, 0x1c1f ;  /* 0x00001c1f00007802 */ /* 0x000fc40000000f00 */
[----:B------:R-:W-:Y:S02]  /*17ad0*/  MOV R2, 0x17af0 ;  /* 0x00017af000027802 */ /* 0x000fe40000000f00 */
[----:B------:R-:W-:Y:S05]  /*17ae0*/  CALL.REL.NOINC `($__internal_35_$__cuda_sm70_shflsync_idx_p) ;  /* 0x00000b3000007944 */ /* 0x000fea0003c00000 */
[----:B------:R-:W-:Y:S05]  /*17af0*/  BRA `(.L_x_2089) ;  /* 0xffffc1f000007947 */ /* 0x000fea000383ffff */
.L_x_2027:
[----:B------:R-:W-:Y:S01]  /*17b00*/  IMAD.MOV.U32 R5, RZ, RZ, R12 ;  /* 0x000000ffff057224 */ /* 0x000fe200078e000c */
[----:B----4-:R-:W-:Y:S01]  /*17b10*/  MOV R3, 0x2 ;  /* 0x0000000200037802 */ /* 0x010fe20000000f00 */
[----:B------:R-:W-:Y:S01]  /*17b20*/  IMAD.MOV.U32 R0, RZ, RZ, 0x1c1f ;  /* 0x00001c1fff007424 */ /* 0x000fe200078e00ff */
[----:B------:R-:W-:Y:S02]  /*17b30*/  MOV R2, 0x17b50 ;  /* 0x00017b5000027802 */ /* 0x000fe40000000f00 */
[----:B-123--:R-:W-:Y:S05]  /*17b40*/  CALL.REL.NOINC `($__internal_35_$__cuda_sm70_shflsync_idx_p) ;  /* 0x00000ad000007944 */ /* 0x00efea0003c00000 */
[----:B------:R-:W-:Y:S01]  /*17b50*/  MOV R4, R0 ;  /* 0x0000000000047202 */ /* 0x000fe20000000f00 */
[----:B------:R-:W-:Y:S05]  /*17b60*/  BRA `(.L_x_2090) ;  /* 0xffffc6f000007947 */ /* 0x000fea000383ffff */
.L_x_2028:
[----:B------:R-:W-:Y:S01]  /*17b70*/  IMAD.MOV.U32 R5, RZ, RZ, R13 ;  /* 0x000000ffff057224 */ /* 0x000fe200078e000d */
[----:B----4-:R-:W-:Y:S01]  /*17b80*/  MOV R3, 0x2 ;  /* 0x0000000200037802 */ /* 0x010fe20000000f00 */
[----:B------:R-:W-:Y:S01]  /*17b90*/  IMAD.MOV.U32 R0, RZ, RZ, 0x1c1f ;  /* 0x00001c1fff007424 */ /* 0x000fe200078e00ff */
[----:B------:R-:W-:Y:S02]  /*17ba0*/  MOV R2, 0x17bc0 ;  /* 0x00017bc000027802 */ /* 0x000fe40000000f00 */
[----:B-123--:R-:W-:Y:S05]  /*17bb0*/  CALL.REL.NOINC `($__internal_35_$__cuda_sm70_shflsync_idx_p) ;  /* 0x00000a6000007944 */ /* 0x00efea0003c00000 */
[----:B------:R-:W-:Y:S05]  /*17bc0*/  BRA `(.L_x_2091) ;  /* 0xffffc6b000007947 */ /* 0x000fea000383ffff */
.L_x_2031:
[----:B------:R-:W-:Y:S01]  /*17bd0*/  IMAD.MOV.U32 R5, RZ, RZ, R12 ;  /* 0x000000ffff057224 */ /* 0x000fe200078e000c */
[----:B---3--:R-:W-:Y:S01]  /*17be0*/  MOV R3, 0x3 ;  /* 0x0000000300037802 */ /* 0x008fe20000000f00 */
[----:B-1----:R-:W-:Y:S01]  /*17bf0*/  IMAD.MOV.U32 R0, RZ, RZ, 0x1c1f ;  /* 0x00001c1fff007424 */ /* 0x002fe200078e00ff */
[----:B------:R-:W-:-:S02]  /*17c00*/  MOV R2, 0x17c20 ;  /* 0x00017c2000027802 */ /* 0x000fc40000000f00 */
[----:B--2-4-:R-:W-:Y:S05]  /*17c10*/  CALL.REL.NOINC `($__internal_35_$__cuda_sm70_shflsync_idx_p) ;  /* 0x00000a0000007944 */ /* 0x014fea0003c00000 */
[----:B------:R-:W-:Y:S01]  /*17c20*/  IMAD.MOV.U32 R4, RZ, RZ, R0 ;  /* 0x000000ffff047224 */ /* 0x000fe200078e0000 */
[----:B------:R-:W-:Y:S01]  /*17c30*/  MOV R3, 0x3 ;  /* 0x0000000300037802 */ /* 0x000fe20000000f00 */
[----:B------:R-:W-:Y:S01]  /*17c40*/  IMAD.MOV.U32 R5, RZ, RZ, R13 ;  /* 0x000000ffff057224 */ /* 0x000fe200078e000d */
[----:B------:R-:W-:-:S02]  /*17c50*/  MOV R0, 0x1c1f ;  /* 0x00001c1f00007802 */ /* 0x000fc40000000f00 */
[----:B------:R-:W-:Y:S02]  /*17c60*/  MOV R2, 0x17c80 ;  /* 0x00017c8000027802 */ /* 0x000fe40000000f00 */
[----:B------:R-:W-:Y:S05]  /*17c70*/  CALL.REL.NOINC `($__internal_35_$__cuda_sm70_shflsync_idx_p) ;  /* 0x000009a000007944 */ /* 0x000fea0003c00000 */
[----:B------:R-:W-:Y:S05]  /*17c80*/  BRA `(.L_x_2092) ;  /* 0xffffcb8000007947 */ /* 0x000fea000383ffff */
.L_x_2035:
[----:B------:R-:W-:Y:S01]  /*17c90*/  IMAD.MOV.U32 R5, RZ, RZ, R9 ;  /* 0x000000ffff057224 */ /* 0x000fe200078e0009 */
[----:B------:R-:W-:Y:S01]  /*17ca0*/  MOV R3, RZ ;  /* 0x000000ff00037202 */ /* 0x000fe20000000f00 */
[----:B------:R-:W-:Y:S01]  /*17cb0*/  IMAD.MOV.U32 R0, RZ, RZ, 0x1c1f ;  /* 0x00001c1fff007424 */ /* 0x000fe200078e00ff */
[----:B------:R-:W-:Y:S02]  /*17cc0*/  MOV R2, 0x17ce0 ;  /* 0x00017ce000027802 */ /* 0x000fe40000000f00 */
[----:B------:R-:W-:Y:S05]  /*17cd0*/  CALL.REL.NOINC `($__internal_35_$__cuda_sm70_shflsync_idx_p) ;  /* 0x0000094000007944 */ /* 0x000fea0003c00000 */
[----:B------:R-:W-:Y:S01]  /*17ce0*/  MOV R8, R0 ;  /* 0x0000000000087202 */ /* 0x000fe20000000f00 */
[----:B------:R-:W-:Y:S05]  /*17cf0*/  BRA `(.L_x_2093) ;  /* 0xffffd89000007947 */ /* 0x000fea000383ffff */
.L_x_2036:
[----:B------:R-:W-:Y:S01]  /*17d00*/  IMAD.MOV.U32 R5, RZ, RZ, R12 ;  /* 0x000000ffff057224 */ /* 0x000fe200078e000c */
[----:B------:R-:W-:Y:S01]  /*17d10*/  MOV R3, RZ ;  /* 0x000000ff00037202 */ /* 0x000fe20000000f00 */
[----:B------:R-:W-:Y:S01]  /*17d20*/  IMAD.MOV.U32 R0, RZ, RZ, 0x1c1f ;  /* 0x00001c1fff007424 */ /* 0x000fe200078e00ff */
[----:B------:R-:W-:Y:S02]  /*17d30*/  MOV R2, 0x17d50 ;  /* 0x00017d5000027802 */ /* 0x000fe40000000f00 */
[----:B-12---:R-:W-:Y:S05]  /*17d40*/  CALL.REL.NOINC `($__internal_35_$__cuda_sm70_shflsync_idx_p) ;  /* 0x000008d000007944 */ /* 0x006fea0003c00000 */
[----:B------:R-:W-:Y:S05]  /*17d50*/  BRA `(.L_x_2094) ;  /* 0xffffd85000007947 */ /* 0x000fea000383ffff */
.L_x_2039:
        /* <DEDUP_REMOVED lines=12> */
.L_x_2042:
[----:B-1----:R-:W-:Y:S01]  /*17e20*/  IMAD.MOV.U32 R5, RZ, RZ, R9 ;  /* 0x000000ffff057224 */ /* 0x002fe200078e0009 */
[----:B------:R-:W-:Y:S01]  /*17e30*/  MOV R3, 0x2 ;  /* 0x0000000200037802 */ /* 0x000fe20000000f00 */
[----:B----4-:R-:W-:Y:S01]  /*17e40*/  IMAD.MOV.U32 R0, RZ, RZ, 0x1c1f ;  /* 0x00001c1fff007424 */ /* 0x010fe200078e00ff */
[----:B------:R-:W-:Y:S02]  /*17e50*/  MOV R2, 0x17e70 ;  /* 0x00017e7000027802 */ /* 0x000fe40000000f00 */
[----:B--23--:R-:W-:Y:S05]  /*17e60*/  CALL.REL.NOINC `($__internal_35_$__cuda_sm70_shflsync_idx_p) ;  /* 0x000007b000007944 */ /* 0x00cfea0003c00000 */
[----:B------:R-:W-:Y:S01]  /*17e70*/  MOV R8, R0 ;  /* 0x0000000000087202 */ /* 0x000fe20000000f00 */
[----:B------:R-:W-:Y:S05]  /*17e80*/  BRA `(.L_x_2096) ;  /* 0xffffda3000007947 */ /* 0x000fea000383ffff */
.L_x_2043:
[----:B------:R-:W-:Y:S01]  /*17e90*/  IMAD.MOV.U32 R5, RZ, RZ, R12 ;  /* 0x000000ffff057224 */ /* 0x000fe200078e000c */
[----:B------:R-:W-:Y:S01]  /*17ea0*/  MOV R3, 0x2 ;  /* 0x0000000200037802 */ /* 0x000fe20000000f00 */
[----:B----4-:R-:W-:Y:S01]  /*17eb0*/  IMAD.MOV.U32 R0, RZ, RZ, 0x1c1f ;  /* 0x00001c1fff007424 */ /* 0x010fe200078e00ff */
[----:B------:R-:W-:Y:S02]  /*17ec0*/  MOV R2, 0x17ee0 ;  /* 0x00017ee000027802 */ /* 0x000fe40000000f00 */
[----:B-123--:R-:W-:Y:S05]  /*17ed0*/  CALL.REL.NOINC `($__internal_35_$__cuda_sm70_shflsync_idx_p) ;  /* 0x0000074000007944 */ /* 0x00efea0003c00000 */
[----:B------:R-:W-:Y:S05]  /*17ee0*/  BRA `(.L_x_2097) ;  /* 0xffffd9f000007947 */ /* 0x000fea000383ffff */
.L_x_2046:
        /* <DEDUP_REMOVED lines=12> */
.L_x_2048:
[----:B------:R-:W-:Y:S01]  /*17fb0*/  IMAD.MOV.U32 R5, RZ, RZ, R74 ;  /* 0x000000ffff057224 */ /* 0x000fe200078e004a */
[----:B------:R-:W-:Y:S01]  /*17fc0*/  MOV R3, RZ ;  /* 0x000000ff00037202 */ /* 0x000fe20000000f00 */
[----:B------:R-:W-:Y:S01]  /*17fd0*/  IMAD.MOV.U32 R0, RZ, RZ, 0x1f ;  /* 0x0000001fff007424 */ /* 0x000fe200078e00ff */
[----:B------:R-:W-:Y:S02]  /*17fe0*/  MOV R2, 0x18000 ;  /* 0x0001800000027802 */ /* 0x000fe40000000f00 */
[----:B--2---:R-:W-:Y:S05]  /*17ff0*/  CALL.REL.NOINC `($__internal_35_$__cuda_sm70_shflsync_idx_p) ;  /* 0x0000062000007944 */ /* 0x004fea0003c00000 */
[----:B------:R-:W-:Y:S01]  /*18000*/  MOV R9, R0 ;  /* 0x0000000000097202 */ /* 0x000fe20000000f00 */
[----:B------:R-:W-:Y:S05]  /*18010*/  BRA `(.L_x_2099) ;  /* 0xffffdc9000007947 */ /* 0x000fea000383ffff */
.L_x_2049:
[----:B------:R-:W-:Y:S01]  /*18020*/  IMAD.MOV.U32 R5, RZ, RZ, R74 ;  /* 0x000000ffff057224 */ /* 0x000fe200078e004a */
[----:B------:R-:W-:Y:S01]  /*18030*/  MOV R3, 0x1 ;  /* 0x0000000100037802 */ /* 0x000fe20000000f00 */
[----:B------:R-:W-:Y:S01]  /*18040*/  IMAD.MOV.U32 R0, RZ, RZ, 0x1f ;  /* 0x0000001fff007424 */ /* 0x000fe200078e00ff */
[----:B------:R-:W-:Y:S02]  /*18050*/  MOV R2, 0x18070 ;  /* 0x0001807000027802 */ /* 0x000fe40000000f00 */
[----:B-12---:R-:W-:Y:S05]  /*18060*/  CALL.REL.NOINC `($__internal_35_$__cuda_sm70_shflsync_idx_p) ;  /* 0x000005b000007944 */ /* 0x006fea0003c00000 */
[----:B------:R-:W-:Y:S01]  /*18070*/  MOV R8, R0 ;  /* 0x0000000000087202 */ /* 0x000fe20000000f00 */
[----:B------:R-:W-:Y:S05]  /*18080*/  BRA `(.L_x_2100) ;  /* 0xffffdc4000007947 */ /* 0x000fea000383ffff */
.L_x_2050:
[----:B------:R-:W-:Y:S02]  /*18090*/  MOV R2, 0x1 ;  /* 0x0000000100027802 */ /* 0x000fe40000000f00 */
[----:B------:R-:W-:-:S02]  /*180a0*/  MOV R3, 0x180c0 ;  /* 0x000180c000037802 */ /* 0x000fc40000000f00 */
[----:B-1234-:R-:W-:Y:S05]  /*180b0*/  CALL.REL.NOINC `($__internal_36_$__cuda_sm70_shflsync_up_p) ;  /* 0x000005b000007944 */ /* 0x01efea0003c00000 */
[----:B------:R-:W-:Y:S05]  /*180c0*/  BRA `(.L_x_2101) ;  /* 0xffffdd3000007947 */ /* 0x000fea000383ffff */
.L_x_2051:
[----:B------:R-:W-:Y:S02]  /*180d0*/  MOV R2, 0x2 ;  /* 0x0000000200027802 */ /* 0x000fe40000000f00 */
[----:B------:R-:W-:-:S02]  /*180e0*/  MOV R3, 0x18100 ;  /* 0x0001810000037802 */ /* 0x000fc40000000f00 */
[----:B--2-4-:R-:W-:Y:S05]  /*180f0*/  CALL.REL.NOINC `($__internal_36_$__cuda_sm70_shflsync_up_p) ;  /* 0x0000057000007944 */ /* 0x014fea0003c00000 */
        /* <DEDUP_REMOVED lines=23> */
.L_x_2055:
[----:B------:R-:W-:Y:S02]  /*18270*/  MOV R2, 0x1 ;  /* 0x0000000100027802 */ /* 0x000fe40000000f00 */
[----:B------:R-:W-:Y:S02]  /*18280*/  MOV R3, 0x182a0 ;  /* 0x000182a000037802 */ /* 0x000fe40000000f00 */
[----:B------:R-:W-:Y:S05]  /*18290*/  CALL.REL.NOINC `($__internal_36_$__cuda_sm70_shflsync_up_p) ;  /* 0x000003d000007944 */ /* 0x000fea0003c00000 */
[----:B------:R-:W-:Y:S01]  /*182a0*/  MOV R2, R4 ;  /* 0x0000000400027202 */ /* 0x000fe20000000f00 */
[----:B------:R-:W-:Y:S05]  /*182b0*/  BRA `(.L_x_2103) ;  /* 0xffffdda000007947 */ /* 0x000fea000383ffff */
.L_x_2056:
        /* <DEDUP_REMOVED lines=26> */
.L_x_2058:
[----:B------:R-:W-:Y:S02]  /*18460*/  SEL R0, RZ, 0x1, P0 ;  /* 0x00000001ff007807 */ /* 0x000fe40000000000 */
[----:B------:R-:W-:Y:S02]  /*18470*/  MOV R2, 0x18490 ;  /* 0x0001849000027802 */ /* 0x000fe40000000f00 */
[----:B-1----:R-:W-:Y:S05]  /*18480*/  CALL.REL.NOINC `($__internal_37_$__cuda_sm70_votesync_ballot) ;  /* 0x0000025000007944 */ /* 0x002fea0003c00000 */
[----:B------:R-:W-:Y:S01]  /*18490*/  MOV R10, R0 ;  /* 0x00000000000a7202 */ /* 0x000fe20000000f00 */
[----:B------:R-:W-:Y:S05]  /*184a0*/  BRA `(.L_x_2105) ;  /* 0xffffdd4000007947 */ /* 0x000fea000383ffff */
.L_x_2059:
[----:B------:R-:W-:Y:S01]  /*184b0*/  IMAD.MOV.U32 R5, RZ, RZ, R6 ;  /* 0x000000ffff057224 */ /* 0x000fe200078e0006 */
[----:B------:R-:W-:Y:S01]  /*184c0*/  MOV R3, R8 ;  /* 0x0000000800037202 */ /* 0x000fe20000000f00 */
[----:B--2---:R-:W-:Y:S01]  /*184d0*/  IMAD.MOV.U32 R0, RZ, RZ, 0x1f ;  /* 0x0000001fff007424 */ /* 0x004fe200078e00ff */
[----:B------:R-:W-:Y:S02]  /*184e0*/  MOV R2, 0x18500 ;  /* 0x0001850000027802 */ /* 0x000fe40000000f00 */
[----:B-1----:R-:W-:Y:S05]  /*184f0*/  CALL.REL.NOINC `($__internal_35_$__cuda_sm70_shflsync_idx_p) ;  /* 0x0000012000007944 */ /* 0x002fea0003c00000 */
[----:B------:R-:W-:Y:S01]  /*18500*/  IMAD.MOV.U32 R11, RZ, RZ, R0 ;  /* 0x000000ffff0b7224 */ /* 0x000fe200078e0000 */
[----:B------:R-:W-:Y:S01]  /*18510*/  MOV R3, R8 ;  /* 0x0000000800037202 */ /* 0x000fe20000000f00 */
[----:B------:R-:W-:Y:S01]  /*18520*/  IMAD.MOV.U32 R5, RZ, RZ, R7 ;  /* 0x000000ffff057224 */ /* 0x000fe200078e0007 */
[----:B------:R-:W-:Y:S02]  /*18530*/  MOV R0, 0x1f ;  /* 0x0000001f00007802 */ /* 0x000fe40000000f00 */
[----:B------:R-:W-:-:S02]  /*18540*/  MOV R2, 0x18560 ;  /* 0x0001856000027802 */ /* 0x000fc40000000f00 */
[----:B------:R-:W-:Y:S05]  /*18550*/  CALL.REL.NOINC `($__internal_35_$__cuda_sm70_shflsync_idx_p) ;  /* 0x000000c000007944 */ /* 0x000fea0003c00000 */
[----:B------:R-:W-:Y:S01]  /*18560*/  MOV R7, R0 ;  /* 0x0000000000077202 */ /* 0x000fe20000000f00 */
[----:B------:R-:W-:Y:S05]  /*18570*/  BRA `(.L_x_2106) ;  /* 0xffffdce000007947 */ /* 0x000fea000383ffff */
.L_x_2062:
[----:B------:R-:W-:Y:S01]  /*18580*/  IMAD.MOV.U32 R5, RZ, RZ, R4 ;  /* 0x000000ffff057224 */ /* 0x000fe200078e0004 */
[----:B--2---:R-:W-:-:S02]  /*18590*/  MOV R0, 0x1f ;  /* 0x0000001f00007802 */ /* 0x004fc40000000f00 */
[----:B------:R-:W-:Y:S02]  /*185a0*/  MOV R2, 0x185c0 ;  /* 0x000185c000027802 */ /* 0x000fe40000000f00 */
[----:B-1-34-:R-:W-:Y:S05]  /*185b0*/  CALL.REL.NOINC `($__internal_35_$__cuda_sm70_shflsync_idx_p) ;  /* 0x0000006000007944 */ /* 0x01afea0003c00000 */
[----:B------:R-:W-:Y:S01]  /*185c0*/  MOV R13, R0 ;  /* 0x00000000000d7202 */ /* 0x000fe20000000f00 */
[----:B------:R-:W-:Y:S05]  /*185d0*/  BRA `(.L_x_2061) ;  /* 0xffffdce000007947 */ /* 0x000fea000383ffff */
        .weak           $__internal_34_$__cuda_sm70_shflsync_bfly_p
        .type           $__internal_34_$__cuda_sm70_shflsync_bfly_p,@function
        .size           $__internal_34_$__cuda_sm70_shflsync_bfly_p,($__internal_35_$__cuda_sm70_shflsync_idx_p - $__internal_34_$__cuda_sm70_shflsync_bfly_p)
$__internal_34_$__cuda_sm70_shflsync_bfly_p:
[----:B------:R-:W-:Y:S04]  /*185e0*/  WARPSYNC R8 ;  /* 0x0000000800007348 */ /* 0x000fe80003800000 */
[----:B------:R1:W2:Y:S02]  /*185f0*/  SHFL.BFLY PT, R0, R0, R3, R9 ;  /* 0x0c00000300007389 */ /* 0x0002a400000e0009 */
[----:B-1----:R-:W-:-:S04]  /*18600*/  MOV R3, 0x0 ;  /* 0x0000000000037802 */ /* 0x002fc80000000f00 */
[----:B--2---:R-:W-:Y:S05]  /*18610*/  RET.REL.NODEC R2 `(_ZN7cutlass13device_kernelIN5flash19enable_sm80_to_sm89INS1_16FlashAttnFwdSm80INS1_25CollectiveMainloopFwdSm80ILi4ELi1ELb0EN4cute5tupleIJNS5_1CILi128EEENS7_ILi48EEENS7_ILi96EEEEEELi96ENS_6half_tEfNS_4arch4Sm80ELb0ELb1ELb0ELb1ELb0ELb0ELb1ELb1EEENS1_21CollectiveEpilogueFwdINS6_IJS8_SA_S9_EEENS6_IJNS7_ILi1EEESI_SI_EEESC_SE_Li128ELb1ELb1ELb1ELb0EEENS1_36VarlenDynamicPersistentTileSchedulerILi128ELi48ELi128ELi128ELb1ELb1ELb0ELb1ELb0ELb1EEEEEEEEEvNT_6ParamsE) ;  /* 0xfffe79e002007950 */ /* 0x004fea0003c3ffff */
        .weak           $__internal_35_$__cuda_sm70_shflsync_idx_p
        .type           $__internal_35_$__cuda_sm70_shflsync_idx_p,@function
        .size           $__internal_35_$__cuda_sm70_shflsync_idx_p,($__internal_36_$__cuda_sm70_shflsync_up_p - $__internal_35_$__cuda_sm70_shflsync_idx_p)
$__internal_35_$__cuda_sm70_shflsync_idx_p:
[----:B------:R-:W-:-:S04]  /*18620*/  MOV R15, 0xffffffff ;  /* 0xffffffff000f7802 */ /* 0x000fc80000000f00 */
[----:B------:R-:W-:Y:S04]  /*18630*/  WARPSYNC R15 ;  /* 0x0000000f00007348 */ /* 0x000fe80003800000 */
[----:B------:R1:W2:Y:S02]  /*18640*/  SHFL.IDX PT, R0, R5, R3, R0 ;  /* 0x0000000305007389 */ /* 0x0002a400000e0000 */
[----:B-1----:R-:W-:-:S04]  /*18650*/  MOV R3, 0x0 ;  /* 0x0000000000037802 */ /* 0x002fc80000000f00 */
[----:B--2---:R-:W-:Y:S05]  /*18660*/  RET.REL.NODEC R2 `(_ZN7cutlass13device_kernelIN5flash19enable_sm80_to_sm89INS1_16FlashAttnFwdSm80INS1_25CollectiveMainloopFwdSm80ILi4ELi1ELb0EN4cute5tupleIJNS5_1CILi128EEENS7_ILi48EEENS7_ILi96EEEEEELi96ENS_6half_tEfNS_4arch4Sm80ELb0ELb1ELb0ELb1ELb0ELb0ELb1ELb1EEENS1_21CollectiveEpilogueFwdINS6_IJS8_SA_S9_EEENS6_IJNS7_ILi1EEESI_SI_EEESC_SE_Li128ELb1ELb1ELb1ELb0EEENS1_36VarlenDynamicPersistentTileSchedulerILi128ELi48ELi128ELi128ELb1ELb1ELb0ELb1ELb0ELb1EEEEEEEEEvNT_6ParamsE) ;  /* 0xfffe799002007950 */ /* 0x004fea0003c3ffff */
        .weak           $__internal_36_$__cuda_sm70_shflsync_up_p
        .type           $__internal_36_$__cuda_sm70_shflsync_up_p,@function
        .size           $__internal_36_$__cuda_sm70_shflsync_up_p,($__internal_37_$__cuda_sm70_votesync_ballot - $__internal_36_$__cuda_sm70_shflsync_up_p)
$__internal_36_$__cuda_sm70_shflsync_up_p:
[----:B------:R-:W-:Y:S02]  /*18670*/  IMAD.MOV.U32 R4, RZ, RZ, RZ ;  /* 0x000000ffff047224 */ /* 0x000fe400078e00ff */
[----:B------:R-:W-:-:S04]  /*18680*/  IMAD.MOV.U32 R10, RZ, RZ, -0x1 ;  /* 0xffffffffff0a7424 */ /* 0x000fc800078e00ff */
[----:B------:R-:W-:Y:S04]  /*18690*/  WARPSYNC R10 ;  /* 0x0000000a00007348 */ /* 0x000fe80003800000 */
[----:B------:R1:W2:Y:S02]  /*186a0*/  SHFL.UP PT, R4, R0, R2, R4 ;  /* 0x0400000200047389 */ /* 0x0002a400000e0004 */
[----:B-1----:R-:W-:Y:S02]  /*186b0*/  MOV R2, R3 ;  /* 0x0000000300027202 */ /* 0x002fe40000000f00 */
[----:B------:R-:W-:-:S04]  /*186c0*/  MOV R3, 0x0 ;  /* 0x0000000000037802 */ /* 0x000fc80000000f00 */
[----:B--2---:R-:W-:Y:S05]  /*186d0*/  RET.REL.NODEC R2 `(_ZN7cutlass13device_kernelIN5flash19enable_sm80_to_sm89INS1_16FlashAttnFwdSm80INS1_25CollectiveMainloopFwdSm80ILi4ELi1ELb0EN4cute5tupleIJNS5_1CILi128EEENS7_ILi48EEENS7_ILi96EEEEEELi96ENS_6half_tEfNS_4arch4Sm80ELb0ELb1ELb0ELb1ELb0ELb0ELb1ELb1EEENS1_21CollectiveEpilogueFwdINS6_IJS8_SA_S9_EEENS6_IJNS7_ILi1EEESI_SI_EEESC_SE_Li128ELb1ELb1ELb1ELb0EEENS1_36VarlenDynamicPersistentTileSchedulerILi128ELi48ELi128ELi128ELb1ELb1ELb0ELb1ELb0ELb1EEEEEEEEEvNT_6ParamsE) ;  /* 0xfffe792002007950 */ /* 0x004fea0003c3ffff */
        .weak           $__internal_37_$__cuda_sm70_votesync_ballot
        .type           $__internal_37_$__cuda_sm70_votesync_ballot,@function
        .size           $__internal_37_$__cuda_sm70_votesync_ballot,(.L_x_2895 - $__internal_37_$__cuda_sm70_votesync_ballot)
$__internal_37_$__cuda_sm70_votesync_ballot:
[----:B------:R-:W-:Y:S01]  /*186e0*/  ISETP.NE.U32.AND P0, PT, R0, 0x1, PT ;  /* 0x000000010000780c */ /* 0x000fe20003f05070 */
[----:B------:R-:W-:-:S04]  /*186f0*/  IMAD.MOV.U32 R3, RZ, RZ, -0x1 ;  /* 0xffffffffff037424 */ /* 0x000fc800078e00ff */
[----:B------:R-:W-:Y:S08]  /*18700*/  WARPSYNC R3 ;  /* 0x0000000300007348 */ /* 0x000ff00003800000 */
[----:B------:R-:W-:-:S04]  /*18710*/  VOTE.ANY R0, PT, !P0 ;  /* 0x0000000000007806 */ /* 0x000fc800040e0100 */
[----:B------:R-:W-:Y:S01]  /*18720*/  LOP3.LUT R0, R0, R3, RZ, 0xc0, !PT ;  /* 0x0000000300007212 */ /* 0x000fe200078ec0ff */
[----:B------:R-:W-:-:S04]  /*18730*/  IMAD.MOV.U32 R3, RZ, RZ, 0x0 ;  /* 0x00000000ff037424 */ /* 0x000fc800078e00ff */
[----:B------:R-:W-:Y:S05]  /*18740*/  RET.REL.NODEC R2 `(_ZN7cutlass13device_kernelIN5flash19enable_sm80_to_sm89INS1_16FlashAttnFwdSm80INS1_25CollectiveMainloopFwdSm80ILi4ELi1ELb0EN4cute5tupleIJNS5_1CILi128EEENS7_ILi48EEENS7_ILi96EEEEEELi96ENS_6half_tEfNS_4arch4Sm80ELb0ELb1ELb0ELb1ELb0ELb0ELb1ELb1EEENS1_21CollectiveEpilogueFwdINS6_IJS8_SA_S9_EEENS6_IJNS7_ILi1EEESI_SI_EEESC_SE_Li128ELb1ELb1ELb1ELb0EEENS1_36VarlenDynamicPersistentTileSchedulerILi128ELi48ELi128ELi128ELb1ELb1ELb0ELb1ELb0ELb1EEEEEEEEEvNT_6ParamsE) ;  /* 0xfffe78b002007950 */ /* 0x000fea0003c3ffff */
.L_x_2107:
        /* <DEDUP_REMOVED lines=11> */
.L_x_2895:


//--------------------- .text._ZN7cutlass13device_kernelIN5flash19enable_sm80_to_sm89INS1_16FlashAttnFwdSm80INS1_25CollectiveMainloopFwdSm80ILi4ELi1ELb0EN4cute5tupleIJNS5_1CILi128EEENS7_ILi48EEENS7_ILi96EEEEEELi96ENS_6half_tEfNS_4arch4Sm80ELb0ELb1ELb0ELb1ELb0ELb1ELb1ELb1EEENS1_21CollectiveEpilogueFwdINS6_IJS8_SA_S9_EEENS6_IJNS7_ILi1EEESI_SI_EEESC_SE_Li128ELb1ELb1ELb1ELb0EEENS1_36VarlenDynamicPersistentTileSchedulerILi128ELi48ELi128ELi128ELb1ELb1ELb0ELb1ELb0ELb1EEEEEEEEEvNT_6ParamsE --------------------------
	.section	.text._ZN7cutlass13device_kernelIN5flash19enable_sm80_to_sm89INS1_16FlashAttnFwdSm80INS1_25CollectiveMainloopFwdSm80ILi4ELi1ELb0EN4cute5tupleIJNS5_1CILi128EEENS7_ILi48EEENS7_ILi96EEEEEELi96ENS_6half_tEfNS_4arch4Sm80ELb0ELb1ELb0ELb1ELb0ELb1ELb1ELb1EEENS1_21CollectiveEpilogueFwdINS6_IJS8_SA_S9_EEENS6_IJNS7_ILi1EEESI_SI_EEESC_SE_Li128ELb1ELb1ELb1ELb0EEENS1_36VarlenDynamicPersistentTileSchedulerILi128ELi48ELi128ELi128ELb1ELb1ELb0ELb1ELb0ELb1EEEEEEEEEvNT_6ParamsE,"ax",@progbits
	.sectioninfo	@"SHI_REGISTERS=255"
	.align	128
.text._ZN7cutlass13device_kernelIN5flash19enable_sm80_to_sm89INS1_16FlashAttnFwdSm80INS1_25CollectiveMainloopFwdSm80ILi4ELi1ELb0EN4cute5tupleIJNS5_1CILi128EEENS7_ILi48EEENS7_ILi96EEEEEELi96ENS_6half_tEfNS_4arch4Sm80ELb0ELb1ELb0ELb1ELb0ELb1ELb1ELb1EEENS1_21CollectiveEpilogueFwdINS6_IJS8_SA_S9_EEENS6_IJNS7_ILi1EEESI_SI_EEESC_SE_Li128ELb1ELb1ELb1ELb0EEENS1_36VarlenDynamicPersistentTileSchedulerILi128ELi48ELi128ELi128ELb1ELb1ELb0ELb1ELb0ELb1EEEEEEEEEvNT_6ParamsE:
        .type           _ZN7cutlass13device_kernelIN5flash19enable_sm80_to_sm89INS1_16FlashAttnFwdSm80INS1_25CollectiveMainloopFwdSm80ILi4ELi1ELb0EN4cute5tupleIJNS5_1CILi128EEENS7_ILi48EEENS7_ILi96EEEEEELi96ENS_6half_tEfNS_4arch4Sm80ELb0ELb1ELb0ELb1ELb0ELb1ELb1ELb1EEENS1_21CollectiveEpilogueFwdINS6_IJS8_SA_S9_EEENS6_IJNS7_ILi1EEESI_SI_EEESC_SE_Li128ELb1ELb1ELb1ELb0EEENS1_36VarlenDynamicPersistentTileSchedulerILi128ELi48ELi128ELi128ELb1ELb1ELb0ELb1ELb0ELb1EEEEEEEEEvNT_6ParamsE,@function
        .size           _ZN7cutlass13device_kernelIN5flash19enable_sm80_to_sm89INS1_16FlashAttnFwdSm80INS1_25CollectiveMainloopFwdSm80ILi4ELi1ELb0EN4cute5tupleIJNS5_1CILi128EEENS7_ILi48EEENS7_ILi96EEEEEELi96ENS_6half_tEfNS_4arch4Sm80ELb0ELb1ELb0ELb1ELb0ELb1ELb1ELb1EEENS1_21CollectiveEpilogueFwdINS6_IJS8_SA_S9_EEENS6_IJNS7_ILi1EEESI_SI_EEESC_SE_Li128ELb1ELb1ELb1ELb0EEENS1_36VarlenDynamicPersistentTileSchedulerILi128ELi48ELi128ELi128ELb1ELb1ELb0ELb1ELb0ELb1EEEEEEEEEvNT_6ParamsE,(.L_x_2900 - _ZN7cutlass13device_kernelIN5flash19enable_sm80_to_sm89INS1_16FlashAttnFwdSm80INS1_25CollectiveMainloopFwdSm80ILi4ELi1ELb0EN4cute5tupleIJNS5_1CILi128EEENS7_ILi48EEENS7_ILi96EEEEEELi96ENS_6half_tEfNS_4arch4Sm80ELb0ELb1ELb0ELb1ELb0ELb1ELb1ELb1EEENS1_21CollectiveEpilogueFwdINS6_IJS8_SA_S9_EEENS6_IJNS7_ILi1EEESI_SI_EEESC_SE_Li128ELb1ELb1ELb1ELb0EEENS1_36VarlenDynamicPersistentTileSchedulerILi128ELi48ELi128ELi128ELb1ELb1ELb0ELb1ELb0ELb1EEEEEEEEEvNT_6ParamsE)
        .other          _ZN7cutlass13device_kernelIN5flash19enable_sm80_to_sm89INS1_16FlashAttnFwdSm80INS1_25CollectiveMainloopFwdSm80ILi4ELi1ELb0EN4cute5tupleIJNS5_1CILi128EEENS7_ILi48EEENS7_ILi96EEEEEELi96ENS_6half_tEfNS_4arch4Sm80ELb0ELb1ELb0ELb1ELb0ELb1ELb1ELb1EEENS1_21CollectiveEpilogueFwdINS6_IJS8_SA_S9_EEENS6_IJNS7_ILi1EEESI_SI_EEESC_SE_Li128ELb1ELb1ELb1ELb0EEENS1_36VarlenDynamicPersistentTileSchedulerILi128ELi48ELi128ELi128ELb1ELb1ELb0ELb1ELb0ELb1EEEEEEEEEvNT_6ParamsE,@"STO_CUDA_ENTRY STV_DEFAULT"
_ZN7cutlass13device_kernelIN5flash19enable_sm80_to_sm89INS1_16FlashAttnFwdSm80INS1_25CollectiveMainloopFwdSm80ILi4ELi1ELb0EN4cute5tupleIJNS5_1CILi128EEENS7_ILi48EEENS7_ILi96EEEEEELi96ENS_6half_tEfNS_4arch4Sm80ELb0ELb1ELb0ELb1ELb0ELb1ELb1ELb1EEENS1_21CollectiveEpilogueFwdINS6_IJS8_SA_S9_EEENS6_IJNS7_ILi1EEESI_SI_EEESC_SE_Li128ELb1ELb1ELb1ELb0EEENS1_36VarlenDynamicPersistentTileSchedulerILi128ELi48ELi128ELi128ELb1ELb1ELb0ELb1ELb0ELb1EEEEEEEEEvNT_6ParamsE:
        /* <DEDUP_REMOVED lines=54> */
.L_x_2113:
        /* <DEDUP_REMOVED lines=16> */
.L_x_2375:
        /* <DEDUP_REMOVED lines=16> */
.L_x_2376:
[----:B--2---:R-:W-:-:S05]  /*0560*/  IMAD R0, R0, c[0x0][0x538], RZ ;  /* 0x00014e0000007a24 */ /* 0x004fca00078e02ff */
[----:B------:R-:W-:-:S04]  /*0570*/  IADD3 R7, R0, R7, RZ ;  /* 0x0000000700077210 */ /* 0x000fc80007ffe0ff */
[----:B------:R-:W-:-:S13]  /*0580*/  ISETP.GT.AND P0, PT, R7, UR4, PT ;  /* 0x0000000407007c0c */ /* 0x000fda000bf04270 */
[----:B-1----:R-:W-:Y:S05]  /*0590*/  @!P0 BRA `(.L_x_2113) ;  /* 0xfffffdc000008947 */ /* 0x002fea000383ffff */
.L_x_2109:
[----:B------:R-:W-:-:S05]  /*05a0*/  IADD3 R11, -R0, R7, RZ ;  /* 0x00000007000b7210 */ /* 0x000fca0007ffe1ff */
[----:B------:R-:W-:-:S05]  /*05b0*/  IMAD R0, R4, c[0x0][0x538], R11 ;  /* 0x00014e0004007a24 */ /* 0x000fca00078e020b */
[----:B------:R-:W-:Y:S01]  /*05c0*/  ISETP.GT.AND P0, PT, R0, UR4, PT ;  /* 0x0000000400007c0c */ /* 0x000fe2000bf04270 */
[----:B------:R-:W-:-:S12]  /*05d0*/  BRA.DIV ~URZ, `(.L_x_2114) ;  /* 0x00022cb27f007947 */ /* 0x000fd8000b800000 */
[----:B------:R-:W-:-:S04]  /*05e0*/  VOTE.ANY R10, PT, !P0 ;  /* 0x00000000000a7806 */ /* 0x000fc800040e0100 */
.L_x_2377:
[----:B------:R-:W1:Y:S02]  /*05f0*/  POPC R7, R10 ;  /* 0x0000000a00077309 */ /* 0x000e640000000000 */
[----:B-1----:R-:W-:-:S05]  /*0600*/  IADD3 R0, R7, R6, RZ ;  /* 0x0000000607007210 */ /* 0x002fca0007ffe0ff */
[----:B------:R1:W-:Y:S01]  /*0610*/  STL [R1+0x44], R0 ;  /* 0x0000440001007387 */ /* 0x0003e20000100800 */
[----:B------:R-:W-:Y:S05]  /*0620*/  BRA.DIV ~URZ, `(.L_x_2115) ;  /* 0x00022cb27f007947 */ /* 0x000fea000b800000 */
[----:B------:R2:W3:Y:S01]  /*0630*/  SHFL.IDX PT, R12, R9, R7, 0x1f ;  /* 0x00001f07090c7589 */ /* 0x0004e200000e0000 */
[----:B------:R-:W-:-:S03]  /*0640*/  MOV R6, RZ ;  /* 0x000000ff00067202 */ /* 0x000fc60000000f00 */
[----:B------:R2:W4:Y:S04]  /*0650*/  SHFL.IDX PT, R9, R8, R7, 0x1f ;  /* 0x00001f0708097589 */ /* 0x00052800000e0000 */
.L_x_2378:
[----:B------:R-:W-:Y:S01]  /*0660*/  ISETP.NE.AND P0, PT, R10, RZ, PT ;  /* 0x000000ff0a00720c */ /* 0x000fe20003f05270 */
[----:B------:R-:W-:-:S12]  /*0670*/  BSSY B0, `(.L_x_2116) ;  /* 0x0000005000007945 */ /* 0x000fd80003800000 */
[----:B------:R-:W-:Y:S05]  /*0680*/  @!P0 BRA `(.L_x_2117) ;  /* 0x0000003000008947 */ /* 0x000fea0003800000 */
[----:B------:R-:W-:Y:S01]  /*0690*/  IADD3 R3, R7, -0x1, RZ ;  /* 0xffffffff07037810 */ /* 0x000fe20007ffe0ff */
[----:B------:R-:W-:Y:S05]  /*06a0*/  BRA.DIV ~URZ, `(.L_x_2118) ;  /* 0x00022d127f007947 */ /* 0x000fea000b800000 */
[----:B------:R1:W2:Y:S02]  /*06b0*/  SHFL.IDX PT, R6, R4, R3, 0x1f ;  /* 0x00001f0304067589 */ /* 0x0002a400000e0000 */
.L_x_2117:
[----:B------:R-:W-:Y:S05]  /*06c0*/  BSYNC B0 ;  /* 0x0000000000007941 */ /* 0x000fea0003800000 */
.L_x_2116:
        /* <DEDUP_REMOVED lines=69> */
.L_x_2120:
        /* <DEDUP_REMOVED lines=70> */
.L_x_2121:
[----:B------:R-:W-:Y:S05]  /*0f80*/  BSYNC B0 ;  /* 0x0000000000007941 */ /* 0x000fea0003800000 */
.L_x_2119:
[----:B------:R-:W-:-:S04]  /*0f90*/  LOP3.LUT R0, RZ, R0, RZ, 0x33, !PT ;  /* 0x00000000ff007212 */ /* 0x000fc800078e33ff */
[----:B------:R-:W-:-:S05]  /*0fa0*/  IADD3 R0, R0, R12, RZ ;  /* 0x0000000c00007210 */ /* 0x000fca0007ffe0ff */
[----:B------:R2:W-:Y:S01]  /*0fb0*/  STL [R1+0x3c], R0 ;  /* 0x00003c0001007387 */ /* 0x0005e20000100800 */
[----:B------:R-:W-:Y:S05]  /*0fc0*/  BRA `(.L_x_2122) ;  /* 0x0000006000007947 */ /* 0x000fea0003800000 */
.L_x_2110:
[----:B------:R-:W-:Y:S01]  /*0fd0*/  MOV R0, UR4 ;  /* 0x0000000400007c02 */ /* 0x000fe20008000f00 */
[----:B------:R-:W-:Y:S04]  /*0fe0*/  STL [R1+0x3c], RZ ;  /* 0x00003cff01007387 */ /* 0x000fe80000100800 */
[----:B------:R-:W-:Y:S04]  /*0ff0*/  STL [R1+0x40], RZ ;  /* 0x000040ff01007387 */ /* 0x000fe80000100800 */
[----:B------:R1:W-:Y:S02]  /*1000*/  STL [R1+0x38], R0 ;  /* 0x0000380001007387 */ /* 0x0003e40000100800 */
[----:B-1----:R-:W-:-:S05]  /*1010*/  MOV R0, c[0x0][0x53c] ;  /* 0x00014f0000007a02 */ /* 0x002fca0000000f00 */
[----:B------:R1:W-:Y:S02]  /*1020*/  STL [R1+0x44], R0 ;  /* 0x0000440001007387 */ /* 0x0003e40000100800 */
.L_x_2122:
        /* <DEDUP_REMOVED lines=8> */
.L_x_2108:
        /* <DEDUP_REMOVED lines=70> */
[----:B------:R-:W-:-:S03]  /*1510*/  SHF.R.S32.HI R31, RZ, 0x1f, R30 ;  /* 0x0000001fff1f7819 */ /* 0x000fc6000001141e */
        /* <DEDUP_REMOVED lines=43> */
[----:B------:R-:W-:Y:S01]  /*17d0*/  IADD3 R164, R162, 0x10, RZ ;  /* 0x00000010a2a47810 */ /* 0x000fe20007ffe0ff */
[----:B------:R-:W-:Y:S01]  /*17e0*/  IMAD R7, R7, 0x20, R0 ;  /* 0x0000002007077824 */ /* 0x000fe200078e0200 */
[----:B------:R-:W-:Y:S01]  /*17f0*/  SHF.R.S32.HI R3, RZ, 0x1, R14 ;  /* 0x00000001ff037819 */ /* 0x000fe2000001140e */
[----:B------:R-:W-:Y:S01]  /*1800*/  IMAD.IADD R2, R23, 0x1, -R2 ;  /* 0x0000000117027824 */ /* 0x000fe200078e0a02 */
[----:B------:R-:W-:Y:S01]  /*1810*/  LOP3.LUT P0, RZ, R6, 0x2, RZ, 0xc0, !PT ;  /* 0x0000000206ff7812 */ /* 0x000fe2000780c0ff */
[C---:B------:R-:W-:Y:S01]  /*1820*/  IMAD.IADD R160, R162.reuse, 0x1, R164 ;  /* 0x00000001a2a07824 */ /* 0x040fe200078e02a4 */
[----:B------:R-:W-:Y:S01]  /*1830*/  IADD3 R161, R162, 0x20, RZ ;  /* 0x00000020a2a17810 */ /* 0x000fe20007ffe0ff */
        /* <DEDUP_REMOVED lines=12> */
[----:B------:R-:W-:Y:S01]  /*1900*/  STL [R1+0x8c], R27 ;  /* 0x00008c1b01007387 */ /* 0x000fe20000100800 */
        /* <DEDUP_REMOVED lines=33> */
[----:B------:R-:W-:Y:S02]  /*1b20*/  LOP3.LUT R3, R7, R5, RZ, 0x3c, !PT ;  /* 0x0000000507037212 */ /* 0x000fe400078e3cff */
[----:B------:R-:W-:-:S02]  /*1b30*/  IADD3 R10, R6, R2, R20 ;  /* 0x00000002060a7210 */ /* 0x000fc40007ffe014 */
[----:B------:R-:W-:Y:S02]  /*1b40*/  LOP3.LUT R5, R9, R24, RZ, 0x3c, !PT ;  /* 0x0000001809057212 */ /* 0x000fe400078e3cff */
[C---:B------:R-:W-:Y:S02]  /*1b50*/  IADD3 R6, R19.reuse, 0x80, RZ ;  /* 0x0000008013067810 */ /* 0x040fe40007ffe0ff */
[----:B------:R-:W-:Y:S02]  /*1b60*/  IADD3 R14, R19, 0x70, RZ ;  /* 0x00000070130e7810 */ /* 0x000fe40007ffe0ff */
        /* <DEDUP_REMOVED lines=8> */
[----:B------:R-:W-:-:S02]  /*1bf0*/  IADD3 R6, R30, 0x40, RZ ;  /* 0x000000401e067810 */ /* 0x000fc40007ffe0ff */
[----:B------:R-:W-:Y:S01]  /*1c00*/  SHF.R.S32.HI R15, RZ, 0x1f, R7 ;  /* 0x0000001fff0f7819 */ /* 0x000fe20000011407 */
[----:B------:R-:W-:Y:S01]  /*1c10*/  IMAD.IADD R5, R28, 0x1, -R5 ;  /* 0x000000011c057824 */ /* 0x000fe200078e0a05 */
[----:B------:R1:W-:Y:S01]  /*1c20*/  STL [R1+0x48], R7 ;  /* 0x0000480701007387 */ /* 0x0003e20000100800 */
[----:B------:R-:W-:Y:S02]  /*1c30*/  LEA R0, R13, 0x6080, 0x1 ;  /* 0x000060800d007811 */ /* 0x000fe400078e08ff */
[----:B------:R-:W-:Y:S01]  /*1c40*/  LEA R9, R9, 0x6080, 0x1 ;  /* 0x0000608009097811 */ /* 0x000fe200078e08ff */
[----:B------:R-:W-:Y:S01]  /*1c50*/  STL.64 [R1+0x30], R30 ;  /* 0x0000301e01007387 */ /* 0x000fe20000100a00 */
[----:B------:R-:W-:Y:S02]  /*1c60*/  IADD3 R194, R165, 0x20, RZ ;  /* 0x00000020a5c27810 */ /* 0x000fe40007ffe0ff */
[----:B------:R-:W-:Y:S01]  /*1c70*/  LEA R192, R2, 0x6080, 0x1 ;  /* 0x0000608002c07811 */ /* 0x000fe200078e08ff */
[----:B------:R2:W-:Y:S01]  /*1c80*/  STL [R1+0x4c], R6 ;  /* 0x00004c0601007387 */ /* 0x0005e20000100800 */
[----:B------:R-:W-:-:S02]  /*1c90*/  LEA R166, R3, 0x1880, 0x1 ;  /* 0x0000188003a67811 */ /* 0x000fc400078e08ff */
[----:B------:R-:W-:Y:S01]  /*1ca0*/  @P3 IADD3 R194, R165, -0x20, RZ ;  /* 0xffffffe0a5c23810 */ /* 0x000fe20007ffe0ff */
[----:B------:R3:W-:Y:S03]  /*1cb0*/  STL [R1+0x70], R15 ;  /* 0x0000700f01007387 */ /* 0x0007e60000100800 */
[C---:B------:R-:W-:Y:S02]  /*1cc0*/  IADD3 R202, R194.reuse, 0x400, RZ ;  /* 0x00000400c2ca7810 */ /* 0x040fe40007ffe0ff */
[C---:B------:R-:W-:Y:S02]  /*1cd0*/  IADD3 R201, R194.reuse, 0x800, RZ ;  /* 0x00000800c2c97810 */ /* 0x040fe40007ffe0ff */
[C---:B------:R-:W-:Y:S02]  /*1ce0*/  IADD3 R200, R194.reuse, 0xc00, RZ ;  /* 0x00000c00c2c87810 */ /* 0x040fe40007ffe0ff */
[----:B------:R-:W-:-:S02]  /*1cf0*/  IADD3 R199, R194, 0x1000, RZ ;  /* 0x00001000c2c77810 */ /* 0x000fc40007ffe0ff */
[C---:B------:R-:W-:Y:S02]  /*1d00*/  IADD3 R198, R194.reuse, 0x1400, RZ ;  /* 0x00001400c2c67810 */ /* 0x040fe40007ffe0ff */
[----:B-1----:R-:W-:Y:S02]  /*1d10*/  SHF.R.S32.HI R7, RZ, 0x1f, R6 ;  /* 0x0000001fff077819 */ /* 0x002fe40000011406 */
[C---:B------:R-:W-:Y:S02]  /*1d20*/  IADD3 R197, R194.reuse, 0x1800, RZ ;  /* 0x00001800c2c57810 */ /* 0x040fe40007ffe0ff */
[C---:B------:R-:W-:Y:S01]  /*1d30*/  IADD3 R196, R194.reuse, 0x1c00, RZ ;  /* 0x00001c00c2c47810 */ /* 0x040fe20007ffe0ff */
[----:B------:R1:W-:Y:S01]  /*1d40*/  STL [R1+0x6c], R7 ;  /* 0x00006c0701007387 */ /* 0x0003e20000100800 */
[----:B------:R-:W-:Y:S02]  /*1d50*/  IADD3 R195, R194, 0x2000, RZ ;  /* 0x00002000c2c37810 */ /* 0x000fe40007ffe0ff */
[----:B--2---:R-:W-:Y:S01]  /*1d60*/  LOP3.LUT R6, R27, 0x18, R124, 0xf8, !PT ;  /* 0x000000181b067812 */ /* 0x004fe200078ef87c */
[----:B------:R-:W-:Y:S01]  /*1d70*/  STL [R1+0x50], R16 ;  /* 0x0000501001007387 */ /* 0x000fe20000100800 */
[----:B---3--:R-:W-:Y:S01]  /*1d80*/  IMAD.SHL.U32 R15, R5, 0x2, RZ ;  /* 0x00000002050f7824 */ /* 0x008fe200078e00ff */
[----:B------:R-:W-:-:S02]  /*1d90*/  SHF.R.S32.HI R5, RZ, 0x3, R8 ;  /* 0x00000003ff057819 */ /* 0x000fc40000011408 */
[C---:B------:R-:W-:Y:S02]  /*1da0*/  LOP3.LUT R8, R25.reuse, 0x18, R124, 0xf8, !PT ;  /* 0x0000001819087812 */ /* 0x040fe400078ef87c */
[----:B------:R2:W-:Y:S02]  /*1db0*/  STL [R1+0x10], R15 ;  /* 0x0000100f01007387 */ /* 0x0005e40000100800 */
[----:B------:R-:W-:Y:S02]  /*1dc0*/  LOP3.LUT R8, R8, R23, RZ, 0x3c, !PT ;  /* 0x0000001708087212 */ /* 0x000fe400078e3cff */
[----:B------:R3:W-:Y:S03]  /*1dd0*/  STL [R1+0x84], R5 ;  /* 0x0000840501007387 */ /* 0x0007e60000100800 */
[----:B------:R-:W-:Y:S01]  /*1de0*/  IMAD.IADD R8, R20, 0x1, R8 ;  /* 0x0000000114087824 */ /* 0x000fe200078e0208 */
[----:B-1----:R-:W-:-:S02]  /*1df0*/  LOP3.LUT R7, R25, 0x8, R124, 0xf8, !PT ;  /* 0x0000000819077812 */ /* 0x002fc400078ef87c */
[----:B--2---:R-:W-:Y:S02]  /*1e00*/  IADD3 R15, R15, 0x58, RZ ;  /* 0x000000580f0f7810 */ /* 0x004fe40007ffe0ff */
[----:B---3--:R-:W-:Y:S02]  /*1e10*/  LOP3.LUT R5, R6, R24, RZ, 0x3c, !PT ;  /* 0x0000001806057212 */ /* 0x008fe400078e3cff */
[----:B------:R-:W-:Y:S02]  /*1e20*/  SHF.R.S32.HI R6, RZ, 0x3, R4 ;  /* 0x00000003ff067819 */ /* 0x000fe40000011404 */
[----:B------:R-:W-:Y:S01]  /*1e30*/  LOP3.LUT R4, R7, R23, RZ, 0x3c, !PT ;  /* 0x0000001707047212 */ /* 0x000fe200078e3cff */
[----:B------:R-:W-:Y:S01]  /*1e40*/  IMAD.IADD R5, R22, 0x1, R5 ;  /* 0x0000000116057824 */ /* 0x000fe200078e0205 */
[C---:B------:R-:W-:Y:S01]  /*1e50*/  SEL R7, R11.reuse, 0xffffffe0, !P0 ;  /* 0xffffffe00b077807 */ /* 0x040fe20004000000 */
[----:B------:R1:W-:Y:S04]  /*1e60*/  STL [R1+0x80], R6 ;  /* 0x0000800601007387 */ /* 0x0003e80000100800 */
[----:B------:R-:W-:Y:S01]  /*1e70*/  STL [R1+0x60], R15 ;  /* 0x0000600f01007387 */ /* 0x000fe20000100800 */
[----:B-1----:R-:W-:Y:S01]  /*1e80*/  IMAD.IADD R6, R20, 0x1, R4 ;  /* 0x0000000114067824 */ /* 0x002fe200078e0204 */
[----:B------:R-:W-:-:S02]  /*1e90*/  SEL R4, R11, 0xffffffe0, !P4 ;  /* 0xffffffe00b047807 */ /* 0x000fc40006000000 */
        /* <DEDUP_REMOVED lines=23> */
.L_x_2374:
[----:B------:R-:W2:Y:S01]  /*2010*/  LDL R17, [R1+0x44] ;  /* 0x0000440001117983 */ /* 0x000ea20000100800 */
[----:B------:R-:W-:Y:S02]  /*2020*/  ISETP.NE.U32.AND P0, PT, RZ, c[0x0][0x370], PT ;  /* 0x0000dc00ff007a0c */ /* 0x000fe40003f05070 */
[----:B------:R-:W-:Y:S01]  /*2030*/  ISETP.NE.U32.AND P1, PT, RZ, c[0x0][0x360], PT ;  /* 0x0000d800ff007a0c */ /* 0x000fe20003f25070 */
[----:B------:R-:W3:Y:S01]  /*2040*/  LDL R18, [R1+0x40] ;  /* 0x0000400001127983 */ /* 0x000ee20000100800 */
[----:B------:R-:W-:Y:S02]  /*2050*/  ISETP.NE.AND.EX P2, PT, RZ, c[0x0][0x374], PT, P0 ;  /* 0x0000dd00ff007a0c */ /* 0x000fe40003f45300 */
[----:B------:R-:W-:Y:S01]  /*2060*/  ISETP.NE.AND.EX P0, PT, RZ, c[0x0][0x364], PT, P1 ;  /* 0x0000d900ff007a0c */ /* 0x000fe20003f05310 */
[----:B------:R-:W-:Y:S01]  /*2070*/  IMAD.MOV.U32 R16, RZ, RZ, 0x4 ;  /* 0x00000004ff107424 */ /* 0x000fe200078e00ff */
[----:B------:R-:W-:Y:S02]  /*2080*/  ISETP.NE.U32.AND P3, PT, RZ, c[0x0][0x350], PT ;  /* 0x0000d400ff007a0c */ /* 0x000fe40003f65070 */
[----:B------:R-:W-:-:S02]  /*2090*/  ISETP.NE.U32.AND P1, PT, RZ, c[0x0][0x348], PT ;  /* 0x0000d200ff007a0c */ /* 0x000fc40003f25070 */
[----:B------:R-:W-:Y:S02]  /*20a0*/  ISETP.NE.U32.AND P4, PT, RZ, c[0x0][0x358], PT ;  /* 0x0000d600ff007a0c */ /* 0x000fe40003f85070 */
[----:B------:R-:W-:Y:S02]  /*20b0*/  ISETP.NE.AND.EX P5, PT, RZ, c[0x0][0x354], PT, P3 ;  /* 0x0000d500ff007a0c */ /* 0x000fe40003fa5330 */
[----:B------:R-:W-:Y:S02]  /*20c0*/  ISETP.NE.AND.EX P1, PT, RZ, c[0x0][0x34c], PT, P1 ;  /* 0x0000d300ff007a0c */ /* 0x000fe40003f25310 */
[----:B------:R-:W-:Y:S01]  /*20d0*/  ISETP.NE.AND.EX P3, PT, RZ, c[0x0][0x35c], PT, P4 ;  /* 0x0000d700ff007a0c */ /* 0x000fe20003f65340 */
[----:B------:R-:W-:Y:S01]  /*20e0*/  CS2R R146, SRZ ;  /* 0x0000000000927805 */ /* 0x000fe2000001ff00 */
[----:B------:R-:W-:Y:S02]  /*20f0*/  IMAD.MOV.U32 R137, RZ, RZ, RZ ;  /* 0x000000ffff897224 */ /* 0x000fe400078e00ff */
[----:B------:R-:W-:-:S02]  /*2100*/  IMAD.MOV.U32 R14, RZ, RZ, RZ ;  /* 0x000000ffff0e7224 */ /* 0x000fc400078e00ff */
[----:B--2---:R-:W-:-:S05]  /*2110*/  @P0 IMAD.WIDE R8, R17, R16, c[0x0][0x360] ;  /* 0x0000d80011080625 */ /* 0x004fca00078e0210 */
[----:B-1----:R-:W2:Y:S01]  /*2120*/  @P0 LDG.E R0, [R8.64] ;  /* 0x0000000608000981 */ /* 0x002ea2000c1e1900 */
[----:B------:R-:W-:-:S04]  /*2130*/  @P2 IMAD.WIDE R10, R17, R16, c[0x0][0x370] ;  /* 0x0000dc00110a2625 */ /* 0x000fc800078e0210 */
        /* <DEDUP_REMOVED lines=10> */
[----:B------:R-:W-:Y:S02]  /*21e0*/  P2R R15, PR, RZ, 0x20 ;  /* 0x00000020ff0f7803 */ /* 0x000fe40000000000 */
[----:B--2---:R1:W-:Y:S01]  /*21f0*/  @P0 STL [R1], R0 ;  /* 0x0000000001000387 */ /* 0x0043e20000100800 */
[----:B------:R-:W-:Y:S05]  /*2200*/  @P0 BRA `(.L_x_2123) ;  /* 0x0000007000000947 */ /* 0x000fea0003800000 */
[----:B-1----:R-:W-:-:S05]  /*2210*/  MOV R0, c[0x0][0x168] ;  /* 0x00005a0000007a02 */ /* 0x002fca0000000f00 */
[----:B------:R1:W-:Y:S01]  /*2220*/  STL [R1], R0 ;  /* 0x0000000001007387 */ /* 0x0003e20000100800 */
[----:B------:R-:W-:Y:S05]  /*2230*/  @!P1 BRA `(.L_x_2123) ;  /* 0x0000004000009947 */ /* 0x000fea0003800000 */
[----:B------:R-:W2:Y:S04]  /*2240*/  LDG.E R8, [R6.64] ;  /* 0x0000000606087981 */ /* 0x000ea8000c1e1900 */
[----:B-1----:R-:W2:Y:S02]  /*2250*/  LDG.E R0, [R6.64+0x4] ;  /* 0x0000040606007981 */ /* 0x002ea4000c1e1900 */
[----:B--2---:R-:W-:-:S05]  /*2260*/  IADD3 R0, -R8, R0, RZ ;  /* 0x0000000008007210 */ /* 0x004fca0007ffe1ff */
[----:B------:R1:W-:Y:S02]  /*2270*/  STL [R1], R0 ;  /* 0x0000000001007387 */ /* 0x0003e40000100800 */
.L_x_2123:
[----:B------:R-:W-:-:S04]  /*2280*/  ISETP.NE.U32.AND P0, PT, RZ, c[0x0][0x368], PT ;  /* 0x0000da00ff007a0c */ /* 0x000fc80003f05070 */
[----:B------:R-:W-:-:S13]  /*2290*/  ISETP.NE.AND.EX P0, PT, RZ, c[0x0][0x36c], PT, P0 ;  /* 0x0000db00ff007a0c */ /* 0x000fda0003f05300 */
[----:B------:R-:W-:Y:S05]  /*22a0*/  @!P0 BRA `(.L_x_2124) ;  /* 0x0000003000008947 */ /* 0x000fea0003800000 */
[----:B-1----:R-:W-:-:S05]  /*22b0*/  IMAD.WIDE R4, R17, R16, c[0x0][0x368] ;  /* 0x0000da0011047625 */ /* 0x002fca00078e0210 */
[----:B------:R1:W5:Y:S01]  /*22c0*/  LDG.E R13, [R4.64] ;  /* 0x00000006040d7981 */ /* 0x000362000c1e1900 */
[----:B------:R-:W-:Y:S05]  /*22d0*/  BRA `(.L_x_2125) ;  /* 0x0000005000007947 */ /* 0x000fea0003800000 */
.L_x_2124:
[----:B------:R-:W-:Y:S01]  /*22e0*/  MOV R13, c[0x0][0x1d0] ;  /* 0x00007400000d7a02 */ /* 0x000fe20000000f00 */
[----:B------:R-:W-:Y:S05]  /*22f0*/  @!P5 BRA `(.L_x_2125) ;  /* 0x000000300000d947 */ /* 0x000fea0003800000 */
[----:B-1----:R-:W2:Y:S04]  /*2300*/  LDG.E R6, [R4.64] ;  /* 0x0000000604067981 */ /* 0x002ea8000c1e1900 */
[----:B------:R-:W2:Y:S02]  /*2310*/  LDG.E R0, [R4.64+0x4] ;  /* 0x0000040604007981 */ /* 0x000ea4000c1e1900 */
[----:B--2---:R-:W-:Y:S02]  /*2320*/  IADD3 R13, -R6, R0, RZ ;  /* 0x00000000060d7210 */ /* 0x004fe40007ffe1ff */
.L_x_2125:
[----:B-1----:R-:W2:Y:S04]  /*2330*/  LDL R0, [R1] ;  /* 0x0000000001007983 */ /* 0x002ea80000100800 */
[----:B------:R1:W3:Y:S04]  /*2340*/  @P3 LDG.E R5, [R2.64] ;  /* 0x0000000602053981 */ /* 0x0002e8000c1e1900 */
[----:B------:R1:W3:Y:S04]  /*2350*/  @P3 LDG.E R4, [R2.64+0x4] ;  /* 0x0000040602043981 */ /* 0x0002e8000c1e1900 */
[----:B------:R-:W4:Y:S01]  /*2360*/  LDL.LU R6, [R1+0x3c] ;  /* 0x00003c0001067983 */ /* 0x000f220000300800 */
[----:B------:R-:W-:-:S04]  /*2370*/  ISETP.NE.U32.AND P0, PT, RZ, c[0x0][0x378], PT ;  /* 0x0000de00ff007a0c */ /* 0x000fc80003f05070 */
[----:B------:R-:W-:Y:S01]  /*2380*/  ISETP.NE.AND.EX P0, PT, RZ, c[0x0][0x37c], PT, P0 ;  /* 0x0000df00ff007a0c */ /* 0x000fe20003f05300 */
[----:B------:R-:W-:Y:S02]  /*2390*/  IMAD.MOV.U32 R8, RZ, RZ, c[0x0][0x2c4] ;  /* 0x0000b100ff087624 */ /* 0x000fe400078e00ff */
[----:B-----5:R-:W-:Y:S02]  /*23a0*/  IMAD.IADD R12, R13, 0x1, -R147 ;  /* 0x000000010d0c7824 */ /* 0x020fe400078e0a93 */
[----:B------:R-:W-:Y:S01]  /*23b0*/  IMAD.MOV.U32 R136, RZ, RZ, R13 ;  /* 0x000000ffff887224 */ /* 0x000fe200078e000d */
[----:B------:R-:W-:-:S07]  /*23c0*/  ISETP.NE.AND P2, PT, R8, 0x1, PT ;  /* 0x000000010800780c */ /* 0x000fce0003f45270 */
[----:B-1----:R-:W-:-:S05]  /*23d0*/  @P0 IMAD.WIDE R2, R17, R16, c[0x0][0x378] ;  /* 0x0000de0011020625 */ /* 0x002fca00078e0210 */
[----:B------:R1:W5:Y:S01]  /*23e0*/  @P0 LDG.E R136, [R2.64] ;  /* 0x0000000602880981 */ /* 0x000362000c1e1900 */
[----:B------:R-:W-:-:S04]  /*23f0*/  LOP3.LUT R203, R203, 0xfffff7ff, RZ, 0xc0, !PT ;  /* 0xfffff7ffcbcb7812 */ /* 0x000fc800078ec0ff */
[----:B------:R-:W-:-:S04]  /*2400*/  @P2 LOP3.LUT R203, R203, 0x800, RZ, 0xfc, !PT ;  /* 0x00000800cbcb2812 */ /* 0x000fc800078efcff */
[----:B------:R-:W-:Y:S01]  /*2410*/  LOP3.LUT R203, R203, 0xfffffbff, RZ, 0xc0, !PT ;  /* 0xfffffbffcbcb7812 */ /* 0x000fe200078ec0ff */
[----:B--2---:R-:W-:Y:S02]  /*2420*/  IMAD.MOV.U32 R7, RZ, RZ, R0 ;  /* 0x000000ffff077224 */ /* 0x004fe400078e0000 */
[----:B------:R-:W-:Y:S02]  /*2430*/  IMAD.MOV.U32 R0, RZ, RZ, c[0x0][0x228] ;  /* 0x00008a00ff007624 */ /* 0x000fe400078e00ff */
[----:B---3--:R-:W-:Y:S02]  /*2440*/  @P3 IMAD.IADD R0, R4, 0x1, -R5 ;  /* 0x0000000104003824 */ /* 0x008fe400078e0a05 */
[----:B----4-:R-:W-:Y:S02]  /*2450*/  IMAD.SHL.U32 R8, R6, 0x80, RZ ;  /* 0x0000008006087824 */ /* 0x010fe400078e00ff */
[----:B------:R-:W-:Y:S02]  /*2460*/  IMAD.IADD R6, R12, 0x1, R0 ;  /* 0x000000010c067824 */ /* 0x000fe400078e0200 */
[----:B------:R-:W-:Y:S01]  /*2470*/  IMAD.MOV.U32 R5, RZ, RZ, c[0x0][0x32c] ;  /* 0x0000cb00ff057624 */ /* 0x000fe200078e00ff */
[----:B------:R2:W-:Y:S01]  /*2480*/  STL [R1+0x2c], R8 ;  /* 0x00002c0801007387 */ /* 0x0005e20000100800 */
[----:B-1----:R-:W-:-:S03]  /*2490*/  IADD3 R2, R8, 0x7f, RZ ;  /* 0x0000007f08027810 */ /* 0x002fc60007ffe0ff */
[----:B------:R2:W-:Y:S01]  /*24a0*/  STL [R1+0x4], R6 ;  /* 0x0000040601007387 */ /* 0x0005e20000100800 */
[----:B------:R-:W-:Y:S01]  /*24b0*/  IADD3 R3, R6, 0x2f, RZ ;  /* 0x0000002f06037810 */ /* 0x000fe20007ffe0ff */
[----:B------:R-:W-:Y:S01]  /*24c0*/  @P2 IMAD.HI.U32 R4, R2, c[0x0][0x2c8], RZ ;  /* 0x0000b20002042a27 */ /* 0x000fe200078e00ff */
[----:B------:R-:W-:Y:S02]  /*24d0*/  ISETP.GE.AND P1, PT, R5, 0x1, PT ;  /* 0x000000010500780c */ /* 0x000fe40003f26270 */
[----:B------:R-:W-:Y:S01]  /*24e0*/  IADD3 R151, R6, 0x1, -R7 ;  /* 0x0000000106977810 */ /* 0x000fe20007ffe807 */
[----:B------:R-:W-:Y:S01]  /*24f0*/  IMAD.HI R3, R3, 0x2aaaaaab, RZ ;  /* 0x2aaaaaab03037827 */ /* 0x000fe200078e02ff */
[----:B------:R-:W-:-:S04]  /*2500*/  @P2 SHF.R.U32.HI R2, RZ, c[0x0][0x2cc], R4 ;  /* 0x0000b300ff022a19 */ /* 0x000fc80000011604 */
[----:B------:R-:W-:Y:S01]  /*2510*/  SHF.R.U32.HI R4, RZ, 0x1f, R3 ;  /* 0x0000001fff047819 */ /* 0x000fe20000011603 */
[----:B------:R-:W-:-:S03]  /*2520*/  IMAD.IADD R2, R151, 0x1, R2 ;  /* 0x0000000197027824 */ /* 0x000fc600078e0202 */
[----:B------:R-:W-:Y:S02]  /*2530*/  LEA.HI.SX32 R152, R3, R4, 0x1d ;  /* 0x0000000403987211 */ /* 0x000fe400078feaff */
[----:B------:R-:W-:Y:S02]  /*2540*/  @P1 LOP3.LUT R203, R203, 0x400, RZ, 0xfc, !PT ;  /* 0x00000400cbcb1812 */ /* 0x000fe400078efcff */
        /* <DEDUP_REMOVED lines=12> */
.L_x_2128:
[----:B------:R-:W-:-:S13]  /*2610*/  ISETP.NE.AND P0, PT, R5, 0x1, PT ;  /* 0x000000010500780c */ /* 0x000fda0003f05270 */
[----:B------:R-:W-:-:S05]  /*2620*/  @P0 IMAD.HI.U32 R2, R3, c[0x0][0x330], RZ ;  /* 0x0000cc0003020a27 */ /* 0x000fca00078e00ff */
[----:B------:R-:W-:Y:S02]  /*2630*/  @P0 SHF.R.U32.HI R3, RZ, c[0x0][0x334], R2 ;  /* 0x0000cd00ff030a19 */ /* 0x000fe40000011602 */
.L_x_2129:
[----:B------:R-:W-:Y:S05]  /*2640*/  BSYNC B0 ;  /* 0x0000000000007941 */ /* 0x000fea0003800000 */
.L_x_2127:
[----:B------:R-:W-:-:S05]  /*2650*/  IMAD R3, R3, R5, c[0x0][0x32c] ;  /* 0x0000cb0003037624 */ /* 0x000fca00078e0205 */
[----:B------:R-:W-:-:S04]  /*2660*/  IMNMX R4, R4, R3, PT ;  /* 0x0000000304047217 */ /* 0x000fc80003800200 */
.L_x_2126:
[----:B------:R-:W-:Y:S01]  /*2670*/  IADD3 R4, R4, 0x2f, RZ ;  /* 0x0000002f04047810 */ /* 0x000fe20007ffe0ff */
        /* <DEDUP_REMOVED lines=20> */
.L_x_2132:
[----:B------:R-:W-:-:S13]  /*27c0*/  ISETP.NE.AND P0, PT, R5, 0x1, PT ;  /* 0x000000010500780c */ /* 0x000fda0003f05270 */
[----:B------:R-:W-:-:S05]  /*27d0*/  @P0 IMAD.HI.U32 R4, R2, c[0x0][0x330], RZ ;  /* 0x0000cc0002040a27 */ /* 0x000fca00078e00ff */
[----:B------:R-:W-:Y:S02]  /*27e0*/  @P0 SHF.R.U32.HI R2, RZ, c[0x0][0x334], R4 ;  /* 0x0000cd00ff020a19 */ /* 0x000fe40000011604 */
.L_x_2133:
[----:B------:R-:W-:Y:S05]  /*27f0*/  BSYNC B0 ;  /* 0x0000000000007941 */ /* 0x000fea0003800000 */
.L_x_2131:
[----:B------:R-:W-:-:S05]  /*2800*/  IMAD R2, R2, c[0x0][0x32c], RZ ;  /* 0x0000cb0002027a24 */ /* 0x000fca00078e02ff */
[----:B------:R-:W-:-:S04]  /*2810*/  IMNMX R3, R3, R2, !PT ;  /* 0x0000000203037217 */ /* 0x000fc80007800200 */
.L_x_2130:
        /* <DEDUP_REMOVED lines=9> */
[----:B--2---:R-:W-:-:S02]  /*28b0*/  SHF.R.U32.HI R8, RZ, 0x10, R5 ;  /* 0x00000010ff087819 */ /* 0x004fc40000011605 */
        /* <DEDUP_REMOVED lines=37> */
.L_x_2135:
[----:B------:R-:W-:Y:S05]  /*2b10*/  BSYNC B0 ;  /* 0x0000000000007941 */ /* 0x000fea0003800000 */
.L_x_2134:
        /* <DEDUP_REMOVED lines=272> */
.L_x_2163:
        /* <DEDUP_REMOVED lines=89> */
.L_x_2141:
[----:B------:R-:W-:Y:S05]  /*41b0*/  BSYNC B0 ;  /* 0x0000000000007941 */ /* 0x000fea0003800000 */
.L_x_2140:
        /* <DEDUP_REMOVED lines=90> */
.L_x_2144:
[----:B------:R-:W-:Y:S05]  /*4760*/  BSYNC B0 ;  /* 0x0000000000007941 */ /* 0x000fea0003800000 */
.L_x_2143:
        /* <DEDUP_REMOVED lines=57> */
.L_x_2146:
[----:B------:R-:W-:Y:S05]  /*4b00*/  BSYNC B0 ;  /* 0x0000000000007941 */ /* 0x000fea0003800000 */
.L_x_2145:
        /* <DEDUP_REMOVED lines=57> */
.L_x_2148:
[----:B------:R-:W-:Y:S05]  /*4ea0*/  BSYNC B0 ;  /* 0x0000000000007941 */ /* 0x000fea0003800000 */
.L_x_2147:
        /* <DEDUP_REMOVED lines=58> */
.L_x_2150:
[----:B------:R-:W-:Y:S05]  /*5250*/  BSYNC B0 ;  /* 0x0000000000007941 */ /* 0x000fea0003800000 */
.L_x_2149:
        /* <DEDUP_REMOVED lines=58> */
.L_x_2152:
[----:B------:R-:W-:Y:S05]  /*5600*/  BSYNC B0 ;  /* 0x0000000000007941 */ /* 0x000fea0003800000 */
.L_x_2151:
        /* <DEDUP_REMOVED lines=58> */
.L_x_2139:
        /* <DEDUP_REMOVED lines=47> */
.L_x_2154:
[----:B------:R-:W-:Y:S05]  /*5ca0*/  BSYNC B0 ;  /* 0x0000000000007941 */ /* 0x000fea0003800000 */
.L_x_2153:
        /* <DEDUP_REMOVED lines=149> */
.L_x_2156:
[----:B------:R-:W-:Y:S05]  /*6600*/  BSYNC B0 ;  /* 0x0000000000007941 */ /* 0x000fea0003800000 */
.L_x_2155:
        /* <DEDUP_REMOVED lines=115> */
.L_x_2158:
[----:B------:R-:W-:Y:S05]  /*6d40*/  BSYNC B0 ;  /* 0x0000000000007941 */ /* 0x000fea0003800000 */
.L_x_2157:
        /* <DEDUP_REMOVED lines=117> */
.L_x_2138:
        /* <DEDUP_REMOVED lines=31> */
.L_x_2142:
[----:B------:R-:W-:Y:S05]  /*7690*/  BSYNC B1 ;  /* 0x0000000000017941 */ /* 0x000fea0003800000 */
.L_x_2137:
        /* <DEDUP_REMOVED lines=13> */
[----:B------:R-:W-:Y:S05]  /*7770*/  @P0 IADD3 R6, P1, R4, 0x20, RZ ;  /* 0x0000002004060810 */ /* 0x000fea0007f3e0ff */
[----:B------:R-:W-:Y:S01]  /*7780*/  @P0 IMAD.X R7, RZ, RZ, R2, P1 ;  /* 0x000000ffff070224 */ /* 0x000fe200008e0602 */
[----:B------:R-:W-:Y:S11]  /*7790*/  ISETP.GE.AND P1, PT, R3, 0x1, PT ;  /* 0x000000010300780c */ /* 0x000ff60003f26270 */
[----:B------:R-:W-:Y:S02]  /*77a0*/  @!UPT UIADD3 URZ, URZ, URZ, URZ ;  /* 0x0000003f3f3ff290 */ /* 0x000fe4000fffe03f */
[----:B------:R-:W-:Y:S01]  /*77b0*/  @P1 MOV R3, R88 ;  /* 0x0000005800031202 */ /* 0x000fe20000000f00 */
[----:B------:R-:W-:Y:S02]  /*77c0*/  @P1 IMAD R5, R2, c[0x0][0x258], RZ ;  /* 0x0000960002051a24 */ /* 0x000fe400078e02ff */
[----:B------:R-:W-:Y:S04]  /*77d0*/  @P1 IMAD.MOV.U32 R2, RZ, RZ, R84 ;  /* 0x000000ffff021224 */ /* 0x000fe800078e0054 */
[C---:B------:R-:W-:Y:S04]  /*77e0*/  @P1 IMAD.WIDE.U32 R2, R4.reuse, c[0x0][0x258], R2 ;  /* 0x0000960004021a25 */ /* 0x040fe800078e0002 */
[----:B------:R-:W-:Y:S01]  /*77f0*/  @P1 IMAD R4, R4, c[0x0][0x25c], R5 ;  /* 0x0000970004041a24 */ /* 0x000fe200078e0205 */
[C---:B------:R-:W-:Y:S01]  /*7800*/  @P1 LEA R8, P2, R2.reuse, c[0x0][0x250], 0x1 ;  /* 0x0000940002081a11 */ /* 0x040fe200078408ff */
[----:B------:R-:W-:Y:S02]  /*7810*/  @P0 IMAD.MOV.U32 R5, RZ, RZ, R88 ;  /* 0x000000ffff050224 */ /* 0x000fe400078e0058 */
[----:B------:R-:W-:Y:S01]  /*7820*/  @P1 IMAD.IADD R3, R3, 0x1, R4 ;  /* 0x0000000103031824 */ /* 0x000fe200078e0204 */
[----:B------:R-:W-:Y:S04]  /*7830*/  @P0 MOV R4, R84 ;  /* 0x0000005400040202 */ /* 0x000fe80000000f00 */
[----:B------:R-:W-:Y:S01]  /*7840*/  @P1 LEA.HI.X R9, R2, c[0x0][0x254], R3, 0x1, P2 ;  /* 0x0000950002091a11 */ /* 0x000fe200010f0c03 */
[----:B------:R-:W-:Y:S02]  /*7850*/  @P0 IMAD R2, R7, c[0x0][0x258], RZ ;  /* 0x0000960007020a24 */ /* 0x000fe400078e02ff */
[C---:B------:R-:W-:Y:S04]  /*7860*/  @P0 IMAD.WIDE.U32 R4, R6.reuse, c[0x0][0x258], R4 ;  /* 0x0000960006040a25 */ /* 0x040fe800078e0004 */
[----:B------:R-:W-:Y:S05]  /*7870*/  @P0 IMAD R2, R6, c[0x0][0x25c], R2 ;  /* 0x0000970006020a24 */ /* 0x000fea00078e0202 */
[----:B------:R-:W-:Y:S02]  /*7880*/  @P0 IADD3 R3, R5, R2, RZ ;  /* 0x0000000205030210 */ /* 0x000fe40007ffe0ff */
[C---:B------:R-:W-:Y:S04]  /*7890*/  @P0 LEA R2, P2, R4.reuse, c[0x0][0x250], 0x1 ;  /* 0x0000940004020a11 */ /* 0x040fe800078408ff */
[----:B------:R-:W-:Y:S01]  /*78a0*/  @P0 LEA.HI.X R3, R4, c[0x0][0x254], R3, 0x1, P2 ;  /* 0x0000950004030a11 */ /* 0x000fe200010f0c03 */
[C---:B---3--:R-:W-:Y:S01]  /*78b0*/  @P1 IMAD.SHL.U32 R6, R16.reuse, 0x2, RZ ;  /* 0x0000000210061824 */ /* 0x048fe200078e00ff */
[----:B------:R-:W-:Y:S04]  /*78c0*/  @P0 SHF.L.U32 R4, R16, 0x1, RZ ;  /* 0x0000000110040819 */ /* 0x000fe800000006ff */
        /* <DEDUP_REMOVED lines=52> */
.L_x_2160:
[----:B-1----:R-:W-:Y:S05]  /*7c10*/  BSYNC B0 ;  /* 0x0000000000007941 */ /* 0x002fea0003800000 */
.L_x_2159:
        /* <DEDUP_REMOVED lines=34> */
.L_x_2162:
[----:B------:R-:W-:Y:S05]  /*7e40*/  BSYNC B0 ;  /* 0x0000000000007941 */ /* 0x000fea0003800000 */
.L_x_2161:
[----:B------:R-:W0:Y:S01]  /*7e50*/  LDGDEPBAR ;  /* 0x00000000000079af */ /* 0x000e220000000000 */
[----:B------:R-:W-:Y:S01]  /*7e60*/  IADD3 R33, R33, -0x1, RZ ;  /* 0xffffffff21217810 */ /* 0x000fe20007ffe0ff */
[----:B------:R-:W-:-:S05]  /*7e70*/  @P3 BRA `(.L_x_2163) ;  /* 0xffffbda000003947 */ /* 0x000fca000383ffff */
[----:B------:R-:W-:Y:S01]  /*7e80*/  WARPSYNC 0xffffffff ;  /* 0xffffffff00007948 */ /* 0x000fe20003800000 */
[----:B------:R-:W-:Y:S06]  /*7e90*/  BAR.SYNC.DEFER_BLOCKING 0x0 ;  /* 0x0000000000007b1d */ /* 0x000fec0000010000 */
.L_x_2136:
        /* <DEDUP_REMOVED lines=23> */
.L_x_2166:
[----:B------:R-:W-:-:S13]  /*8010*/  ISETP.NE.AND P0, PT, R4, 0x1, PT ;  /* 0x000000010400780c */ /* 0x000fda0003f05270 */
[----:B------:R-:W-:-:S05]  /*8020*/  @P0 IMAD.HI.U32 R0, R2, c[0x0][0x330], RZ ;  /* 0x0000cc0002000a27 */ /* 0x000fca00078e00ff */
[----:B------:R-:W-:Y:S02]  /*8030*/  @P0 SHF.R.U32.HI R2, RZ, c[0x0][0x334], R0 ;  /* 0x0000cd00ff020a19 */ /* 0x000fe40000011600 */
.L_x_2167:
[----:B------:R-:W-:Y:S05]  /*8040*/  BSYNC B0 ;  /* 0x0000000000007941 */ /* 0x000fea0003800000 */
.L_x_2165:
[----:B------:R-:W-:-:S05]  /*8050*/  IMAD R2, R2, R4, c[0x0][0x32c] ;  /* 0x0000cb0002027624 */ /* 0x000fca00078e0204 */
[----:B------:R-:W-:-:S04]  /*8060*/  IMNMX R3, R3, R2, PT ;  /* 0x0000000203037217 */ /* 0x000fc80003800200 */
.L_x_2164:
        /* <DEDUP_REMOVED lines=21> */
.L_x_2170:
[----:B------:R-:W-:-:S04]  /*81c0*/  MOV R3, c[0x0][0x32c] ;  /* 0x0000cb0000037a02 */ /* 0x000fc80000000f00 */
[----:B------:R-:W-:-:S13]  /*81d0*/  ISETP.NE.AND P0, PT, R3, 0x1, PT ;  /* 0x000000010300780c */ /* 0x000fda0003f05270 */
[----:B------:R-:W-:-:S05]  /*81e0*/  @P0 IMAD.HI.U32 R3, R0, c[0x0][0x330], RZ ;  /* 0x0000cc0000030a27 */ /* 0x000fca00078e00ff */
[----:B------:R-:W-:Y:S02]  /*81f0*/  @P0 SHF.R.U32.HI R0, RZ, c[0x0][0x334], R3 ;  /* 0x0000cd00ff000a19 */ /* 0x000fe40000011603 */
.L_x_2171:
[----:B------:R-:W-:Y:S05]  /*8200*/  BSYNC B0 ;  /* 0x0000000000007941 */ /* 0x000fea0003800000 */
.L_x_2169:
[----:B------:R-:W-:-:S05]  /*8210*/  IMAD R0, R0, c[0x0][0x32c], RZ ;  /* 0x0000cb0000007a24 */ /* 0x000fca00078e02ff */
[----:B------:R-:W-:-:S05]  /*8220*/  IMNMX R2, R2, R0, !PT ;  /* 0x0000000002027217 */ /* 0x000fca0007800200 */
.L_x_2168:
        /* <DEDUP_REMOVED lines=37> */
.L_x_2173:
[----:B------:R-:W-:Y:S05]  /*8480*/  BSYNC B0 ;  /* 0x0000000000007941 */ /* 0x000fea0003800000 */
.L_x_2172:
        /* <DEDUP_REMOVED lines=172> */
.L_x_2379:
[----:B------:R-:W-:Y:S05]  /*8f50*/  BRA.DIV ~URZ, `(.L_x_2176) ;  /* 0x0001a5327f007947 */ /* 0x000fea000b800000 */
[----:B------:R4:W1:Y:S02]  /*8f60*/  SHFL.IDX PT, R0, R11, RZ, 0x1c1f ;  /* 0x001c1fff0b007589 */ /* 0x00086400000e0000 */
.L_x_2380:
[----:B-12---:R-:W2:Y:S01]  /*8f70*/  LDL R2, [R1] ;  /* 0x0000000001027983 */ /* 0x006ea20000100800 */
        /* <DEDUP_REMOVED lines=23> */
.L_x_2178:
[----:B------:R-:W-:Y:S05]  /*90f0*/  BSYNC B0 ;  /* 0x0000000000007941 */ /* 0x000fea0003800000 */
.L_x_2177:
[----:B------:R-:W-:Y:S05]  /*9100*/  BRA.DIV ~URZ, `(.L_x_2179) ;  /* 0x0001a3e27f007947 */ /* 0x000fea000b800000 */
[----:B---3--:R2:W3:Y:S04]  /*9110*/  SHFL.IDX PT, R8, R10, 0x1, 0x1c1f ;  /* 0x003c1f000a087f89 */ /* 0x0084e800000e0000 */
[----:B-1----:R2:W1:Y:S02]  /*9120*/  SHFL.IDX PT, R0, R11, 0x1, 0x1c1f ;  /* 0x003c1f000b007f89 */ /* 0x00246400000e0000 */
.L_x_2381:
        /* <DEDUP_REMOVED lines=23> */
.L_x_2181:
[----:B------:R-:W-:Y:S05]  /*92a0*/  BSYNC B0 ;  /* 0x0000000000007941 */ /* 0x000fea0003800000 */
.L_x_2180:
[----:B------:R-:W-:Y:S05]  /*92b0*/  BRA.DIV ~URZ, `(.L_x_2182) ;  /* 0x0001a2f27f007947 */ /* 0x000fea000b800000 */
[----:B---3--:R3:W2:Y:S02]  /*92c0*/  SHFL.IDX PT, R8, R10, 0x2, 0x1c1f ;  /* 0x005c1f000a087f89 */ /* 0x0086a400000e0000 */
.L_x_2382:
[----:B------:R-:W-:Y:S05]  /*92d0*/  BRA.DIV ~URZ, `(.L_x_2183) ;  /* 0x0001a3427f007947 */ /* 0x000fea000b800000 */
[----:B-1----:R1:W3:Y:S02]  /*92e0*/  SHFL.IDX PT, R0, R11, 0x2, 0x1c1f ;  /* 0x005c1f000b007f89 */ /* 0x0022e400000e0000 */
.L_x_2383:
        /* <DEDUP_REMOVED lines=23> */
.L_x_2185:
[----:B------:R-:W-:Y:S05]  /*9460*/  BSYNC B0 ;  /* 0x0000000000007941 */ /* 0x000fea0003800000 */
.L_x_2184:
[----:B------:R-:W-:Y:S05]  /*9470*/  BRA.DIV ~URZ, `(.L_x_2186) ;  /* 0x0001a2027f007947 */ /* 0x000fea000b800000 */
[----:B--2---:R2:W1:Y:S04]  /*9480*/  SHFL.IDX PT, R8, R10, 0x3, 0x1c1f ;  /* 0x007c1f000a087f89 */ /* 0x00446800000e0000 */
[----:B---3--:R2:W3:Y:S02]  /*9490*/  SHFL.IDX PT, R0, R11, 0x3, 0x1c1f ;  /* 0x007c1f000b007f89 */ /* 0x0084e400000e0000 */
.L_x_2384:
        /* <DEDUP_REMOVED lines=18> */
[----:B------:R-:W-:Y:S02]  /*95c0*/  SHF.R.S32.HI R123, RZ, 0x2, R123 ;  /* 0x00000002ff7b7819 */ /* 0x000fe4000001147b */
[C---:B------:R-:W-:Y:S02]  /*95d0*/  LOP3.LUT P5, RZ, R203.reuse, 0x100, RZ, 0xc0, !PT ;  /* 0x00000100cbff7812 */ /* 0x040fe400078ac0ff */
[----:B------:R-:W-:Y:S01]  /*95e0*/  LOP3.LUT P6, RZ, R203, 0x40, RZ, 0xc0, !PT ;  /* 0x00000040cbff7812 */ /* 0x000fe200078cc0ff */
[----:B------:R-:W-:Y:S01]  /*95f0*/  IMAD.MOV.U32 R237, RZ, RZ, c[0x0][0x2c4] ;  /* 0x0000b100ffed7624 */ /* 0x000fe200078e00ff */
[----:B--2---:R-:W-:-:S04]  /*9600*/  @!P0 LEA R6, P1, R12, R0, 0x1 ;  /* 0x000000000c068211 */ /* 0x004fc800078208ff */
[----:B------:R-:W-:Y:S02]  /*9610*/  @!P0 LEA.HI.X R7, R12, R8, R13, 0x1, P1 ;  /* 0x000000080c078211 */ /* 0x000fe400008f0c0d */
[----:B----4-:R-:W-:-:S04]  /*9620*/  @!P0 LEA R2, P1, R4, R0, 0x1 ;  /* 0x0000000004028211 */ /* 0x010fc800078208ff */
[----:B---3--:R-:W-:Y:S02]  /*9630*/  @!P0 LEA.HI.X R3, R4, R8, R5, 0x1, P1 ;  /* 0x0000000804038211 */ /* 0x008fe400008f0c05 */
[----:B------:R-:W-:Y:S01]  /*9640*/  @!P0 LEA R4, P1, R10, R0, 0x1 ;  /* 0x000000000a048211 */ /* 0x000fe200078208ff */
[----:B------:R-:W-:Y:S02]  /*9650*/  @!P0 IMAD.SHL.U32 R0, R105, 0x2, RZ ;  /* 0x0000000269008824 */ /* 0x000fe400078e00ff */
[----:B------:R-:W-:-:S03]  /*9660*/  IMAD.IADD R118, R119, 0x1, R116 ;  /* 0x0000000177767824 */ /* 0x000fc600078e0274 */
        /* <DEDUP_REMOVED lines=50> */
.L_x_2187:
        /* <DEDUP_REMOVED lines=126> */
.L_x_2191:
[----:B------:R-:W-:Y:S05]  /*a170*/  BSYNC B0 ;  /* 0x0000000000007941 */ /* 0x000fea0003800000 */
.L_x_2190:
        /* <DEDUP_REMOVED lines=117> */
.L_x_2193:
[----:B---3--:R-:W-:Y:S05]  /*a8d0*/  BSYNC B0 ;  /* 0x0000000000007941 */ /* 0x008fea0003800000 */
.L_x_2192:
        /* <DEDUP_REMOVED lines=93> */
.L_x_2197:
[----:B------:R-:W-:Y:S05]  /*aeb0*/  BSYNC B0 ;  /* 0x0000000000007941 */ /* 0x000fea0003800000 */
.L_x_2196:
        /* <DEDUP_REMOVED lines=46> */
.L_x_2199:
[----:B------:R-:W-:Y:S05]  /*b1a0*/  BSYNC B0 ;  /* 0x0000000000007941 */ /* 0x000fea0003800000 */
.L_x_2198:
        /* <DEDUP_REMOVED lines=46> */
.L_x_2201:
[----:B------:R-:W-:Y:S05]  /*b490*/  BSYNC B0 ;  /* 0x0000000000007941 */ /* 0x000fea0003800000 */
.L_x_2200:
        /* <DEDUP_REMOVED lines=46> */
.L_x_2203:
[----:B------:R-:W-:Y:S05]  /*b780*/  BSYNC B0 ;  /* 0x0000000000007941 */ /* 0x000fea0003800000 */
.L_x_2202:
        /* <DEDUP_REMOVED lines=46> */
.L_x_2205:
[----:B------:R-:W-:Y:S05]  /*ba70*/  BSYNC B0 ;  /* 0x0000000000007941 */ /* 0x000fea0003800000 */
.L_x_2204:
        /* <DEDUP_REMOVED lines=45> */
.L_x_2195:
[----:B------:R-:W-:Y:S05]  /*bd50*/  BSYNC B1 ;  /* 0x0000000000017941 */ /* 0x000fea0003800000 */
.L_x_2194:
        /* <DEDUP_REMOVED lines=51> */
.L_x_2208:
[----:B------:R-:W-:Y:S05]  /*c090*/  BSYNC B0 ;  /* 0x0000000000007941 */ /* 0x000fea0003800000 */
.L_x_2207:
        /* <DEDUP_REMOVED lines=46> */
.L_x_2210:
[----:B------:R-:W-:Y:S05]  /*c380*/  BSYNC B0 ;  /* 0x0000000000007941 */ /* 0x000fea0003800000 */
.L_x_2209:
        /* <DEDUP_REMOVED lines=46> */
.L_x_2212:
[----:B------:R-:W-:Y:S05]  /*c670*/  BSYNC B0 ;  /* 0x0000000000007941 */ /* 0x000fea0003800000 */
.L_x_2211:
        /* <DEDUP_REMOVED lines=46> */
.L_x_2214:
[----:B------:R-:W-:Y:S05]  /*c960*/  BSYNC B0 ;  /* 0x0000000000007941 */ /* 0x000fea0003800000 */
.L_x_2213:
        /* <DEDUP_REMOVED lines=46> */
.L_x_2216:
[----:B------:R-:W-:Y:S05]  /*cc50*/  BSYNC B0 ;  /* 0x0000000000007941 */ /* 0x000fea0003800000 */
.L_x_2215:
        /* <DEDUP_REMOVED lines=46> */
.L_x_2189:
        /* <DEDUP_REMOVED lines=73> */
.L_x_2218:
[----:B--2---:R-:W-:Y:S05]  /*d3d0*/  BSYNC B0 ;  /* 0x0000000000007941 */ /* 0x004fea0003800000 */
.L_x_2217:
        /* <DEDUP_REMOVED lines=95> */
.L_x_2220:
[----:B--2---:R-:W-:Y:S05]  /*d9d0*/  BSYNC B0 ;  /* 0x0000000000007941 */ /* 0x004fea0003800000 */
.L_x_2219:
        /* <DEDUP_REMOVED lines=154> */
.L_x_2224:
[----:B------:R-:W-:Y:S05]  /*e380*/  BSYNC B0 ;  /* 0x0000000000007941 */ /* 0x000fea0003800000 */
.L_x_2223:
        /* <DEDUP_REMOVED lines=100> */
.L_x_2226:
[----:B------:R-:W-:Y:S05]  /*e9d0*/  BSYNC B0 ;  /* 0x0000000000007941 */ /* 0x000fea0003800000 */
.L_x_2225:
        /* <DEDUP_REMOVED lines=99> */
.L_x_2222:
[----:B------:R-:W-:Y:S05]  /*f010*/  BSYNC B1 ;  /* 0x0000000000017941 */ /* 0x000fea0003800000 */
.L_x_2221:
        /* <DEDUP_REMOVED lines=107> */
.L_x_2228:
[----:B------:R-:W-:Y:S05]  /*f6d0*/  BSYNC B0 ;  /* 0x0000000000007941 */ /* 0x000fea0003800000 */
.L_x_2227:
        /* <DEDUP_REMOVED lines=100> */
.L_x_2230:
[----:B------:R-:W-:Y:S05]  /*fd20*/  BSYNC B0 ;  /* 0x0000000000007941 */ /* 0x000fea0003800000 */
.L_x_2229:
        /* <DEDUP_REMOVED lines=99> */
.L_x_2206:
[----:B------:R-:W-:Y:S05]  /*10360*/  BSYNC B2 ;  /* 0x0000000000027941 */ /* 0x000fea0003800000 */
.L_x_2188:
[----:B------:R-:W4:Y:S01]  /*10370*/  LDL R232, [R1+0x20] ;  /* 0x0000200001e87983 */ /* 0x000f220000100800 */
[----:B-1----:R-:W-:Y:S01]  /*10380*/  IMAD R0, R104, c[0x0][0x208], RZ ;  /* 0x0000820068007a24 */ /* 0x002fe200078e02ff */
[----:B------:R-:W-:-:S04]  /*10390*/  DEPBAR.LE SB0, 0x0 ;  /* 0x000080000000791a */ /* 0x000fc80000000000 */
[----:B------:R-:W1:Y:S01]  /*103a0*/  S2R R22, SR_TID.X ;  /* 0x0000000000167919 */ /* 0x000e620000002100 */
[----:B------:R-:W-:Y:S01]  /*103b0*/  IMAD.WIDE.U32 R2, R117, c[0x0][0x208], RZ ;  /* 0x0000820075027a25 */ /* 0x000fe200078e00ff */
[----:B------:R-:W-:Y:S02]  /*103c0*/  LOP3.LUT P2, RZ, R103, 0x1, RZ, 0xc0, !PT ;  /* 0x0000000167ff7812 */ /* 0x000fe4000784c0ff */
[----:B------:R-:W-:Y:S01]  /*103d0*/  BAR.SYNC.DEFER_BLOCKING 0x0 ;  /* 0x0000000000007b1d */ /* 0x000fe20000010000 */
[----:B------:R-:W-:Y:S01]  /*103e0*/  IMAD R0, R117, c[0x0][0x20c], R0 ;  /* 0x0000830075007a24 */ /* 0x000fe200078e0200 */
[----:B------:R-:W-:Y:S01]  /*103f0*/  LOP3.LUT R203, R203, 0xfffffdff, RZ, 0xc0, !PT ;  /* 0xfffffdffcbcb7812 */ /* 0x000fe200078ec0ff */
[----:B--2---:R-:W-:Y:S02]  /*10400*/  IMAD.MOV.U32 R4, RZ, RZ, R240 ;  /* 0x000000ffff047224 */ /* 0x004fe400078e00f0 */
[----:B------:R-:W-:Y:S02]  /*10410*/  IMAD.IADD R0, R3, 0x1, R0 ;  /* 0x0000000103007824 */ /* 0x000fe400078e0200 */
[----:B------:R-:W-:-:S02]  /*10420*/  IMAD.MOV.U32 R5, RZ, RZ, R248 ;  /* 0x000000ffff057224 */ /* 0x000fc400078e00f8 */
[----:B------:R-:W-:Y:S02]  /*10430*/  IMAD R0, R0, 0x30, RZ ;  /* 0x0000003000007824 */ /* 0x000fe400078e02ff */
[----:B------:R-:W-:-:S04]  /*10440*/  IMAD.WIDE.U32 R4, R2, 0x30, R4 ;  /* 0x0000003002047825 */ /* 0x000fc800078e0004 */
[----:B------:R-:W-:Y:S01]  /*10450*/  IMAD.IADD R3, R5, 0x1, R0 ;  /* 0x0000000105037824 */ /* 0x000fe200078e0200 */
[----:B------:R-:W-:Y:S01]  /*10460*/  LEA R2, P0, R4, c[0x0][0x1f8], 0x1 ;  /* 0x00007e0004027a11 */ /* 0x000fe200078008ff */
[----:B------:R-:W-:Y:S01]  /*10470*/  IMAD.SHL.U32 R204, R105, 0x2, RZ ;  /* 0x0000000269cc7824 */ /* 0x000fe200078e00ff */
[----:B-1----:R-:W-:Y:S02]  /*10480*/  ISETP.GT.AND P1, PT, R22, 0x3f, PT ;  /* 0x0000003f1600780c */ /* 0x002fe40003f24270 */
[----:B------:R-:W-:Y:S01]  /*10490*/  LEA.HI.X R3, R4, c[0x0][0x1fc], R3, 0x1, P0 ;  /* 0x00007f0004037a11 */ /* 0x000fe200000f0c03 */
[----:B------:R-:W-:Y:S04]  /*104a0*/  LDSM.16.M88.4 R8, [R192+0x1000] ;  /* 0x00100000c008783b */ /* 0x000fe80000000200 */
[----:B------:R-:W1:Y:S04]  /*104b0*/  LDSM.16.M88.4 R32, [R165] ;  /* 0x00000000a520783b */ /* 0x000e680000000200 */
[----:B------:R-:W2:Y:S02]  /*104c0*/  LDSM.16.M88.4 R28, [R165+0x400] ;  /* 0x00040000a51c783b */ /* 0x000ea40000000200 */
[----:B------:R-:W-:Y:S01]  /*104d0*/  @!P1 IMAD.MOV.U32 R0, RZ, RZ, c[0x0][0x208] ;  /* 0x00008200ff009624 */ /* 0x000fe200078e00ff */
[----:B------:R-:W-:Y:S01]  /*104e0*/  @P1 LOP3.LUT R203, R203, 0x200, RZ, 0xfc, !PT ;  /* 0x00000200cbcb1812 */ /* 0x000fe200078efcff */
[----:B------:R-:W-:Y:S01]  /*104f0*/  @!P1 IMAD.MOV.U32 R5, RZ, RZ, c[0x0][0x20c] ;  /* 0x00008300ff059624 */ /* 0x000fe200078e00ff */
[----:B------:R-:W3:Y:S02]  /*10500*/  LDSM.16.M88.4 R24, [R165+0x800] ;  /* 0x00080000a518783b */ /* 0x000ee40000000200 */
[----:B------:R-:W-:-:S02]  /*10510*/  @!P1 LEA R20, P0, R0, R2, 0x6 ;  /* 0x0000000200149211 */ /* 0x000fc400078030ff */
[----:B------:R-:W1:Y:S02]  /*10520*/  LDSM.16.M88.4 R12, [R192] ;  /* 0x00000000c00c783b */ /* 0x000e640000000200 */
[----:B------:R-:W-:Y:S02]  /*10530*/  @!P1 LEA.HI.X R21, R0, R3, R5, 0x6, P0 ;  /* 0x0000000300159211 */ /* 0x000fe400000f3405 */
[----:B------:R-:W-:Y:S01]  /*10540*/  IADD3 R0, R116, R119, -R123 ;  /* 0x0000007774007210 */ /* 0x000fe20007ffe87b */
[----:B------:R-:W-:Y:S01]  /*10550*/  LDSM.16.M88.4 R16, [R193] ;  /* 0x00000000c110783b */ /* 0x000fe20000000200 */
[----:B------:R-:W-:Y:S02]  /*10560*/  LOP3.LUT P1, RZ, R103, 0x2, RZ, 0xc0, !PT ;  /* 0x0000000267ff7812 */ /* 0x000fe4000782c0ff */
[C---:B------:R-:W-:Y:S01]  /*10570*/  ISETP.LT.OR P0, PT, R0.reuse, 0x1, !P2 ;  /* 0x000000010000780c */ /* 0x040fe20005701670 */
[----:B------:R-:W-:Y:S04]  /*10580*/  LDSM.16.M88.4 R4, [R193+0x1000] ;  /* 0x00100000c104783b */ /* 0x000fe80000000200 */
[----:B------:R-:W2:Y:S04]  /*10590*/  LDSM.16.M88.4 R36, [R194] ;  /* 0x00000000c224783b */ /* 0x000ea80000000200 */
[----:B-----5:R-:W3:Y:S04]  /*105a0*/  LDSM.16.M88.4 R40, [R202] ;  /* 0x00000000ca28783b */ /* 0x020ee80000000200 */
[----:B------:R-:W3:Y:S04]  /*105b0*/  LDSM.16.M88.4 R44, [R201] ;  /* 0x00000000c92c783b */ /* 0x000ee80000000200 */
[----:B------:R-:W-:Y:S01]  /*105c0*/  @!PT LDS RZ, [RZ] ;  /* 0x00000000fffff984 */ /* 0x000fe20000000800 */
[----:B------:R-:W-:Y:S01]  /*105d0*/  @!PT LDS RZ, [RZ] ;  /* 0x00000000fffff984 */ /* 0x000fe20000000800 */
[----:B------:R-:W-:Y:S01]  /*105e0*/  @!PT LDS RZ, [RZ] ;  /* 0x00000000fffff984 */ /* 0x000fe20000000800 */
[----:B------:R2:W-:Y:S01]  /*105f0*/  LDGSTS.E.BYPASS.LTC128B.128 [R204+0x1880], [R2.64], !P0 ;  /* 0x0188000002cc7fae */ /* 0x0005e2000c101d46 */
[----:B------:R-:W-:-:S13]  /*10600*/  ISETP.LT.OR P0, PT, R0, 0x1, !P1 ;  /* 0x000000010000780c */ /* 0x000fda0004f01670 */
[----:B------:R4:W-:Y:S01]  /*10610*/  LDGSTS.E.BYPASS.LTC128B.128 [R204+0x2480], [R2.64+0x40], !P0 ;  /* 0x0248004002cc7fae */ /* 0x0009e2000c101d46 */
[----:B------:R-:W-:-:S04]  /*10620*/  LOP3.LUT P0, RZ, R103, 0x4, RZ, 0xc0, !PT ;  /* 0x0000000467ff7812 */ /* 0x000fc8000780c0ff */
[----:B------:R-:W-:Y:S01]  /*10630*/  ISETP.LT.OR P3, PT, R0, 0x1, !P0 ;  /* 0x000000010000780c */ /* 0x000fe20004761670 */
[C---:B-1----:R-:W-:Y:S08]  /*10640*/  HMMA.16816.F32 R64, R8.reuse, R32, RZ ;  /* 0x000000200840723c */ /* 0x042ff000000018ff */
[----:B--2---:R-:W-:Y:S04]  /*10650*/  HMMA.16816.F32 R56, R8, R28, RZ ;  /* 0x0000001c0838723c */ /* 0x004fe800000018ff */
[----:B------:R1:W-:Y:S01]  /*10660*/  LDGSTS.E.BYPASS.LTC128B.128 [R204+0x3080], [R2.64+0x80], !P3 ;  /* 0x0308008002cc7fae */ /* 0x0003e2000d901d46 */
[----:B------:R-:W-:-:S03]  /*10670*/  ISETP.GT.AND P3, PT, R22, 0x3f, PT ;  /* 0x0000003f1600780c */ /* 0x000fc60003f64270 */
[C---:B---3--:R-:W-:Y:S08]  /*10680*/  HMMA.16816.F32 R48, R8.reuse, R24, RZ ;  /* 0x000000180830723c */ /* 0x048ff000000018ff */
[C---:B------:R-:W-:Y:S08]  /*10690*/  HMMA.16816.F32 R60, R8.reuse, R34, RZ ;  /* 0x00000022083c723c */ /* 0x040ff000000018ff */
[C---:B------:R-:W-:Y:S08]  /*106a0*/  HMMA.16816.F32 R52, R8.reuse, R30, RZ ;  /* 0x0000001e0834723c */ /* 0x040ff000000018ff */
[----:B------:R-:W-:Y:S01]  /*106b0*/  HMMA.16816.F32 R8, R8, R26, RZ ;  /* 0x0000001a0808723c */ /* 0x000fe200000018ff */
[----:B------:R-:W-:-:S02]  /*106c0*/  @!P3 ISETP.LT.OR P2, PT, R0, 0x21, !P2 ;  /* 0x000000210000b80c */ /* 0x000fc40005741670 */
[C---:B------:R-:W-:Y:S02]  /*106d0*/  @!P3 ISETP.LT.OR P1, PT, R0.reuse, 0x21, !P1 ;  /* 0x000000210000b80c */ /* 0x040fe40004f21670 */
[----:B------:R-:W-:-:S03]  /*106e0*/  @!P3 ISETP.LT.OR P0, PT, R0, 0x21, !P0 ;  /* 0x000000210000b80c */ /* 0x000fc60004701670 */
[C---:B------:R-:W-:Y:S06]  /*106f0*/  HMMA.16816.F32 R68, R12.reuse, R32, RZ ;  /* 0x000000200c44723c */ /* 0x040fec00000018ff */
[----:B------:R2:W-:Y:S02]  /*10700*/  @!P3 LDGSTS.E.BYPASS.LTC128B.128 [R204+0x2080], [R20.64], !P2 ;  /* 0x0208000014ccbfae */ /* 0x0005e4000d101d46 */
[C---:B------:R-:W-:Y:S02]  /*10710*/  HMMA.16816.F32 R88, R12.reuse, R34, RZ ;  /* 0x000000220c58723c */ /* 0x040fe400000018ff */
[----:B------:R2:W-:Y:S04]  /*10720*/  @!P3 LDGSTS.E.BYPASS.LTC128B.128 [R204+0x2c80], [R20.64+0x40], !P1 ;  /* 0x02c8004014ccbfae */ /* 0x0005e8000c901d46 */
[----:B------:R2:W-:Y:S02]  /*10730*/  @!P3 LDGSTS.E.BYPASS.LTC128B.128 [R204+0x3880], [R20.64+0x80], !P0 ;  /* 0x0388008014ccbfae */ /* 0x0005e4000c101d46 */
[C---:B------:R-:W-:Y:S02]  /*10740*/  HMMA.16816.F32 R72, R12.reuse, R28, RZ ;  /* 0x0000001c0c48723c */ /* 0x040fe400000018ff */
[----:B------:R-:W-:Y:S04]  /*10750*/  LDSM.16.M88.4 R32, [R165+0xc00] ;  /* 0x000c0000a520783b */ /* 0x000fe80000000200 */
[----:B------:R-:W0:Y:S02]  /*10760*/  LDGDEPBAR ;  /* 0x00000000000079af */ /* 0x000e240000000000 */
[C---:B------:R-:W-:Y:S02]  /*10770*/  HMMA.16816.F32 R84, R12.reuse, R30, RZ ;  /* 0x0000001e0c54723c */ /* 0x040fe400000018ff */
[----:B------:R-:W-:Y:S06]  /*10780*/  LDSM.16.M88.4 R28, [R165+0x1000] ;  /* 0x00100000a51c783b */ /* 0x000fec0000000200 */
[C---:B------:R-:W-:Y:S08]  /*10790*/  HMMA.16816.F32 R76, R12.reuse, R24, RZ ;  /* 0x000000180c4c723c */ /* 0x040ff000000018ff */
[----:B------:R-:W-:Y:S01]  /*107a0*/  HMMA.16816.F32 R24, R12, R26, RZ ;  /* 0x0000001a0c18723c */ /* 0x000fe200000018ff */
[----:B------:R-:W-:Y:S04]  /*107b0*/  LDSM.16.M88.4 R12, [R165+0x1400] ;  /* 0x00140000a50c783b */ /* 0x000fe80000000200 */
[----:B--2---:R-:W-:Y:S03]  /*107c0*/  LDSM.16.M88.4 R20, [R193+0x3000] ;  /* 0x00300000c114783b */ /* 0x004fe60000000200 */
[C---:B------:R-:W-:Y:S08]  /*107d0*/  HMMA.16816.F32 R108, R4.reuse, R36, R64 ;  /* 0x00000024046c723c */ /* 0x040ff00000001840 */
        /* <DEDUP_REMOVED lines=16> */
[----:B------:R-:W1:Y:S04]  /*108e0*/  LDSM.16.M88.4 R24, [R193+0x2000] ;  /* 0x00200000c118783b */ /* 0x000e680000000200 */
[----:B------:R-:W-:Y:S03]  /*108f0*/  LDSM.16.M88.4 R44, [R165+0x1800] ;  /* 0x00180000a52c783b */ /* 0x000fe60000000200 */
[C---:B--2---:R-:W-:Y:S08]  /*10900*/  HMMA.16816.F32 R76, R4.reuse, R32, R108 ;  /* 0x00000020044c723c */ /* 0x044ff0000000186c */
[C---:B------:R-:W-:Y:S08]  /*10910*/  HMMA.16816.F32 R100, R4.reuse, R12, R100 ;  /* 0x0000000c0464723c */ /* 0x040ff00000001864 */
[C---:B------:R-:W-:Y:S08]  /*10920*/  HMMA.16816.F32 R104, R4.reuse, R28, R104 ;  /* 0x0000001c0468723c */ /* 0x040ff00000001868 */
[C---:B------:R-:W-:Y:S08]  /*10930*/  HMMA.16816.F32 R96, R4.reuse, R34, R96 ;  /* 0x000000220460723c */ /* 0x040ff00000001860 */
[----:B------:R-:W-:Y:S08]  /*10940*/  HMMA.16816.F32 R80, R4, R14, R80 ;  /* 0x0000000e0450723c */ /* 0x000ff00000001850 */
[----:B---3--:R-:W-:Y:S08]  /*10950*/  HMMA.16816.F32 R72, R8, R32, R68 ;  /* 0x000000200848723c */ /* 0x008ff00000001844 */
[----:B------:R-:W-:Y:S08]  /*10960*/  HMMA.16816.F32 R92, R4, R30, R92 ;  /* 0x0000001e045c723c */ /* 0x000ff0000000185c */
[C---:B------:R-:W-:Y:S01]  /*10970*/  HMMA.16816.F32 R68, R8.reuse, R34, R36 ;  /* 0x000000220844723c */ /* 0x040fe20000001824 */
[----:B------:R-:W-:Y:S07]  /*10980*/  LDSM.16.M88.4 R36, [R165+0x2000] ;  /* 0x00200000a524783b */ /* 0x000fee0000000200 */
        /* <DEDUP_REMOVED lines=14> */
[C---:B-1----:R-:W-:Y:S08]  /*10a70*/  HMMA.16816.F32 R96, R24.reuse, R52, R72 ;  /* 0x000000341860723c */ /* 0x042ff00000001848 */
[C---:B------:R-:W-:Y:S08]  /*10a80*/  HMMA.16816.F32 R92, R24.reuse, R54, R68 ;  /* 0x00000036185c723c */ /* 0x040ff00000001844 */
[C---:B------:R-:W-:Y:S01]  /*10a90*/  HMMA.16816.F32 R88, R24.reuse, R48, R32 ;  /* 0x000000301858723c */ /* 0x040fe20000001820 */
[----:B------:R-:W-:Y:S07]  /*10aa0*/  LDSM.16.M88.4 R32, [R197] ;  /* 0x00000000c520783b */ /* 0x000fee0000000200 */
[C---:B------:R-:W-:Y:S01]  /*10ab0*/  HMMA.16816.F32 R84, R24.reuse, R50, R28 ;  /* 0x000000321854723c */ /* 0x040fe2000000181c */
[----:B------:R-:W-:Y:S07]  /*10ac0*/  LDSM.16.M88.4 R28, [R196] ;  /* 0x00000000c41c783b */ /* 0x000fee0000000200 */
[C---:B------:R-:W-:Y:S01]  /*10ad0*/  HMMA.16816.F32 R80, R24.reuse, R56, R4 ;  /* 0x000000381850723c */ /* 0x040fe20000001804 */
[----:B------:R-:W1:Y:S07]  /*10ae0*/  LDSM.16.M88.4 R4, [R193+0x5000] ;  /* 0x00500000c104783b */ /* 0x000e6e0000000200 */
[----:B------:R-:W-:Y:S01]  /*10af0*/  HMMA.16816.F32 R76, R24, R58, R8 ;  /* 0x0000003a184c723c */ /* 0x000fe20000001808 */
[----:B------:R-:W1:Y:S01]  /*10b00*/  LDSM.16.M88.4 R8, [R193+0x4000] ;  /* 0x00400000c108783b */ /* 0x000e620000000200 */
[----:B----4-:R-:W-:Y:S01]  /*10b10*/  ISETP.GT.AND P0, PT, R117, R232, PT ;  /* 0x000000e87500720c */ /* 0x010fe20003f04270 */
[----:B------:R-:W-:-:S05]  /*10b20*/  DEPBAR.LE SB0, 0x0 ;  /* 0x000080000000791a */ /* 0x000fca0000000000 */
[C---:B--2---:R-:W-:Y:S08]  /*10b30*/  HMMA.16816.F32 R72, R12.reuse, R44, R64 ;  /* 0x0000002c0c48723c */ /* 0x044ff00000001840 */
[C---:B------:R-:W-:Y:S08]  /*10b40*/  HMMA.16816.F32 R52, R12.reuse, R38, R100 ;  /* 0x000000260c34723c */ /* 0x040ff00000001864 */
[----:B------:R-:W-:Y:S08]  /*10b50*/  HMMA.16816.F32 R68, R12, R46, R60 ;  /* 0x0000002e0c44723c */ /* 0x000ff0000000183c */
[----:B---3--:R-:W-:Y:S08]  /*10b60*/  HMMA.16816.F32 R48, R16, R44, R96 ;  /* 0x0000002c1030723c */ /* 0x008ff00000001860 */
[C---:B------:R-:W-:Y:S08]  /*10b70*/  HMMA.16816.F32 R64, R12.reuse, R40, R108 ;  /* 0x000000280c40723c */ /* 0x040ff0000000186c */
[C---:B------:R-:W-:Y:S08]  /*10b80*/  HMMA.16816.F32 R60, R12.reuse, R42, R104 ;  /* 0x0000002a0c3c723c */ /* 0x040ff00000001868 */
[----:B------:R-:W-:Y:S08]  /*10b90*/  HMMA.16816.F32 R56, R12, R36, R112 ;  /* 0x000000240c38723c */ /* 0x000ff00000001870 */
[C---:B------:R-:W-:Y:S08]  /*10ba0*/  HMMA.16816.F32 R44, R16.reuse, R46, R92 ;  /* 0x0000002e102c723c */ /* 0x040ff0000000185c */
[C---:B------:R-:W-:Y:S08]  /*10bb0*/  HMMA.16816.F32 R24, R16.reuse, R40, R88 ;  /* 0x000000281018723c */ /* 0x040ff00000001858 */
[C---:B------:R-:W-:Y:S08]  /*10bc0*/  HMMA.16816.F32 R40, R16.reuse, R42, R84 ;  /* 0x0000002a1028723c */ /* 0x040ff00000001854 */
[C---:B------:R-:W-:Y:S08]  /*10bd0*/  HMMA.16816.F32 R12, R16.reuse, R36, R80 ;  /* 0x00000024100c723c */ /* 0x040ff00000001850 */
[----:B------:R-:W-:Y:S01]  /*10be0*/  HMMA.16816.F32 R16, R16, R38, R76 ;  /* 0x000000261010723c */ /* 0x000fe2000000184c */
[----:B------:R-:W-:Y:S07]  /*10bf0*/  BSSY B0, `(.L_x_2231) ;  /* 0x0000032000007945 */ /* 0x000fee0003800000 */
[C---:B-1----:R-:W-:Y:S08]  /*10c00*/  HMMA.16816.F32 R76, R4.reuse, R32, R72 ;  /* 0x00000020044c723c */ /* 0x042ff00000001848 */
[----:B------:R-:W-:Y:S08]  /*10c10*/  HMMA.16816.F32 R72, R4, R22, R52 ;  /* 0x000000160448723c */ /* 0x000ff00000001834 */
[----:B------:R-:W-:Y:S08]  /*10c20*/  HMMA.16816.F32 R52, R8, R32, R48 ;  /* 0x000000200834723c */ /* 0x000ff00000001830 */
[-C--:B------:R-:W-:Y:S08]  /*10c30*/  HMMA.16816.F32 R68, R4, R34.reuse, R68 ;  /* 0x000000220444723c */ /* 0x080ff00000001844 */
[C---:B------:R-:W-:Y:S08]  /*10c40*/  HMMA.16816.F32 R48, R8.reuse, R34, R44 ;  /* 0x000000220830723c */ /* 0x040ff0000000182c */
[----:B------:R-:W-:Y:S08]  /*10c50*/  HMMA.16816.F32 R32, R8, R30, R40 ;  /* 0x0000001e0820723c */ /* 0x000ff00000001828 */
[C---:B------:R-:W-:Y:S08]  /*10c60*/  HMMA.16816.F32 R64, R4.reuse, R28, R64 ;  /* 0x0000001c0440723c */ /* 0x040ff00000001840 */
        /* <DEDUP_REMOVED lines=10> */
[----:B------:R-:W-:Y:S02]  /*10d10*/  ISETP.GE.AND P0, PT, R6, 0x21, PT ;  /* 0x000000210600780c */ /* 0x000fe40003f06270 */
        /* <DEDUP_REMOVED lines=31> */
.L_x_2232:
[----:B------:R-:W-:Y:S05]  /*10f10*/  BSYNC B0 ;  /* 0x0000000000007941 */ /* 0x000fea0003800000 */
.L_x_2231:
[----:B------:R-:W2:Y:S04]  /*10f20*/  LDL R0, [R1+0x50] ;  /* 0x0000500001007983 */ /* 0x000ea80000100800 */
[----:B-1----:R-:W3:Y:S04]  /*10f30*/  LDL R4, [R1+0x10] ;  /* 0x0000100001047983 */ /* 0x002ee80000100800 */
[----:B------:R-:W4:Y:S01]  /*10f40*/  LDL R20, [R1] ;  /* 0x0000000001147983 */ /* 0x000f220000100800 */
        /* <DEDUP_REMOVED lines=9> */
[----:B---3--:R-:W-:Y:S01]  /*10fe0*/  IMAD.IADD R8, R118, 0x1, -R4 ;  /* 0x0000000176087824 */ /* 0x008fe200078e0a04 */
[----:B------:R-:W-:Y:S01]  /*10ff0*/  IADD3 R0, -R4, 0x1, R118 ;  /* 0x0000000104007810 */ /* 0x000fe20007ffe176 */
[----:B------:R-:W-:Y:S02]  /*11000*/  IMAD.IADD R10, R116, 0x1, -R4 ;  /* 0x00000001740a7824 */ /* 0x000fe400078e0a04 */
[----:B------:R-:W1:Y:S01]  /*11010*/  SHFL.IDX PT, R3, R6, RZ, 0x1c1f ;  /* 0x001c1fff06037589 */ /* 0x000e6200000e0000 */
[----:B----4-:R-:W-:-:S04]  /*11020*/  IADD3 R0, R0, -R20, RZ ;  /* 0x8000001400007210 */ /* 0x010fc80007ffe0ff */
        /* <DEDUP_REMOVED lines=17> */
.L_x_2235:
[----:B------:R-:W-:-:S04]  /*11140*/  MOV R4, c[0x0][0x32c] ;  /* 0x0000cb0000047a02 */ /* 0x000fc80000000f00 */
[----:B------:R-:W-:-:S13]  /*11150*/  ISETP.NE.AND P0, PT, R4, 0x1, PT ;  /* 0x000000010400780c */ /* 0x000fda0003f05270 */
[----:B------:R-:W-:-:S05]  /*11160*/  @P0 IMAD.HI.U32 R4, R3, c[0x0][0x330], RZ ;  /* 0x0000cc0003040a27 */ /* 0x000fca00078e00ff */
[----:B------:R-:W-:Y:S02]  /*11170*/  @P0 SHF.R.U32.HI R3, RZ, c[0x0][0x334], R4 ;  /* 0x0000cd00ff030a19 */ /* 0x000fe40000011604 */
.L_x_2236:
[----:B------:R-:W-:Y:S05]  /*11180*/  BSYNC B0 ;  /* 0x0000000000007941 */ /* 0x000fea0003800000 */
.L_x_2234:
[----:B------:R-:W-:-:S05]  /*11190*/  IMAD R3, R3, c[0x0][0x32c], R10 ;  /* 0x0000cb0003037a24 */ /* 0x000fca00078e020a */
[----:B------:R-:W-:Y:S02]  /*111a0*/  IADD3 R4, R3, c[0x0][0x32c], RZ ;  /* 0x0000cb0003047a10 */ /* 0x000fe40007ffe0ff */
[----:B------:R-:W-:Y:S02]  /*111b0*/  IMNMX R0, R0, R3, !PT ;  /* 0x0000000300007217 */ /* 0x000fe40007800200 */
[----:B------:R-:W-:Y:S02]  /*111c0*/  IMNMX R2, R2, R4, PT ;  /* 0x0000000402027217 */ /* 0x000fe40003800200 */
.L_x_2233:
        /* <DEDUP_REMOVED lines=16> */
.L_x_2239:
[----:B------:R-:W-:-:S04]  /*112d0*/  MOV R11, c[0x0][0x32c] ;  /* 0x0000cb00000b7a02 */ /* 0x000fc80000000f00 */
[----:B------:R-:W-:-:S13]  /*112e0*/  ISETP.NE.AND P0, PT, R11, 0x1, PT ;  /* 0x000000010b00780c */ /* 0x000fda0003f05270 */
[----:B------:R-:W-:-:S05]  /*112f0*/  @P0 IMAD.HI.U32 R11, R5, c[0x0][0x330], RZ ;  /* 0x0000cc00050b0a27 */ /* 0x000fca00078e00ff */
[----:B------:R-:W-:Y:S02]  /*11300*/  @P0 SHF.R.U32.HI R5, RZ, c[0x0][0x334], R11 ;  /* 0x0000cd00ff050a19 */ /* 0x000fe4000001160b */
.L_x_2240:
[----:B------:R-:W-:Y:S05]  /*11310*/  BSYNC B0 ;  /* 0x0000000000007941 */ /* 0x000fea0003800000 */
.L_x_2238:
[----:B------:R-:W-:-:S05]  /*11320*/  IMAD R5, R5, c[0x0][0x32c], R10 ;  /* 0x0000cb0005057a24 */ /* 0x000fca00078e020a */
[----:B------:R-:W-:Y:S02]  /*11330*/  IADD3 R11, R5, c[0x0][0x32c], RZ ;  /* 0x0000cb00050b7a10 */ /* 0x000fe40007ffe0ff */
[----:B------:R-:W-:Y:S02]  /*11340*/  IMNMX R3, R3, R5, !PT ;  /* 0x0000000503037217 */ /* 0x000fe40007800200 */
[----:B------:R-:W-:Y:S02]  /*11350*/  IMNMX R4, R4, R11, PT ;  /* 0x0000000b04047217 */ /* 0x000fe40003800200 */
.L_x_2237:
        /* <DEDUP_REMOVED lines=71> */
.L_x_2243:
[----:B------:R-:W-:-:S04]  /*117d0*/  MOV R17, c[0x0][0x32c] ;  /* 0x0000cb0000117a02 */ /* 0x000fc80000000f00 */
[----:B------:R-:W-:-:S13]  /*117e0*/  ISETP.NE.AND P0, PT, R17, 0x1, PT ;  /* 0x000000011100780c */ /* 0x000fda0003f05270 */
[----:B------:R-:W-:-:S05]  /*117f0*/  @P0 IMAD.HI.U32 R17, R5, c[0x0][0x330], RZ ;  /* 0x0000cc0005110a27 */ /* 0x000fca00078e00ff */
[----:B------:R-:W-:Y:S02]  /*11800*/  @P0 SHF.R.U32.HI R5, RZ, c[0x0][0x334], R17 ;  /* 0x0000cd00ff050a19 */ /* 0x000fe40000011611 */
.L_x_2244:
[----:B------:R-:W-:Y:S05]  /*11810*/  BSYNC B0 ;  /* 0x0000000000007941 */ /* 0x000fea0003800000 */
.L_x_2242:
[----:B------:R-:W-:-:S05]  /*11820*/  IMAD R5, R5, c[0x0][0x32c], R10 ;  /* 0x0000cb0005057a24 */ /* 0x000fca00078e020a */
[----:B------:R-:W-:Y:S02]  /*11830*/  IADD3 R17, R5, c[0x0][0x32c], RZ ;  /* 0x0000cb0005117a10 */ /* 0x000fe40007ffe0ff */
[----:B------:R-:W-:Y:S02]  /*11840*/  IMNMX R0, R0, R5, !PT ;  /* 0x0000000500007217 */ /* 0x000fe40007800200 */
[----:B------:R-:W-:Y:S02]  /*11850*/  IMNMX R2, R2, R17, PT ;  /* 0x0000001102027217 */ /* 0x000fe40003800200 */
.L_x_2241:
        /* <DEDUP_REMOVED lines=102> */
.L_x_2247:
[----:B------:R-:W-:-:S04]  /*11ec0*/  MOV R4, c[0x0][0x32c] ;  /* 0x0000cb0000047a02 */ /* 0x000fc80000000f00 */
[----:B------:R-:W-:-:S13]  /*11ed0*/  ISETP.NE.AND P0, PT, R4, 0x1, PT ;  /* 0x000000010400780c */ /* 0x000fda0003f05270 */
[----:B------:R-:W-:-:S05]  /*11ee0*/  @P0 IMAD.HI.U32 R4, R3, c[0x0][0x330], RZ ;  /* 0x0000cc0003040a27 */ /* 0x000fca00078e00ff */
[----:B------:R-:W-:Y:S02]  /*11ef0*/  @P0 SHF.R.U32.HI R3, RZ, c[0x0][0x334], R4 ;  /* 0x0000cd00ff030a19 */ /* 0x000fe40000011604 */
.L_x_2248:
[----:B------:R-:W-:Y:S05]  /*11f00*/  BSYNC B0 ;  /* 0x0000000000007941 */ /* 0x000fea0003800000 */
.L_x_2246:
[----:B------:R-:W-:-:S05]  /*11f10*/  IMAD R3, R3, c[0x0][0x32c], R10 ;  /* 0x0000cb0003037a24 */ /* 0x000fca00078e020a */
[----:B------:R-:W-:Y:S02]  /*11f20*/  IADD3 R4, R3, c[0x0][0x32c], RZ ;  /* 0x0000cb0003047a10 */ /* 0x000fe40007ffe0ff */
[----:B------:R-:W-:Y:S02]  /*11f30*/  IMNMX R0, R0, R3, !PT ;  /* 0x0000000300007217 */ /* 0x000fe40007800200 */
[----:B------:R-:W-:Y:S02]  /*11f40*/  IMNMX R2, R2, R4, PT ;  /* 0x0000000402027217 */ /* 0x000fe40003800200 */
.L_x_2245:
        /* <DEDUP_REMOVED lines=17> */
[----:B------:R-:W-:Y:S01]  /*12060*/  ISETP.GT.AND P0, PT, R0, 0x10, !P6 ;  /* 0x000000100000780c */ /* 0x000fe20007704270 */
[----:B------:R-:W-:Y:S01]  /*12070*/  LDSM.16.MT88.4 R68, [R167+0x400] ;  /* 0x00040000a744783b */ /* 0x000fe20000004200 */
[----:B------:R-:W-:-:S02]  /*12080*/  FMNMX.FTZ R3, R28, R3, !PT ;  /* 0x000000031c037209 */ /* 0x000fc40007810000 */
[----:B------:R-:W-:Y:S02]  /*12090*/  ISETP.LT.OR P0, PT, R2, 0x11, P0 ;  /* 0x000000110200780c */ /* 0x000fe40000701670 */
[----:B------:R-:W-:Y:S02]  /*120a0*/  FMNMX.FTZ R3, R138, R3, !PT ;  /* 0x000000038a037209 */ /* 0x000fe40007810000 */
[----:B------:R-:W-:Y:S02]  /*120b0*/  ISETP.NE.AND P6, PT, R12, RZ, PT ;  /* 0x000000ff0c00720c */ /* 0x000fe40003fc5270 */
[----:B------:R-:W-:Y:S02]  /*120c0*/  FSEL R12, R66, -INF , !P0 ;  /* 0xff800000420c7808 */ /* 0x000fe40004000000 */
[----:B------:R-:W-:Y:S02]  /*120d0*/  ISETP.GT.AND P0, PT, R0, 0x11, !P5 ;  /* 0x000000110000780c */ /* 0x000fe40006f04270 */
[----:B------:R-:W-:-:S02]  /*120e0*/  FMNMX.FTZ R3, R137, R3, !PT ;  /* 0x0000000389037209 */ /* 0x000fc40007810000 */
[----:B------:R-:W-:Y:S02]  /*120f0*/  ISETP.LT.OR P0, PT, R2, 0x12, P0 ;  /* 0x000000120200780c */ /* 0x000fe40000701670 */
[----:B------:R-:W-:Y:S02]  /*12100*/  FMNMX.FTZ R3, R136, R3, !PT ;  /* 0x0000000388037209 */ /* 0x000fe40007810000 */
[----:B------:R-:W-:Y:S02]  /*12110*/  FSEL R13, R67, -INF , !P0 ;  /* 0xff800000430d7808 */ /* 0x000fe40004000000 */
[----:B------:R-:W-:Y:S01]  /*12120*/  FMNMX.FTZ R3, R135, R3, !PT ;  /* 0x0000000387037209 */ /* 0x000fe20007810000 */
[----:B------:R-:W-:Y:S01]  /*12130*/  LDSM.16.MT88.4 R64, [R166+0xc00] ;  /* 0x000c0000a640783b */ /* 0x000fe20000004200 */
[----:B------:R-:W-:Y:S02]  /*12140*/  ISETP.GT.AND P0, PT, R0, 0x18, !P4 ;  /* 0x000000180000780c */ /* 0x000fe40006704270 */
[----:B------:R-:W-:Y:S01]  /*12150*/  ISETP.NE.AND P4, PT, R15, RZ, PT ;  /* 0x000000ff0f00720c */ /* 0x000fe20003f85270 */
[----:B------:R-:W1:Y:S01]  /*12160*/  SHFL.BFLY PT, R4, R3, 0x2, 0x1f ;  /* 0x0c401f0003047f89 */ /* 0x000e6200000e0000 */
[----:B------:R-:W-:-:S02]  /*12170*/  ISETP.LT.OR P0, PT, R2, 0x19, P0 ;  /* 0x000000190200780c */ /* 0x000fc40000701670 */
[----:B------:R-:W-:Y:S02]  /*12180*/  ISETP.NE.AND P5, PT, R16, RZ, PT ;  /* 0x000000ff1000720c */ /* 0x000fe40003fa5270 */
[----:B------:R-:W-:Y:S02]  /*12190*/  FSEL R15, R62, -INF , !P0 ;  /* 0xff8000003e0f7808 */ /* 0x000fe40004000000 */
[----:B------:R-:W-:-:S04]  /*121a0*/  ISETP.GT.AND P0, PT, R0, 0x19, !P3 ;  /* 0x000000190000780c */ /* 0x000fc80005f04270 */
        /* <DEDUP_REMOVED lines=38> */
[----:B------:R-:W-:Y:S02]  /*12410*/  FMNMX.FTZ R3, R32, R3, !PT ;  /* 0x0000000320037209 */ /* 0x000fe40007810000 */
[----:B------:R-:W-:Y:S02]  /*12420*/  FMNMX.FTZ R6, R44, R6, !PT ;  /* 0x000000062c067209 */ /* 0x000fe40007810000 */
        /* <DEDUP_REMOVED lines=36> */
[----:B------:R-:W-:Y:S01]  /*12670*/  FSEL R21, R75, -INF , !P0 ;  /* 0xff8000004b157808 */ /* 0x000fe20004000000 */
[----:B-1----:R-:W-:Y:S01]  /*12680*/  FFMA.FTZ R5, R26, c[0x0][0x2d0], -R20 ;  /* 0x0000b4001a057a23 */ /* 0x002fe20000010814 */
[----:B------:R-:W-:-:S02]  /*12690*/  FMNMX.FTZ R4, R41, R4, !PT ;  /* 0x0000000429047209 */ /* 0x000fc40007810000 */
[----:B------:R-:W-:Y:S01]  /*126a0*/  ISETP.NE.AND P6, PT, R237, 0x1, PT ;  /* 0x00000001ed00780c */ /* 0x000fe20003fc5270 */
[----:B------:R1:W-:Y:S01]  /*126b0*/  MUFU.EX2 R228, R5 ;  /* 0x0000000500e47308 */ /* 0x0003e20000000800 */
[----:B------:R-:W-:-:S04]  /*126c0*/  FMNMX.FTZ R4, R114, R4, !PT ;  /* 0x0000000472047209 */ /* 0x000fc80007810000 */
[----:B------:R-:W-:-:S03]  /*126d0*/  FMNMX.FTZ R4, R113, R4, !PT ;  /* 0x0000000471047209 */ /* 0x000fc60007810000 */
[----:B------:R2:W-:Y:S01]  /*126e0*/  MUFU.EX2 R216, R2 ;  /* 0x0000000200d87308 */ /* 0x0005e20000000800 */
[----:B------:R-:W-:-:S04]  /*126f0*/  FMNMX.FTZ R4, R112, R4, !PT ;  /* 0x0000000470047209 */ /* 0x000fc80007810000 */
[----:B------:R-:W-:Y:S01]  /*12700*/  FMNMX.FTZ R4, R111, R4, !PT ;  /* 0x000000046f047209 */ /* 0x000fe20007810000 */
[----:B-1----:R-:W-:-:S04]  /*12710*/  FFMA.FTZ R5, R28, c[0x0][0x2d0], -R20 ;  /* 0x0000b4001c057a23 */ /* 0x002fc80000010814 */
[----:B------:R-:W1:Y:S01]  /*12720*/  SHFL.BFLY PT, R7, R4, 0x2, 0x1f ;  /* 0x0c401f0004077f89 */ /* 0x000e6200000e0000 */
[----:B------:R3:W-:Y:S01]  /*12730*/  MUFU.EX2 R229, R5 ;  /* 0x0000000500e57308 */ /* 0x0007e20000000800 */
[----:B--2---:R-:W-:-:S07]  /*12740*/  FFMA.FTZ R2, R29, c[0x0][0x2d0], -R3 ;  /* 0x0000b4001d027a23 */ /* 0x004fce0000010803 */
[----:B------:R2:W4:Y:S01]  /*12750*/  MUFU.EX2 R217, R2 ;  /* 0x0000000200d97308 */ /* 0x0005220000000800 */
[----:B---3--:R-:W-:-:S07]  /*12760*/  FFMA.FTZ R5, R17, c[0x0][0x2d0], -R3 ;  /* 0x0000b40011057a23 */ /* 0x008fce0000010803 */
[----:B------:R3:W5:Y:S01]  /*12770*/  MUFU.EX2 R219, R5 ;  /* 0x0000000500db7308 */ /* 0x0007620000000800 */
[----:B-1----:R-:W-:Y:S01]  /*12780*/  FMNMX.FTZ R4, R4, R7, !PT ;  /* 0x0000000704047209 */ /* 0x002fe20007810000 */
[----:B--2---:R-:W-:Y:S01]  /*12790*/  FFMA.FTZ R2, R30, c[0x0][0x2d0], -R3 ;  /* 0x0000b4001e027a23 */ /* 0x004fe20000010803 */
[----:B----4-:R-:W-:-:S05]  /*127a0*/  F2FP.PACK_AB R19, R217, R216 ;  /* 0x000000d8d913723e */ /* 0x010fca00000000ff */
[----:B------:R1:W-:Y:S01]  /*127b0*/  MUFU.EX2 R220, R2 ;  /* 0x0000000200dc7308 */ /* 0x0003e20000000800 */
[----:B---3--:R-:W-:Y:S02]  /*127c0*/  FMNMX.FTZ R5, R108, R6, !PT ;  /* 0x000000066c057209 */ /* 0x008fe40007810000 */
[----:B------:R-:W2:Y:S01]  /*127d0*/  SHFL.BFLY PT, R6, R4, 0x1, 0x1f ;  /* 0x0c201f0004067f89 */ /* 0x000ea200000e0000 */
[----:B-----5:R-:W-:Y:S02]  /*127e0*/  F2FP.PACK_AB R17, R218, R219 ;  /* 0x000000dbda11723e */ /* 0x020fe400000000ff */
[----:B------:R-:W-:Y:S01]  /*127f0*/  FMNMX.FTZ R0, R110, R5, !PT ;  /* 0x000000056e007209 */ /* 0x000fe20007810000 */
[----:B-1----:R-:W-:-:S03]  /*12800*/  FFMA.FTZ R2, R32, c[0x0][0x2d0], -R3 ;  /* 0x0000b40020027a23 */ /* 0x002fc60000010803 */
[----:B------:R-:W-:Y:S01]  /*12810*/  FMNMX.FTZ R0, R109, R0, !PT ;  /* 0x000000006d007209 */ /* 0x000fe20007810000 */
[----:B------:R-:W-:Y:S01]  /*12820*/  HMMA.16816.F32 R76, R16, R50, RZ ;  /* 0x00000032104c723c */ /* 0x000fe200000018ff */
[----:B------:R1:W-:Y:S02]  /*12830*/  MUFU.EX2 R221, R2 ;  /* 0x0000000200dd7308 */ /* 0x0003e40000000800 */
[----:B------:R-:W-:-:S05]  /*12840*/  FMNMX.FTZ R0, R21, R0, !PT ;  /* 0x0000000015007209 */ /* 0x000fca0007810000 */
[----:B------:R-:W3:Y:S01]  /*12850*/  SHFL.BFLY PT, R5, R0, 0x2, 0x1f ;  /* 0x0c401f0000057f89 */ /* 0x000ee200000e0000 */
[----:B------:R-:W-:Y:S01]  /*12860*/  HMMA.16816.F32 R104, R16, R64, RZ ;  /* 0x000000401068723c */ /* 0x000fe200000018ff */
[----:B--2---:R-:W-:Y:S01]  /*12870*/  FMNMX.FTZ R120, R4, R6, !PT ;  /* 0x0000000604787209 */ /* 0x004fe20007810000 */
[----:B------:R-:W-:-:S06]  /*12880*/  FFMA.FTZ R4, R34, c[0x0][0x2d0], -R3 ;  /* 0x0000b40022047a23 */ /* 0x000fcc0000010803 */
[C---:B------:R-:W-:Y:S01]  /*12890*/  HMMA.16816.F32 R100, R16.reuse, R60, RZ ;  /* 0x0000003c1064723c */ /* 0x040fe200000018ff */
[C---:B------:R-:W-:Y:S01]  /*128a0*/  FSETP.NEU.FTZ.AND P0, PT, R120.reuse, -INF , PT ;  /* 0xff8000007800780b */ /* 0x040fe20003f1d000 */
[----:B-1----:R-:W-:Y:S01]  /*128b0*/  FMUL.FTZ R2, R120, c[0x0][0x2d0] ;  /* 0x0000b40078027a20 */ /* 0x002fe20000410000 */
[----:B------:R1:W-:Y:S04]  /*128c0*/  MUFU.EX2 R222, R4 ;  /* 0x0000000400de7308 */ /* 0x0003e80000000800 */
[----:B------:R-:W-:Y:S01]  /*128d0*/  FSEL R2, R2, RZ, P0 ;  /* 0x000000ff02027208 */ /* 0x000fe20000000000 */
[----:B------:R-:W-:Y:S01]  /*128e0*/  HMMA.16816.F32 R96, R16, R56, RZ ;  /* 0x000000381060723c */ /* 0x000fe200000018ff */
[----:B---3--:R-:W-:-:S07]  /*128f0*/  FMNMX.FTZ R0, R0, R5, !PT ;  /* 0x0000000500007209 */ /* 0x008fce0007810000 */
[----:B------:R-:W-:Y:S01]  /*12900*/  HMMA.16816.F32 R92, R16, R52, RZ ;  /* 0x00000034105c723c */ /* 0x000fe200000018ff */
[----:B------:R-:W2:Y:S01]  /*12910*/  SHFL.BFLY PT, R5, R0, 0x1, 0x1f ;  /* 0x0c201f0000057f89 */ /* 0x000ea200000e0000 */
[----:B-1----:R-:W-:-:S04]  /*12920*/  FFMA.FTZ R4, R35, c[0x0][0x2d0], -R3 ;  /* 0x0000b40023047a23 */ /* 0x002fc80000010803 */
[----:B------:R1:W3:Y:S02]  /*12930*/  MUFU.EX2 R223, R4 ;  /* 0x0000000400df7308 */ /* 0x0002e40000000800 */
[----:B-1----:R-:W-:Y:S01]  /*12940*/  FFMA.FTZ R4, R31, c[0x0][0x2d0], -R2 ;  /* 0x0000b4001f047a23 */ /* 0x002fe20000010802 */
[----:B---3--:R-:W-:Y:S01]  /*12950*/  F2FP.PACK_AB R11, R223, R222 ;  /* 0x000000dedf0b723e */ /* 0x008fe200000000ff */
[----:B------:R-:W-:Y:S01]  /*12960*/  LDSM.16.MT88.4 R28, [R166+0x400] ;  /* 0x00040000a61c783b */ /* 0x000fe20000004200 */
[----:B--2---:R-:W-:-:S03]  /*12970*/  FMNMX.FTZ R119, R0, R5, !PT ;  /* 0x0000000500777209 */ /* 0x004fc60007810000 */
[----:B------:R1:W-:Y:S01]  /*12980*/  MUFU.EX2 R210, R4 ;  /* 0x0000000400d27308 */ /* 0x0003e20000000800 */
[----:B------:R-:W-:Y:S01]  /*12990*/  FFMA.FTZ R0, R40, c[0x0][0x2d0], -R2 ;  /* 0x0000b40028007a23 */ /* 0x000fe20000010802 */
[----:B------:R-:W-:-:S06]  /*129a0*/  FSETP.NEU.FTZ.AND P0, PT, R119, -INF , PT ;  /* 0xff8000007700780b */ /* 0x000fcc0003f1d000 */
[----:B------:R2:W-:Y:S01]  /*129b0*/  MUFU.EX2 R213, R0 ;  /* 0x0000000000d57308 */ /* 0x0005e20000000800 */
[----:B-1----:R-:W-:Y:S02]  /*129c0*/  FFMA.FTZ R4, R33, c[0x0][0x2d0], -R2 ;  /* 0x0000b40021047a23 */ /* 0x002fe40000010802 */
[----:B------:R-:W-:Y:S05]  /*129d0*/  HMMA.16816.F32 R32, R16, R48, RZ ;  /* 0x000000301020723c */ /* 0x000fea00000018ff */
[----:B------:R1:W-:Y:S01]  /*129e0*/  MUFU.EX2 R208, R4 ;  /* 0x0000000400d07308 */ /* 0x0003e20000000800 */
[----:B--2---:R-:W-:-:S05]  /*129f0*/  FMUL.FTZ R0, R119, c[0x0][0x2d0] ;  /* 0x0000b40077007a20 */ /* 0x004fca0000410000 */
[----:B------:R-:W-:Y:S01]  /*12a00*/  FSEL R0, R0, RZ, P0 ;  /* 0x000000ff00007208 */ /* 0x000fe20000000000 */
[----:B-1----:R-:W-:-:S04]  /*12a10*/  FFMA.FTZ R4, R36, c[0x0][0x2d0], -R2 ;  /* 0x0000b40024047a23 */ /* 0x002fc80000010802 */
[----:B------:R1:W-:Y:S02]  /*12a20*/  MUFU.EX2 R209, R4 ;  /* 0x0000000400d17308 */ /* 0x0003e40000000800 */
[----:B-1----:R-:W-:-:S06]  /*12a30*/  FFMA.FTZ R4, R37, c[0x0][0x2d0], -R2 ;  /* 0x0000b40025047a23 */ /* 0x002fcc0000010802 */
[----:B------:R1:W-:Y:S02]  /*12a40*/  MUFU.EX2 R211, R4 ;  /* 0x0000000400d37308 */ /* 0x0003e40000000800 */
[----:B-1----:R-:W-:-:S06]  /*12a50*/  FFMA.FTZ R4, R38, c[0x0][0x2d0], -R2 ;  /* 0x0000b40026047a23 */ /* 0x002fcc0000010802 */
[----:B------:R1:W-:Y:S02]  /*12a60*/  MUFU.EX2 R212, R4 ;  /* 0x0000000400d47308 */ /* 0x0003e40000000800 */
[--C-:B-1----:R-:W-:Y:S02]  /*12a70*/  FFMA.FTZ R4, R39, c[0x0][0x2d0], -R2.reuse ;  /* 0x0000b40027047a23 */ /* 0x102fe40000010802 */
[----:B------:R-:W1:Y:S04]  /*12a80*/  LDSM.16.MT88.4 R36, [R167] ;  /* 0x00000000a724783b */ /* 0x000e680000004200 */
[----:B------:R2:W-:Y:S02]  /*12a90*/  MUFU.EX2 R214, R4 ;  /* 0x0000000400d67308 */ /* 0x0005e40000000800 */
[----:B--2---:R-:W-:-:S06]  /*12aa0*/  FFMA.FTZ R4, R41, c[0x0][0x2d0], -R2 ;  /* 0x0000b40029047a23 */ /* 0x004fcc0000010802 */
[----:B------:R2:W3:Y:S02]  /*12ab0*/  MUFU.EX2 R215, R4 ;  /* 0x0000000400d77308 */ /* 0x0004e40000000800 */
[----:B--2---:R-:W-:Y:S01]  /*12ac0*/  FFMA.FTZ R4, R8, c[0x0][0x2d0], -R0 ;  /* 0x0000b40008047a23 */ /* 0x004fe20000010800 */
[----:B------:R-:W-:Y:S01]  /*12ad0*/  F2FP.PACK_AB R8, R227, R226 ;  /* 0x000000e2e308723e */ /* 0x000fe200000000ff */
[----:B-1----:R-:W-:Y:S01]  /*12ae0*/  HMMA.16816.F32 R40, R16, R36, RZ ;  /* 0x000000241028723c */ /* 0x002fe200000018ff */
[----:B---3--:R-:W-:-:S03]  /*12af0*/  F2FP.PACK_AB R6, R215, R213 ;  /* 0x000000d5d706723e */ /* 0x008fc600000000ff */
[----:B------:R1:W-:Y:S02]  /*12b00*/  MUFU.EX2 R23, R4 ;  /* 0x0000000400177308 */ /* 0x0003e40000000800 */
[----:B-1----:R-:W-:Y:S01]  /*12b10*/  FFMA.FTZ R4, R9, c[0x0][0x2d0], -R0 ;  /* 0x0000b40009047a23 */ /* 0x002fe20000010800 */
[----:B------:R-:W-:-:S05]  /*12b20*/  F2FP.PACK_AB R9, R221, R220 ;  /* 0x000000dcdd09723e */ /* 0x000fca00000000ff */
[----:B------:R1:W2:Y:S02]  /*12b30*/  MUFU.EX2 R22, R4 ;  /* 0x0000000400167308 */ /* 0x0002a40000000800 */
[----:B-1----:R-:W-:Y:S01]  /*12b40*/  FFMA.FTZ R4, R14, c[0x0][0x2d0], -R0 ;  /* 0x0000b4000e047a23 */ /* 0x002fe20000010800 */
[----:B------:R-:W-:-:S05]  /*12b50*/  F2FP.PACK_AB R14, R211, R209 ;  /* 0x000000d1d30e723e */ /* 0x000fca00000000ff */
[----:B------:R1:W-:Y:S02]  /*12b60*/  MUFU.EX2 R207, R4 ;  /* 0x0000000400cf7308 */ /* 0x0003e40000000800 */
[----:B-1----:R-:W-:Y:S01]  /*12b70*/  FFMA.FTZ R4, R10, c[0x0][0x2d0], -R0 ;  /* 0x0000b4000a047a23 */ /* 0x002fe20000010800 */
[----:B------:R-:W-:-:S05]  /*12b80*/  F2FP.PACK_AB R10, R229, R228 ;  /* 0x000000e4e50a723e */ /* 0x000fca00000000ff */
[----:B------:R1:W3:Y:S02]  /*12b90*/  MUFU.EX2 R116, R4 ;  /* 0x0000000400747308 */ /* 0x0002e40000000800 */
[C---:B------:R-:W-:Y:S01]  /*12ba0*/  HMMA.16816.F32 R128, R8.reuse, R28, R32 ;  /* 0x0000001c0880723c */ /* 0x040fe20000001820 */
[----:B------:R-:W4:Y:S07]  /*12bb0*/  LDSM.16.MT88.4 R32, [R166+0x1c00] ;  /* 0x001c0000a620783b */ /* 0x000f2e0000004200 */
[----:B------:R-:W-:Y:S01]  /*12bc0*/  HMMA.16816.F32 R156, R8, R68, R40 ;  /* 0x00000044089c723c */ /* 0x000fe20000001828 */
[----:B------:R-:W5:Y:S01]  /*12bd0*/  LDSM.16.MT88.4 R40, [R167+0x1000] ;  /* 0x00100000a728783b */ /* 0x000f620000004200 */
[----:B-1----:R-:W-:Y:S01]  /*12be0*/  FFMA.FTZ R4, R12, c[0x0][0x2d0], -R0 ;  /* 0x0000b4000c047a23 */ /* 0x002fe20000010800 */
[----:B------:R-:W-:-:S03]  /*12bf0*/  F2FP.PACK_AB R12, R208, R210 ;  /* 0x000000d2d00c723e */ /* 0x000fc600000000ff */
[----:B------:R1:W-:Y:S02]  /*12c00*/  MUFU.EX2 R117, R4 ;  /* 0x0000000400757308 */ /* 0x0003e40000000800 */
[----:B------:R-:W-:Y:S01]  /*12c10*/  HMMA.16816.F32 R140, R8, R30, R76 ;  /* 0x0000001e088c723c */ /* 0x000fe2000000184c */
[----:B-1----:R-:W-:Y:S01]  /*12c20*/  FFMA.FTZ R4, R13, c[0x0][0x2d0], -R0 ;  /* 0x0000b4000d047a23 */ /* 0x002fe20000010800 */
[----:B--2---:R-:W-:-:S04]  /*12c30*/  F2FP.PACK_AB R13, R22, R23 ;  /* 0x00000017160d723e */ /* 0x004fc800000000ff */
[----:B------:R1:W2:Y:S02]  /*12c40*/  MUFU.EX2 R118, R4 ;  /* 0x0000000400767308 */ /* 0x0002a40000000800 */
[C---:B----4-:R-:W-:Y:S08]  /*12c50*/  HMMA.16816.F32 R172, R8.reuse, R32, R96 ;  /* 0x0000002008ac723c */ /* 0x050ff00000001860 */
[----:B-----5:R-:W-:Y:S01]  /*12c60*/  HMMA.16816.F32 R176, R8, R40, R100 ;  /* 0x0000002808b0723c */ /* 0x020fe20000001864 */
[----:B-1----:R-:W-:Y:S01]  /*12c70*/  FFMA.FTZ R4, R15, c[0x0][0x2d0], -R0 ;  /* 0x0000b4000f047a23 */ /* 0x002fe20000010800 */
[----:B---3--:R-:W-:-:S02]  /*12c80*/  F2FP.PACK_AB R15, R116, R207 ;  /* 0x000000cf740f723e */ /* 0x008fc400000000ff */
[----:B--2---:R-:W-:Y:S01]  /*12c90*/  F2FP.PACK_AB R5, R118, R117 ;  /* 0x000000757605723e */ /* 0x004fe200000000ff */
[----:B------:R1:W-:Y:S04]  /*12ca0*/  MUFU.EX2 R126, R4 ;  /* 0x00000004007e7308 */ /* 0x0003e80000000800 */
[C---:B------:R-:W-:Y:S08]  /*12cb0*/  HMMA.16816.F32 R24, R12.reuse, R48, RZ ;  /* 0x000000300c18723c */ /* 0x040ff000000018ff */
[----:B------:R-:W-:Y:S01]  /*12cc0*/  HMMA.16816.F32 R72, R12, R36, RZ ;  /* 0x000000240c48723c */ /* 0x000fe200000018ff */
[----:B-1----:R-:W-:-:S02]  /*12cd0*/  FFMA.FTZ R4, R44, c[0x0][0x2d0], -R0 ;  /* 0x0000b4002c047a23 */ /* 0x002fc40000010800 */
[----:B------:R-:W-:Y:S02]  /*12ce0*/  LDSM.16.MT88.4 R44, [R166+0x1000] ;  /* 0x00100000a62c783b */ /* 0x000fe40000004200 */
[----:B------:R1:W2:Y:S03]  /*12cf0*/  MUFU.EX2 R123, R4 ;  /* 0x00000004007b7308 */ /* 0x0002a60000000800 */
[C---:B------:R-:W-:Y:S08]  /*12d00*/  HMMA.16816.F32 R80, R12.reuse, R56, RZ ;  /* 0x000000380c50723c */ /* 0x040ff000000018ff */
[----:B------:R-:W-:Y:S01]  /*12d10*/  HMMA.16816.F32 R48, R12, R50, RZ ;  /* 0x000000320c30723c */ /* 0x000fe200000018ff */
[----:B-1----:R-:W-:-:S07]  /*12d20*/  F2FP.PACK_AB R4, R214, R212 ;  /* 0x000000d4d604723e */ /* 0x002fce00000000ff */
[----:B------:R-:W-:Y:S01]  /*12d30*/  HMMA.16816.F32 R88, R12, R64, RZ ;  /* 0x000000400c58723c */ /* 0x000fe200000018ff */
[----:B--2---:R-:W-:-:S07]  /*12d40*/  F2FP.PACK_AB R7, R123, R126 ;  /* 0x0000007e7b07723e */ /* 0x004fce00000000ff */
[C---:B------:R-:W-:Y:S01]  /*12d50*/  HMMA.16816.F32 R144, R4.reuse, R28, R24 ;  /* 0x0000001c0490723c */ /* 0x040fe20000001818 */
[----:B------:R-:W1:Y:S07]  /*12d60*/  LDSM.16.MT88.4 R24, [R167+0x1c00] ;  /* 0x001c0000a718783b */ /* 0x000e6e0000004200 */
[----:B------:R-:W-:Y:S08]  /*12d70*/  HMMA.16816.F32 R148, R4, R68, R72 ;  /* 0x000000440494723c */ /* 0x000ff00000001848 */
[----:B------:R-:W-:Y:S08]  /*12d80*/  HMMA.16816.F32 R72, R12, R52, RZ ;  /* 0x000000340c48723c */ /* 0x000ff000000018ff */
[C---:B------:R-:W-:Y:S08]  /*12d90*/  HMMA.16816.F32 R180, R4.reuse, R32, R80 ;  /* 0x0000002004b4723c */ /* 0x040ff00000001850 */
[----:B------:R-:W-:Y:S08]  /*12da0*/  HMMA.16816.F32 R80, R4, R30, R48 ;  /* 0x0000001e0450723c */ /* 0x000ff00000001830 */
[----:B------:R-:W-:Y:S08]  /*12db0*/  HMMA.16816.F32 R84, R12, R60, RZ ;  /* 0x0000003c0c54723c */ /* 0x000ff000000018ff */
[----:B-1----:R-:W-:Y:S08]  /*12dc0*/  HMMA.16816.F32 R188, R4, R24, R72 ;  /* 0x0000001804bc723c */ /* 0x002ff00000001848 */
[C---:B------:R-:W-:Y:S08]  /*12dd0*/  HMMA.16816.F32 R76, R12.reuse, R38, RZ ;  /* 0x000000260c4c723c */ /* 0x040ff000000018ff */
        /* <DEDUP_REMOVED lines=30> */
[----:B------:R-:W-:Y:S01]  /*12fc0*/  HMMA.16816.F32 R64, R8, R46, R64 ;  /* 0x0000002e0840723c */ /* 0x000fe20000001840 */
[----:B------:R-:W-:Y:S02]  /*12fd0*/  FADD.FTZ R12, R212, R12 ;  /* 0x0000000cd40c7221 */ /* 0x000fe40000010000 */
[----:B-1----:R-:W-:-:S04]  /*12fe0*/  FFMA.FTZ R4, R137, c[0x0][0x2d0], -R20 ;  /* 0x0000b40089047a23 */ /* 0x002fc80000010814 */
[----:B------:R1:W2:Y:S01]  /*12ff0*/  MUFU.EX2 R40, R4 ;  /* 0x0000000400287308 */ /* 0x0002a20000000800 */
[----:B------:R-:W-:Y:S01]  /*13000*/  HMMA.16816.F32 R88, R8, R42, R60 ;  /* 0x0000002a0858723c */ /* 0x000fe2000000183c */
[----:B------:R-:W-:Y:S06]  /*13010*/  LDSM.16.MT88.4 R60, [R167+0x1400] ;  /* 0x00140000a73c783b */ /* 0x000fec0000004200 */
[----:B------:R-:W-:Y:S01]  /*13020*/  FADD.FTZ R11, R206, R205 ;  /* 0x000000cdce0b7221 */ /* 0x000fe20000010000 */
[----:B------:R-:W-:-:S03]  /*13030*/  IADD3 R205, R230, -0x2, RZ ;  /* 0xfffffffee6cd7810 */ /* 0x000fc60007ffe0ff */
[----:B------:R-:W-:Y:S02]  /*13040*/  FADD.FTZ R11, R225, R11 ;  /* 0x0000000be10b7221 */ /* 0x000fe40000010000 */
[----:B-1----:R-:W-:Y:S01]  /*13050*/  FFMA.FTZ R4, R136, c[0x0][0x2d0], -R20 ;  /* 0x0000b40088047a23 */ /* 0x002fe20000010814 */
[----:B--2---:R-:W-:Y:S01]  /*13060*/  F2FP.PACK_AB R96, R40, R35 ;  /* 0x000000232860723e */ /* 0x004fe200000000ff */
[----:B------:R-:W1:Y:S01]  /*13070*/  LDSM.16.MT88.4 R136, [R166+0x800] ;  /* 0x00080000a688783b */ /* 0x000e620000004200 */
[----:B------:R-:W-:Y:S01]  /*13080*/  FADD.FTZ R11, R224, R11 ;  /* 0x0000000be00b7221 */ /* 0x000fe20000010000 */
[----:B------:R2:W-:Y:S03]  /*13090*/  MUFU.EX2 R41, R4 ;  /* 0x0000000400297308 */ /* 0x0005e60000000800 */
[----:B------:R-:W-:-:S04]  /*130a0*/  FADD.FTZ R11, R226, R11 ;  /* 0x0000000be20b7221 */ /* 0x000fc80000010000 */
[----:B------:R-:W-:Y:S02]  /*130b0*/  FADD.FTZ R11, R227, R11 ;  /* 0x0000000be30b7221 */ /* 0x000fe40000010000 */
[----:B--2---:R-:W-:-:S04]  /*130c0*/  FFMA.FTZ R4, R135, c[0x0][0x2d0], -R20 ;  /* 0x0000b40087047a23 */ /* 0x004fc80000010814 */
[----:B------:R2:W3:Y:S02]  /*130d0*/  MUFU.EX2 R234, R4 ;  /* 0x0000000400ea7308 */ /* 0x0004e40000000800 */
[----:B--2---:R-:W-:Y:S01]  /*130e0*/  FFMA.FTZ R4, R134, c[0x0][0x2d0], -R3 ;  /* 0x0000b40086047a23 */ /* 0x004fe20000010803 */
[----:B---3--:R-:W-:-:S05]  /*130f0*/  F2FP.PACK_AB R98, R234, R41 ;  /* 0x00000029ea62723e */ /* 0x008fca00000000ff */
[----:B------:R2:W-:Y:S02]  /*13100*/  MUFU.EX2 R32, R4 ;  /* 0x0000000400207308 */ /* 0x0005e40000000800 */
[----:B--2---:R-:W-:-:S06]  /*13110*/  FFMA.FTZ R4, R133, c[0x0][0x2d0], -R3 ;  /* 0x0000b40085047a23 */ /* 0x004fcc0000010803 */
[----:B------:R2:W3:Y:S02]  /*13120*/  MUFU.EX2 R33, R4 ;  /* 0x0000000400217308 */ /* 0x0004e40000000800 */
[--C-:B--2---:R-:W-:Y:S01]  /*13130*/  FFMA.FTZ R4, R132, c[0x0][0x2d0], -R3.reuse ;  /* 0x0000b40084047a23 */ /* 0x104fe20000010803 */
[----:B---3--:R-:W-:Y:S01]  /*13140*/  F2FP.PACK_AB R97, R33, R32 ;  /* 0x000000202161723e */ /* 0x008fe200000000ff */
[----:B------:R-:W-:-:S04]  /*13150*/  FFMA.FTZ R3, R115, c[0x0][0x2d0], -R3 ;  /* 0x0000b40073037a23 */ /* 0x000fc80000010803 */
[----:B------:R2:W-:Y:S08]  /*13160*/  MUFU.EX2 R34, R4 ;  /* 0x0000000400227308 */ /* 0x0005f00000000800 */
[----:B------:R3:W4:Y:S01]  /*13170*/  MUFU.EX2 R236, R3 ;  /* 0x0000000300ec7308 */ /* 0x0007220000000800 */
[----:B--2---:R-:W2:Y:S01]  /*13180*/  LDSM.16.MT88.4 R4, [R167+0x2000] ;  /* 0x00200000a704783b */ /* 0x004ea20000004200 */
[----:B---3--:R-:W-:Y:S01]  /*13190*/  FFMA.FTZ R3, R114, c[0x0][0x2d0], -R2 ;  /* 0x0000b40072037a23 */ /* 0x008fe20000010802 */
[----:B----4-:R-:W-:-:S05]  /*131a0*/  F2FP.PACK_AB R99, R236, R34 ;  /* 0x00000022ec63723e */ /* 0x010fca00000000ff */
[----:B------:R3:W-:Y:S02]  /*131b0*/  MUFU.EX2 R14, R3 ;  /* 0x00000003000e7308 */ /* 0x0007e40000000800 */
[C---:B-1----:R-:W-:Y:S08]  /*131c0*/  HMMA.16816.F32 R128, R96.reuse, R136, R128 ;  /* 0x000000886080723c */ /* 0x042ff00000001880 */
[----:B------:R-:W-:Y:S01]  /*131d0*/  HMMA.16816.F32 R140, R96, R138, R140 ;  /* 0x0000008a608c723c */ /* 0x000fe2000000188c */
[----:B---3--:R-:W-:-:S04]  /*131e0*/  FFMA.FTZ R3, R113, c[0x0][0x2d0], -R2 ;  /* 0x0000b40071037a23 */ /* 0x008fc80000010802 */
[----:B------:R1:W3:Y:S03]  /*131f0*/  MUFU.EX2 R15, R3 ;  /* 0x00000003000f7308 */ /* 0x0002e60000000800 */
[C---:B------:R-:W-:Y:S08]  /*13200*/  HMMA.16816.F32 R52, R96.reuse, R60, R176 ;  /* 0x0000003c6034723c */ /* 0x040ff000000018b0 */
[----:B--2---:R-:W-:Y:S01]  /*13210*/  HMMA.16816.F32 R84, R96, R4, R84 ;  /* 0x000000046054723c */ /* 0x004fe20000001854 */
[--C-:B-1----:R-:W-:Y:S01]  /*13220*/  FFMA.FTZ R3, R112, c[0x0][0x2d0], -R2.reuse ;  /* 0x0000b40070037a23 */ /* 0x102fe20000010802 */
[----:B---3--:R-:W-:Y:S01]  /*13230*/  F2FP.PACK_AB R92, R15, R14 ;  /* 0x0000000e0f5c723e */ /* 0x008fe200000000ff */
[----:B------:R-:W-:-:S02]  /*13240*/  FFMA.FTZ R2, R111, c[0x0][0x2d0], -R2 ;  /* 0x0000b4006f027a23 */ /* 0x000fc40000010802 */
[----:B------:R-:W-:Y:S08]  /*13250*/  MUFU.EX2 R20, R3 ;  /* 0x0000000300147308 */ /* 0x000ff00000000800 */
        /* <DEDUP_REMOVED lines=8> */
[----:B------:R-:W-:Y:S01]  /*132e0*/  FFMA.FTZ R0, R21, c[0x0][0x2d0], -R0 ;  /* 0x0000b40015007a23 */ /* 0x000fe20000010800 */
[----:B------:R-:W1:Y:S03]  /*132f0*/  LDSM.16.MT88.4 R108, [R166+0x1400] ;  /* 0x00140000a66c783b */ /* 0x000e660000004200 */
[----:B------:R2:W-:Y:S08]  /*13300*/  MUFU.EX2 R3, R2 ;  /* 0x0000000200037308 */ /* 0x0005f00000000800 */
[----:B------:R-:W3:Y:S01]  /*13310*/  MUFU.EX2 R8, R0 ;  /* 0x0000000000087308 */ /* 0x000ee20000000800 */
[----:B--2---:R-:W-:Y:S01]  /*13320*/  @P6 IMAD.HI.U32 R2, R235, c[0x0][0x2c8], RZ ;  /* 0x0000b200eb026a27 */ /* 0x004fe200078e00ff */
[----:B---3--:R-:W-:-:S03]  /*13330*/  F2FP.PACK_AB R95, R8, R3 ;  /* 0x00000003085f723e */ /* 0x008fc600000000ff */
        /* <DEDUP_REMOVED lines=9> */
[----:B------:R-:W-:Y:S08]  /*133d0*/  HMMA.16816.F32 R148, R92, R152, R148 ;  /* 0x000000985c94723c */ /* 0x000ff00000001894 */
[-C--:B------:R-:W-:Y:S08]  /*133e0*/  HMMA.16816.F32 R156, R96, R154.reuse, R36 ;  /* 0x0000009a609c723c */ /* 0x080ff00000001824 */
[----:B------:R-:W-:Y:S01]  /*133f0*/  HMMA.16816.F32 R152, R92, R154, R76 ;  /* 0x0000009a5c98723c */ /* 0x000fe2000000184c */
[----:B------:R-:W2:Y:S07]  /*13400*/  LDSM.16.MT88.4 R76, [R166+0x2000] ;  /* 0x00200000a64c783b */ /* 0x000eae0000004200 */
[C---:B-1----:R-:W-:Y:S08]  /*13410*/  HMMA.16816.F32 R112, R96.reuse, R110, R64 ;  /* 0x0000006e6070723c */ /* 0x042ff00000001840 */
        /* <DEDUP_REMOVED lines=18> */
[----:B------:R-:W-:Y:S08]  /*13540*/  HMMA.16816.F32 R108, R92, R110, R72 ;  /* 0x0000006e5c6c723c */ /* 0x000ff00000001848 */
[C---:B--2---:R-:W-:Y:S08]  /*13550*/  HMMA.16816.F32 R80, R96.reuse, R78, R56 ;  /* 0x0000004e6050723c */ /* 0x044ff00000001838 */
        /* <DEDUP_REMOVED lines=35> */
.L_x_2251:
[----:B------:R-:W-:-:S13]  /*13790*/  ISETP.NE.AND P0, PT, R4, 0x1, PT ;  /* 0x000000010400780c */ /* 0x000fda0003f05270 */
[----:B------:R-:W-:-:S05]  /*137a0*/  @P0 IMAD.HI.U32 R2, R0, c[0x0][0x330], RZ ;  /* 0x0000cc0000020a27 */ /* 0x000fca00078e00ff */
[----:B------:R-:W-:Y:S02]  /*137b0*/  @P0 SHF.R.U32.HI R0, RZ, c[0x0][0x334], R2 ;  /* 0x0000cd00ff000a19 */ /* 0x000fe40000011602 */
.L_x_2252:
[----:B------:R-:W-:Y:S05]  /*137c0*/  BSYNC B0 ;  /* 0x0000000000007941 */ /* 0x000fea0003800000 */
.L_x_2250:
[----:B------:R-:W-:-:S05]  /*137d0*/  IMAD R0, R0, R4, c[0x0][0x32c] ;  /* 0x0000cb0000007624 */ /* 0x000fca00078e0204 */
[----:B------:R-:W-:-:S05]  /*137e0*/  IMNMX R3, R3, R0, PT ;  /* 0x0000000003037217 */ /* 0x000fca0003800200 */
.L_x_2249:
[----:B------:R-:W-:-:S05]  /*137f0*/  IMAD.HI R3, R3, 0x2aaaaaab, RZ ;  /* 0x2aaaaaab03037827 */ /* 0x000fca00078e02ff */
[----:B------:R-:W-:-:S04]  /*13800*/  SHF.R.U32.HI R0, RZ, 0x1f, R3 ;  /* 0x0000001fff007819 */ /* 0x000fc80000011603 */
        /* <DEDUP_REMOVED lines=9> */
.L_x_2274:
        /* <DEDUP_REMOVED lines=52> */
.L_x_2255:
[----:B-1-34-:R-:W-:Y:S05]  /*13be0*/  BSYNC B0 ;  /* 0x0000000000007941 */ /* 0x01afea0003800000 */
.L_x_2254:
        /* <DEDUP_REMOVED lines=99> */
[----:B------:R-:W-:Y:S01]  /*14220*/  SHF.R.S32.HI R3, RZ, 0x1f, R119 ;  /* 0x0000001fff037819 */ /* 0x000fe20000011477 */
[----:B------:R-:W2:Y:S01]  /*14230*/  LDL.64 R206, [R1+0x8] ;  /* 0x0000080001ce7983 */ /* 0x000ea20000100a00 */
[----:B------:R-:W-:Y:S02]  /*14240*/  IADD3 R0, R205, -0x1, RZ ;  /* 0xffffffffcd007810 */ /* 0x000fe40007ffe0ff */
[----:B------:R-:W-:Y:S01]  /*14250*/  LEA.HI R3, R3, R119, RZ, 0x2 ;  /* 0x0000007703037211 */ /* 0x000fe200078f10ff */
        /* <DEDUP_REMOVED lines=35> */
.L_x_2257:
[----:B------:R-:W-:Y:S05]  /*14490*/  BSYNC B0 ;  /* 0x0000000000007941 */ /* 0x000fea0003800000 */
.L_x_2256:
[----:B-1----:R-:W2:Y:S01]  /*144a0*/  LDL R2, [R1+0x2c] ;  /* 0x00002c0001027983 */ /* 0x002ea20000100800 */
[----:B------:R-:W-:Y:S01]  /*144b0*/  IMAD.MOV.U32 R3, RZ, RZ, c[0x0][0x2c4] ;  /* 0x0000b100ff037624 */ /* 0x000fe200078e00ff */
[----:B------:R-:W-:Y:S01]  /*144c0*/  ULDC UR4, c[0x0][0x324] ;  /* 0x0000c90000047ab9 */ /* 0x000fe20000000800 */
[----:B------:R-:W-:Y:S01]  /*144d0*/  IMAD.MOV.U32 R190, RZ, RZ, c[0x0][0x32c] ;  /* 0x0000cb00ffbe7624 */ /* 0x000fe200078e00ff */
[----:B------:R-:W2:Y:S01]  /*144e0*/  LDL R0, [R1+0x50] ;  /* 0x0000500001007983 */ /* 0x000ea20000100800 */
[----:B------:R-:W-:Y:S01]  /*144f0*/  ULOP3.LUT UR4, URZ, UR4, URZ, 0x33, !UPT ;  /* 0x000000043f047292 */ /* 0x000fe2000f8e333f */
[----:B------:R-:W-:Y:S02]  /*14500*/  ISETP.NE.AND P0, PT, R3, 0x1, PT ;  /* 0x000000010300780c */ /* 0x000fe40003f05270 */
[----:B------:R-:W3:Y:S01]  /*14510*/  LDL R187, [R1+0x10] ;  /* 0x0000100001bb7983 */ /* 0x000ee20000100800 */
[----:B------:R-:W-:Y:S03]  /*14520*/  ISETP.GE.AND P1, PT, R190, 0x1, PT ;  /* 0x00000001be00780c */ /* 0x000fe60003f26270 */
[----:B------:R-:W4:Y:S04]  /*14530*/  LDL R189, [R1+0x4] ;  /* 0x0000040001bd7983 */ /* 0x000f280000100800 */
[----:B------:R-:W4:Y:S04]  /*14540*/  LDL R188, [R1] ;  /* 0x0000000001bc7983 */ /* 0x000f280000100800 */
[----:B------:R-:W0:Y:S01]  /*14550*/  LDGDEPBAR ;  /* 0x00000000000079af */ /* 0x000e220000000000 */
[----:B--2---:R-:W-:Y:S02]  /*14560*/  IMAD.IADD R168, R0, 0x1, R2 ;  /* 0x0000000100a87824 */ /* 0x004fe400078e0202 */
[----:B------:R-:W-:Y:S02]  /*14570*/  IMAD R2, R205, -0x30, RZ ;  /* 0xffffffd0cd027824 */ /* 0x000fe400078e02ff */
[----:B------:R-:W-:Y:S05]  /*14580*/  @P0 IMAD.HI.U32 R0, R168, c[0x0][0x2c8], RZ ;  /* 0x0000b200a8000a27 */ /* 0x000fea00078e00ff */
[----:B------:R-:W-:Y:S02]  /*14590*/  @P0 SHF.R.U32.HI R168, RZ, c[0x0][0x2cc], R0 ;  /* 0x0000b300ffa80a19 */ /* 0x000fe40000011600 */
[----:B---3--:R-:W-:Y:S03]  /*145a0*/  IADD3 R0, -R187, 0x1, R2 ;  /* 0x00000001bb007810 */ /* 0x008fe60007ffe102 */
[----:B------:R-:W1:Y:S01]  /*145b0*/  SHFL.IDX PT, R3, R168, RZ, 0x1c1f ;  /* 0x001c1fffa8037589 */ /* 0x000e6200000e0000 */
[----:B----4-:R-:W-:Y:S04]  /*145c0*/  IADD3 R0, -R188, R0, R189 ;  /* 0x00000000bc007210 */ /* 0x010fe80007ffe1bd */
        /* <DEDUP_REMOVED lines=18> */
.L_x_2260:
[----:B------:R-:W-:Y:S04]  /*146f0*/  MOV R119, c[0x0][0x32c] ;  /* 0x0000cb0000777a02 */ /* 0x000fe80000000f00 */
[----:B------:R-:W-:Y:S11]  /*14700*/  ISETP.NE.AND P0, PT, R119, 0x1, PT ;  /* 0x000000017700780c */ /* 0x000ff60003f05270 */
[----:B------:R-:W-:Y:S02]  /*14710*/  @!UPT UIADD3 URZ, URZ, URZ, URZ ;  /* 0x0000003f3f3ff290 */ /* 0x000fe4000fffe03f */
[----:B------:R-:W-:Y:S05]  /*14720*/  @P0 IMAD.HI.U32 R119, R3, c[0x0][0x330], RZ ;  /* 0x0000cc0003770a27 */ /* 0x000fea00078e00ff */
[----:B------:R-:W-:Y:S02]  /*14730*/  @P0 SHF.R.U32.HI R3, RZ, c[0x0][0x334], R119 ;  /* 0x0000cd00ff030a19 */ /* 0x000fe40000011677 */
.L_x_2261:
[----:B------:R-:W-:Y:S05]  /*14740*/  BSYNC B0 ;  /* 0x0000000000007941 */ /* 0x000fea0003800000 */
.L_x_2259:
[----:B------:R-:W-:Y:S04]  /*14750*/  IMAD.IADD R119, R2, 0x1, -R187 ;  /* 0x0000000102777824 */ /* 0x000fe800078e0abb */
[----:B------:R-:W-:Y:S05]  /*14760*/  IMAD R3, R3, c[0x0][0x32c], R119 ;  /* 0x0000cb0003037a24 */ /* 0x000fea00078e0277 */
[----:B------:R-:W-:Y:S02]  /*14770*/  IADD3 R119, R3, c[0x0][0x32c], RZ ;  /* 0x0000cb0003777a10 */ /* 0x000fe40007ffe0ff */
[----:B------:R-:W-:Y:S02]  /*14780*/  IMNMX R0, R0, R3, !PT ;  /* 0x0000000300007217 */ /* 0x000fe40007800200 */
[----:B------:R-:W-:Y:S02]  /*14790*/  IMNMX R122, R122, R119, PT ;  /* 0x000000777a7a7217 */ /* 0x000fe40003800200 */
.L_x_2258:
        /* <DEDUP_REMOVED lines=17> */
.L_x_2264:
[----:B------:R-:W-:Y:S04]  /*148b0*/  MOV R120, c[0x0][0x32c] ;  /* 0x0000cb0000787a02 */ /* 0x000fe80000000f00 */
[----:B------:R-:W-:Y:S11]  /*148c0*/  ISETP.NE.AND P0, PT, R120, 0x1, PT ;  /* 0x000000017800780c */ /* 0x000ff60003f05270 */
[----:B------:R-:W-:Y:S02]  /*148d0*/  @!UPT UIADD3 URZ, URZ, URZ, URZ ;  /* 0x0000003f3f3ff290 */ /* 0x000fe4000fffe03f */
[----:B------:R-:W-:Y:S05]  /*148e0*/  @P0 IMAD.HI.U32 R120, R3, c[0x0][0x330], RZ ;  /* 0x0000cc0003780a27 */ /* 0x000fea00078e00ff */
[----:B------:R-:W-:Y:S02]  /*148f0*/  @P0 SHF.R.U32.HI R3, RZ, c[0x0][0x334], R120 ;  /* 0x0000cd00ff030a19 */ /* 0x000fe40000011678 */
.L_x_2265:
[----:B------:R-:W-:Y:S05]  /*14900*/  BSYNC B0 ;  /* 0x0000000000007941 */ /* 0x000fea0003800000 */
.L_x_2263:
[----:B------:R-:W-:Y:S04]  /*14910*/  IMAD.IADD R120, R2, 0x1, -R187 ;  /* 0x0000000102787824 */ /* 0x000fe800078e0abb */
[----:B------:R-:W-:Y:S05]  /*14920*/  IMAD R3, R3, c[0x0][0x32c], R120 ;  /* 0x0000cb0003037a24 */ /* 0x000fea00078e0278 */
[----:B------:R-:W-:Y:S02]  /*14930*/  IADD3 R120, R3, c[0x0][0x32c], RZ ;  /* 0x0000cb0003787a10 */ /* 0x000fe40007ffe0ff */
[----:B------:R-:W-:Y:S02]  /*14940*/  IMNMX R119, R119, R3, !PT ;  /* 0x0000000377777217 */ /* 0x000fe40007800200 */
[----:B------:R-:W-:Y:S02]  /*14950*/  IMNMX R121, R121, R120, PT ;  /* 0x0000007879797217 */ /* 0x000fe40003800200 */
.L_x_2262:
        /* <DEDUP_REMOVED lines=17> */
.L_x_2268:
[----:B------:R-:W-:Y:S04]  /*14a70*/  MOV R171, c[0x0][0x32c] ;  /* 0x0000cb0000ab7a02 */ /* 0x000fe80000000f00 */
[----:B------:R-:W-:Y:S11]  /*14a80*/  ISETP.NE.AND P0, PT, R171, 0x1, PT ;  /* 0x00000001ab00780c */ /* 0x000ff60003f05270 */
[----:B------:R-:W-:Y:S02]  /*14a90*/  @!UPT UIADD3 URZ, URZ, URZ, URZ ;  /* 0x0000003f3f3ff290 */ /* 0x000fe4000fffe03f */
[----:B------:R-:W-:Y:S05]  /*14aa0*/  @P0 IMAD.HI.U32 R171, R126, c[0x0][0x330], RZ ;  /* 0x0000cc007eab0a27 */ /* 0x000fea00078e00ff */
[----:B------:R-:W-:Y:S02]  /*14ab0*/  @P0 SHF.R.U32.HI R126, RZ, c[0x0][0x334], R171 ;  /* 0x0000cd00ff7e0a19 */ /* 0x000fe400000116ab */
.L_x_2269:
[----:B------:R-:W-:Y:S05]  /*14ac0*/  BSYNC B0 ;  /* 0x0000000000007941 */ /* 0x000fea0003800000 */
.L_x_2267:
[----:B------:R-:W-:Y:S04]  /*14ad0*/  IMAD.IADD R171, R2, 0x1, -R187 ;  /* 0x0000000102ab7824 */ /* 0x000fe800078e0abb */
[----:B------:R-:W-:Y:S05]  /*14ae0*/  IMAD R126, R126, c[0x0][0x32c], R171 ;  /* 0x0000cb007e7e7a24 */ /* 0x000fea00078e02ab */
[----:B------:R-:W-:Y:S02]  /*14af0*/  IADD3 R171, R126, c[0x0][0x32c], RZ ;  /* 0x0000cb007eab7a10 */ /* 0x000fe40007ffe0ff */
[----:B------:R-:W-:Y:S02]  /*14b00*/  IMNMX R3, R3, R126, !PT ;  /* 0x0000007e03037217 */ /* 0x000fe40007800200 */
[----:B------:R-:W-:Y:S02]  /*14b10*/  IMNMX R120, R120, R171, PT ;  /* 0x000000ab78787217 */ /* 0x000fe40003800200 */
.L_x_2266:
[C---:B------:R-:W-:Y:S02]  /*14b20*/  ISETP.GE.AND P2, PT, R2.reuse, 0x9, PT ;  /* 0x000000090200780c */ /* 0x040fe40003f46270 */
[----:B------:R-:W-:Y:S02]  /*14b30*/  ISETP.GE.AND P1, PT, R2, 0xa, PT ;  /* 0x0000000a0200780c */ /* 0x000fe40003f26270 */
        /* <DEDUP_REMOVED lines=28> */
[C---:B------:R-:W-:Y:S02]  /*14d00*/  ISETP.GE.AND P4, PT, R2.reuse, 0x22, PT ;  /* 0x000000220200780c */ /* 0x040fe40003f86270 */
        /* <DEDUP_REMOVED lines=17> */
[----:B------:R-:W-:Y:S02]  /*14e20*/  ISETP.GE.AND P3, PT, R2, 0x29, PT ;  /* 0x000000290200780c */ /* 0x000fe40003f66270 */
[----:B------:R-:W-:Y:S02]  /*14e30*/  ISETP.LT.OR P0, PT, R122, 0x1a, P0 ;  /* 0x0000001a7a00780c */ /* 0x000fe40000701670 */
[C---:B------:R-:W-:Y:S02]  /*14e40*/  ISETP.GE.AND P6, PT, R2.reuse, 0x2a, PT ;  /* 0x0000002a0200780c */ /* 0x040fe40003fc6270 */
        /* <DEDUP_REMOVED lines=83> */
[C---:B------:R-:W-:Y:S04]  /*15380*/  ISETP.GT.AND P0, PT, R3.reuse, RZ, !P2 ;  /* 0x000000ff0300720c */ /* 0x040fe80005704270 */
        /* <DEDUP_REMOVED lines=22> */
.L_x_2272:
[----:B------:R-:W-:Y:S04]  /*154f0*/  MOV R5, c[0x0][0x32c] ;  /* 0x0000cb0000057a02 */ /* 0x000fe80000000f00 */
[----:B------:R-:W-:Y:S11]  /*15500*/  ISETP.NE.AND P0, PT, R5, 0x1, PT ;  /* 0x000000010500780c */ /* 0x000ff60003f05270 */
[----:B------:R-:W-:Y:S02]  /*15510*/  @!UPT UIADD3 URZ, URZ, URZ, URZ ;  /* 0x0000003f3f3ff290 */ /* 0x000fe4000fffe03f */
[----:B------:R-:W-:Y:S05]  /*15520*/  @P0 IMAD.HI.U32 R5, R4, c[0x0][0x330], RZ ;  /* 0x0000cc0004050a27 */ /* 0x000fea00078e00ff */
[----:B------:R-:W-:Y:S02]  /*15530*/  @P0 SHF.R.U32.HI R4, RZ, c[0x0][0x334], R5 ;  /* 0x0000cd00ff040a19 */ /* 0x000fe40000011605 */
.L_x_2273:
[----:B------:R-:W-:Y:S05]  /*15540*/  BSYNC B0 ;  /* 0x0000000000007941 */ /* 0x000fea0003800000 */
.L_x_2271:
[----:B------:R-:W-:Y:S04]  /*15550*/  IMAD.IADD R2, R2, 0x1, -R187 ;  /* 0x0000000102027824 */ /* 0x000fe800078e0abb */
[----:B------:R-:W-:Y:S05]  /*15560*/  IMAD R2, R4, c[0x0][0x32c], R2 ;  /* 0x0000cb0004027a24 */ /* 0x000fea00078e0202 */
[----:B------:R-:W-:Y:S02]  /*15570*/  IADD3 R4, R2, c[0x0][0x32c], RZ ;  /* 0x0000cb0002047a10 */ /* 0x000fe40007ffe0ff */
[----:B------:R-:W-:Y:S02]  /*15580*/  IMNMX R0, R0, R2, !PT ;  /* 0x0000000200007217 */ /* 0x000fe40007800200 */
[----:B------:R-:W-:Y:S02]  /*15590*/  IMNMX R3, R3, R4, PT ;  /* 0x0000000403037217 */ /* 0x000fe40003800200 */
.L_x_2270:
[----:B------:R-:W-:Y:S02]  /*155a0*/  ISETP.GT.AND P0, PT, R0, RZ, !P2 ;  /* 0x000000ff0000720c */ /* 0x000fe40005704270 */
        /* <DEDUP_REMOVED lines=27> */
[----:B------:R-:W-:Y:S02]  /*15760*/  FMNMX.FTZ R4, R19, R4, !PT ;  /* 0x0000000413047209 */ /* 0x000fe40007810000 */
[----:B------:R-:W-:Y:S02]  /*15770*/  FMNMX.FTZ R2, R37, R2, !PT ;  /* 0x0000000225027209 */ /* 0x000fe40007810000 */
[----:B------:R-:W-:Y:S02]  /*15780*/  ISETP.LT.OR P0, PT, R3, 0x11, P0 ;  /* 0x000000110300780c */ /* 0x000fe40000701670 */
[----:B------:R-:W-:Y:S01]  /*15790*/  FMNMX.FTZ R4, R173, R4, !PT ;  /* 0x00000004ad047209 */ /* 0x000fe20007810000 */
[----:B------:R-:W1:Y:S01]  /*157a0*/  SHFL.BFLY PT, R6, R2, 0x2, 0x1f ;  /* 0x0c401f0002067f89 */ /* 0x000e6200000e0000 */
[----:B------:R-:W-:Y:S02]  /*157b0*/  FSEL R187, R26, -INF , !P0 ;  /* 0xff8000001abb7808 */ /* 0x000fe40004000000 */
[----:B------:R-:W-:Y:S02]  /*157c0*/  LOP3.LUT P0, RZ, R203, 0x4, RZ, 0xc0, !PT ;  /* 0x00000004cbff7812 */ /* 0x000fe4000780c0ff */
[----:B------:R-:W-:Y:S02]  /*157d0*/  FMNMX.FTZ R4, R174, R4, !PT ;  /* 0x00000004ae047209 */ /* 0x000fe40007810000 */
[----:B------:R-:W-:Y:S02]  /*157e0*/  ISETP.GT.AND P0, PT, R0, 0x11, !P0 ;  /* 0x000000110000780c */ /* 0x000fe40004704270 */
[----:B------:R-:W-:Y:S02]  /*157f0*/  FMNMX.FTZ R4, R186, R4, !PT ;  /* 0x00000004ba047209 */ /* 0x000fe40007810000 */
[----:B------:R-:W-:Y:S02]  /*15800*/  ISETP.LT.OR P0, PT, R3, 0x12, P0 ;  /* 0x000000120300780c */ /* 0x000fe40000701670 */
[----:B------:R-:W-:Y:S02]  /*15810*/  LOP3.LUT P1, RZ, R203, 0x2, RZ, 0xc0, !PT ;  /* 0x00000002cbff7812 */ /* 0x000fe4000782c0ff */
[----:B------:R-:W-:Y:S02]  /*15820*/  FMNMX.FTZ R4, R184, R4, !PT ;  /* 0x00000004b8047209 */ /* 0x000fe40007810000 */
[----:B------:R-:W-:Y:S02]  /*15830*/  FSEL R188, R27, -INF , !P0 ;  /* 0xff8000001bbc7808 */ /* 0x000fe40004000000 */
        /* <DEDUP_REMOVED lines=8> */
[----:B------:R-:W-:Y:S02]  /*158c0*/  FMNMX.FTZ R5, R12, R118, !PT ;  /* 0x000000760c057209 */ /* 0x000fe40007810000 */
[----:B------:R-:W-:Y:S02]  /*158d0*/  ISETP.LT.OR P0, PT, R3, 0x1a, P0 ;  /* 0x0000001a0300780c */ /* 0x000fe40000701670 */
[----:B-1----:R-:W-:Y:S02]  /*158e0*/  FMNMX.FTZ R2, R2, R6, !PT ;  /* 0x0000000602027209 */ /* 0x002fe40007810000 */
[----:B------:R-:W-:Y:S02]  /*158f0*/  FMNMX.FTZ R4, R177, R4, !PT ;  /* 0x00000004b1047209 */ /* 0x000fe40007810000 */
[----:B------:R-:W-:Y:S01]  /*15900*/  FMNMX.FTZ R5, R20, R5, !PT ;  /* 0x0000000514057209 */ /* 0x000fe20007810000 */
[----:B------:R-:W1:Y:S01]  /*15910*/  SHFL.BFLY PT, R6, R2, 0x1, 0x1f ;  /* 0x0c201f0002067f89 */ /* 0x000e6200000e0000 */
[----:B------:R-:W-:Y:S02]  /*15920*/  FSEL R190, R31, -INF , !P0 ;  /* 0xff8000001fbe7808 */ /* 0x000fe40004000000 */
[----:B------:R-:W-:Y:S02]  /*15930*/  ISETP.GT.AND P0, PT, R0, 0x20, !P5 ;  /* 0x000000200000780c */ /* 0x000fe40006f04270 */
[----:B------:R-:W-:Y:S02]  /*15940*/  FMNMX.FTZ R4, R38, R4, !PT ;  /* 0x0000000426047209 */ /* 0x000fe40007810000 */
[----:B------:R-:W-:Y:S02]  /*15950*/  FMNMX.FTZ R5, R21, R5, !PT ;  /* 0x0000000515057209 */ /* 0x000fe40007810000 */
[C---:B------:R-:W-:Y:S02]  /*15960*/  ISETP.LT.OR P0, PT, R3.reuse, 0x21, P0 ;  /* 0x000000210300780c */ /* 0x040fe40000701670 */
[----:B------:R-:W-:Y:S02]  /*15970*/  FMNMX.FTZ R4, R36, R4, !PT ;  /* 0x0000000424047209 */ /* 0x000fe40007810000 */
[----:B------:R-:W-:Y:S02]  /*15980*/  FMNMX.FTZ R5, R22, R5, !PT ;  /* 0x0000000516057209 */ /* 0x000fe40007810000 */
[----:B------:R-:W-:Y:S01]  /*15990*/  FSEL R207, R42, -INF , !P0 ;  /* 0xff8000002acf7808 */ /* 0x000fe20004000000 */
[----:B------:R-:W2:Y:S01]  /*159a0*/  SHFL.BFLY PT, R7, R4, 0x2, 0x1f ;  /* 0x0c401f0004077f89 */ /* 0x000ea200000e0000 */
        /* <DEDUP_REMOVED lines=19> */
[----:B--2---:R-:W-:Y:S02]  /*15ae0*/  FMNMX.FTZ R0, R4, R7, !PT ;  /* 0x0000000704007209 */ /* 0x004fe40007810000 */
[----:B------:R-:W-:Y:S02]  /*15af0*/  FSEL R7, R3, RZ, P0 ;  /* 0x000000ff03077208 */ /* 0x000fe40000000000 */
[----:B------:R-:W-:Y:S01]  /*15b00*/  FMNMX.FTZ R2, R28, R2, !PT ;  /* 0x000000021c027209 */ /* 0x000fe20007810000 */
[----:B------:R-:W1:Y:S02]  /*15b10*/  SHFL.BFLY PT, R5, R0, 0x1, 0x1f ;  /* 0x0c201f0000057f89 */ /* 0x000e6400000e0000 */
[--C-:B------:R-:W-:Y:S02]  /*15b20*/  FFMA.FTZ R3, R16, c[0x0][0x2d0], -R7.reuse ;  /* 0x0000b40010037a23 */ /* 0x100fe40000010807 */
[--C-:B------:R-:W-:Y:S02]  /*15b30*/  FFMA.FTZ R4, R17, c[0x0][0x2d0], -R7.reuse ;  /* 0x0000b40011047a23 */ /* 0x100fe40000010807 */
[----:B------:R2:W-:Y:S01]  /*15b40*/  MUFU.EX2 R233, R3 ;  /* 0x0000000300e97308 */ /* 0x0005e20000000800 */
[--C-:B------:R-:W-:Y:S01]  /*15b50*/  FFMA.FTZ R216, R39, c[0x0][0x2d0], -R7.reuse ;  /* 0x0000b40027d87a23 */ /* 0x100fe20000010807 */
[----:B------:R-:W3:Y:S01]  /*15b60*/  SHFL.BFLY PT, R6, R2, 0x2, 0x1f ;  /* 0x0c401f0002067f89 */ /* 0x000ee200000e0000 */
[--C-:B------:R-:W-:Y:S02]  /*15b70*/  FFMA.FTZ R215, R37, c[0x0][0x2d0], -R7.reuse ;  /* 0x0000b40025d77a23 */ /* 0x100fe40000010807 */
[--C-:B------:R-:W-:Y:S02]  /*15b80*/  FFMA.FTZ R218, R176, c[0x0][0x2d0], -R7.reuse ;  /* 0x0000b400b0da7a23 */ /* 0x100fe40000010807 */
[--C-:B------:R-:W-:Y:S02]  /*15b90*/  FFMA.FTZ R217, R175, c[0x0][0x2d0], -R7.reuse ;  /* 0x0000b400afd97a23 */ /* 0x100fe40000010807 */
[--C-:B------:R-:W-:Y:S01]  /*15ba0*/  FFMA.FTZ R185, R185, c[0x0][0x2d0], -R7.reuse ;  /* 0x0000b400b9b97a23 */ /* 0x100fe20000010807 */
[----:B------:R4:W5:Y:S01]  /*15bb0*/  MUFU.EX2 R250, R4 ;  /* 0x0000000400fa7308 */ /* 0x0009620000000800 */
[--C-:B------:R-:W-:Y:S02]  /*15bc0*/  FFMA.FTZ R183, R183, c[0x0][0x2d0], -R7.reuse ;  /* 0x0000b400b7b77a23 */ /* 0x100fe40000010807 */
[--C-:B------:R-:W-:Y:S02]  /*15bd0*/  FFMA.FTZ R181, R181, c[0x0][0x2d0], -R7.reuse ;  /* 0x0000b400b5b57a23 */ /* 0x100fe40000010807 */
[--C-:B------:R-:W-:Y:S01]  /*15be0*/  FFMA.FTZ R179, R179, c[0x0][0x2d0], -R7.reuse ;  /* 0x0000b400b3b37a23 */ /* 0x100fe20000010807 */
[----:B-1----:R-:W-:Y:S04]  /*15bf0*/  FMNMX.FTZ R121, R0, R5, !PT ;  /* 0x0000000500797209 */ /* 0x002fe80007810000 */
[----:B------:R-:W-:Y:S01]  /*15c00*/  MUFU.EX2 R232, R179 ;  /* 0x000000b300e87308 */ /* 0x000fe20000000800 */
[----:B--2---:R-:W-:Y:S02]  /*15c10*/  FMNMX.FTZ R3, R10, R123, !PT ;  /* 0x0000007b0a037209 */ /* 0x004fe40007810000 */
[----:B---3--:R-:W-:Y:S02]  /*15c20*/  FMNMX.FTZ R2, R2, R6, !PT ;  /* 0x0000000602027209 */ /* 0x008fe40007810000 */
[----:B------:R-:W-:Y:S05]  /*15c30*/  FMNMX.FTZ R3, R13, R3, !PT ;  /* 0x000000030d037209 */ /* 0x000fea0007810000 */
[----:B------:R-:W-:Y:S01]  /*15c40*/  MUFU.EX2 R225, R185 ;  /* 0x000000b900e17308 */ /* 0x000fe20000000800 */
[----:B------:R-:W-:Y:S01]  /*15c50*/  FMNMX.FTZ R3, R11, R3, !PT ;  /* 0x000000030b037209 */ /* 0x000fe20007810000 */
[--C-:B----4-:R-:W-:Y:S01]  /*15c60*/  FFMA.FTZ R4, R171, c[0x0][0x2d0], -R7.reuse ;  /* 0x0000b400ab047a23 */ /* 0x110fe20000010807 */
[----:B-----5:R-:W-:Y:S02]  /*15c70*/  F2FP.PACK_AB R168, R250, R233 ;  /* 0x000000e9faa8723e */ /* 0x020fe400000000ff */
[----:B------:R-:W-:Y:S02]  /*15c80*/  FMNMX.FTZ R0, R15, R3, !PT ;  /* 0x000000030f007209 */ /* 0x000fe40007810000 */
[----:B------:R-:W-:Y:S03]  /*15c90*/  FSEL R3, R122, RZ, P0 ;  /* 0x000000ff7a037208 */ /* 0x000fe60000000000 */
[----:B------:R1:W-:Y:S01]  /*15ca0*/  MUFU.EX2 R251, R4 ;  /* 0x0000000400fb7308 */ /* 0x0003e20000000800 */
[----:B------:R-:W-:Y:S01]  /*15cb0*/  FMNMX.FTZ R5, R187, R0, !PT ;  /* 0x00000000bb057209 */ /* 0x000fe20007810000 */
[C---:B------:R-:W-:Y:S01]  /*15cc0*/  FMUL.FTZ R0, R121.reuse, c[0x0][0x2d0] ;  /* 0x0000b40079007a20 */ /* 0x040fe20000410000 */
[----:B------:R-:W-:Y:S02]  /*15cd0*/  FSETP.NEU.FTZ.AND P0, PT, R121, -INF , PT ;  /* 0xff8000007900780b */ /* 0x000fe40003f1d000 */
[----:B------:R-:W-:Y:S02]  /*15ce0*/  FMNMX.FTZ R6, R188, R5, !PT ;  /* 0x00000005bc067209 */ /* 0x000fe40007810000 */
[----:B------:R-:W-:Y:S01]  /*15cf0*/  FSEL R8, R0, RZ, P0 ;  /* 0x000000ff00087208 */ /* 0x000fe20000000000 */
[----:B------:R-:W2:Y:S02]  /*15d00*/  SHFL.BFLY PT, R5, R2, 0x1, 0x1f ;  /* 0x0c201f0002057f89 */ /* 0x000ea400000e0000 */
[----:B------:R-:W-:Y:S02]  /*15d10*/  MUFU.EX2 R228, R183 ;  /* 0x000000b700e47308 */ /* 0x000fe40000000800 */
[--C-:B------:R-:W-:Y:S02]  /*15d20*/  FFMA.FTZ R0, R18, c[0x0][0x2d0], -R8.reuse ;  /* 0x0000b40012007a23 */ /* 0x100fe40000010808 */
[--C-:B------:R-:W-:Y:S02]  /*15d30*/  FFMA.FTZ R212, R38, c[0x0][0x2d0], -R8.reuse ;  /* 0x0000b40026d47a23 */ /* 0x100fe40000010808 */
[--C-:B------:R-:W-:Y:S02]  /*15d40*/  FFMA.FTZ R211, R36, c[0x0][0x2d0], -R8.reuse ;  /* 0x0000b40024d37a23 */ /* 0x100fe40000010808 */
[----:B------:R-:W-:Y:S01]  /*15d50*/  LDSM.16.MT88.4 R36, [R167] ;  /* 0x00000000a724783b */ /* 0x000fe20000004200 */
[--C-:B------:R-:W-:Y:S01]  /*15d60*/  FFMA.FTZ R176, R186, c[0x0][0x2d0], -R8.reuse ;  /* 0x0000b400bab07a23 */ /* 0x100fe20000010808 */
[----:B------:R3:W-:Y:S01]  /*15d70*/  MUFU.EX2 R220, R0 ;  /* 0x0000000000dc7308 */ /* 0x0007e20000000800 */
[--C-:B------:R-:W-:Y:S02]  /*15d80*/  FFMA.FTZ R175, R184, c[0x0][0x2d0], -R8.reuse ;  /* 0x0000b400b8af7a23 */ /* 0x100fe40000010808 */
[--C-:B------:R-:W-:Y:S02]  /*15d90*/  FFMA.FTZ R214, R178, c[0x0][0x2d0], -R8.reuse ;  /* 0x0000b400b2d67a23 */ /* 0x100fe40000010808 */
[----:B-1----:R-:W-:Y:S02]  /*15da0*/  FFMA.FTZ R4, R172, c[0x0][0x2d0], -R7 ;  /* 0x0000b400ac047a23 */ /* 0x002fe40000010807 */
[--C-:B------:R-:W-:Y:S03]  /*15db0*/  FFMA.FTZ R213, R177, c[0x0][0x2d0], -R8.reuse ;  /* 0x0000b400b1d57a23 */ /* 0x100fe60000010808 */
[----:B------:R1:W4:Y:S01]  /*15dc0*/  MUFU.EX2 R249, R4 ;  /* 0x0000000400f97308 */ /* 0x0003220000000800 */
[----:B--2---:R-:W-:Y:S02]  /*15dd0*/  FMNMX.FTZ R120, R2, R5, !PT ;  /* 0x0000000502787209 */ /* 0x004fe40007810000 */
[----:B------:R-:W-:Y:S02]  /*15de0*/  FSEL R5, R121, RZ, P0 ;  /* 0x000000ff79057208 */ /* 0x000fe40000000000 */
[----:B------:R-:W-:Y:S05]  /*15df0*/  FSETP.NEU.FTZ.AND P0, PT, R120, -INF , PT ;  /* 0xff8000007800780b */ /* 0x000fea0003f1d000 */
[----:B------:R-:W-:Y:S01]  /*15e00*/  MUFU.EX2 R224, R176 ;  /* 0x000000b000e07308 */ /* 0x000fe20000000800 */
[--C-:B---3--:R-:W-:Y:S09]  /*15e10*/  FFMA.FTZ R0, R19, c[0x0][0x2d0], -R8.reuse ;  /* 0x0000b40013007a23 */ /* 0x108ff20000010808 */
[----:B------:R2:W3:Y:S01]  /*15e20*/  MUFU.EX2 R242, R0 ;  /* 0x0000000000f27308 */ /* 0x0004e20000000800 */
[----:B-1----:R-:W-:Y:S01]  /*15e30*/  FMNMX.FTZ R4, R189, R6, !PT ;  /* 0x00000006bd047209 */ /* 0x002fe20007810000 */
[--C-:B------:R-:W-:Y:S01]  /*15e40*/  FFMA.FTZ R6, R174, c[0x0][0x2d0], -R8.reuse ;  /* 0x0000b400ae067a23 */ /* 0x100fe20000010808 */
[----:B----4-:R-:W-:Y:S01]  /*15e50*/  F2FP.PACK_AB R170, R249, R251 ;  /* 0x000000fbf9aa723e */ /* 0x010fe200000000ff */
[--C-:B------:R-:W-:Y:S01]  /*15e60*/  FFMA.FTZ R174, R182, c[0x0][0x2d0], -R8.reuse ;  /* 0x0000b400b6ae7a23 */ /* 0x100fe20000010808 */
[----:B------:R-:W-:Y:S05]  /*15e70*/  FMNMX.FTZ R4, R190, R4, !PT ;  /* 0x00000004be047209 */ /* 0x000fea0007810000 */
[----:B------:R-:W-:Y:S01]  /*15e80*/  MUFU.EX2 R244, R6 ;  /* 0x0000000600f47308 */ /* 0x000fe20000000800 */
[----:B------:R-:W-:Y:S04]  /*15e90*/  FMNMX.FTZ R4, R207, R4, !PT ;  /* 0x00000004cf047209 */ /* 0x000fe80007810000 */
[----:B------:R-:W-:Y:S05]  /*15ea0*/  FMNMX.FTZ R4, R208, R4, !PT ;  /* 0x00000004d0047209 */ /* 0x000fea0007810000 */
[----:B------:R-:W-:Y:S01]  /*15eb0*/  MUFU.EX2 R227, R175 ;  /* 0x000000af00e37308 */ /* 0x000fe20000000800 */
[----:B--2---:R-:W-:Y:S01]  /*15ec0*/  FMNMX.FTZ R0, R209, R4, !PT ;  /* 0x00000004d1007209 */ /* 0x004fe20007810000 */
[--C-:B------:R-:W-:Y:S01]  /*15ed0*/  FFMA.FTZ R4, R173, c[0x0][0x2d0], -R8.reuse ;  /* 0x0000b400ad047a23 */ /* 0x100fe20000010808 */
[----:B---3--:R-:W-:Y:S01]  /*15ee0*/  F2FP.PACK_AB R169, R242, R220 ;  /* 0x000000dcf2a9723e */ /* 0x008fe200000000ff */
[----:B------:R-:W-:Y:S01]  /*15ef0*/  FFMA.FTZ R173, R180, c[0x0][0x2d0], -R8 ;  /* 0x0000b400b4ad7a23 */ /* 0x000fe20000010808 */
[----:B------:R-:W-:Y:S05]  /*15f00*/  FMNMX.FTZ R0, R126, R0, !PT ;  /* 0x000000007e007209 */ /* 0x000fea0007810000 */
[----:B------:R1:W2:Y:S01]  /*15f10*/  MUFU.EX2 R243, R4 ;  /* 0x0000000400f37308 */ /* 0x0002a20000000800 */
[----:B------:R-:W3:Y:S09]  /*15f20*/  SHFL.BFLY PT, R2, R0, 0x2, 0x1f ;  /* 0x0c401f0000027f89 */ /* 0x000ef200000e0000 */
        /* <DEDUP_REMOVED lines=29> */
[--C-:B--2---:R-:W-:Y:S02]  /*16100*/  FFMA.FTZ R0, R22, c[0x0][0x2d0], -R9.reuse ;  /* 0x0000b40016007a23 */ /* 0x104fe40000010809 */
[----:B------:R-:W1:Y:S02]  /*16110*/  LDSM.16.MT88.4 R20, [R166] ;  /* 0x00000000a614783b */ /* 0x000e640000004200 */
[----:B------:R-:W-:Y:S04]  /*16120*/  FMUL.FTZ R4, R119, c[0x0][0x2d0] ;  /* 0x0000b40077047a20 */ /* 0x000fe80000410000 */
[----:B------:R2:W4:Y:S01]  /*16130*/  MUFU.EX2 R252, R0 ;  /* 0x0000000000fc7308 */ /* 0x0005220000000800 */
        /* <DEDUP_REMOVED lines=12> */
[----:B--2---:R-:W-:Y:S01]  /*16200*/  FADD.FTZ R0, -R3, R116 ;  /* 0x0000007403007221 */ /* 0x004fe20000010100 */
[----:B----4-:R-:W-:Y:S01]  /*16210*/  F2FP.PACK_AB R130, R252, R238 ;  /* 0x000000eefc82723e */ /* 0x010fe200000000ff */
[----:B------:R-:W-:Y:S02]  /*16220*/  FMUL.FTZ R67, R2, R67 ;  /* 0x0000004302437220 */ /* 0x000fe40000410000 */
[----:B------:R-:W-:Y:S02]  /*16230*/  FMUL.FTZ R0, R0, c[0x0][0x2d0] ;  /* 0x0000b40000007a20 */ /* 0x000fe40000410000 */
[C---:B------:R-:W-:Y:S01]  /*16240*/  FMUL.FTZ R70, R2.reuse, R70 ;  /* 0x0000004602467220 */ /* 0x040fe20000410000 */
[----:B------:R-:W2:Y:S01]  /*16250*/  MUFU.EX2 R184, R184 ;  /* 0x000000b800b87308 */ /* 0x000ea20000000800 */
[C---:B------:R-:W-:Y:S02]  /*16260*/  FMUL.FTZ R71, R2.reuse, R71 ;  /* 0x0000004702477220 */ /* 0x040fe40000410000 */
[C---:B------:R-:W-:Y:S02]  /*16270*/  FMUL.FTZ R82, R2.reuse, R82 ;  /* 0x0000005202527220 */ /* 0x040fe40000410000 */
[C---:B------:R-:W-:Y:S02]  /*16280*/  FMUL.FTZ R83, R2.reuse, R83 ;  /* 0x0000005302537220 */ /* 0x040fe40000410000 */
[C---:B------:R-:W-:Y:S02]  /*16290*/  FMUL.FTZ R86, R2.reuse, R86 ;  /* 0x0000005602567220 */ /* 0x040fe40000410000 */
[C---:B------:R-:W-:Y:S01]  /*162a0*/  FMUL.FTZ R87, R2.reuse, R87 ;  /* 0x0000005702577220 */ /* 0x040fe20000410000 */
[----:B------:R3:W4:Y:S01]  /*162b0*/  MUFU.EX2 R3, R0 ;  /* 0x0000000000037308 */ /* 0x0007220000000800 */
[C---:B------:R-:W-:Y:S02]  /*162c0*/  FMUL.FTZ R98, R2.reuse, R98 ;  /* 0x0000006202627220 */ /* 0x040fe40000410000 */
[----:B------:R-:W-:Y:S01]  /*162d0*/  FMUL.FTZ R99, R2, R99 ;  /* 0x0000006302637220 */ /* 0x000fe20000410000 */
[----:B--2---:R-:W-:Y:S02]  /*162e0*/  F2FP.PACK_AB R172, R184, R181 ;  /* 0x000000b5b8ac723e */ /* 0x004fe400000000ff */
[----:B---3--:R-:W-:Y:S01]  /*162f0*/  FSEL R0, R120, RZ, P0 ;  /* 0x000000ff78007208 */ /* 0x008fe20000000000 */
[----:B----4-:R-:W-:Y:S01]  /*16300*/  FMUL.FTZ R5, R3, R129 ;  /* 0x0000008103057220 */ /* 0x010fe20000410000 */
[----:B------:R-:W-:Y:S01]  /*16310*/  FSETP.NEU.FTZ.AND P0, PT, R119, -INF , PT ;  /* 0xff8000007700780b */ /* 0x000fe20003f1d000 */
[----:B------:R-:W-:Y:S02]  /*16320*/  FMUL.FTZ R16, R3, R140 ;  /* 0x0000008c03107220 */ /* 0x000fe40000410000 */
[----:B------:R-:W-:Y:S01]  /*16330*/  FADD.FTZ R0, -R0, R118 ;  /* 0x0000007600007221 */ /* 0x000fe20000010100 */
[----:B------:R-:W-:Y:S01]  /*16340*/  FSEL R117, R4, RZ, P0 ;  /* 0x000000ff04757208 */ /* 0x000fe20000000000 */
[----:B------:R-:W-:Y:S02]  /*16350*/  FFMA.FTZ R118, R33, c[0x0][0x2d0], -R9 ;  /* 0x0000b40021767a23 */ /* 0x000fe40000010809 */
[----:B------:R-:W-:Y:S02]  /*16360*/  FMUL.FTZ R0, R0, c[0x0][0x2d0] ;  /* 0x0000b40000007a20 */ /* 0x000fe40000410000 */
[--C-:B------:R-:W-:Y:S01]  /*16370*/  FFMA.FTZ R4, R15, c[0x0][0x2d0], -R117.reuse ;  /* 0x0000b4000f047a23 */ /* 0x100fe20000010875 */
[----:B------:R-:W-:Y:S01]  /*16380*/  MUFU.EX2 R223, R118 ;  /* 0x0000007600df7308 */ /* 0x000fe20000000800 */
        /* <DEDUP_REMOVED lines=21> */
[--C-:B--2---:R-:W-:Y:S02]  /*164e0*/  FFMA.FTZ R0, R10, c[0x0][0x2d0], -R117.reuse ;  /* 0x0000b4000a007a23 */ /* 0x104fe40000010875 */
[C---:B---3--:R-:W-:Y:S02]  /*164f0*/  FMUL.FTZ R8, R116.reuse, R132 ;  /* 0x0000008474087220 */ /* 0x048fe40000410000 */
[----:B------:R2:W-:Y:S01]  /*16500*/  MUFU.EX2 R191, R0 ;  /* 0x0000000000bf7308 */ /* 0x0005e20000000800 */
[C---:B------:R-:W-:Y:S02]  /*16510*/  FMUL.FTZ R12, R116.reuse, R136 ;  /* 0x00000088740c7220 */ /* 0x040fe40000410000 */
[C---:B------:R-:W-:Y:S02]  /*16520*/  FMUL.FTZ R24, R116.reuse, R148 ;  /* 0x0000009474187220 */ /* 0x040fe40000410000 */
[----:B----4-:R-:W-:Y:S01]  /*16530*/  FMUL.FTZ R4, R3, R128 ;  /* 0x0000008003047220 */ /* 0x010fe20000410000 */
[----:B------:R-:W-:Y:S01]  /*16540*/  F2FP.PACK_AB R128, R237, R235 ;  /* 0x000000ebed80723e */ /* 0x000fe200000000ff */
[C---:B------:R-:W-:Y:S02]  /*16550*/  FMUL.FTZ R40, R116.reuse, R104 ;  /* 0x0000006874287220 */ /* 0x040fe40000410000 */
[C---:B------:R-:W-:Y:S02]  /*16560*/  FMUL.FTZ R41, R116.reuse, R105 ;  /* 0x0000006974297220 */ /* 0x040fe40000410000 */
[C---:B------:R-:W-:Y:S01]  /*16570*/  FMUL.FTZ R56, R116.reuse, R56 ;  /* 0x0000003874387220 */ /* 0x040fe20000410000 */
[-C--:B-1----:R-:W-:Y:S01]  /*16580*/  HMMA.16816.F32 R4, R168, R20.reuse, R4 ;  /* 0x00000014a804723c */ /* 0x082fe20000001804 */
[C---:B------:R-:W-:Y:S02]  /*16590*/  FMUL.FTZ R25, R116.reuse, R149 ;  /* 0x0000009574197220 */ /* 0x040fe40000410000 */
[C---:B------:R-:W-:Y:S02]  /*165a0*/  FMUL.FTZ R28, R116.reuse, R152 ;  /* 0x00000098741c7220 */ /* 0x040fe40000410000 */
[C---:B------:R-:W-:Y:S02]  /*165b0*/  FMUL.FTZ R29, R116.reuse, R153 ;  /* 0x00000099741d7220 */ /* 0x040fe40000410000 */
[C---:B------:R-:W-:Y:S02]  /*165c0*/  FMUL.FTZ R44, R116.reuse, R108 ;  /* 0x0000006c742c7220 */ /* 0x040fe40000410000 */
[C---:B------:R-:W-:Y:S03]  /*165d0*/  FMUL.FTZ R45, R116.reuse, R109 ;  /* 0x0000006d742d7220 */ /* 0x040fe60000410000 */
[--C-:B--2---:R-:W-:Y:S02]  /*165e0*/  FFMA.FTZ R0, R13, c[0x0][0x2d0], -R117.reuse ;  /* 0x0000b4000d007a23 */ /* 0x104fe40000010875 */
[C---:B------:R-:W-:Y:S02]  /*165f0*/  FMUL.FTZ R13, R116.reuse, R137 ;  /* 0x00000089740d7220 */ /* 0x040fe40000410000 */
[----:B------:R1:W2:Y:S01]  /*16600*/  MUFU.EX2 R206, R0 ;  /* 0x0000000000ce7308 */ /* 0x0002a20000000800 */
        /* <DEDUP_REMOVED lines=10> */
[----:B------:R-:W-:Y:S02]  /*166b0*/  FMUL.FTZ R93, R116, R93 ;  /* 0x0000005d745d7220 */ /* 0x000fe40000410000 */
[----:B-1----:R-:W-:Y:S01]  /*166c0*/  FFMA.FTZ R0, R11, c[0x0][0x2d0], -R117 ;  /* 0x0000b4000b007a23 */ /* 0x002fe20000010875 */
[----:B--2---:R-:W-:Y:S03]  /*166d0*/  F2FP.PACK_AB R129, R206, R191 ;  /* 0x000000bfce81723e */ /* 0x004fe600000000ff */
[----:B------:R1:W2:Y:S02]  /*166e0*/  MUFU.EX2 R245, R0 ;  /* 0x0000000000f57308 */ /* 0x0002a40000000800 */
[----:B-1----:R-:W-:Y:S02]  /*166f0*/  FSEL R0, R119, RZ, P0 ;  /* 0x000000ff77007208 */ /* 0x002fe40000000000 */
[----:B--2---:R-:W-:Y:S03]  /*16700*/  F2FP.PACK_AB R131, R239, R245 ;  /* 0x000000f5ef83723e */ /* 0x004fe600000000ff */
[----:B------:R-:W-:Y:S02]  /*16710*/  FADD.FTZ R0, -R0, R123 ;  /* 0x0000007b00007221 */ /* 0x000fe40000010100 */
[----:B------:R-:W-:Y:S02]  /*16720*/  FFMA.FTZ R123, R34, c[0x0][0x2d0], -R9 ;  /* 0x0000b400227b7a23 */ /* 0x000fe40000010809 */
[----:B------:R-:W-:Y:S02]  /*16730*/  FMUL.FTZ R0, R0, c[0x0][0x2d0] ;  /* 0x0000b40000007a20 */ /* 0x000fe40000410000 */
[----:B------:R-:W-:Y:S01]  /*16740*/  FMUL.FTZ R9, R116, R133 ;  /* 0x0000008574097220 */ /* 0x000fe20000410000 */
[----:B------:R-:W1:Y:S01]  /*16750*/  MUFU.EX2 R222, R123 ;  /* 0x0000007b00de7308 */ /* 0x000e620000000800 */
[----:B------:R-:W-:Y:S02]  /*16760*/  FMUL.FTZ R34, R2, R158 ;  /* 0x0000009e02227220 */ /* 0x000fe40000410000 */
[----:B------:R-:W-:Y:S07]  /*16770*/  LDSM.16.MT88.4 R156, [R167+0x800] ;  /* 0x00080000a79c783b */ /* 0x000fee0000004200 */
[----:B------:R-:W2:Y:S01]  /*16780*/  MUFU.EX2 R0, R0 ;  /* 0x0000000000007308 */ /* 0x000ea20000000800 */
[----:B-1----:R-:W-:Y:S01]  /*16790*/  F2FP.PACK_AB R108, R223, R222 ;  /* 0x000000dedf6c723e */ /* 0x002fe200000000ff */
[C---:B--2---:R-:W-:Y:S02]  /*167a0*/  FMUL.FTZ R10, R0.reuse, R134 ;  /* 0x00000086000a7220 */ /* 0x044fe40000410000 */
[C---:B------:R-:W-:Y:S02]  /*167b0*/  FMUL.FTZ R11, R0.reuse, R135 ;  /* 0x00000087000b7220 */ /* 0x040fe40000410000 */
[----:B------:R-:W1:Y:S01]  /*167c0*/  LDSM.16.MT88.4 R132, [R166+0xc00] ;  /* 0x000c0000a684783b */ /* 0x000e620000004200 */
[C---:B------:R-:W-:Y:S02]  /*167d0*/  FMUL.FTZ R42, R0.reuse, R106 ;  /* 0x0000006a002a7220 */ /* 0x040fe40000410000 */
[C---:B------:R-:W-:Y:S02]  /*167e0*/  FMUL.FTZ R43, R0.reuse, R107 ;  /* 0x0000006b002b7220 */ /* 0x040fe40000410000 */
[C---:B------:R-:W-:Y:S01]  /*167f0*/  HMMA.16816.F32 R8, R128.reuse, R20, R8 ;  /* 0x000000148008723c */ /* 0x040fe20000001808 */
[C---:B------:R-:W-:Y:S02]  /*16800*/  FMUL.FTZ R14, R0.reuse, R138 ;  /* 0x0000008a000e7220 */ /* 0x040fe40000410000 */
[C---:B------:R-:W-:Y:S01]  /*16810*/  FMUL.FTZ R15, R0.reuse, R139 ;  /* 0x0000008b000f7220 */ /* 0x040fe20000410000 */
[----:B------:R-:W-:Y:S01]  /*16820*/  LDSM.16.MT88.4 R104, [R166+0x400] ;  /* 0x00040000a668783b */ /* 0x000fe20000004200 */
[C---:B------:R-:W-:Y:S02]  /*16830*/  FMUL.FTZ R58, R0.reuse, R58 ;  /* 0x0000003a003a7220 */ /* 0x040fe40000410000 */
[C---:B------:R-:W-:Y:S02]  /*16840*/  FMUL.FTZ R20, R3.reuse, R144 ;  /* 0x0000009003147220 */ /* 0x040fe40000410000 */
[----:B------:R-:W-:Y:S01]  /*16850*/  FMUL.FTZ R21, R3, R145 ;  /* 0x0000009103157220 */ /* 0x000fe20000410000 */
[-C--:B------:R-:W-:Y:S02]  /*16860*/  HMMA.16816.F32 R12, R128, R22.reuse, R12 ;  /* 0x00000016800c723c */ /* 0x080fe4000000180c */
[C---:B------:R-:W-:Y:S02]  /*16870*/  FMUL.FTZ R59, R0.reuse, R59 ;  /* 0x0000003b003b7220 */ /* 0x040fe40000410000 */
        /* <DEDUP_REMOVED lines=14> */
[C---:B------:R-:W-:Y:S01]  /*16960*/  FMUL.FTZ R46, R0.reuse, R110 ;  /* 0x0000006e002e7220 */ /* 0x040fe20000410000 */
[----:B------:R-:W-:Y:S01]  /*16970*/  F2FP.PACK_AB R110, R221, R226 ;  /* 0x000000e2dd6e723e */ /* 0x000fe200000000ff */
[C---:B------:R-:W-:Y:S01]  /*16980*/  FMUL.FTZ R47, R0.reuse, R111 ;  /* 0x0000006f002f7220 */ /* 0x040fe20000410000 */
[C---:B------:R-:W-:Y:S01]  /*16990*/  HMMA.16816.F32 R24, R128.reuse, R36, R24 ;  /* 0x000000248018723c */ /* 0x040fe20000001818 */
[C---:B------:R-:W-:Y:S03]  /*169a0*/  FMUL.FTZ R90, R0.reuse, R90 ;  /* 0x0000005a005a7220 */ /* 0x040fe60000410000 */
[C---:B------:R-:W-:Y:S02]  /*169b0*/  FMUL.FTZ R91, R0.reuse, R91 ;  /* 0x0000005b005b7220 */ /* 0x040fe40000410000 */
[C---:B------:R-:W-:Y:S02]  /*169c0*/  FMUL.FTZ R94, R0.reuse, R94 ;  /* 0x0000005e005e7220 */ /* 0x040fe40000410000 */
[-C--:B------:R-:W-:Y:S01]  /*169d0*/  HMMA.16816.F32 R28, R128, R38.reuse, R28 ;  /* 0x00000026801c723c */ /* 0x080fe2000000181c */
[C---:B------:R-:W-:Y:S03]  /*169e0*/  FMUL.FTZ R36, R3.reuse, R100 ;  /* 0x0000006403247220 */ /* 0x040fe60000410000 */
[C---:B------:R-:W-:Y:S02]  /*169f0*/  FMUL.FTZ R37, R3.reuse, R101 ;  /* 0x0000006503257220 */ /* 0x040fe40000410000 */
[----:B------:R-:W-:Y:S02]  /*16a00*/  FFMA.FTZ R3, R3, R234, R233 ;  /* 0x000000ea03037223 */ /* 0x000fe400000100e9 */
[C---:B------:R-:W-:Y:S01]  /*16a10*/  HMMA.16816.F32 R32, R168.reuse, R38, R32 ;  /* 0x00000026a820723c */ /* 0x040fe20000001820 */
[----:B------:R-:W2:Y:S03]  /*16a20*/  LDL R233, [R1+0x24] ;  /* 0x0000240001e97983 */ /* 0x000ea60000100800 */
[----:B------:R-:W-:Y:S02]  /*16a30*/  FMUL.FTZ R95, R0, R95 ;  /* 0x0000005f005f7220 */ /* 0x000fe40000410000 */
[----:B------:R-:W-:Y:S02]  /*16a40*/  FADD.FTZ R3, R250, R3 ;  /* 0x00000003fa037221 */ /* 0x000fe40000010000 */
[C---:B------:R-:W-:Y:S04]  /*16a50*/  FMUL.FTZ R38, R2.reuse, R102 ;  /* 0x0000006602267220 */ /* 0x040fe80000410000 */
[----:B------:R-:W-:Y:S02]  /*16a60*/  FMUL.FTZ R39, R2, R103 ;  /* 0x0000006702277220 */ /* 0x000fe40000410000 */
[----:B------:R-:W3:Y:S01]  /*16a70*/  LDSM.16.MT88.4 R100, [R167+0xc00] ;  /* 0x000c0000a764783b */ /* 0x000ee20000004200 */
[----:B------:R-:W-:Y:S02]  /*16a80*/  FADD.FTZ R3, R251, R3 ;  /* 0x00000003fb037221 */ /* 0x000fe40000010000 */
[----:B------:R-:W-:Y:S02]  /*16a90*/  FFMA.FTZ R0, R0, R247, R191 ;  /* 0x000000f700007223 */ /* 0x000fe400000100bf */
[-C--:B-1----:R-:W-:Y:S08]  /*16aa0*/  HMMA.16816.F32 R36, R168, R132.reuse, R36 ;  /* 0x00000084a824723c */ /* 0x082ff00000001824 */
[C---:B------:R-:W-:Y:S08]  /*16ab0*/  HMMA.16816.F32 R40, R128.reuse, R132, R40 ;  /* 0x000000848028723c */ /* 0x040ff00000001828 */
[-C--:B------:R-:W-:Y:S08]  /*16ac0*/  HMMA.16816.F32 R44, R128, R134.reuse, R44 ;  /* 0x00000086802c723c */ /* 0x080ff0000000182c */
[C---:B------:R-:W-:Y:S08]  /*16ad0*/  HMMA.16816.F32 R48, R168.reuse, R134, R48 ;  /* 0x00000086a830723c */ /* 0x040ff00000001830 */
[-C--:B---3--:R-:W-:Y:S08]  /*16ae0*/  HMMA.16816.F32 R52, R168, R100.reuse, R52 ;  /* 0x00000064a834723c */ /* 0x088ff00000001834 */
        /* <DEDUP_REMOVED lines=13> */
[----:B------:R-:W-:Y:S01]  /*16bc0*/  F2FP.PACK_AB R101, R227, R224 ;  /* 0x000000e0e365723e */ /* 0x000fe200000000ff */
[----:B------:R-:W1:Y:S05]  /*16bd0*/  MUFU.EX2 R187, R213 ;  /* 0x000000d500bb7308 */ /* 0x000e6a0000000800 */
[----:B------:R-:W-:Y:S01]  /*16be0*/  FFMA.FTZ R128, R2, R236, R220 ;  /* 0x000000ec02807223 */ /* 0x000fe200000100dc */
[----:B------:R-:W-:Y:S01]  /*16bf0*/  HMMA.16816.F32 R96, R168, R102, R96 ;  /* 0x00000066a860723c */ /* 0x000fe20000001860 */
[--C-:B------:R-:W-:Y:S03]  /*16c00*/  FFMA.FTZ R2, R207, c[0x0][0x2d0], -R117.reuse ;  /* 0x0000b400cf027a23 */ /* 0x100fe60000010875 */
[----:B------:R3:W-:Y:S03]  /*16c10*/  MUFU.EX2 R219, R100 ;  /* 0x0000006400db7308 */ /* 0x0007e60000000800 */
[----:B------:R-:W-:Y:S02]  /*16c20*/  F2FP.PACK_AB R102, R232, R230 ;  /* 0x000000e6e866723e */ /* 0x000fe400000000ff */
[----:B------:R-:W-:Y:S05]  /*16c30*/  F2FP.PACK_AB R103, R231, R229 ;  /* 0x000000e5e767723e */ /* 0x000fea00000000ff */
[----:B------:R4:W-:Y:S01]  /*16c40*/  MUFU.EX2 R123, R2 ;  /* 0x00000002007b7308 */ /* 0x0009e20000000800 */
[----:B-1----:R-:W-:Y:S09]  /*16c50*/  F2FP.PACK_AB R169, R187, R185 ;  /* 0x000000b9bba9723e */ /* 0x002ff200000000ff */
[----:B------:R-:W1:Y:S01]  /*16c60*/  MUFU.EX2 R213, R216 ;  /* 0x000000d800d57308 */ /* 0x000e620000000800 */
[--C-:B---3--:R-:W-:Y:S09]  /*16c70*/  FFMA.FTZ R100, R188, c[0x0][0x2d0], -R117.reuse ;  /* 0x0000b400bc647a23 */ /* 0x108ff20000010875 */
[----:B------:R3:W5:Y:S01]  /*16c80*/  MUFU.EX2 R178, R100 ;  /* 0x0000006400b27308 */ /* 0x0007620000000800 */
[--C-:B----4-:R-:W-:Y:S09]  /*16c90*/  FFMA.FTZ R2, R208, c[0x0][0x2d0], -R117.reuse ;  /* 0x0000b400d0027a23 */ /* 0x110ff20000010875 */
[----:B------:R-:W4:Y:S01]  /*16ca0*/  MUFU.EX2 R118, R2 ;  /* 0x0000000200767308 */ /* 0x000f220000000800 */
[----:B-1----:R-:W-:Y:S09]  /*16cb0*/  F2FP.PACK_AB R170, R215, R213 ;  /* 0x000000d5d7aa723e */ /* 0x002ff200000000ff */
[----:B------:R-:W1:Y:S01]  /*16cc0*/  MUFU.EX2 R188, R217 ;  /* 0x000000d900bc7308 */ /* 0x000e620000000800 */
[--C-:B---3--:R-:W-:Y:S01]  /*16cd0*/  FFMA.FTZ R100, R189, c[0x0][0x2d0], -R117.reuse ;  /* 0x0000b400bd647a23 */ /* 0x108fe20000010875 */
[----:B-----5:R-:W-:Y:S08]  /*16ce0*/  F2FP.PACK_AB R109, R178, R219 ;  /* 0x000000dbb26d723e */ /* 0x020ff000000000ff */
[----:B------:R3:W-:Y:S01]  /*16cf0*/  MUFU.EX2 R179, R100 ;  /* 0x0000006400b37308 */ /* 0x0007e20000000800 */
[----:B----4-:R-:W-:Y:S01]  /*16d00*/  F2FP.PACK_AB R173, R118, R123 ;  /* 0x0000007b76ad723e */ /* 0x010fe200000000ff */
[--C-:B------:R-:W-:Y:S08]  /*16d10*/  FFMA.FTZ R2, R209, c[0x0][0x2d0], -R117.reuse ;  /* 0x0000b400d1027a23 */ /* 0x100ff00000010875 */
[----:B------:R-:W-:Y:S01]  /*16d20*/  MUFU.EX2 R189, R182 ;  /* 0x000000b600bd7308 */ /* 0x000fe20000000800 */
[----:B-1----:R-:W-:Y:S09]  /*16d30*/  F2FP.PACK_AB R168, R188, R183 ;  /* 0x000000b7bca8723e */ /* 0x002ff200000000ff */
[----:B------:R-:W1:Y:S01]  /*16d40*/  MUFU.EX2 R182, R186 ;  /* 0x000000ba00b67308 */ /* 0x000e620000000800 */
[--C-:B---3--:R-:W-:Y:S02]  /*16d50*/  FFMA.FTZ R100, R190, c[0x0][0x2d0], -R117.reuse ;  /* 0x0000b400be647a23 */ /* 0x108fe40000010875 */
[----:B------:R-:W-:Y:S02]  /*16d60*/  FFMA.FTZ R117, R126, c[0x0][0x2d0], -R117 ;  /* 0x0000b4007e757a23 */ /* 0x000fe40000010875 */
[----:B------:R-:W-:Y:S01]  /*16d70*/  FADD.FTZ R126, R249, R3 ;  /* 0x00000003f97e7221 */ /* 0x000fe20000010000 */
[C---:B--2---:R-:W-:Y:S04]  /*16d80*/  ISETP.GT.AND P0, PT, R205.reuse, R233, PT ;  /* 0x000000e9cd00720c */ /* 0x044fe80003f04270 */
[----:B------:R2:W3:Y:S01]  /*16d90*/  MUFU.EX2 R180, R100 ;  /* 0x0000006400b47308 */ /* 0x0004e20000000800 */
[----:B------:R-:W-:Y:S01]  /*16da0*/  FADD.FTZ R3, R206, R0 ;  /* 0x00000000ce037221 */ /* 0x000fe20000010000 */
[----:B------:R-:W-:Y:S03]  /*16db0*/  IADD3 R205, R205, -0x1, RZ ;  /* 0xffffffffcdcd7810 */ /* 0x000fe60007ffe0ff */
[----:B------:R-:W-:Y:S04]  /*16dc0*/  FADD.FTZ R3, R245, R3 ;  /* 0x00000003f5037221 */ /* 0x000fe80000010000 */
[----:B------:R-:W-:Y:S01]  /*16dd0*/  FADD.FTZ R3, R239, R3 ;  /* 0x00000003ef037221 */ /* 0x000fe20000010000 */
[----:B------:R-:W4:Y:S03]  /*16de0*/  MUFU.EX2 R190, R212 ;  /* 0x000000d400be7308 */ /* 0x000f260000000800 */
[----:B------:R-:W-:Y:S01]  /*16df0*/  FADD.FTZ R3, R219, R3 ;  /* 0x00000003db037221 */ /* 0x000fe20000010000 */
[----:B-1----:R-:W-:Y:S03]  /*16e00*/  F2FP.PACK_AB R174, R182, R189 ;  /* 0x000000bdb6ae723e */ /* 0x002fe600000000ff */
[----:B------:R-:W-:Y:S03]  /*16e10*/  FADD.FTZ R3, R178, R3 ;  /* 0x00000003b2037221 */ /* 0x000fe60000010000 */
[----:B------:R1:W-:Y:S01]  /*16e20*/  MUFU.EX2 R176, R2 ;  /* 0x0000000200b07308 */ /* 0x0003e20000000800 */
[----:B------:R-:W-:Y:S01]  /*16e30*/  FADD.FTZ R3, R179, R3 ;  /* 0x00000003b3037221 */ /* 0x000fe20000010000 */
[----:B--2---:R-:W-:Y:S03]  /*16e40*/  F2FP.PACK_AB R100, R228, R225 ;  /* 0x000000e1e464723e */ /* 0x004fe600000000ff */
[C---:B---3--:R-:W-:Y:S01]  /*16e50*/  FADD.FTZ R3, R180.reuse, R3 ;  /* 0x00000003b4037221 */ /* 0x048fe20000010000 */
[----:B------:R-:W-:Y:S04]  /*16e60*/  F2FP.PACK_AB R111, R180, R179 ;  /* 0x000000b3b46f723e */ /* 0x000fe800000000ff */
[----:B------:R-:W2:Y:S01]  /*16e70*/  MUFU.EX2 R117, R117 ;  /* 0x0000007500757308 */ /* 0x000ea20000000800 */
[-C--:B------:R-:W-:Y:S01]  /*16e80*/  HMMA.16816.F32 R4, R100, R104.reuse, R4 ;  /* 0x000000686404723c */ /* 0x080fe20000001804 */
[----:B----4-:R-:W-:Y:S07]  /*16e90*/  F2FP.PACK_AB R171, R211, R190 ;  /* 0x000000bed3ab723e */ /* 0x010fee00000000ff */
[C---:B------:R-:W-:Y:S01]  /*16ea0*/  HMMA.16816.F32 R8, R108.reuse, R104, R8 ;  /* 0x000000686c08723c */ /* 0x040fe20000001808 */
[----:B-1----:R-:W-:Y:S07]  /*16eb0*/  FFMA.FTZ R2, R116, R246, R235 ;  /* 0x000000f674027223 */ /* 0x002fee00000100eb */
[-C--:B------:R-:W-:Y:S01]  /*16ec0*/  HMMA.16816.F32 R12, R108, R106.reuse, R12 ;  /* 0x0000006a6c0c723c */ /* 0x080fe2000000180c */
[----:B--2---:R-:W-:Y:S07]  /*16ed0*/  F2FP.PACK_AB R175, R117, R176 ;  /* 0x000000b075af723e */ /* 0x004fee00000000ff */
        /* <DEDUP_REMOVED lines=28> */
[-C--:B--2---:R-:W-:Y:S04]  /*170a0*/  HMMA.16816.F32 R84, R100, R112.reuse, R84 ;  /* 0x000000706454723c */ /* 0x084fe80000001854 */
[----:B------:R-:W-:Y:S04]  /*170b0*/  FADD.FTZ R2, R228, R2 ;  /* 0x00000002e4027221 */ /* 0x000fe80000010000 */
[C---:B------:R-:W-:Y:S08]  /*170c0*/  HMMA.16816.F32 R88, R108.reuse, R112, R88 ;  /* 0x000000706c58723c */ /* 0x040ff00000001858 */
[-C--:B------:R-:W-:Y:S08]  /*170d0*/  HMMA.16816.F32 R92, R108, R114.reuse, R92 ;  /* 0x000000726c5c723c */ /* 0x080ff0000000185c */
[----:B------:R-:W-:Y:S01]  /*170e0*/  HMMA.16816.F32 R96, R100, R114, R96 ;  /* 0x000000726460723c */ /* 0x000fe20000001860 */
[----:B------:R-:W1:Y:S07]  /*170f0*/  LDSM.16.MT88.4 R112, [R166+0x1400] ;  /* 0x00140000a670783b */ /* 0x000e6e0000004200 */
[-C--:B------:R-:W-:Y:S01]  /*17100*/  HMMA.16816.F32 R128, R168, R140.reuse, R4 ;  /* 0x0000008ca880723c */ /* 0x080fe20000001804 */
[----:B------:R-:W2:Y:S07]  /*17110*/  LDSM.16.MT88.4 R4, [R167+0x1400] ;  /* 0x00140000a704783b */ /* 0x000eae0000004200 */
[C---:B------:R-:W-:Y:S01]  /*17120*/  HMMA.16816.F32 R132, R172.reuse, R140, R8 ;  /* 0x0000008cac84723c */ /* 0x040fe20000001808 */
[----:B------:R-:W3:Y:S07]  /*17130*/  LDSM.16.MT88.4 R8, [R166+0x2000] ;  /* 0x00200000a608783b */ /* 0x000eee0000004200 */
[-C--:B------:R-:W-:Y:S01]  /*17140*/  HMMA.16816.F32 R136, R172, R142.reuse, R12 ;  /* 0x0000008eac88723c */ /* 0x080fe2000000180c */
[----:B------:R-:W4:Y:S07]  /*17150*/  LDSM.16.MT88.4 R12, [R167+0x2000] ;  /* 0x00200000a70c783b */ /* 0x000f2e0000004200 */
        /* <DEDUP_REMOVED lines=37> */
[-C--:B----4-:R-:W-:Y:S01]  /*173b0*/  HMMA.16816.F32 R84, R168, R12.reuse, R84 ;  /* 0x0000000ca854723c */ /* 0x090fe20000001854 */
        /* <DEDUP_REMOVED lines=14> */
.L_x_2253:
[----:B------:R-:W2:Y:S04]  /*174a0*/  LDL R4, [R1] ;  /* 0x0000000001047983 */ /* 0x000ea80000100800 */
[----:B------:R-:W3:Y:S04]  /*174b0*/  LDL R0, [R1+0x2c] ;  /* 0x00002c0001007983 */ /* 0x000ee80000100800 */
[----:B-1----:R-:W4:Y:S01]  /*174c0*/  LDL R2, [R1+0x4] ;  /* 0x0000040001027983 */ /* 0x002f220000100800 */
[----:B------:R-:W-:-:S05]  /*174d0*/  IMAD.MOV.U32 R3, RZ, RZ, c[0x0][0x2c4] ;  /* 0x0000b100ff037624 */ /* 0x000fca00078e00ff */
[----:B------:R-:W-:Y:S01]  /*174e0*/  ISETP.NE.AND P1, PT, R3, 0x1, PT ;  /* 0x000000010300780c */ /* 0x000fe20003f25270 */
[----:B--2---:R-:W-:Y:S02]  /*174f0*/  IMAD.MOV.U32 R5, RZ, RZ, R4 ;  /* 0x000000ffff057224 */ /* 0x004fe400078e0004 */
[----:B------:R-:W-:Y:S01]  /*17500*/  IMAD.MOV.U32 R4, RZ, RZ, c[0x0][0x32c] ;  /* 0x0000cb00ff047624 */ /* 0x000fe200078e00ff */
[----:B---3--:R-:W-:-:S04]  /*17510*/  IADD3 R0, R0, 0x7f, RZ ;  /* 0x0000007f00007810 */ /* 0x008fc80007ffe0ff */
[----:B------:R-:W-:-:S05]  /*17520*/  ISETP.GE.AND P0, PT, R4, 0x1, PT ;  /* 0x000000010400780c */ /* 0x000fca0003f06270 */
[----:B------:R-:W-:Y:S01]  /*17530*/  @P1 IMAD.HI.U32 R3, R0, c[0x0][0x2c8], RZ ;  /* 0x0000b20000031a27 */ /* 0x000fe200078e00ff */
[----:B----4-:R-:W-:-:S04]  /*17540*/  IADD3 R2, R2, 0x1, -R5 ;  /* 0x0000000102027810 */ /* 0x010fc80007ffe805 */
        /* <DEDUP_REMOVED lines=14> */
.L_x_2277:
[----:B------:R-:W-:-:S04]  /*17630*/  MOV R3, c[0x0][0x32c] ;  /* 0x0000cb0000037a02 */ /* 0x000fc80000000f00 */
[----:B------:R-:W-:-:S13]  /*17640*/  ISETP.NE.AND P0, PT, R3, 0x1, PT ;  /* 0x000000010300780c */ /* 0x000fda0003f05270 */
[----:B------:R-:W-:-:S05]  /*17650*/  @P0 IMAD.HI.U32 R3, R0, c[0x0][0x330], RZ ;  /* 0x0000cc0000030a27 */ /* 0x000fca00078e00ff */
[----:B------:R-:W-:Y:S02]  /*17660*/  @P0 SHF.R.U32.HI R0, RZ, c[0x0][0x334], R3 ;  /* 0x0000cd00ff000a19 */ /* 0x000fe40000011603 */
.L_x_2278:
[----:B------:R-:W-:Y:S05]  /*17670*/  BSYNC B0 ;  /* 0x0000000000007941 */ /* 0x000fea0003800000 */
.L_x_2276:
[----:B------:R-:W-:-:S05]  /*17680*/  IMAD R0, R0, c[0x0][0x32c], RZ ;  /* 0x0000cb0000007a24 */ /* 0x000fca00078e02ff */
[----:B------:R-:W-:-:S03]  /*17690*/  IMNMX R2, R2, R0, !PT ;  /* 0x0000000002027217 */ /* 0x000fc60007800200 */
.L_x_2275:
        /* <DEDUP_REMOVED lines=8> */
.L_x_2284:
        /* <DEDUP_REMOVED lines=71> */
.L_x_2281:
[----:B-1-34-:R-:W-:Y:S05]  /*17b90*/  BSYNC B0 ;  /* 0x0000000000007941 */ /* 0x01afea0003800000 */
.L_x_2280:
        /* <DEDUP_REMOVED lines=111> */
[----:B------:R-:W-:Y:S03]  /*18290*/  @P0 IMAD.WIDE.U32 R170, R117, c[0x0][0x1e0], RZ ;  /* 0x0000780075aa0a25 */ /* 0x000fe600078e00ff */
[C---:B------:R-:W-:Y:S01]  /*182a0*/  @P0 SHF.L.U64.HI R169, R123.reuse, 0x5, R126 ;  /* 0x000000057ba90819 */ /* 0x040fe2000001027e */
[----:B------:R-:W-:Y:S02]  /*182b0*/  @P0 IMAD R118, R118, c[0x0][0x1e0], RZ ;  /* 0x0000780076760a24 */ /* 0x000fe400078e02ff */
[----:B------:R-:W-:Y:S02]  /*182c0*/  @P0 IMAD.SHL.U32 R168, R123, 0x20, RZ ;  /* 0x000000207ba80824 */ /* 0x000fe400078e00ff */
[----:B------:R-:W-:Y:S02]  /*182d0*/  @P0 IMAD R118, R117, c[0x0][0x1e4], R118 ;  /* 0x0000790075760a24 */ /* 0x000fe400078e0276 */
[----:B------:R-:W-:Y:S04]  /*182e0*/  @P0 IMAD.WIDE.U32 R168, R170, 0x30, R168 ;  /* 0x00000030aaa80825 */ /* 0x000fe800078e00a8 */
[----:B------:R-:W-:Y:S04]  /*182f0*/  @P0 IMAD.IADD R118, R171, 0x1, R118 ;  /* 0x00000001ab760824 */ /* 0x000fe800078e0276 */
[----:B------:R-:W-:Y:S04]  /*18300*/  @P0 IMAD R118, R118, 0x30, RZ ;  /* 0x0000003076760824 */ /* 0x000fe800078e02ff */
[----:B------:R-:W-:Y:S01]  /*18310*/  @P0 IMAD.IADD R118, R118, 0x1, R169 ;  /* 0x0000000176760824 */ /* 0x000fe200078e02a9 */
[----:B--2---:R-:W-:Y:S04]  /*18320*/  @P0 IADD3 R126, P2, P1, R168, 0x20, R208 ;  /* 0x00000020a87e0810 */ /* 0x004fe8000795e0d0 */
[----:B---3--:R-:W-:Y:S02]  /*18330*/  @P0 IADD3.X R179, R118, RZ, R206, P2, P1 ;  /* 0x000000ff76b30210 */ /* 0x008fe400017e24ce */
[----:B------:R-:W-:Y:S02]  /*18340*/  ISETP.GE.AND P1, PT, R2, 0x1, PT ;  /* 0x000000010200780c */ /* 0x000fe40003f26270 */
[----:B------:R-:W-:Y:S04]  /*18350*/  @P0 IADD3 R123, P3, P2, R168, 0x40, R208 ;  /* 0x00000040a87b0810 */ /* 0x000fe80007a7e0d0 */
[----:B------:R-:W-:Y:S07]  /*18360*/  @P0 IADD3.X R178, R118, RZ, R206, P3, P2 ;  /* 0x000000ff76b20210 */ /* 0x000fee0001fe44ce */
        /* <DEDUP_REMOVED lines=10> */
[----:B------:R-:W-:Y:S03]  /*18410*/  @P1 IMAD R2, R2, 0x30, RZ ;  /* 0x0000003002021824 */ /* 0x000fe600078e02ff */
[----:B------:R-:W-:Y:S01]  /*18420*/  @P1 IADD3 R169, P3, R117, 0x40, RZ ;  /* 0x0000004075a91810 */ /* 0x000fe20007f7e0ff */
[----:B------:R-:W-:Y:S05]  /*18430*/  @P1 IMAD.IADD R2, R171, 0x1, R2 ;  /* 0x00000001ab021824 */ /* 0x000fea00078e0202 */
[----:B------:R-:W-:Y:S02]  /*18440*/  @P1 SHF.L.U64.HI R2, R170, 0x1, R2 ;  /* 0x00000001aa021819 */ /* 0x000fe40000010202 */
[----:B------:R-:W-:Y:S04]  /*18450*/  @P1 IADD3 R170, P2, R117, c[0x0][0x1c8], RZ ;  /* 0x0000720075aa1a10 */ /* 0x000fe80007f5e0ff */
[----:B------:R-:W-:Y:S02]  /*18460*/  @P1 IADD3.X R171, R2, c[0x0][0x1cc], RZ, P2, !PT ;  /* 0x0000730002ab1a10 */ /* 0x000fe400017fe4ff */
[----:B------:R-:W-:Y:S03]  /*18470*/  @P1 IADD3 R176, P2, R169, c[0x0][0x1c8], RZ ;  /* 0x00007200a9b01a10 */ /* 0x000fe60007f5e0ff */
[----:B------:R-:W-:Y:S01]  /*18480*/  @!PT LDS RZ, [RZ] ;  /* 0x00000000fffff984 */ /* 0x000fe20000000800 */
[----:B------:R-:W-:Y:S01]  /*18490*/  @!PT LDS RZ, [RZ] ;  /* 0x00000000fffff984 */ /* 0x000fe20000000800 */
[----:B------:R-:W-:Y:S01]  /*184a0*/  @!PT LDS RZ, [RZ] ;  /* 0x00000000fffff984 */ /* 0x000fe20000000800 */
[----:B------:R1:W-:Y:S01]  /*184b0*/  @P1 LDGSTS.E.BYPASS.LTC128B.128 [R204+0x3c80], [R170.64], !P6 ;  /* 0x03c80000aacc1fae */ /* 0x0003e2000f101d46 */
        /* <DEDUP_REMOVED lines=10> */
[C---:B-1----:R-:W-:Y:S03]  /*18560*/  @P0 LEA R170, P2, R126.reuse, c[0x0][0x1c8], 0x1 ;  /* 0x000072007eaa0a11 */ /* 0x042fe600078408ff */
[----:B------:R2:W-:Y:S01]  /*18570*/  @P0 LDGSTS.E.BYPASS.LTC128B.128 [R204+0x4480], [R172.64], !P6 ;  /* 0x04480000accc0fae */ /* 0x0005e2000f101d46 */
[----:B------:R-:W-:Y:S02]  /*18580*/  @P0 LEA.HI.X R171, R126, c[0x0][0x1cc], R179, 0x1, P2 ;  /* 0x000073007eab0a11 */ /* 0x000fe400010f0cb3 */
[C---:B------:R-:W-:Y:S03]  /*18590*/  @P0 LEA R168, P2, R123.reuse, c[0x0][0x1c8], 0x1 ;  /* 0x000072007ba80a11 */ /* 0x040fe600078408ff */
[----:B------:R2:W-:Y:S01]  /*185a0*/  @P0 LDGSTS.E.BYPASS.LTC128B.128 [R204+0x5080], [R170.64], !P5 ;  /* 0x05080000aacc0fae */ /* 0x0005e2000e901d46 */
[----:B------:R-:W-:Y:S05]  /*185b0*/  @P0 LEA.HI.X R169, R123, c[0x0][0x1cc], R178, 0x1, P2 ;  /* 0x000073007ba90a11 */ /* 0x000fea00010f0cb2 */
[----:B------:R2:W-:Y:S04]  /*185c0*/  @P0 LDGSTS.E.BYPASS.LTC128B.128 [R204+0x5c80], [R168.64], !P4 ;  /* 0x05c80000a8cc0fae */ /* 0x0005e8000e101d46 */
.L_x_2283:
[----:B------:R-:W-:Y:S05]  /*185d0*/  BSYNC B0 ;  /* 0x0000000000007941 */ /* 0x000fea0003800000 */
.L_x_2282:
        /* <DEDUP_REMOVED lines=36> */
[C---:B------:R-:W-:Y:S01]  /*18820*/  ISETP.GT.AND P0, PT, R205.reuse, R230, PT ;  /* 0x000000e6cd00720c */ /* 0x040fe20003f04270 */
[----:B------:R-:W3:Y:S01]  /*18830*/  SHFL.BFLY PT, R121, R117, 0x2, 0x1f ;  /* 0x0c401f0075797f89 */ /* 0x000ee200000e0000 */
[----:B------:R-:W-:Y:S02]  /*18840*/  FMNMX.FTZ R118, R44, R118, !PT ;  /* 0x000000762c767209 */ /* 0x000fe40007810000 */
[----:B------:R-:W-:Y:S02]  /*18850*/  IADD3 R205, R205, -0x1, RZ ;  /* 0xffffffffcdcd7810 */ /* 0x000fe40007ffe0ff */
[----:B------:R-:W-:Y:S05]  /*18860*/  FMNMX.FTZ R118, R45, R118, !PT ;  /* 0x000000762d767209 */ /* 0x000fea0007810000 */
[----:B------:R-:W4:Y:S01]  /*18870*/  SHFL.BFLY PT, R122, R118, 0x2, 0x1f ;  /* 0x0c401f00767a7f89 */ /* 0x000f2200000e0000 */
[----:B-1----:R-:W-:Y:S02]  /*18880*/  FMNMX.FTZ R2, R2, R120, !PT ;  /* 0x0000007802027209 */ /* 0x002fe40007810000 */
[----:B------:R-:W-:Y:S05]  /*18890*/  FMNMX.FTZ R120, R10, R119, !PT ;  /* 0x000000770a787209 */ /* 0x000fea0007810000 */
[----:B------:R-:W1:Y:S01]  /*188a0*/  SHFL.BFLY PT, R123, R2, 0x1, 0x1f ;  /* 0x0c201f00027b7f89 */ /* 0x000e6200000e0000 */
[----:B------:R-:W-:Y:S02]  /*188b0*/  FMNMX.FTZ R120, R11, R120, !PT ;  /* 0x000000780b787209 */ /* 0x000fe40007810000 */
[----:B---3--:R-:W-:Y:S02]  /*188c0*/  FMNMX.FTZ R117, R117, R121, !PT ;  /* 0x0000007975757209 */ /* 0x008fe40007810000 */
[----:B------:R-:W-:Y:S03]  /*188d0*/  FMNMX.FTZ R121, R14, R120, !PT ;  /* 0x000000780e797209 */ /* 0x000fe60007810000 */
[----:B------:R-:W3:Y:S01]  /*188e0*/  SHFL.BFLY PT, R126, R117, 0x1, 0x1f ;  /* 0x0c201f00757e7f89 */ /* 0x000ee200000e0000 */
[----:B----4-:R-:W-:Y:S02]  /*188f0*/  FMNMX.FTZ R120, R118, R122, !PT ;  /* 0x0000007a76787209 */ /* 0x010fe40007810000 */
[----:B------:R-:W-:Y:S05]  /*18900*/  FMNMX.FTZ R118, R15, R121, !PT ;  /* 0x000000790f767209 */ /* 0x000fea0007810000 */
[----:B--2---:R-:W2:Y:S01]  /*18910*/  SHFL.BFLY PT, R168, R120, 0x1, 0x1f ;  /* 0x0c201f0078a87f89 */ /* 0x004ea200000e0000 */
        /* <DEDUP_REMOVED lines=8> */
[----:B---3--:R-:W-:Y:S01]  /*189a0*/  FMNMX.FTZ R121, R117, R126, !PT ;  /* 0x0000007e75797209 */ /* 0x008fe20007810000 */
[--C-:B------:R-:W-:Y:S01]  /*189b0*/  FFMA.FTZ R126, R4, c[0x0][0x2d0], -R123.reuse ;  /* 0x0000b400047e7a23 */ /* 0x100fe2000001087b */
[----:B------:R-:W-:Y:S01]  /*189c0*/  FMNMX.FTZ R117, R42, R2, !PT ;  /* 0x000000022a757209 */ /* 0x000fe20007810000 */
[----:B------:R-:W-:Y:S01]  /*189d0*/  FMUL.FTZ R2, R0, c[0x0][0x2d0] ;  /* 0x0000b40000027a20 */ /* 0x000fe20000410000 */
[----:B------:R-:W-:Y:S01]  /*189e0*/  MUFU.EX2 R213, R178 ;  /* 0x000000b200d57308 */ /* 0x000fe20000000800 */
[----:B------:R-:W-:Y:S01]  /*189f0*/  FMUL.FTZ R4, R121, c[0x0][0x2d0] ;  /* 0x0000b40079047a20 */ /* 0x000fe20000410000 */
[----:B------:R-:W-:Y:S01]  /*18a00*/  FMNMX.FTZ R0, R43, R117, !PT ;  /* 0x000000752b007209 */ /* 0x000fe20007810000 */
[--C-:B------:R-:W-:Y:S01]  /*18a10*/  FFMA.FTZ R177, R21, c[0x0][0x2d0], -R123.reuse ;  /* 0x0000b40015b17a23 */ /* 0x100fe2000001087b */
[----:B--2---:R-:W-:Y:S01]  /*18a20*/  FMNMX.FTZ R120, R120, R168, !PT ;  /* 0x000000a878787209 */ /* 0x004fe20007810000 */
[--C-:B------:R-:W-:Y:S01]  /*18a30*/  FFMA.FTZ R174, R22, c[0x0][0x2d0], -R4.reuse ;  /* 0x0000b40016ae7a23 */ /* 0x100fe20000010804 */
[----:B------:R-:W-:Y:S01]  /*18a40*/  FMNMX.FTZ R0, R46, R0, !PT ;  /* 0x000000002e007209 */ /* 0x000fe20007810000 */
[----:B------:R-:W-:Y:S01]  /*18a50*/  LDSM.16.MT88.4 R168, [R166] ;  /* 0x00000000a6a8783b */ /* 0x000fe20000004200 */
[--C-:B------:R-:W-:Y:S02]  /*18a60*/  FFMA.FTZ R173, R23, c[0x0][0x2d0], -R4.reuse ;  /* 0x0000b40017ad7a23 */ /* 0x100fe40000010804 */
[----:B------:R1:W2:Y:S01]  /*18a70*/  MUFU.EX2 R118, R2 ;  /* 0x0000000200767308 */ /* 0x0002a20000000800 */
[----:B------:R-:W-:Y:S01]  /*18a80*/  FMNMX.FTZ R0, R47, R0, !PT ;  /* 0x000000002f007209 */ /* 0x000fe20007810000 */
[--C-:B------:R-:W-:Y:S02]  /*18a90*/  FFMA.FTZ R172, R34, c[0x0][0x2d0], -R4.reuse ;  /* 0x0000b40022ac7a23 */ /* 0x100fe40000010804 */
[--C-:B------:R-:W-:Y:S02]  /*18aa0*/  FFMA.FTZ R182, R38, c[0x0][0x2d0], -R4.reuse ;  /* 0x0000b40026b67a23 */ /* 0x100fe40000010804 */
[--C-:B------:R-:W-:Y:S02]  /*18ab0*/  FFMA.FTZ R181, R39, c[0x0][0x2d0], -R4.reuse ;  /* 0x0000b40027b57a23 */ /* 0x100fe40000010804 */
[--C-:B------:R-:W-:Y:S02]  /*18ac0*/  FFMA.FTZ R180, R50, c[0x0][0x2d0], -R4.reuse ;  /* 0x0000b40032b47a23 */ /* 0x100fe40000010804 */
[----:B------:R3:W-:Y:S01]  /*18ad0*/  MUFU.EX2 R190, R126 ;  /* 0x0000007e00be7308 */ /* 0x0007e20000000800 */
[--C-:B------:R-:W-:Y:S02]  /*18ae0*/  FFMA.FTZ R179, R51, c[0x0][0x2d0], -R4.reuse ;  /* 0x0000b40033b37a23 */ /* 0x100fe40000010804 */
[--C-:B------:R-:W-:Y:S02]  /*18af0*/  FFMA.FTZ R176, R32, c[0x0][0x2d0], -R123.reuse ;  /* 0x0000b40020b07a23 */ /* 0x100fe4000001087b */
[--C-:B------:R-:W-:Y:S02]  /*18b00*/  FFMA.FTZ R175, R33, c[0x0][0x2d0], -R123.reuse ;  /* 0x0000b40021af7a23 */ /* 0x100fe4000001087b */
[--C-:B------:R-:W-:Y:S02]  /*18b10*/  FFMA.FTZ R185, R36, c[0x0][0x2d0], -R123.reuse ;  /* 0x0000b40024b97a23 */ /* 0x100fe4000001087b */
[--C-:B------:R-:W-:Y:S01]  /*18b20*/  FFMA.FTZ R184, R37, c[0x0][0x2d0], -R123.reuse ;  /* 0x0000b40025b87a23 */ /* 0x100fe2000001087b */
[----:B------:R-:W-:Y:S01]  /*18b30*/  MUFU.EX2 R216, R177 ;  /* 0x000000b100d87308 */ /* 0x000fe20000000800 */
[----:B------:R-:W-:Y:S02]  /*18b40*/  FFMA.FTZ R183, R48, c[0x0][0x2d0], -R123 ;  /* 0x0000b40030b77a23 */ /* 0x000fe4000001087b */
[----:B-1----:R-:W-:Y:S02]  /*18b50*/  FADD.FTZ R2, -R121, R3 ;  /* 0x0000000379027221 */ /* 0x002fe40000010100 */
[----:B------:R-:W1:Y:S01]  /*18b60*/  SHFL.BFLY PT, R3, R0, 0x2, 0x1f ;  /* 0x0c401f0000037f89 */ /* 0x000e6200000e0000 */
[----:B--2---:R-:W-:Y:S02]  /*18b70*/  FMUL.FTZ R20, R118, R144 ;  /* 0x0000009076147220 */ /* 0x004fe40000410000 */
[----:B------:R-:W-:Y:S02]  /*18b80*/  FMUL.FTZ R2, R2, c[0x0][0x2d0] ;  /* 0x0000b40002027a20 */ /* 0x000fe40000410000 */
        /* <DEDUP_REMOVED lines=8> */
[C---:B------:R-:W-:Y:S02]  /*18c10*/  FMUL.FTZ R113, R118.reuse, R113 ;  /* 0x0000007176717220 */ /* 0x040fe40000410000 */
[C---:B------:R-:W-:Y:S02]  /*18c20*/  FMUL.FTZ R52, R118.reuse, R52 ;  /* 0x0000003476347220 */ /* 0x040fe40000410000 */
[C---:B------:R-:W-:Y:S02]  /*18c30*/  FMUL.FTZ R53, R118.reuse, R53 ;  /* 0x0000003576357220 */ /* 0x040fe40000410000 */
[----:B------:R-:W-:Y:S01]  /*18c40*/  FMUL.FTZ R64, R118, R64 ;  /* 0x0000004076407220 */ /* 0x000fe20000410000 */
        /* <DEDUP_REMOVED lines=10> */
[----:B--2---:R-:W-:Y:S02]  /*18cf0*/  FADD.FTZ R2, -R120, R116 ;  /* 0x0000007478027221 */ /* 0x004fe40000010100 */
[C---:B---3--:R-:W-:Y:S02]  /*18d00*/  FMUL.FTZ R7, R117.reuse, R131 ;  /* 0x0000008375077220 */ /* 0x048fe40000410000 */
        /* <DEDUP_REMOVED lines=8> */
[----:B------:R2:W3:Y:S01]  /*18d90*/  MUFU.EX2 R116, R2 ;  /* 0x0000000200747308 */ /* 0x0004e20000000800 */
[C---:B------:R-:W-:Y:S02]  /*18da0*/  FMUL.FTZ R114, R117.reuse, R114 ;  /* 0x0000007275727220 */ /* 0x040fe40000410000 */
[C---:B------:R-:W-:Y:S02]  /*18db0*/  FMUL.FTZ R115, R117.reuse, R115 ;  /* 0x0000007375737220 */ /* 0x040fe40000410000 */
[--C-:B-1----:R-:W-:Y:S02]  /*18dc0*/  FFMA.FTZ R3, R16, c[0x0][0x2d0], -R123.reuse ;  /* 0x0000b40010037a23 */ /* 0x102fe4000001087b */
[----:B------:R-:W-:Y:S02]  /*18dd0*/  FMUL.FTZ R16, R118, R140 ;  /* 0x0000008c76107220 */ /* 0x000fe40000410000 */
[C---:B------:R-:W-:Y:S01]  /*18de0*/  FMUL.FTZ R54, R117.reuse, R54 ;  /* 0x0000003675367220 */ /* 0x040fe20000410000 */
[----:B------:R1:W-:Y:S01]  /*18df0*/  MUFU.EX2 R225, R3 ;  /* 0x0000000300e17308 */ /* 0x0003e20000000800 */
        /* <DEDUP_REMOVED lines=8> */
[--C-:B--2---:R-:W-:Y:S02]  /*18e80*/  FFMA.FTZ R2, R5, c[0x0][0x2d0], -R123.reuse ;  /* 0x0000b40005027a23 */ /* 0x104fe4000001087b */
[C---:B---3--:R-:W-:Y:S02]  /*18e90*/  FMUL.FTZ R32, R116.reuse, R148 ;  /* 0x0000009474207220 */ /* 0x048fe40000410000 */
[C---:B------:R-:W-:Y:S01]  /*18ea0*/  FMUL.FTZ R33, R116.reuse, R149 ;  /* 0x0000009574217220 */ /* 0x040fe20000410000 */
[----:B------:R2:W3:Y:S01]  /*18eb0*/  MUFU.EX2 R210, R2 ;  /* 0x0000000200d27308 */ /* 0x0004e20000000800 */
[C---:B------:R-:W-:Y:S02]  /*18ec0*/  FMUL.FTZ R36, R116.reuse, R152 ;  /* 0x0000009874247220 */ /* 0x040fe40000410000 */
[----:B------:R-:W-:Y:S02]  /*18ed0*/  FMUL.FTZ R37, R116, R153 ;  /* 0x0000009974257220 */ /* 0x000fe40000410000 */
[--C-:B-1----:R-:W-:Y:S02]  /*18ee0*/  FFMA.FTZ R3, R17, c[0x0][0x2d0], -R123.reuse ;  /* 0x0000b40011037a23 */ /* 0x102fe4000001087b */
[C---:B------:R-:W-:Y:S02]  /*18ef0*/  FMUL.FTZ R17, R118.reuse, R141 ;  /* 0x0000008d76117220 */ /* 0x040fe40000410000 */
[----:B------:R-:W-:Y:S01]  /*18f00*/  FFMA.FTZ R123, R49, c[0x0][0x2d0], -R123 ;  /* 0x0000b400317b7a23 */ /* 0x000fe2000001087b */
[----:B------:R1:W-:Y:S01]  /*18f10*/  MUFU.EX2 R228, R3 ;  /* 0x0000000300e47308 */ /* 0x0003e20000000800 */
[----:B------:R-:W-:Y:S02]  /*18f20*/  FMUL.FTZ R49, R118, R157 ;  /* 0x0000009d76317220 */ /* 0x000fe40000410000 */
        /* <DEDUP_REMOVED lines=8> */
[--C-:B--2---:R-:W-:Y:S02]  /*18fb0*/  FFMA.FTZ R2, R6, c[0x0][0x2d0], -R4.reuse ;  /* 0x0000b40006027a23 */ /* 0x104fe40000010804 */
[C---:B------:R-:W-:Y:S02]  /*18fc0*/  FMUL.FTZ R60, R116.reuse, R60 ;  /* 0x0000003c743c7220 */ /* 0x040fe40000410000 */
[C---:B------:R-:W-:Y:S01]  /*18fd0*/  FMUL.FTZ R61, R116.reuse, R61 ;  /* 0x0000003d743d7220 */ /* 0x040fe20000410000 */
[----:B------:R2:W-:Y:S01]  /*18fe0*/  MUFU.EX2 R189, R2 ;  /* 0x0000000200bd7308 */ /* 0x0005e20000000800 */
[C---:B------:R-:W-:Y:S02]  /*18ff0*/  FMUL.FTZ R72, R116.reuse, R72 ;  /* 0x0000004874487220 */ /* 0x040fe40000410000 */
[----:B------:R-:W-:Y:S02]  /*19000*/  FMUL.FTZ R73, R116, R73 ;  /* 0x0000004974497220 */ /* 0x000fe40000410000 */
[--C-:B-1----:R-:W-:Y:S02]  /*19010*/  FFMA.FTZ R3, R18, c[0x0][0x2d0], -R4.reuse ;  /* 0x0000b40012037a23 */ /* 0x102fe40000010804 */
[C---:B------:R-:W-:Y:S02]  /*19020*/  FMUL.FTZ R18, R117.reuse, R142 ;  /* 0x0000008e75127220 */ /* 0x040fe40000410000 */
[C---:B------:R-:W-:Y:S01]  /*19030*/  FMUL.FTZ R76, R116.reuse, R76 ;  /* 0x0000004c744c7220 */ /* 0x040fe20000410000 */
[----:B------:R-:W-:Y:S01]  /*19040*/  MUFU.EX2 R224, R3 ;  /* 0x0000000300e07308 */ /* 0x000fe20000000800 */
[----:B------:R-:W-:Y:S02]  /*19050*/  FMUL.FTZ R77, R116, R77 ;  /* 0x0000004d744d7220 */ /* 0x000fe40000410000 */
[----:B------:R-:W-:Y:S02]  /*19060*/  FMUL.FTZ R85, R118, R85 ;  /* 0x0000005576557220 */ /* 0x000fe40000410000 */
[C---:B------:R-:W-:Y:S02]  /*19070*/  FMUL.FTZ R86, R117.reuse, R86 ;  /* 0x0000005675567220 */ /* 0x040fe40000410000 */
[C---:B------:R-:W-:Y:S02]  /*19080*/  FMUL.FTZ R87, R117.reuse, R87 ;  /* 0x0000005775577220 */ /* 0x040fe40000410000 */
[C---:B------:R-:W-:Y:S01]  /*19090*/  FMUL.FTZ R88, R116.reuse, R88 ;  /* 0x0000005874587220 */ /* 0x040fe20000410000 */
[----:B------:R-:W-:Y:S01]  /*190a0*/  MUFU.EX2 R215, R172 ;  /* 0x000000ac00d77308 */ /* 0x000fe20000000800 */
[C---:B------:R-:W-:Y:S02]  /*190b0*/  FMUL.FTZ R89, R116.reuse, R89 ;  /* 0x0000005974597220 */ /* 0x040fe40000410000 */
[C---:B------:R-:W-:Y:S01]  /*190c0*/  FMUL.FTZ R92, R116.reuse, R92 ;  /* 0x0000005c745c7220 */ /* 0x040fe20000410000 */
[----:B--2---:R-:W1:Y:S01]  /*190d0*/  SHFL.BFLY PT, R2, R0, 0x1, 0x1f ;  /* 0x0c201f0000027f89 */ /* 0x004e6200000e0000 */
[----:B------:R-:W-:Y:S02]  /*190e0*/  FMUL.FTZ R93, R116, R93 ;  /* 0x0000005d745d7220 */ /* 0x000fe40000410000 */
[C---:B------:R-:W-:Y:S02]  /*190f0*/  FMUL.FTZ R96, R118.reuse, R96 ;  /* 0x0000006076607220 */ /* 0x040fe40000410000 */
[----:B------:R-:W-:Y:S01]  /*19100*/  FMUL.FTZ R97, R118, R97 ;  /* 0x0000006176617220 */ /* 0x000fe20000410000 */
[----:B------:R-:W-:Y:S01]  /*19110*/  MUFU.EX2 R174, R184 ;  /* 0x000000b800ae7308 */ /* 0x000fe20000000800 */
[C---:B------:R-:W-:Y:S02]  /*19120*/  FMUL.FTZ R98, R117.reuse, R98 ;  /* 0x0000006275627220 */ /* 0x040fe40000410000 */
[----:B------:R-:W-:Y:S07]  /*19130*/  FMUL.FTZ R99, R117, R99 ;  /* 0x0000006375637220 */ /* 0x000fee0000410000 */
[----:B------:R-:W-:Y:S01]  /*19140*/  MUFU.EX2 R172, R181 ;  /* 0x000000b500ac7308 */ /* 0x000fe20000000800 */
[----:B-1----:R-:W-:Y:S01]  /*19150*/  FMNMX.FTZ R2, R0, R2, !PT ;  /* 0x0000000200027209 */ /* 0x002fe20007810000 */
[----:B------:R-:W-:Y:S08]  /*19160*/  FFMA.FTZ R0, R19, c[0x0][0x2d0], -R4 ;  /* 0x0000b40013007a23 */ /* 0x000ff00000010804 */
[----:B------:R-:W-:Y:S01]  /*19170*/  MUFU.EX2 R175, R183 ;  /* 0x000000b700af7308 */ /* 0x000fe20000000800 */
[----:B------:R-:W-:Y:S01]  /*19180*/  FMUL.FTZ R4, R118, R128 ;  /* 0x0000008076047220 */ /* 0x000fe20000410000 */
[----:B---3--:R-:W-:Y:S01]  /*19190*/  F2FP.PACK_AB R128, R210, R190 ;  /* 0x000000bed280723e */ /* 0x008fe200000000ff */
[----:B------:R-:W-:Y:S02]  /*191a0*/  FMUL.FTZ R19, R117, R143 ;  /* 0x0000008f75137220 */ /* 0x000fe40000410000 */
[----:B------:R-:W-:Y:S05]  /*191b0*/  LDSM.16.MT88.4 R140, [R166+0x800] ;  /* 0x00080000a68c783b */ /* 0x000fea0000004200 */
[----:B------:R1:W2:Y:S10]  /*191c0*/  MUFU.EX2 R227, R0 ;  /* 0x0000000000e37308 */ /* 0x0002b40000000800 */
[----:B------:R-:W-:Y:S10]  /*191d0*/  MUFU.EX2 R176, R123 ;  /* 0x0000007b00b07308 */ /* 0x000ff40000000800 */
[----:B------:R-:W-:Y:S01]  /*191e0*/  MUFU.EX2 R173, R180 ;  /* 0x000000b400ad7308 */ /* 0x000fe20000000800 */
[----:B-1----:R-:W-:Y:S01]  /*191f0*/  FADD.FTZ R0, -R2, R119 ;  /* 0x0000007702007221 */ /* 0x002fe20000010100 */
[----:B--2---:R-:W-:Y:S01]  /*19200*/  F2FP.PACK_AB R131, R227, R224 ;  /* 0x000000e0e383723e */ /* 0x004fe200000000ff */
[----:B------:R-:W-:Y:S02]  /*19210*/  FMUL.FTZ R119, R120, c[0x0][0x2d0] ;  /* 0x0000b40078777a20 */ /* 0x000fe40000410000 */
[----:B------:R-:W-:Y:S02]  /*19220*/  FMUL.FTZ R0, R0, c[0x0][0x2d0] ;  /* 0x0000b40000007a20 */ /* 0x000fe40000410000 */
[--C-:B------:R-:W-:Y:S03]  /*19230*/  FFMA.FTZ R3, R8, c[0x0][0x2d0], -R119.reuse ;  /* 0x0000b40008037a23 */ /* 0x100fe60000010877 */
[----:B------:R-:W-:Y:S01]  /*19240*/  MUFU.EX2 R179, R179 ;  /* 0x000000b300b37308 */ /* 0x000fe20000000800 */
[----:B------:R-:W-:Y:S02]  /*19250*/  FMUL.FTZ R8, R116, R132 ;  /* 0x0000008474087220 */ /* 0x000fe40000410000 */
[--C-:B------:R-:W-:Y:S02]  /*19260*/  FFMA.FTZ R24, R24, c[0x0][0x2d0], -R119.reuse ;  /* 0x0000b40018187a23 */ /* 0x100fe40000010877 */
[--C-:B------:R-:W-:Y:S05]  /*19270*/  FFMA.FTZ R25, R25, c[0x0][0x2d0], -R119.reuse ;  /* 0x0000b40019197a23 */ /* 0x100fea0000010877 */
[----:B------:R1:W-:Y:S10]  /*19280*/  MUFU.EX2 R187, R3 ;  /* 0x0000000300bb7308 */ /* 0x0003f40000000800 */
[----:B------:R-:W2:Y:S10]  /*19290*/  MUFU.EX2 R0, R0 ;  /* 0x0000000000007308 */ /* 0x000eb40000000800 */
[----:B------:R-:W-:Y:S01]  /*192a0*/  MUFU.EX2 R207, R24 ;  /* 0x0000001800cf7308 */ /* 0x000fe20000000800 */
[--C-:B-1----:R-:W-:Y:S02]  /*192b0*/  FFMA.FTZ R3, R9, c[0x0][0x2d0], -R119.reuse ;  /* 0x0000b40009037a23 */ /* 0x102fe40000010877 */
[----:B------:R-:W-:Y:S07]  /*192c0*/  FMUL.FTZ R9, R116, R133 ;  /* 0x0000008574097220 */ /* 0x000fee0000410000 */
[----:B------:R1:W3:Y:S01]  /*192d0*/  MUFU.EX2 R221, R3 ;  /* 0x0000000300dd7308 */ /* 0x0002e20000000800 */
[C---:B--2---:R-:W-:Y:S02]  /*192e0*/  FMUL.FTZ R34, R0.reuse, R150 ;  /* 0x0000009600227220 */ /* 0x044fe40000410000 */
[C---:B------:R-:W-:Y:S02]  /*192f0*/  FMUL.FTZ R35, R0.reuse, R151 ;  /* 0x0000009700237220 */ /* 0x040fe40000410000 */
[C---:B------:R-:W-:Y:S02]  /*19300*/  FMUL.FTZ R38, R0.reuse, R154 ;  /* 0x0000009a00267220 */ /* 0x040fe40000410000 */
[C---:B------:R-:W-:Y:S03]  /*19310*/  FMUL.FTZ R39, R0.reuse, R155 ;  /* 0x0000009b00277220 */ /* 0x040fe60000410000 */
[----:B------:R2:W-:Y:S01]  /*19320*/  MUFU.EX2 R211, R25 ;  /* 0x0000001900d37308 */ /* 0x0005e20000000800 */
[C---:B------:R-:W-:Y:S02]  /*19330*/  FMUL.FTZ R106, R0.reuse, R106 ;  /* 0x0000006a006a7220 */ /* 0x040fe40000410000 */
[C---:B------:R-:W-:Y:S02]  /*19340*/  FMUL.FTZ R107, R0.reuse, R107 ;  /* 0x0000006b006b7220 */ /* 0x040fe40000410000 */
[C---:B------:R-:W-:Y:S02]  /*19350*/  FMUL.FTZ R110, R0.reuse, R110 ;  /* 0x0000006e006e7220 */ /* 0x040fe40000410000 */
[C---:B------:R-:W-:Y:S02]  /*19360*/  FMUL.FTZ R111, R0.reuse, R111 ;  /* 0x0000006f006f7220 */ /* 0x040fe40000410000 */
[C---:B------:R-:W-:Y:S02]  /*19370*/  FMUL.FTZ R58, R0.reuse, R58 ;  /* 0x0000003a003a7220 */ /* 0x040fe40000410000 */
[----:B------:R-:W-:Y:S02]  /*19380*/  FMUL.FTZ R59, R0, R59 ;  /* 0x0000003b003b7220 */ /* 0x000fe40000410000 */
[--C-:B-1----:R-:W-:Y:S01]  /*19390*/  FFMA.FTZ R3, R12, c[0x0][0x2d0], -R119.reuse ;  /* 0x0000b4000c037a23 */ /* 0x102fe20000010877 */
[----:B---3--:R-:W-:Y:S01]  /*193a0*/  F2FP.PACK_AB R132, R221, R187 ;  /* 0x000000bbdd84723e */ /* 0x008fe200000000ff */
[----:B------:R-:W-:Y:S02]  /*193b0*/  FMUL.FTZ R12, R116, R136 ;  /* 0x00000088740c7220 */ /* 0x000fe40000410000 */
[----:B------:R1:W-:Y:S01]  /*193c0*/  MUFU.EX2 R223, R3 ;  /* 0x0000000300df7308 */ /* 0x0003e20000000800 */
[C---:B------:R-:W-:Y:S02]  /*193d0*/  FMUL.FTZ R62, R0.reuse, R62 ;  /* 0x0000003e003e7220 */ /* 0x040fe40000410000 */
[----:B------:R-:W-:Y:S02]  /*193e0*/  FMUL.FTZ R63, R0, R63 ;  /* 0x0000003f003f7220 */ /* 0x000fe40000410000 */
[----:B------:R-:W-:Y:S02]  /*193f0*/  FFMA.FTZ R24, R28, c[0x0][0x2d0], -R119 ;  /* 0x0000b4001c187a23 */ /* 0x000fe40000010877 */
[----:B------:R-:W-:Y:S01]  /*19400*/  FFMA.FTZ R28, R117, R236, R189 ;  /* 0x000000ec751c7223 */ /* 0x000fe200000100bd */
[----:B--2---:R-:W-:Y:S01]  /*19410*/  F2FP.PACK_AB R25, R214, R212 ;  /* 0x000000d4d619723e */ /* 0x004fe200000000ff */
        /* <DEDUP_REMOVED lines=11> */
[----:B------:R1:W3:Y:S01]  /*194d0*/  MUFU.EX2 R229, R3 ;  /* 0x0000000300e57308 */ /* 0x0002e20000000800 */
[----:B--2---:R-:W-:Y:S02]  /*194e0*/  FFMA.FTZ R24, R29, c[0x0][0x2d0], -R119 ;  /* 0x0000b4001d187a23 */ /* 0x004fe40000010877 */
[----:B------:R-:W-:Y:S07]  /*194f0*/  FFMA.FTZ R29, R118, R234, R190 ;  /* 0x000000ea761d7223 */ /* 0x000fee00000100be */
[----:B------:R2:W4:Y:S01]  /*19500*/  MUFU.EX2 R188, R24 ;  /* 0x0000001800bc7308 */ /* 0x0005220000000800 */
[----:B------:R-:W-:Y:S02]  /*19510*/  FADD.FTZ R144, R210, R29 ;  /* 0x0000001dd2907221 */ /* 0x000fe40000010000 */
[----:B-1----:R-:W-:Y:S04]  /*19520*/  FMUL.FTZ R3, R2, c[0x0][0x2d0] ;  /* 0x0000b40002037a20 */ /* 0x002fe80000410000 */
[--C-:B------:R-:W-:Y:S02]  /*19530*/  FFMA.FTZ R5, R10, c[0x0][0x2d0], -R3.reuse ;  /* 0x0000b4000a057a23 */ /* 0x100fe40000010803 */
[--C-:B------:R-:W-:Y:S02]  /*19540*/  FFMA.FTZ R6, R14, c[0x0][0x2d0], -R3.reuse ;  /* 0x0000b4000e067a23 */ /* 0x100fe40000010803 */
[----:B------:R1:W-:Y:S01]  /*19550*/  MUFU.EX2 R186, R5 ;  /* 0x0000000500ba7308 */ /* 0x0003e20000000800 */
[C---:B------:R-:W-:Y:S02]  /*19560*/  FMUL.FTZ R14, R0.reuse, R138 ;  /* 0x0000008a000e7220 */ /* 0x040fe40000410000 */
[----:B------:R-:W-:Y:S01]  /*19570*/  FMUL.FTZ R10, R0, R134 ;  /* 0x00000086000a7220 */ /* 0x000fe20000410000 */
[----:B---3--:R-:W-:Y:S01]  /*19580*/  F2FP.PACK_AB R134, R229, R223 ;  /* 0x000000dfe586723e */ /* 0x008fe200000000ff */
[--C-:B------:R-:W-:Y:S02]  /*19590*/  FFMA.FTZ R126, R42, c[0x0][0x2d0], -R3.reuse ;  /* 0x0000b4002a7e7a23 */ /* 0x100fe40000010803 */
[--C-:B--2---:R-:W-:Y:S01]  /*195a0*/  FFMA.FTZ R24, R30, c[0x0][0x2d0], -R3.reuse ;  /* 0x0000b4001e187a23 */ /* 0x104fe20000010803 */
[----:B----4-:R-:W-:Y:S01]  /*195b0*/  F2FP.PACK_AB R30, R188, R191 ;  /* 0x000000bfbc1e723e */ /* 0x010fe200000000ff */
[--C-:B------:R-:W-:Y:S01]  /*195c0*/  FFMA.FTZ R26, R26, c[0x0][0x2d0], -R3.reuse ;  /* 0x0000b4001a1a7a23 */ /* 0x100fe20000010803 */
[----:B------:R2:W-:Y:S01]  /*195d0*/  MUFU.EX2 R222, R6 ;  /* 0x0000000600de7308 */ /* 0x0005e20000000800 */
[--C-:B------:R-:W-:Y:S09]  /*195e0*/  FFMA.FTZ R27, R27, c[0x0][0x2d0], -R3.reuse ;  /* 0x0000b4001b1b7a23 */ /* 0x100ff20000010803 */
[----:B------:R3:W-:Y:S01]  /*195f0*/  MUFU.EX2 R178, R24 ;  /* 0x0000001800b27308 */ /* 0x0007e20000000800 */
[--C-:B-1----:R-:W-:Y:S02]  /*19600*/  FFMA.FTZ R5, R11, c[0x0][0x2d0], -R3.reuse ;  /* 0x0000b4000b057a23 */ /* 0x102fe40000010803 */
[----:B------:R-:W-:Y:S07]  /*19610*/  FMUL.FTZ R11, R0, R135 ;  /* 0x00000087000b7220 */ /* 0x000fee0000410000 */
[----:B------:R1:W4:Y:S01]  /*19620*/  MUFU.EX2 R220, R5 ;  /* 0x0000000500dc7308 */ /* 0x0003220000000800 */
[----:B--2---:R-:W-:Y:S01]  /*19630*/  FMUL.FTZ R6, R117, R130 ;  /* 0x0000008275067220 */ /* 0x004fe20000410000 */
[----:B------:R-:W-:Y:S08]  /*19640*/  F2FP.PACK_AB R130, R228, R225 ;  /* 0x000000e1e482723e */ /* 0x000ff000000000ff */
[----:B------:R2:W-:Y:S01]  /*19650*/  MUFU.EX2 R208, R26 ;  /* 0x0000001a00d07308 */ /* 0x0005e20000000800 */
[--C-:B---3--:R-:W-:Y:S09]  /*19660*/  FFMA.FTZ R24, R31, c[0x0][0x2d0], -R3.reuse ;  /* 0x0000b4001f187a23 */ /* 0x108ff20000010803 */
[----:B------:R3:W5:Y:S01]  /*19670*/  MUFU.EX2 R209, R27 ;  /* 0x0000001b00d17308 */ /* 0x0007620000000800 */
[----:B-1----:R-:W-:Y:S01]  /*19680*/  FFMA.FTZ R5, R15, c[0x0][0x2d0], -R3 ;  /* 0x0000b4000f057a23 */ /* 0x002fe20000010803 */
[----:B----4-:R-:W-:Y:S01]  /*19690*/  F2FP.PACK_AB R133, R220, R186 ;  /* 0x000000badc85723e */ /* 0x010fe200000000ff */
[C---:B------:R-:W-:Y:S02]  /*196a0*/  FMUL.FTZ R15, R0.reuse, R139 ;  /* 0x0000008b000f7220 */ /* 0x040fe40000410000 */
[----:B------:R-:W1:Y:S01]  /*196b0*/  LDSM.16.MT88.4 R136, [R167] ;  /* 0x00000000a788783b */ /* 0x000e620000004200 */
[----:B------:R-:W-:Y:S04]  /*196c0*/  FFMA.FTZ R0, R0, R247, R186 ;  /* 0x000000f700007223 */ /* 0x000fe800000100ba */
[----:B------:R4:W4:Y:S01]  /*196d0*/  MUFU.EX2 R226, R5 ;  /* 0x0000000500e27308 */ /* 0x0009220000000800 */
[----:B------:R-:W-:Y:S01]  /*196e0*/  FADD.FTZ R0, R220, R0 ;  /* 0x00000000dc007221 */ /* 0x000fe20000010000 */
[----:B--2---:R-:W-:Y:S03]  /*196f0*/  F2FP.PACK_AB R26, R219, R217 ;  /* 0x000000d9db1a723e */ /* 0x004fe600000000ff */
[----:B------:R-:W-:Y:S05]  /*19700*/  FADD.FTZ R0, R222, R0 ;  /* 0x00000000de007221 */ /* 0x000fea0000010000 */
[----:B------:R2:W1:Y:S01]  /*19710*/  MUFU.EX2 R177, R24 ;  /* 0x0000001800b17308 */ /* 0x0004620000000800 */
[----:B---3--:R-:W-:Y:S02]  /*19720*/  F2FP.PACK_AB R27, R218, R215 ;  /* 0x000000d7da1b723e */ /* 0x008fe400000000ff */
[----:B-----5:R-:W-:Y:S07]  /*19730*/  F2FP.PACK_AB R29, R209, R208 ;  /* 0x000000d0d11d723e */ /* 0x020fee00000000ff */
[----:B------:R-:W-:Y:S01]  /*19740*/  MUFU.EX2 R126, R126 ;  /* 0x0000007e007e7308 */ /* 0x000fe20000000800 */
[----:B----4-:R-:W-:Y:S01]  /*19750*/  FMUL.FTZ R5, R118, R129 ;  /* 0x0000008176057220 */ /* 0x010fe20000410000 */
[----:B------:R-:W-:Y:S01]  /*19760*/  F2FP.PACK_AB R129, R206, R189 ;  /* 0x000000bdce81723e */ /* 0x000fe200000000ff */
[C---:B------:R-:W-:Y:S01]  /*19770*/  FADD.FTZ R0, R226.reuse, R0 ;  /* 0x00000000e2007221 */ /* 0x040fe20000010000 */
[----:B------:R-:W-:Y:S05]  /*19780*/  F2FP.PACK_AB R135, R226, R222 ;  /* 0x000000dee287723e */ /* 0x000fea00000000ff */
[-C--:B------:R-:W-:Y:S05]  /*19790*/  HMMA.16816.F32 R4, R128, R168.reuse, R4 ;  /* 0x000000a88004723c */ /* 0x080fea0000001804 */
[----:B--2---:R-:W-:Y:S02]  /*197a0*/  F2FP.PACK_AB R24, R216, R213 ;  /* 0x000000d5d818723e */ /* 0x004fe400000000ff */
[----:B-1----:R-:W-:Y:S01]  /*197b0*/  F2FP.PACK_AB R31, R177, R178 ;  /* 0x000000b2b11f723e */ /* 0x002fe200000000ff */
[C---:B------:R-:W-:Y:S01]  /*197c0*/  HMMA.16816.F32 R8, R132.reuse, R168, R8 ;  /* 0x000000a88408723c */ /* 0x040fe20000001808 */
[----:B------:R-:W-:Y:S07]  /*197d0*/  MUFU.EX2 R169, R185 ;  /* 0x000000b900a97308 */ /* 0x000fee0000000800 */
[-C--:B------:R-:W-:Y:S08]  /*197e0*/  HMMA.16816.F32 R12, R132, R170.reuse, R12 ;  /* 0x000000aa840c723c */ /* 0x080ff0000000180c */
[C---:B------:R-:W-:Y:S01]  /*197f0*/  HMMA.16816.F32 R16, R128.reuse, R170, R16 ;  /* 0x000000aa8010723c */ /* 0x040fe20000001810 */
[----:B------:R-:W-:Y:S07]  /*19800*/  MUFU.EX2 R171, R182 ;  /* 0x000000b600ab7308 */ /* 0x000fee0000000800 */
[-C--:B------:R-:W-:Y:S08]  /*19810*/  HMMA.16816.F32 R20, R128, R136.reuse, R20 ;  /* 0x000000888014723c */ /* 0x080ff00000001814 */
        /* <DEDUP_REMOVED lines=22> */
[-C--:B------:R-:W-:Y:S04]  /*19980*/  HMMA.16816.F32 R92, R132, R138.reuse, R92 ;  /* 0x0000008a845c723c */ /* 0x080fe8000000185c */
[----:B------:R-:W-:Y:S03]  /*19990*/  FFMA.FTZ R137, R46, c[0x0][0x2d0], -R3 ;  /* 0x0000b4002e897a23 */ /* 0x000fe60000010803 */
[--C-:B------:R-:W-:Y:S01]  /*199a0*/  FFMA.FTZ R133, R40, c[0x0][0x2d0], -R119.reuse ;  /* 0x0000b40028857a23 */ /* 0x100fe20000010877 */
[----:B------:R-:W-:Y:S01]  /*199b0*/  HMMA.16816.F32 R96, R128, R138, R96 ;  /* 0x0000008a8060723c */ /* 0x000fe20000001860 */
[----:B------:R-:W1:Y:S02]  /*199c0*/  LDSM.16.MT88.4 R128, [R166+0x400] ;  /* 0x00040000a680783b */ /* 0x000e640000004200 */
[----:B------:R-:W-:Y:S01]  /*199d0*/  MUFU.EX2 R168, R133 ;  /* 0x0000008500a87308 */ /* 0x000fe20000000800 */
[----:B------:R-:W-:Y:S02]  /*199e0*/  FFMA.FTZ R132, R41, c[0x0][0x2d0], -R119 ;  /* 0x0000b40029847a23 */ /* 0x000fe40000010877 */
[----:B------:R-:W-:Y:S02]  /*199f0*/  FFMA.FTZ R134, R43, c[0x0][0x2d0], -R3 ;  /* 0x0000b4002b867a23 */ /* 0x000fe40000010803 */
[----:B------:R-:W-:Y:S01]  /*19a00*/  FFMA.FTZ R135, R44, c[0x0][0x2d0], -R119 ;  /* 0x0000b4002c877a23 */ /* 0x000fe20000010877 */
[----:B------:R-:W2:Y:S03]  /*19a10*/  LDSM.16.MT88.4 R40, [R167+0x400] ;  /* 0x00040000a728783b */ /* 0x000ea60000004200 */
[----:B------:R-:W-:Y:S01]  /*19a20*/  FFMA.FTZ R3, R47, c[0x0][0x2d0], -R3 ;  /* 0x0000b4002f037a23 */ /* 0x000fe20000010803 */
[----:B------:R-:W-:Y:S01]  /*19a30*/  MUFU.EX2 R170, R132 ;  /* 0x0000008400aa7308 */ /* 0x000fe20000000800 */
[----:B------:R-:W-:Y:S02]  /*19a40*/  FFMA.FTZ R138, R116, R246, R187 ;  /* 0x000000f6748a7223 */ /* 0x000fe400000100bb */
[----:B------:R-:W-:Y:S01]  /*19a50*/  FADD.FTZ R139, R206, R28 ;  /* 0x0000001cce8b7221 */ /* 0x000fe20000010000 */
[----:B------:R-:W3:Y:S01]  /*19a60*/  LDSM.16.MT88.4 R44, [R166+0x1000] ;  /* 0x00100000a62c783b */ /* 0x000ee20000004200 */
[----:B------:R-:W-:Y:S05]  /*19a70*/  F2FP.PACK_AB R28, R211, R207 ;  /* 0x000000cfd31c723e */ /* 0x000fea00000000ff */
[----:B------:R-:W-:Y:S02]  /*19a80*/  MUFU.EX2 R123, R134 ;  /* 0x00000086007b7308 */ /* 0x000fe40000000800 */
[----:B------:R-:W4:Y:S01]  /*19a90*/  LDSM.16.MT88.4 R116, [R167+0x1000] ;  /* 0x00100000a774783b */ /* 0x000f220000004200 */
[-C--:B-1----:R-:W-:Y:S08]  /*19aa0*/  HMMA.16816.F32 R4, R24, R128.reuse, R4 ;  /* 0x000000801804723c */ /* 0x082ff00000001804 */
        /* <DEDUP_REMOVED lines=11> */
[C---:B------:R-:W-:Y:S01]  /*19b60*/  HMMA.16816.F32 R112, R24.reuse, R46, R112 ;  /* 0x0000002e1870723c */ /* 0x040fe20000001870 */
[----:B------:R-:W2:Y:S07]  /*19b70*/  LDSM.16.MT88.4 R44, [R167+0x1c00] ;  /* 0x001c0000a72c783b */ /* 0x000eae0000004200 */
[-C--:B----4-:R-:W-:Y:S08]  /*19b80*/  HMMA.16816.F32 R52, R24, R116.reuse, R52 ;  /* 0x000000741834723c */ /* 0x090ff00000001834 */
[C---:B------:R-:W-:Y:S01]  /*19b90*/  HMMA.16816.F32 R56, R28.reuse, R116, R56 ;  /* 0x000000741c38723c */ /* 0x040fe20000001838 */
[----:B------:R-:W-:Y:S07]  /*19ba0*/  MUFU.EX2 R117, R136 ;  /* 0x0000008800757308 */ /* 0x000fee0000000800 */
[-C--:B------:R-:W-:Y:S03]  /*19bb0*/  HMMA.16816.F32 R60, R28, R118.reuse, R60 ;  /* 0x000000761c3c723c */ /* 0x080fe6000000183c */
[----:B------:R-:W-:Y:S05]  /*19bc0*/  MUFU.EX2 R116, R137 ;  /* 0x0000008900747308 */ /* 0x000fea0000000800 */
[C---:B------:R-:W-:Y:S05]  /*19bd0*/  HMMA.16816.F32 R64, R24.reuse, R118, R64 ;  /* 0x000000761840723c */ /* 0x040fea0000001840 */
[----:B------:R-:W3:Y:S02]  /*19be0*/  MUFU.EX2 R118, R135 ;  /* 0x0000008700767308 */ /* 0x000ee40000000800 */
[----:B------:R-:W-:Y:S01]  /*19bf0*/  MOV R119, R2 ;  /* 0x0000000200777202 */ /* 0x000fe20000000f00 */
[-C--:B-1----:R-:W-:Y:S08]  /*19c00*/  HMMA.16816.F32 R68, R24, R40.reuse, R68 ;  /* 0x000000281844723c */ /* 0x082ff00000001844 */
[C---:B------:R-:W-:Y:S08]  /*19c10*/  HMMA.16816.F32 R72, R28.reuse, R40, R72 ;  /* 0x000000281c48723c */ /* 0x040ff00000001848 */
[-C--:B------:R-:W-:Y:S08]  /*19c20*/  HMMA.16816.F32 R76, R28, R42.reuse, R76 ;  /* 0x0000002a1c4c723c */ /* 0x080ff0000000184c */
[C---:B------:R-:W-:Y:S01]  /*19c30*/  HMMA.16816.F32 R80, R24.reuse, R42, R80 ;  /* 0x0000002a1850723c */ /* 0x040fe20000001850 */
[----:B------:R1:W4:Y:S07]  /*19c40*/  MUFU.EX2 R43, R3 ;  /* 0x00000003002b7308 */ /* 0x00032e0000000800 */
[-C--:B--2---:R-:W-:Y:S08]  /*19c50*/  HMMA.16816.F32 R84, R24, R44.reuse, R84 ;  /* 0x0000002c1854723c */ /* 0x084ff00000001854 */
[C---:B------:R-:W-:Y:S08]  /*19c60*/  HMMA.16816.F32 R88, R28.reuse, R44, R88 ;  /* 0x0000002c1c58723c */ /* 0x040ff00000001858 */
[-C--:B------:R-:W-:Y:S04]  /*19c70*/  HMMA.16816.F32 R92, R28, R46.reuse, R92 ;  /* 0x0000002e1c5c723c */ /* 0x080fe8000000185c */
[----:B-1----:R-:W-:Y:S03]  /*19c80*/  FADD.FTZ R3, R224, R139 ;  /* 0x0000008be0037221 */ /* 0x002fe60000010000 */
[----:B---3--:R-:W-:Y:S01]  /*19c90*/  F2FP.PACK_AB R30, R117, R118 ;  /* 0x00000076751e723e */ /* 0x008fe200000000ff */
[----:B------:R-:W-:Y:S04]  /*19ca0*/  HMMA.16816.F32 R96, R24, R46, R96 ;  /* 0x0000002e1860723c */ /* 0x000fe80000001860 */
[----:B------:R-:W-:Y:S01]  /*19cb0*/  FADD.FTZ R29, R221, R138 ;  /* 0x0000008add1d7221 */ /* 0x000fe20000010000 */
[----:B----4-:R-:W-:Y:S01]  /*19cc0*/  F2FP.PACK_AB R31, R43, R116 ;  /* 0x000000742b1f723e */ /* 0x010fe200000000ff */
[----:B------:R-:W-:Y:S01]  /*19cd0*/  FADD.FTZ R28, R225, R144 ;  /* 0x00000090e11c7221 */ /* 0x000fe20000010000 */
[----:B------:R-:W-:Y:S01]  /*19ce0*/  F2FP.PACK_AB R24, R174, R169 ;  /* 0x000000a9ae18723e */ /* 0x000fe200000000ff */
[----:B------:R-:W-:Y:S01]  /*19cf0*/  FADD.FTZ R42, R223, R29 ;  /* 0x0000001ddf2a7221 */ /* 0x000fe20000010000 */
[----:B------:R-:W-:Y:S03]  /*19d00*/  F2FP.PACK_AB R25, R172, R171 ;  /* 0x000000abac19723e */ /* 0x000fe600000000ff */
[----:B------:R-:W-:Y:S01]  /*19d10*/  F2FP.PACK_AB R26, R176, R175 ;  /* 0x000000afb01a723e */ /* 0x000fe200000000ff */
[----:B------:R-:W-:Y:S01]  /*19d20*/  FADD.FTZ R41, R228, R28 ;  /* 0x0000001ce4297221 */ /* 0x000fe20000010000 */
[----:B------:R-:W-:Y:S01]  /*19d30*/  F2FP.PACK_AB R27, R179, R173 ;  /* 0x000000adb31b723e */ /* 0x000fe200000000ff */
[----:B------:R-:W-:Y:S01]  /*19d40*/  FADD.FTZ R40, R227, R3 ;  /* 0x00000003e3287221 */ /* 0x000fe20000010000 */
[----:B------:R-:W-:Y:S01]  /*19d50*/  F2FP.PACK_AB R28, R170, R168 ;  /* 0x000000a8aa1c723e */ /* 0x000fe200000000ff */
[----:B------:R-:W-:Y:S01]  /*19d60*/  FADD.FTZ R3, R213, R41 ;  /* 0x00000029d5037221 */ /* 0x000fe20000010000 */
[----:B------:R-:W-:Y:S03]  /*19d70*/  F2FP.PACK_AB R29, R123, R126 ;  /* 0x0000007e7b1d723e */ /* 0x000fe600000000ff */
        /* <DEDUP_REMOVED lines=61> */
.L_x_2279:
[----:B------:R-:W2:Y:S02]  /*1a150*/  LDL R0, [R1+0x20] ;  /* 0x0000200001007983 */ /* 0x000ea40000100800 */
[----:B--2---:R-:W-:-:S13]  /*1a160*/  ISETP.GE.AND P0, PT, R205, R0, PT ;  /* 0x00000000cd00720c */ /* 0x004fda0003f06270 */
[----:B------:R-:W-:Y:S05]  /*1a170*/  @!P0 BRA `(.L_x_2285) ;  /* 0x00003bf000008947 */ /* 0x000fea0003800000 */
[----:B------:R-:W-:Y:S01]  /*1a180*/  IMAD.MOV.U32 R117, RZ, RZ, R121 ;  /* 0x000000ffff757224 */ /* 0x000fe200078e0079 */
[----:B------:R-:W-:Y:S01]  /*1a190*/  MOV R123, R119 ;  /* 0x00000077007b7202 */ /* 0x000fe20000000f00 */
[----:B------:R-:W-:Y:S01]  /*1a1a0*/  IMAD.MOV.U32 R116, RZ, RZ, R122 ;  /* 0x000000ffff747224 */ /* 0x000fe200078e007a */
[----:B------:R-:W-:Y:S02]  /*1a1b0*/  MOV R118, R120 ;  /* 0x0000007800767202 */ /* 0x000fe40000000f00 */
.L_x_2304:
        /* <DEDUP_REMOVED lines=9> */
[----:B------:R-:W-:Y:S04]  /*1a250*/  IMAD R0, R205, c[0x0][0x20c], R0 ;  /* 0x00008300cd007a24 */ /* 0x000fe800078e0200 */
[----:B------:R-:W-:Y:S02]  /*1a260*/  IMAD.IADD R12, R3, 0x1, R0 ;  /* 0x00000001030c7824 */ /* 0x000fe400078e0200 */
[----:B------:R-:W-:Y:S01]  /*1a270*/  IMAD.WIDE.U32 R2, R2, 0x30, RZ ;  /* 0x0000003002027825 */ /* 0x000fe200078e00ff */
[----:B------:R-:W-:Y:S01]  /*1a280*/  LDSM.16.M88.4 R48, [R192] ;  /* 0x00000000c030783b */ /* 0x000fe20000000200 */
[----:B------:R-:W-:Y:S05]  /*1a290*/  BSSY B0, `(.L_x_2286) ;  /* 0x00000ad000007945 */ /* 0x000fea0003800000 */
        /* <DEDUP_REMOVED lines=11> */
[----:B------:R-:W2:Y:S04]  /*1a350*/  LDSM.16.M88.4 R180, [R193+0x1000] ;  /* 0x00100000c1b4783b */ /* 0x000ea80000000200 */
[----:B------:R-:W-:Y:S02]  /*1a360*/  IMAD R16, R12, 0x30, RZ ;  /* 0x000000300c107824 */ /* 0x000fe400078e02ff */
[----:B------:R-:W3:Y:S01]  /*1a370*/  LDSM.16.M88.4 R184, [R202] ;  /* 0x00000000cab8783b */ /* 0x000ee20000000200 */
[-C--:B------:R-:W-:Y:S02]  /*1a380*/  HMMA.16816.F32 R12, R44, R18.reuse, RZ ;  /* 0x000000122c0c723c */ /* 0x080fe400000018ff */
[----:B------:R-:W-:Y:S02]  /*1a390*/  @!P1 IMAD.MOV.U32 R0, RZ, RZ, c[0x0][0x208] ;  /* 0x00008200ff009624 */ /* 0x000fe400078e00ff */
[----:B------:R-:W-:Y:S01]  /*1a3a0*/  @!P1 IMAD.MOV.U32 R17, RZ, RZ, c[0x0][0x20c] ;  /* 0x00008300ff119624 */ /* 0x000fe200078e00ff */
[----:B------:R-:W1:Y:S01]  /*1a3b0*/  LDSM.16.M88.4 R188, [R201] ;  /* 0x00000000c9bc783b */ /* 0x000e620000000200 */
[----:B------:R-:W-:Y:S01]  /*1a3c0*/  IMAD.IADD R3, R3, 0x1, R16 ;  /* 0x0000000103037824 */ /* 0x000fe200078e0210 */
        /* <DEDUP_REMOVED lines=14> */
[----:B------:R4:W-:Y:S01]  /*1a4b0*/  LDGSTS.E.BYPASS.LTC128B.128 [R204+0x2480], [R2.64+0x40], !P4 ;  /* 0x0248004002cc7fae */ /* 0x0009e2000e101d46 */
[----:B------:R-:W-:Y:S01]  /*1a4c0*/  @!P1 IMAD.X R32, R28, 0x1, R248, P0 ;  /* 0x000000011c209824 */ /* 0x000fe200000e06f8 */
[C---:B------:R-:W-:Y:S01]  /*1a4d0*/  @!P1 LEA R36, P0, R0.reuse, c[0x0][0x1f8], 0x1 ;  /* 0x00007e0000249a11 */ /* 0x040fe200078008ff */
[-C--:B------:R-:W-:Y:S03]  /*1a4e0*/  HMMA.16816.F32 R28, R44, R34.reuse, RZ ;  /* 0x000000222c1c723c */ /* 0x080fe600000018ff */
[----:B------:R4:W-:Y:S01]  /*1a4f0*/  LDGSTS.E.BYPASS.LTC128B.128 [R204+0x3080], [R2.64+0x80], !P3 ;  /* 0x0308008002cc7fae */ /* 0x0009e2000d901d46 */
[----:B------:R-:W-:Y:S04]  /*1a500*/  @!P1 LEA.HI.X R37, R0, c[0x0][0x1fc], R32, 0x1, P0 ;  /* 0x00007f0000259a11 */ /* 0x000fe800000f0c20 */
[C---:B------:R-:W-:Y:S01]  /*1a510*/  HMMA.16816.F32 R32, R48.reuse, R34, RZ ;  /* 0x000000223020723c */ /* 0x040fe200000018ff */
[----:B------:R1:W-:Y:S06]  /*1a520*/  @!P1 LDGSTS.E.BYPASS.LTC128B.128 [R204+0x2080], [R36.64], !P5 ;  /* 0x0208000024cc9fae */ /* 0x0003ec000e901d46 */
[----:B------:R1:W-:Y:S06]  /*1a530*/  @!P1 LDGSTS.E.BYPASS.LTC128B.128 [R204+0x2c80], [R36.64+0x40], !P4 ;  /* 0x02c8004024cc9fae */ /* 0x0003ec000e101d46 */
[----:B------:R1:W-:Y:S06]  /*1a540*/  @!P1 LDGSTS.E.BYPASS.LTC128B.128 [R204+0x3880], [R36.64+0x80], !P3 ;  /* 0x0388008024cc9fae */ /* 0x0003ec000d901d46 */
        /* <DEDUP_REMOVED lines=27> */
[-C--:B---3--:R-:W-:Y:S03]  /*1a700*/  HMMA.16816.F32 R20, R168, R172.reuse, R20 ;  /* 0x000000aca814723c */ /* 0x088fe60000001814 */
[----:B-----5:R-:W-:Y:S05]  /*1a710*/  ISETP.GT.AND P0, PT, R205, R238, PT ;  /* 0x000000eecd00720c */ /* 0x020fea0003f04270 */
        /* <DEDUP_REMOVED lines=61> */
[----:B----4-:R-:W-:Y:S01]  /*1aaf0*/  SHF.R.S32.HI R119, RZ, 0x1f, R120 ;  /* 0x0000001fff777819 */ /* 0x010fe20000011478 */
[----:B------:R-:W2:Y:S01]  /*1ab00*/  LDL.64 R206, [R1+0x8] ;  /* 0x0000080001ce7983 */ /* 0x000ea20000100a00 */
[----:B------:R-:W-:Y:S02]  /*1ab10*/  IADD3 R0, R205, -0x1, RZ ;  /* 0xffffffffcd007810 */ /* 0x000fe40007ffe0ff */
[----:B------:R-:W-:Y:S01]  /*1ab20*/  LEA.HI R119, R119, R120, RZ, 0x2 ;  /* 0x0000007877777211 */ /* 0x000fe200078f10ff */
[----:B------:R-:W3:Y:S01]  /*1ab30*/  LDL R122, [R1+0x14] ;  /* 0x00001400017a7983 */ /* 0x000ee20000100800 */
        /* <DEDUP_REMOVED lines=34> */
.L_x_2287:
[----:B----4-:R-:W-:Y:S05]  /*1ad60*/  BSYNC B0 ;  /* 0x0000000000007941 */ /* 0x010fea0003800000 */
.L_x_2286:
        /* <DEDUP_REMOVED lines=37> */
.L_x_2290:
[----:B------:R-:W-:Y:S04]  /*1afc0*/  MOV R119, c[0x0][0x32c] ;  /* 0x0000cb0000777a02 */ /* 0x000fe80000000f00 */
[----:B------:R-:W-:Y:S11]  /*1afd0*/  ISETP.NE.AND P0, PT, R119, 0x1, PT ;  /* 0x000000017700780c */ /* 0x000ff60003f05270 */
[----:B------:R-:W-:Y:S02]  /*1afe0*/  @!UPT UIADD3 URZ, URZ, URZ, URZ ;  /* 0x0000003f3f3ff290 */ /* 0x000fe4000fffe03f */
[----:B------:R-:W-:Y:S05]  /*1aff0*/  @P0 IMAD.HI.U32 R119, R3, c[0x0][0x330], RZ ;  /* 0x0000cc0003770a27 */ /* 0x000fea00078e00ff */
[----:B------:R-:W-:Y:S02]  /*1b000*/  @P0 SHF.R.U32.HI R3, RZ, c[0x0][0x334], R119 ;  /* 0x0000cd00ff030a19 */ /* 0x000fe40000011677 */
.L_x_2291:
[----:B------:R-:W-:Y:S05]  /*1b010*/  BSYNC B0 ;  /* 0x0000000000007941 */ /* 0x000fea0003800000 */
.L_x_2289:
[----:B------:R-:W-:Y:S04]  /*1b020*/  IMAD.IADD R119, R2, 0x1, -R189 ;  /* 0x0000000102777824 */ /* 0x000fe800078e0abd */
[----:B------:R-:W-:Y:S05]  /*1b030*/  IMAD R3, R3, c[0x0][0x32c], R119 ;  /* 0x0000cb0003037a24 */ /* 0x000fea00078e0277 */
[----:B------:R-:W-:Y:S02]  /*1b040*/  IADD3 R119, R3, c[0x0][0x32c], RZ ;  /* 0x0000cb0003777a10 */ /* 0x000fe40007ffe0ff */
[----:B------:R-:W-:Y:S02]  /*1b050*/  IMNMX R0, R0, R3, !PT ;  /* 0x0000000300007217 */ /* 0x000fe40007800200 */
[----:B------:R-:W-:Y:S02]  /*1b060*/  IMNMX R122, R122, R119, PT ;  /* 0x000000777a7a7217 */ /* 0x000fe40003800200 */
.L_x_2288:
        /* <DEDUP_REMOVED lines=17> */
.L_x_2294:
[----:B------:R-:W-:Y:S04]  /*1b180*/  MOV R120, c[0x0][0x32c] ;  /* 0x0000cb0000787a02 */ /* 0x000fe80000000f00 */
[----:B------:R-:W-:Y:S11]  /*1b190*/  ISETP.NE.AND P0, PT, R120, 0x1, PT ;  /* 0x000000017800780c */ /* 0x000ff60003f05270 */
[----:B------:R-:W-:Y:S02]  /*1b1a0*/  @!UPT UIADD3 URZ, URZ, URZ, URZ ;  /* 0x0000003f3f3ff290 */ /* 0x000fe4000fffe03f */
[----:B------:R-:W-:Y:S05]  /*1b1b0*/  @P0 IMAD.HI.U32 R120, R3, c[0x0][0x330], RZ ;  /* 0x0000cc0003780a27 */ /* 0x000fea00078e00ff */
[----:B------:R-:W-:Y:S02]  /*1b1c0*/  @P0 SHF.R.U32.HI R3, RZ, c[0x0][0x334], R120 ;  /* 0x0000cd00ff030a19 */ /* 0x000fe40000011678 */
.L_x_2295:
[----:B------:R-:W-:Y:S05]  /*1b1d0*/  BSYNC B0 ;  /* 0x0000000000007941 */ /* 0x000fea0003800000 */
.L_x_2293:
[----:B------:R-:W-:Y:S04]  /*1b1e0*/  IMAD.IADD R120, R2, 0x1, -R189 ;  /* 0x0000000102787824 */ /* 0x000fe800078e0abd */
[----:B------:R-:W-:Y:S05]  /*1b1f0*/  IMAD R3, R3, c[0x0][0x32c], R120 ;  /* 0x0000cb0003037a24 */ /* 0x000fea00078e0278 */
[----:B------:R-:W-:Y:S02]  /*1b200*/  IADD3 R120, R3, c[0x0][0x32c], RZ ;  /* 0x0000cb0003787a10 */ /* 0x000fe40007ffe0ff */
[----:B------:R-:W-:Y:S02]  /*1b210*/  IMNMX R119, R119, R3, !PT ;  /* 0x0000000377777217 */ /* 0x000fe40007800200 */
[----:B------:R-:W-:Y:S02]  /*1b220*/  IMNMX R121, R121, R120, PT ;  /* 0x0000007879797217 */ /* 0x000fe40003800200 */
.L_x_2292:
        /* <DEDUP_REMOVED lines=17> */
.L_x_2298:
[----:B------:R-:W-:Y:S04]  /*1b340*/  MOV R171, c[0x0][0x32c] ;  /* 0x0000cb0000ab7a02 */ /* 0x000fe80000000f00 */
[----:B------:R-:W-:Y:S11]  /*1b350*/  ISETP.NE.AND P0, PT, R171, 0x1, PT ;  /* 0x00000001ab00780c */ /* 0x000ff60003f05270 */
[----:B------:R-:W-:Y:S02]  /*1b360*/  @!UPT UIADD3 URZ, URZ, URZ, URZ ;  /* 0x0000003f3f3ff290 */ /* 0x000fe4000fffe03f */
[----:B------:R-:W-:Y:S05]  /*1b370*/  @P0 IMAD.HI.U32 R171, R126, c[0x0][0x330], RZ ;  /* 0x0000cc007eab0a27 */ /* 0x000fea00078e00ff */
[----:B------:R-:W-:Y:S02]  /*1b380*/  @P0 SHF.R.U32.HI R126, RZ, c[0x0][0x334], R171 ;  /* 0x0000cd00ff7e0a19 */ /* 0x000fe400000116ab */
.L_x_2299:
[----:B------:R-:W-:Y:S05]  /*1b390*/  BSYNC B0 ;  /* 0x0000000000007941 */ /* 0x000fea0003800000 */
.L_x_2297:
[----:B------:R-:W-:Y:S04]  /*1b3a0*/  IMAD.IADD R171, R2, 0x1, -R189 ;  /* 0x0000000102ab7824 */ /* 0x000fe800078e0abd */
[----:B------:R-:W-:Y:S05]  /*1b3b0*/  IMAD R126, R126, c[0x0][0x32c], R171 ;  /* 0x0000cb007e7e7a24 */ /* 0x000fea00078e02ab */
[----:B------:R-:W-:Y:S02]  /*1b3c0*/  IADD3 R171, R126, c[0x0][0x32c], RZ ;  /* 0x0000cb007eab7a10 */ /* 0x000fe40007ffe0ff */
[----:B------:R-:W-:Y:S02]  /*1b3d0*/  IMNMX R3, R3, R126, !PT ;  /* 0x0000007e03037217 */ /* 0x000fe40007800200 */
[----:B------:R-:W-:Y:S02]  /*1b3e0*/  IMNMX R120, R120, R171, PT ;  /* 0x000000ab78787217 */ /* 0x000fe40003800200 */
.L_x_2296:
        /* <DEDUP_REMOVED lines=157> */
.L_x_2302:
[----:B------:R-:W-:Y:S04]  /*1bdc0*/  MOV R5, c[0x0][0x32c] ;  /* 0x0000cb0000057a02 */ /* 0x000fe80000000f00 */
[----:B------:R-:W-:Y:S11]  /*1bdd0*/  ISETP.NE.AND P0, PT, R5, 0x1, PT ;  /* 0x000000010500780c */ /* 0x000ff60003f05270 */
[----:B------:R-:W-:Y:S02]  /*1bde0*/  @!UPT UIADD3 URZ, URZ, URZ, URZ ;  /* 0x0000003f3f3ff290 */ /* 0x000fe4000fffe03f */
[----:B------:R-:W-:Y:S05]  /*1bdf0*/  @P0 IMAD.HI.U32 R5, R4, c[0x0][0x330], RZ ;  /* 0x0000cc0004050a27 */ /* 0x000fea00078e00ff */
[----:B------:R-:W-:Y:S02]  /*1be00*/  @P0 SHF.R.U32.HI R4, RZ, c[0x0][0x334], R5 ;  /* 0x0000cd00ff040a19 */ /* 0x000fe40000011605 */
.L_x_2303:
[----:B------:R-:W-:Y:S05]  /*1be10*/  BSYNC B0 ;  /* 0x0000000000007941 */ /* 0x000fea0003800000 */
.L_x_2301:
[----:B------:R-:W-:Y:S04]  /*1be20*/  IMAD.IADD R2, R2, 0x1, -R189 ;  /* 0x0000000102027824 */ /* 0x000fe800078e0abd */
[----:B------:R-:W-:Y:S05]  /*1be30*/  IMAD R2, R4, c[0x0][0x32c], R2 ;  /* 0x0000cb0004027a24 */ /* 0x000fea00078e0202 */
[----:B------:R-:W-:Y:S02]  /*1be40*/  IADD3 R4, R2, c[0x0][0x32c], RZ ;  /* 0x0000cb0002047a10 */ /* 0x000fe40007ffe0ff */
[----:B------:R-:W-:Y:S02]  /*1be50*/  IMNMX R0, R0, R2, !PT ;  /* 0x0000000200007217 */ /* 0x000fe40007800200 */
[----:B------:R-:W-:Y:S02]  /*1be60*/  IMNMX R3, R3, R4, PT ;  /* 0x0000000403037217 */ /* 0x000fe40003800200 */
.L_x_2300:
        /* <DEDUP_REMOVED lines=61> */
[----:B------:R-:W-:Y:S02]  /*1c240*/  ISETP.LT.OR P0, PT, R3, 0x21, P0 ;  /* 0x000000210300780c */ /* 0x000fe40000701670 */
[----:B------:R-:W-:Y:S02]  /*1c250*/  FMNMX.FTZ R4, R34, R4, !PT ;  /* 0x0000000422047209 */ /* 0x000fe40007810000 */
[----:B------:R-:W-:Y:S02]  /*1c260*/  FSEL R213, R42, -INF , !P0 ;  /* 0xff8000002ad57808 */ /* 0x000fe40004000000 */
[----:B------:R-:W-:Y:S01]  /*1c270*/  FMNMX.FTZ R5, R13, R5, !PT ;  /* 0x000000050d057209 */ /* 0x000fe20007810000 */
        /* <DEDUP_REMOVED lines=9> */
[----:B------:R-:W-:Y:S02]  /*1c310*/  FMNMX.FTZ R5, R190, R5, !PT ;  /* 0x00000005be057209 */ /* 0x000fe40007810000 */
[----:B------:R-:W-:Y:S02]  /*1c320*/  FSEL R211, R46, -INF , !P0 ;  /* 0xff8000002ed37808 */ /* 0x000fe40004000000 */
[----:B------:R-:W-:Y:S02]  /*1c330*/  ISETP.GT.AND P0, PT, R0, 0x29, !P6 ;  /* 0x000000290000780c */ /* 0x000fe40007704270 */
[----:B-1----:R-:W-:Y:S02]  /*1c340*/  FMNMX.FTZ R122, R2, R6, !PT ;  /* 0x00000006027a7209 */ /* 0x002fe40007810000 */
[----:B------:R-:W-:Y:S02]  /*1c350*/  ISETP.LT.OR P0, PT, R3, 0x2a, P0 ;  /* 0x0000002a0300780c */ /* 0x000fe40000701670 */
[----:B------:R-:W-:Y:S01]  /*1c360*/  FMNMX.FTZ R5, R206, R5, !PT ;  /* 0x00000005ce057209 */ /* 0x000fe20007810000 */
[C---:B------:R-:W-:Y:S01]  /*1c370*/  FMUL.FTZ R3, R122.reuse, c[0x0][0x2d0] ;  /* 0x0000b4007a037a20 */ /* 0x040fe20000410000 */
[----:B------:R-:W-:Y:S02]  /*1c380*/  FSEL R37, R47, -INF , !P0 ;  /* 0xff8000002f257808 */ /* 0x000fe40004000000 */
[----:B------:R-:W-:Y:S02]  /*1c390*/  FMNMX.FTZ R0, R191, R5, !PT ;  /* 0x00000005bf007209 */ /* 0x000fe40007810000 */
        /* <DEDUP_REMOVED lines=8> */
[----:B------:R2:W-:Y:S02]  /*1c420*/  MUFU.EX2 R218, R3 ;  /* 0x0000000300da7308 */ /* 0x0005e40000000800 */
[----:B------:R-:W3:Y:S08]  /*1c430*/  SHFL.BFLY PT, R6, R2, 0x2, 0x1f ;  /* 0x0c401f0002067f89 */ /* 0x000ef000000e0000 */
[----:B------:R4:W5:Y:S01]  /*1c440*/  MUFU.EX2 R233, R4 ;  /* 0x0000000400e97308 */ /* 0x0009620000000800 */
[----:B-1----:R-:W-:Y:S02]  /*1c450*/  FMNMX.FTZ R121, R0, R5, !PT ;  /* 0x0000000500797209 */ /* 0x002fe40007810000 */
[----:B--2---:R-:W-:Y:S02]  /*1c460*/  FMNMX.FTZ R3, R10, R123, !PT ;  /* 0x0000007b0a037209 */ /* 0x004fe40007810000 */
[----:B---3--:R-:W-:Y:S02]  /*1c470*/  FMNMX.FTZ R2, R2, R6, !PT ;  /* 0x0000000602027209 */ /* 0x008fe40007810000 */
[----:B------:R-:W-:Y:S04]  /*1c480*/  FMNMX.FTZ R3, R12, R3, !PT ;  /* 0x000000030c037209 */ /* 0x000fe80007810000 */
[----:B------:R-:W-:Y:S01]  /*1c490*/  FMNMX.FTZ R3, R11, R3, !PT ;  /* 0x000000030b037209 */ /* 0x000fe20007810000 */
[--C-:B----4-:R-:W-:Y:S01]  /*1c4a0*/  FFMA.FTZ R4, R126, c[0x0][0x2d0], -R7.reuse ;  /* 0x0000b4007e047a23 */ /* 0x110fe20000010807 */
[----:B-----5:R-:W-:Y:S01]  /*1c4b0*/  F2FP.PACK_AB R40, R233, R218 ;  /* 0x000000dae928723e */ /* 0x020fe200000000ff */
[--C-:B------:R-:W-:Y:S01]  /*1c4c0*/  FFMA.FTZ R126, R179, c[0x0][0x2d0], -R7.reuse ;  /* 0x0000b400b37e7a23 */ /* 0x100fe20000010807 */
[----:B------:R-:W-:Y:S01]  /*1c4d0*/  FMNMX.FTZ R0, R15, R3, !PT ;  /* 0x000000030f007209 */ /* 0x000fe20007810000 */
[----:B------:R1:W-:Y:S01]  /*1c4e0*/  MUFU.EX2 R235, R4 ;  /* 0x0000000400eb7308 */ /* 0x0003e20000000800 */
[----:B------:R-:W-:Y:S01]  /*1c4f0*/  FSEL R3, R122, RZ, P0 ;  /* 0x000000ff7a037208 */ /* 0x000fe20000000000 */
[--C-:B------:R-:W-:Y:S01]  /*1c500*/  FFMA.FTZ R179, R176, c[0x0][0x2d0], -R7.reuse ;  /* 0x0000b400b0b37a23 */ /* 0x100fe20000010807 */
[----:B------:R-:W-:Y:S01]  /*1c510*/  FMNMX.FTZ R5, R168, R0, !PT ;  /* 0x00000000a8057209 */ /* 0x000fe20007810000 */
[C---:B------:R-:W-:Y:S01]  /*1c520*/  FMUL.FTZ R0, R121.reuse, c[0x0][0x2d0] ;  /* 0x0000b40079007a20 */ /* 0x040fe20000410000 */
[----:B------:R-:W-:Y:S01]  /*1c530*/  FSETP.NEU.FTZ.AND P0, PT, R121, -INF , PT ;  /* 0xff8000007900780b */ /* 0x000fe20003f1d000 */
[--C-:B------:R-:W-:Y:S01]  /*1c540*/  FFMA.FTZ R176, R32, c[0x0][0x2d0], -R7.reuse ;  /* 0x0000b40020b07a23 */ /* 0x100fe20000010807 */
[----:B------:R-:W-:Y:S02]  /*1c550*/  FMNMX.FTZ R6, R169, R5, !PT ;  /* 0x00000005a9067209 */ /* 0x000fe40007810000 */
[----:B------:R-:W-:Y:S01]  /*1c560*/  FSEL R8, R0, RZ, P0 ;  /* 0x000000ff00087208 */ /* 0x000fe20000000000 */
[----:B------:R-:W2:Y:S01]  /*1c570*/  SHFL.BFLY PT, R5, R2, 0x1, 0x1f ;  /* 0x0c201f0002057f89 */ /* 0x000ea200000e0000 */
[----:B------:R-:W-:Y:S03]  /*1c580*/  MUFU.EX2 R222, R126 ;  /* 0x0000007e00de7308 */ /* 0x000fe60000000800 */
[--C-:B------:R-:W-:Y:S02]  /*1c590*/  FFMA.FTZ R0, R18, c[0x0][0x2d0], -R8.reuse ;  /* 0x0000b40012007a23 */ /* 0x100fe40000010808 */
[--C-:B------:R-:W-:Y:S02]  /*1c5a0*/  FFMA.FTZ R175, R175, c[0x0][0x2d0], -R8.reuse ;  /* 0x0000b400afaf7a23 */ /* 0x100fe40000010808 */
[--C-:B------:R-:W-:Y:S03]  /*1c5b0*/  FFMA.FTZ R174, R174, c[0x0][0x2d0], -R8.reuse ;  /* 0x0000b400aeae7a23 */ /* 0x100fe60000010808 */
[----:B------:R3:W-:Y:S01]  /*1c5c0*/  MUFU.EX2 R227, R0 ;  /* 0x0000000000e37308 */ /* 0x0007e20000000800 */
[--C-:B-1----:R-:W-:Y:S02]  /*1c5d0*/  FFMA.FTZ R4, R171, c[0x0][0x2d0], -R7.reuse ;  /* 0x0000b400ab047a23 */ /* 0x102fe40000010807 */
[--C-:B------:R-:W-:Y:S02]  /*1c5e0*/  FFMA.FTZ R171, R181, c[0x0][0x2d0], -R7.reuse ;  /* 0x0000b400b5ab7a23 */ /* 0x100fe40000010807 */
[--C-:B------:R-:W-:Y:S02]  /*1c5f0*/  FFMA.FTZ R181, R177, c[0x0][0x2d0], -R7.reuse ;  /* 0x0000b400b1b57a23 */ /* 0x100fe40000010807 */
        /* <DEDUP_REMOVED lines=18> */
[----:B------:R-:W-:Y:S01]  /*1c720*/  FFMA.FTZ R4, R172, c[0x0][0x2d0], -R8 ;  /* 0x0000b400ac047a23 */ /* 0x000fe20000010808 */
        /* <DEDUP_REMOVED lines=12> */
[--C-:B------:R-:W-:Y:S07]  /*1c7f0*/  FFMA.FTZ R126, R206, c[0x0][0x2d0], -R38.reuse ;  /* 0x0000b400ce7e7a23 */ /* 0x100fee0000010826 */
[----:B------:R1:W-:Y:S10]  /*1c800*/  MUFU.EX2 R223, R4 ;  /* 0x0000000400df7308 */ /* 0x0003f40000000800 */
[----:B------:R-:W-:Y:S01]  /*1c810*/  MUFU.EX2 R126, R126 ;  /* 0x0000007e007e7308 */ /* 0x000fe20000000800 */
[--C-:B-1----:R-:W-:Y:S09]  /*1c820*/  FFMA.FTZ R4, R20, c[0x0][0x2d0], -R38.reuse ;  /* 0x0000b40014047a23 */ /* 0x102ff20000010826 */
[----:B------:R3:W1:Y:S02]  /*1c830*/  MUFU.EX2 R225, R4 ;  /* 0x0000000400e17308 */ /* 0x0006640000000800 */
[----:B---3--:R-:W-:Y:S01]  /*1c840*/  FMNMX.FTZ R4, R0, R2, !PT ;  /* 0x0000000200047209 */ /* 0x008fe20007810000 */
[----:B------:R-:W-:Y:S01]  /*1c850*/  FFMA.FTZ R0, R21, c[0x0][0x2d0], -R38 ;  /* 0x0000b40015007a23 */ /* 0x000fe20000010826 */
[----:B-1----:R-:W-:Y:S01]  /*1c860*/  F2FP.PACK_AB R44, R225, R223 ;  /* 0x000000dfe12c723e */ /* 0x002fe200000000ff */
[----:B------:R-:W-:Y:S01]  /*1c870*/  FADD.FTZ R2, -R5, R117 ;  /* 0x0000007505027221 */ /* 0x000fe20000010100 */
[----:B------:R-:W-:Y:S04]  /*1c880*/  LDSM.16.MT88.4 R20, [R166] ;  /* 0x00000000a614783b */ /* 0x000fe80000004200 */
[----:B------:R1:W-:Y:S01]  /*1c890*/  MUFU.EX2 R224, R0 ;  /* 0x0000000000e07308 */ /* 0x0003e20000000800 */
[----:B------:R-:W-:Y:S02]  /*1c8a0*/  FFMA.FTZ R117, R180, c[0x0][0x2d0], -R8 ;  /* 0x0000b400b4757a23 */ /* 0x000fe40000010808 */
[----:B------:R-:W-:Y:S01]  /*1c8b0*/  FMUL.FTZ R2, R2, c[0x0][0x2d0] ;  /* 0x0000b40002027a20 */ /* 0x000fe20000410000 */
[----:B------:R-:W2:Y:S06]  /*1c8c0*/  SHFL.BFLY PT, R6, R4, 0x1, 0x1f ;  /* 0x0c201f0004067f89 */ /* 0x000eac00000e0000 */
[----:B------:R-:W3:Y:S10]  /*1c8d0*/  MUFU.EX2 R36, R2 ;  /* 0x0000000200247308 */ /* 0x000ef40000000800 */
[----:B------:R-:W-:Y:S01]  /*1c8e0*/  MUFU.EX2 R219, R117 ;  /* 0x0000007500db7308 */ /* 0x000fe20000000800 */
[----:B-1----:R-:W-:Y:S09]  /*1c8f0*/  FFMA.FTZ R0, R13, c[0x0][0x2d0], -R38 ;  /* 0x0000b4000d007a23 */ /* 0x002ff20000010826 */
[----:B------:R1:W4:Y:S01]  /*1c900*/  MUFU.EX2 R237, R0 ;  /* 0x0000000000ed7308 */ /* 0x0003220000000800 */
[----:B--2---:R-:W-:Y:S01]  /*1c910*/  FMNMX.FTZ R119, R4, R6, !PT ;  /* 0x0000000604777209 */ /* 0x004fe20007810000 */
[C---:B---3--:R-:W-:Y:S04]  /*1c920*/  FMUL.FTZ R7, R36.reuse, R131 ;  /* 0x0000008324077220 */ /* 0x048fe80000410000 */
[----:B------:R-:W-:Y:S02]  /*1c930*/  FMUL.FTZ R4, R119, c[0x0][0x2d0] ;  /* 0x0000b40077047a20 */ /* 0x000fe40000410000 */
[----:B------:R-:W-:Y:S02]  /*1c940*/  FMUL.FTZ R6, R36, R130 ;  /* 0x0000008224067220 */ /* 0x000fe40000410000 */
[----:B------:R-:W-:Y:S01]  /*1c950*/  FFMA.FTZ R130, R34, c[0x0][0x2d0], -R8 ;  /* 0x0000b40022827a23 */ /* 0x000fe20000010808 */
        /* <DEDUP_REMOVED lines=9> */
[----:B----4-:R-:W-:Y:S01]  /*1c9f0*/  F2FP.PACK_AB R46, R237, R224 ;  /* 0x000000e0ed2e723e */ /* 0x010fe200000000ff */
[----:B------:R-:W-:Y:S02]  /*1ca00*/  FFMA.FTZ R116, R178, c[0x0][0x2d0], -R8 ;  /* 0x0000b400b2747a23 */ /* 0x000fe40000010808 */
        /* <DEDUP_REMOVED lines=17> */
[----:B-1----:R-:W-:Y:S05]  /*1cb20*/  FFMA.FTZ R116, R188, c[0x0][0x2d0], -R38 ;  /* 0x0000b400bc747a23 */ /* 0x002fea0000010826 */
[----:B------:R-:W-:Y:S01]  /*1cb30*/  MUFU.EX2 R178, R181 ;  /* 0x000000b500b27308 */ /* 0x000fe20000000800 */
[----:B--2---:R-:W-:Y:S01]  /*1cb40*/  FSEL R0, R120, RZ, P0 ;  /* 0x000000ff78007208 */ /* 0x004fe20000000000 */
[----:B---3--:R-:W-:Y:S01]  /*1cb50*/  FMUL.FTZ R5, R3, R129 ;  /* 0x0000008103057220 */ /* 0x008fe20000410000 */
[----:B------:R-:W-:Y:S01]  /*1cb60*/  FSETP.NEU.FTZ.AND P0, PT, R119, -INF , PT ;  /* 0xff8000007700780b */ /* 0x000fe20003f1d000 */
[----:B------:R-:W-:Y:S02]  /*1cb70*/  FFMA.FTZ R129, R35, c[0x0][0x2d0], -R8 ;  /* 0x0000b40023817a23 */ /* 0x000fe40000010808 */
[----:B------:R-:W-:Y:S01]  /*1cb80*/  FADD.FTZ R0, -R0, R118 ;  /* 0x0000007600007221 */ /* 0x000fe20000010100 */
[----:B------:R-:W-:Y:S01]  /*1cb90*/  FSEL R39, R4, RZ, P0 ;  /* 0x000000ff04277208 */ /* 0x000fe20000000000 */
[----:B------:R-:W-:Y:S02]  /*1cba0*/  FFMA.FTZ R118, R182, c[0x0][0x2d0], -R8 ;  /* 0x0000b400b6767a23 */ /* 0x000fe40000010808 */
[----:B------:R-:W-:Y:S01]  /*1cbb0*/  MUFU.EX2 R181, R176 ;  /* 0x000000b000b57308 */ /* 0x000fe20000000800 */
[----:B------:R-:W-:Y:S02]  /*1cbc0*/  FMUL.FTZ R0, R0, c[0x0][0x2d0] ;  /* 0x0000b40000007a20 */ /* 0x000fe40000410000 */
[--C-:B------:R-:W-:Y:S02]  /*1cbd0*/  FFMA.FTZ R4, R15, c[0x0][0x2d0], -R39.reuse ;  /* 0x0000b4000f047a23 */ /* 0x100fe40000010827 */
[C---:B------:R-:W-:Y:S02]  /*1cbe0*/  FMUL.FTZ R16, R3.reuse, R140 ;  /* 0x0000008c03107220 */ /* 0x040fe40000410000 */
[C---:B------:R-:W-:Y:S02]  /*1cbf0*/  FMUL.FTZ R17, R3.reuse, R141 ;  /* 0x0000008d03117220 */ /* 0x040fe40000410000 */
[C---:B------:R-:W-:Y:S01]  /*1cc00*/  FMUL.FTZ R32, R3.reuse, R156 ;  /* 0x0000009c03207220 */ /* 0x040fe20000410000 */
[----:B------:R1:W2:Y:S01]  /*1cc10*/  MUFU.EX2 R2, R0 ;  /* 0x0000000000027308 */ /* 0x0002a20000000800 */
[C---:B------:R-:W-:Y:S01]  /*1cc20*/  FMUL.FTZ R33, R3.reuse, R157 ;  /* 0x0000009d03217220 */ /* 0x040fe20000410000 */
[----:B------:R-:W-:Y:S01]  /*1cc30*/  LDSM.16.MT88.4 R140, [R166+0x800] ;  /* 0x00080000a68c783b */ /* 0x000fe20000004200 */
[----:B------:R-:W-:Y:S02]  /*1cc40*/  FMUL.FTZ R35, R36, R159 ;  /* 0x0000009f24237220 */ /* 0x000fe40000410000 */
[C---:B------:R-:W-:Y:S02]  /*1cc50*/  FMUL.FTZ R100, R3.reuse, R100 ;  /* 0x0000006403647220 */ /* 0x040fe40000410000 */
[C---:B------:R-:W-:Y:S02]  /*1cc60*/  FMUL.FTZ R101, R3.reuse, R101 ;  /* 0x0000006503657220 */ /* 0x040fe40000410000 */
[C---:B------:R-:W-:Y:S01]  /*1cc70*/  FMUL.FTZ R112, R3.reuse, R112 ;  /* 0x0000007003707220 */ /* 0x040fe20000410000 */
[----:B------:R3:W-:Y:S01]  /*1cc80*/  MUFU.EX2 R229, R4 ;  /* 0x0000000400e57308 */ /* 0x0007e20000000800 */
[C---:B------:R-:W-:Y:S01]  /*1cc90*/  FMUL.FTZ R113, R3.reuse, R113 ;  /* 0x0000007103717220 */ /* 0x040fe20000410000 */
[----:B------:R-:W-:Y:S01]  /*1cca0*/  LDSM.16.MT88.4 R156, [R167+0x800] ;  /* 0x00080000a79c783b */ /* 0x000fe20000004200 */
        /* <DEDUP_REMOVED lines=8> */
[C---:B--2---:R-:W-:Y:S02]  /*1cd30*/  FMUL.FTZ R9, R2.reuse, R133 ;  /* 0x0000008502097220 */ /* 0x044fe40000410000 */
[C---:B------:R-:W-:Y:S01]  /*1cd40*/  FMUL.FTZ R13, R2.reuse, R137 ;  /* 0x00000089020d7220 */ /* 0x040fe20000410000 */
[----:B------:R1:W-:Y:S01]  /*1cd50*/  MUFU.EX2 R209, R0 ;  /* 0x0000000000d17308 */ /* 0x0003e20000000800 */
[C---:B------:R-:W-:Y:S02]  /*1cd60*/  FMUL.FTZ R24, R2.reuse, R148 ;  /* 0x0000009402187220 */ /* 0x040fe40000410000 */
[C---:B------:R-:W-:Y:S02]  /*1cd70*/  FMUL.FTZ R25, R2.reuse, R149 ;  /* 0x0000009502197220 */ /* 0x040fe40000410000 */
[C---:B---3--:R-:W-:Y:S02]  /*1cd80*/  FMUL.FTZ R4, R3.reuse, R128 ;  /* 0x0000008003047220 */ /* 0x048fe40000410000 */
[C---:B------:R-:W-:Y:S02]  /*1cd90*/  FMUL.FTZ R28, R2.reuse, R152 ;  /* 0x00000098021c7220 */ /* 0x040fe40000410000 */
[C---:B------:R-:W-:Y:S01]  /*1cda0*/  FMUL.FTZ R29, R2.reuse, R153 ;  /* 0x00000099021d7220 */ /* 0x040fe20000410000 */
[----:B------:R-:W-:Y:S01]  /*1cdb0*/  MUFU.EX2 R176, R129 ;  /* 0x0000008100b07308 */ /* 0x000fe20000000800 */
[C---:B------:R-:W-:Y:S01]  /*1cdc0*/  FMUL.FTZ R104, R2.reuse, R104 ;  /* 0x0000006802687220 */ /* 0x040fe20000410000 */
[-C--:B------:R-:W-:Y:S01]  /*1cdd0*/  HMMA.16816.F32 R4, R40, R20.reuse, R4 ;  /* 0x000000142804723c */ /* 0x080fe20000001804 */
[C---:B------:R-:W-:Y:S02]  /*1cde0*/  FMUL.FTZ R105, R2.reuse, R105 ;  /* 0x0000006902697220 */ /* 0x040fe40000410000 */
[C---:B------:R-:W-:Y:S02]  /*1cdf0*/  FMUL.FTZ R108, R2.reuse, R108 ;  /* 0x0000006c026c7220 */ /* 0x040fe40000410000 */
[C---:B------:R-:W-:Y:S02]  /*1ce00*/  FMUL.FTZ R109, R2.reuse, R109 ;  /* 0x0000006d026d7220 */ /* 0x040fe40000410000 */
[C---:B------:R-:W-:Y:S02]  /*1ce10*/  FMUL.FTZ R56, R2.reuse, R56 ;  /* 0x0000003802387220 */ /* 0x040fe40000410000 */
[----:B------:R-:W-:Y:S03]  /*1ce20*/  FMUL.FTZ R57, R2, R57 ;  /* 0x0000003902397220 */ /* 0x000fe60000410000 */
[--C-:B-1----:R-:W-:Y:S02]  /*1ce30*/  FFMA.FTZ R0, R12, c[0x0][0x2d0], -R39.reuse ;  /* 0x0000b4000c007a23 */ /* 0x102fe40000010827 */
[C---:B------:R-:W-:Y:S02]  /*1ce40*/  FMUL.FTZ R12, R2.reuse, R136 ;  /* 0x00000088020c7220 */ /* 0x040fe40000410000 */
[----:B------:R-:W1:Y:S01]  /*1ce50*/  MUFU.EX2 R210, R0 ;  /* 0x0000000000d27308 */ /* 0x000e620000000800 */
        /* <DEDUP_REMOVED lines=10> */
[C---:B------:R-:W-:Y:S02]  /*1cf00*/  FMUL.FTZ R88, R2.reuse, R88 ;  /* 0x0000005802587220 */ /* 0x040fe40000410000 */
[----:B------:R-:W-:Y:S01]  /*1cf10*/  FMUL.FTZ R89, R2, R89 ;  /* 0x0000005902597220 */ /* 0x000fe20000410000 */
[----:B-1----:R-:W-:Y:S01]  /*1cf20*/  F2FP.PACK_AB R45, R210, R209 ;  /* 0x000000d1d22d723e */ /* 0x002fe200000000ff */
[--C-:B------:R-:W-:Y:S02]  /*1cf30*/  FFMA.FTZ R0, R11, c[0x0][0x2d0], -R39.reuse ;  /* 0x0000b4000b007a23 */ /* 0x100fe40000010827 */
[C---:B------:R-:W-:Y:S02]  /*1cf40*/  FMUL.FTZ R92, R2.reuse, R92 ;  /* 0x0000005c025c7220 */ /* 0x040fe40000410000 */
[----:B------:R1:W2:Y:S01]  /*1cf50*/  MUFU.EX2 R230, R0 ;  /* 0x0000000000e67308 */ /* 0x0002a20000000800 */
[----:B------:R-:W-:Y:S02]  /*1cf60*/  FMUL.FTZ R93, R2, R93 ;  /* 0x0000005d025d7220 */ /* 0x000fe40000410000 */
[C---:B------:R-:W-:Y:S02]  /*1cf70*/  FMUL.FTZ R96, R3.reuse, R96 ;  /* 0x0000006003607220 */ /* 0x040fe40000410000 */
[C---:B------:R-:W-:Y:S02]  /*1cf80*/  FMUL.FTZ R97, R3.reuse, R97 ;  /* 0x0000006103617220 */ /* 0x040fe40000410000 */
[----:B------:R-:W-:Y:S02]  /*1cf90*/  FFMA.FTZ R128, R3, R234, R218 ;  /* 0x000000ea03807223 */ /* 0x000fe400000100da */
[----:B------:R-:W-:Y:S02]  /*1cfa0*/  FFMA.FTZ R118, R208, c[0x0][0x2d0], -R38 ;  /* 0x0000b400d0767a23 */ /* 0x000fe40000010826 */
[----:B------:R-:W-:Y:S02]  /*1cfb0*/  FFMA.FTZ R117, R213, c[0x0][0x2d0], -R39 ;  /* 0x0000b400d5757a23 */ /* 0x000fe40000010827 */
[----:B------:R-:W-:Y:S10]  /*1cfc0*/  MUFU.EX2 R172, R118 ;  /* 0x0000007600ac7308 */ /* 0x000ff40000000800 */
[----:B------:R-:W-:Y:S01]  /*1cfd0*/  MUFU.EX2 R117, R117 ;  /* 0x0000007500757308 */ /* 0x000fe20000000800 */
[----:B-1----:R-:W-:Y:S02]  /*1cfe0*/  FSEL R0, R119, RZ, P0 ;  /* 0x000000ff77007208 */ /* 0x002fe40000000000 */
[----:B--2---:R-:W-:Y:S02]  /*1cff0*/  F2FP.PACK_AB R47, R229, R230 ;  /* 0x000000e6e52f723e */ /* 0x004fe400000000ff */
[----:B------:R-:W-:Y:S01]  /*1d000*/  ISETP.GT.AND P0, PT, R205, R238, PT ;  /* 0x000000eecd00720c */ /* 0x000fe20003f04270 */
[----:B------:R-:W-:Y:S02]  /*1d010*/  FADD.FTZ R0, -R0, R123 ;  /* 0x0000007b00007221 */ /* 0x000fe40000010100 */
[----:B------:R-:W-:Y:S02]  /*1d020*/  FFMA.FTZ R123, R184, c[0x0][0x2d0], -R8 ;  /* 0x0000b400b87b7a23 */ /* 0x000fe40000010808 */
[----:B------:R-:W-:Y:S01]  /*1d030*/  FMUL.FTZ R0, R0, c[0x0][0x2d0] ;  /* 0x0000b40000007a20 */ /* 0x000fe20000410000 */
[----:B------:R1:W-:Y:S01]  /*1d040*/  MUFU.EX2 R184, R116 ;  /* 0x0000007400b87308 */ /* 0x0003e20000000800 */
[C---:B------:R-:W-:Y:S02]  /*1d050*/  FMUL.FTZ R8, R2.reuse, R132 ;  /* 0x0000008402087220 */ /* 0x040fe40000410000 */
[----:B------:R-:W-:Y:S07]  /*1d060*/  FFMA.FTZ R2, R2, R246, R223 ;  /* 0x000000f602027223 */ /* 0x000fee00000100df */
[----:B------:R-:W2:Y:S10]  /*1d070*/  MUFU.EX2 R0, R0 ;  /* 0x0000000000007308 */ /* 0x000eb40000000800 */
[----:B------:R-:W3:Y:S01]  /*1d080*/  MUFU.EX2 R214, R123 ;  /* 0x0000007b00d67308 */ /* 0x000ee20000000800 */
[--C-:B-1----:R-:W-:Y:S09]  /*1d090*/  FFMA.FTZ R116, R187, c[0x0][0x2d0], -R38.reuse ;  /* 0x0000b400bb747a23 */ /* 0x102ff20000010826 */
[----:B------:R1:W-:Y:S01]  /*1d0a0*/  MUFU.EX2 R185, R116 ;  /* 0x0000007400b97308 */ /* 0x0003e20000000800 */
[C---:B--2---:R-:W-:Y:S02]  /*1d0b0*/  FMUL.FTZ R10, R0.reuse, R134 ;  /* 0x00000086000a7220 */ /* 0x044fe40000410000 */
        /* <DEDUP_REMOVED lines=10> */
[----:B------:R-:W-:Y:S03]  /*1d160*/  FMUL.FTZ R21, R3, R145 ;  /* 0x0000009103157220 */ /* 0x000fe60000410000 */
        /* <DEDUP_REMOVED lines=21> */
[----:B------:R-:W-:Y:S03]  /*1d2c0*/  FMUL.FTZ R95, R0, R95 ;  /* 0x0000005f005f7220 */ /* 0x000fe60000410000 */
[--C-:B-1----:R-:W-:Y:S02]  /*1d2d0*/  FFMA.FTZ R116, R186, c[0x0][0x2d0], -R38.reuse ;  /* 0x0000b400ba747a23 */ /* 0x102fe40000010826 */
[--C-:B------:R-:W-:Y:S02]  /*1d2e0*/  FFMA.FTZ R123, R191, c[0x0][0x2d0], -R38.reuse ;  /* 0x0000b400bf7b7a23 */ /* 0x100fe40000010826 */
[C---:B------:R-:W-:Y:S01]  /*1d2f0*/  HMMA.16816.F32 R32, R40.reuse, R50, R32 ;  /* 0x000000322820723c */ /* 0x040fe20000001820 */
[----:B------:R-:W1:Y:S01]  /*1d300*/  LDSM.16.MT88.4 R48, [R166+0xc00] ;  /* 0x000c0000a630783b */ /* 0x000e620000004200 */
[----:B------:R2:W-:Y:S02]  /*1d310*/  MUFU.EX2 R186, R116 ;  /* 0x0000007400ba7308 */ /* 0x0005e40000000800 */
[----:B------:R-:W-:Y:S02]  /*1d320*/  FFMA.FTZ R3, R211, c[0x0][0x2d0], -R39 ;  /* 0x0000b400d3037a23 */ /* 0x000fe40000010827 */
[----:B------:R-:W-:Y:S06]  /*1d330*/  FFMA.FTZ R0, R0, R247, R209 ;  /* 0x000000f700007223 */ /* 0x000fec00000100d1 */
[----:B------:R-:W-:Y:S10]  /*1d340*/  MUFU.EX2 R171, R123 ;  /* 0x0000007b00ab7308 */ /* 0x000ff40000000800 */
[----:B------:R4:W-:Y:S01]  /*1d350*/  MUFU.EX2 R123, R3 ;  /* 0x00000003007b7308 */ /* 0x0009e20000000800 */
[--C-:B--2---:R-:W-:Y:S02]  /*1d360*/  FFMA.FTZ R116, R190, c[0x0][0x2d0], -R38.reuse ;  /* 0x0000b400be747a23 */ /* 0x104fe40000010826 */
[----:B------:R-:W-:Y:S07]  /*1d370*/  FFMA.FTZ R38, R207, c[0x0][0x2d0], -R38 ;  /* 0x0000b400cf267a23 */ /* 0x000fee0000010826 */
[----:B------:R2:W5:Y:S01]  /*1d380*/  MUFU.EX2 R183, R116 ;  /* 0x0000007400b77308 */ /* 0x0005620000000800 */
[-C--:B-1----:R-:W-:Y:S09]  /*1d390*/  HMMA.16816.F32 R100, R40, R48.reuse, R100 ;  /* 0x000000302864723c */ /* 0x082ff20000001864 */
[----:B------:R1:W-:Y:S03]  /*1d3a0*/  MUFU.EX2 R173, R38 ;  /* 0x0000002600ad7308 */ /* 0x0003e60000000800 */
[----:B----4-:R-:W-:Y:S01]  /*1d3b0*/  FFMA.FTZ R3, R36, R236, R227 ;  /* 0x000000ec24037223 */ /* 0x010fe200000100e3 */
[C---:B------:R-:W-:Y:S03]  /*1d3c0*/  HMMA.16816.F32 R104, R44.reuse, R48, R104 ;  /* 0x000000302c68723c */ /* 0x040fe60000001868 */
[----:B------:R-:W-:Y:S02]  /*1d3d0*/  FADD.FTZ R36, R226, R3 ;  /* 0x00000003e2247221 */ /* 0x000fe40000010000 */
[----:B------:R-:W-:Y:S02]  /*1d3e0*/  FADD.FTZ R3, R225, R2 ;  /* 0x00000002e1037221 */ /* 0x000fe40000010000 */
[--C-:B--2---:R-:W-:Y:S01]  /*1d3f0*/  FFMA.FTZ R116, R212, c[0x0][0x2d0], -R39.reuse ;  /* 0x0000b400d4747a23 */ /* 0x104fe20000010827 */
[-C--:B------:R-:W-:Y:S05]  /*1d400*/  HMMA.16816.F32 R108, R44, R50.reuse, R108 ;  /* 0x000000322c6c723c */ /* 0x080fea000000186c */
[----:B------:R-:W-:Y:S03]  /*1d410*/  MUFU.EX2 R116, R116 ;  /* 0x0000007400747308 */ /* 0x000fe60000000800 */
[C---:B------:R-:W-:Y:S01]  /*1d420*/  HMMA.16816.F32 R112, R40.reuse, R50, R112 ;  /* 0x000000322870723c */ /* 0x040fe20000001870 */
[----:B------:R-:W2:Y:S03]  /*1d430*/  LDSM.16.MT88.4 R48, [R167+0xc00] ;  /* 0x000c0000a730783b */ /* 0x000ea60000004200 */
[----:B-1----:R-:W-:Y:S04]  /*1d440*/  F2FP.PACK_AB R38, R181, R177 ;  /* 0x000000b1b526723e */ /* 0x002fe800000000ff */
[-C--:B--2---:R-:W-:Y:S08]  /*1d450*/  HMMA.16816.F32 R52, R40, R48.reuse, R52 ;  /* 0x000000302834723c */ /* 0x084ff00000001834 */
        /* <DEDUP_REMOVED lines=14> */
[----:B------:R2:W-:Y:S05]  /*1d540*/  MUFU.EX2 R182, R48 ;  /* 0x0000003000b67308 */ /* 0x0005ea0000000800 */
[----:B------:R-:W-:Y:S07]  /*1d550*/  HMMA.16816.F32 R96, R40, R50, R96 ;  /* 0x000000322860723c */ /* 0x000fee0000001860 */
[----:B------:R-:W-:Y:S02]  /*1d560*/  F2FP.PACK_AB R40, R217, R215 ;  /* 0x000000d7d928723e */ /* 0x000fe400000000ff */
[----:B---3--:R-:W-:Y:S03]  /*1d570*/  F2FP.PACK_AB R41, R216, R214 ;  /* 0x000000d6d829723e */ /* 0x008fe600000000ff */
[----:B------:R-:W-:Y:S02]  /*1d580*/  F2FP.PACK_AB R42, R222, R220 ;  /* 0x000000dcde2a723e */ /* 0x000fe400000000ff */
[----:B------:R-:W-:Y:S02]  /*1d590*/  F2FP.PACK_AB R43, R221, R219 ;  /* 0x000000dbdd2b723e */ /* 0x000fe400000000ff */
[----:B-----5:R-:W-:Y:S01]  /*1d5a0*/  F2FP.PACK_AB R50, R183, R186 ;  /* 0x000000bab732723e */ /* 0x020fe200000000ff */
[--C-:B--2---:R-:W-:Y:S04]  /*1d5b0*/  FFMA.FTZ R48, R169, c[0x0][0x2d0], -R39.reuse ;  /* 0x0000b400a9307a23 */ /* 0x104fe80000010827 */
[----:B------:R2:W3:Y:S01]  /*1d5c0*/  MUFU.EX2 R168, R48 ;  /* 0x0000003000a87308 */ /* 0x0004e20000000800 */
[-C--:B-1----:R-:W-:Y:S01]  /*1d5d0*/  HMMA.16816.F32 R4, R40, R44.reuse, R4 ;  /* 0x0000002c2804723c */ /* 0x082fe20000001804 */
[--C-:B--2---:R-:W-:Y:S01]  /*1d5e0*/  FFMA.FTZ R48, R170, c[0x0][0x2d0], -R39.reuse ;  /* 0x0000b400aa307a23 */ /* 0x104fe20000010827 */
[----:B---3--:R-:W-:Y:S07]  /*1d5f0*/  F2FP.PACK_AB R49, R168, R182 ;  /* 0x000000b6a831723e */ /* 0x008fee00000000ff */
[----:B------:R1:W-:Y:S03]  /*1d600*/  MUFU.EX2 R169, R48 ;  /* 0x0000003000a97308 */ /* 0x0003e60000000800 */
[--C-:B-1----:R-:W-:Y:S02]  /*1d610*/  FFMA.FTZ R48, R189, c[0x0][0x2d0], -R39.reuse ;  /* 0x0000b400bd307a23 */ /* 0x102fe40000010827 */
[----:B------:R-:W-:Y:S05]  /*1d620*/  FFMA.FTZ R39, R37, c[0x0][0x2d0], -R39 ;  /* 0x0000b40025277a23 */ /* 0x000fea0000010827 */
[----:B------:R1:W2:Y:S01]  /*1d630*/  MUFU.EX2 R170, R48 ;  /* 0x0000003000aa7308 */ /* 0x0002a20000000800 */
[----:B------:R-:W-:Y:S04]  /*1d640*/  FADD.FTZ R37, R233, R128 ;  /* 0x00000080e9257221 */ /* 0x000fe80000010000 */
[----:B------:R-:W-:Y:S01]  /*1d650*/  FADD.FTZ R2, R235, R37 ;  /* 0x00000025eb027221 */ /* 0x000fe20000010000 */
[----:B------:R-:W-:Y:S04]  /*1d660*/  F2FP.PACK_AB R37, R179, R175 ;  /* 0x000000afb325723e */ /* 0x000fe800000000ff */
[----:B------:R3:W4:Y:S01]  /*1d670*/  MUFU.EX2 R118, R39 ;  /* 0x0000002700767308 */ /* 0x0007220000000800 */
[----:B-1----:R-:W-:Y:S02]  /*1d680*/  F2FP.PACK_AB R48, R185, R184 ;  /* 0x000000b8b930723e */ /* 0x002fe400000000ff */
[----:B--2---:R-:W-:Y:S07]  /*1d690*/  F2FP.PACK_AB R51, R170, R169 ;  /* 0x000000a9aa33723e */ /* 0x004fee00000000ff */
[C---:B------:R-:W-:Y:S01]  /*1d6a0*/  HMMA.16816.F32 R8, R48.reuse, R44, R8 ;  /* 0x0000002c3008723c */ /* 0x040fe20000001808 */
[----:B---3--:R-:W-:Y:S07]  /*1d6b0*/  F2FP.PACK_AB R39, R174, R176 ;  /* 0x000000b0ae27723e */ /* 0x008fee00000000ff */
        /* <DEDUP_REMOVED lines=25> */
[----:B------:R-:W-:Y:S01]  /*1d850*/  FADD.FTZ R44, R228, R36 ;  /* 0x00000024e42c7221 */ /* 0x000fe20000010000 */
[-C--:B------:R-:W-:Y:S01]  /*1d860*/  HMMA.16816.F32 R92, R48, R46.reuse, R92 ;  /* 0x0000002e305c723c */ /* 0x080fe2000000185c */
[----:B------:R-:W-:Y:S06]  /*1d870*/  F2FP.PACK_AB R36, R180, R178 ;  /* 0x000000b2b424723e */ /* 0x000fec00000000ff */
[----:B------:R-:W-:Y:S01]  /*1d880*/  FADD.FTZ R48, R231, R44 ;  /* 0x0000002ce7307221 */ /* 0x000fe20000010000 */
[----:B------:R-:W-:Y:S01]  /*1d890*/  HMMA.16816.F32 R96, R40, R46, R96 ;  /* 0x0000002e2860723c */ /* 0x000fe20000001860 */
[----:B------:R-:W1:Y:S03]  /*1d8a0*/  LDSM.16.MT88.4 R44, [R166+0x1400] ;  /* 0x00140000a62c783b */ /* 0x000e660000004200 */
[----:B------:R-:W-:Y:S02]  /*1d8b0*/  FADD.FTZ R49, R224, R3 ;  /* 0x00000003e0317221 */ /* 0x000fe40000010000 */
[----:B------:R-:W-:Y:S01]  /*1d8c0*/  FADD.FTZ R3, R232, R2 ;  /* 0x00000002e8037221 */ /* 0x000fe20000010000 */
[----:B------:R-:W-:Y:S01]  /*1d8d0*/  F2FP.PACK_AB R40, R171, R126 ;  /* 0x0000007eab28723e */ /* 0x000fe200000000ff */
[-C--:B------:R-:W-:Y:S01]  /*1d8e0*/  HMMA.16816.F32 R128, R36, R140.reuse, R4 ;  /* 0x0000008c2480723c */ /* 0x080fe20000001804 */
[----:B------:R-:W-:Y:S01]  /*1d8f0*/  F2FP.PACK_AB R42, R173, R172 ;  /* 0x000000acad2a723e */ /* 0x000fe200000000ff */
[----:B------:R-:W2:Y:S02]  /*1d900*/  LDSM.16.MT88.4 R4, [R167+0x1400] ;  /* 0x00140000a704783b */ /* 0x000ea40000004200 */
[----:B------:R-:W-:Y:S01]  /*1d910*/  F2FP.PACK_AB R41, R116, R117 ;  /* 0x000000757429723e */ /* 0x000fe200000000ff */
[----:B------:R-:W-:Y:S01]  /*1d920*/  FADD.FTZ R2, R210, R0 ;  /* 0x00000000d2027221 */ /* 0x000fe20000010000 */
[----:B----4-:R-:W-:Y:S01]  /*1d930*/  F2FP.PACK_AB R43, R118, R123 ;  /* 0x0000007b762b723e */ /* 0x010fe200000000ff */
[----:B------:R-:W-:Y:S02]  /*1d940*/  FADD.FTZ R3, R215, R3 ;  /* 0x00000003d7037221 */ /* 0x000fe40000010000 */
[----:B------:R-:W-:Y:S04]  /*1d950*/  FADD.FTZ R0, R237, R49 ;  /* 0x00000031ed007221 */ /* 0x000fe80000010000 */
        /* <DEDUP_REMOVED lines=40> */
[-C--:B----4-:R-:W-:Y:S01]  /*1dbe0*/  HMMA.16816.F32 R84, R36, R12.reuse, R84 ;  /* 0x0000000c2454723c */ /* 0x090fe20000001854 */
        /* <DEDUP_REMOVED lines=15> */
[----:B------:R-:W-:Y:S01]  /*1dce0*/  IADD3 R0, R205, -0x1, RZ ;  /* 0xffffffffcd007810 */ /* 0x000fe20007ffe0ff */
[----:B------:R-:W-:Y:S01]  /*1dcf0*/  FADD.FTZ R2, R123, R2 ;  /* 0x000000027b027221 */ /* 0x000fe20000010000 */
[----:B------:R-:W-:Y:S01]  /*1dd00*/  MOV R123, R119 ;  /* 0x00000077007b7202 */ /* 0x000fe20000000f00 */
[----:B------:R-:W-:Y:S01]  /*1dd10*/  FADD.FTZ R236, R174, R4 ;  /* 0x00000004aeec7221 */ /* 0x000fe20000010000 */
[----:B------:R-:W-:Y:S01]  /*1dd20*/  MOV R205, R0 ;  /* 0x0000000000cd7202 */ /* 0x000fe20000000f00 */
[----:B------:R-:W-:Y:S04]  /*1dd30*/  FADD.FTZ R246, R173, R3 ;  /* 0x00000003adf67221 */ /* 0x000fe80000010000 */
[----:B------:R-:W-:Y:S01]  /*1dd40*/  FADD.FTZ R247, R118, R2 ;  /* 0x0000000276f77221 */ /* 0x000fe20000010000 */
[----:B------:R-:W-:Y:S01]  /*1dd50*/  MOV R118, R120 ;  /* 0x0000007800767202 */ /* 0x000fe20000000f00 */
[----:B------:R-:W-:-:S05]  /*1dd60*/  @P0 BRA `(.L_x_2304) ;  /* 0xffffc45000000947 */ /* 0x000fca000383ffff */
.L_x_2285:
[----:B------:R-:W-:Y:S02]  /*1dd70*/  MOV R9, 0x1f ;  /* 0x0000001f00097802 */ /* 0x000fe40000000f00 */
[----:B------:R-:W-:Y:S01]  /*1dd80*/  MOV R8, 0xffffffff ;  /* 0xffffffff00087802 */ /* 0x000fe20000000f00 */
[----:B------:R-:W-:Y:S05]  /*1dd90*/  BRA.DIV ~URZ, `(.L_x_2305) ;  /* 0x000059a27f007947 */ /* 0x000fea000b800000 */
[----:B------:R1:W2:Y:S02]  /*1dda0*/  SHFL.BFLY PT, R0, R234, 0x2, 0x1f ;  /* 0x0c401f00ea007f89 */ /* 0x0002a400000e0000 */
.L_x_2385:
        /* <DEDUP_REMOVED lines=15> */
.L_x_2386:
        /* <DEDUP_REMOVED lines=46> */
[----:B------:R-:W-:Y:S02]  /*1e180*/  FMUL.FTZ R141, R3, R131 ;  /* 0x00000083038d7220 */ /* 0x000fe40000410000 */
[C---:B--2---:R-:W-:Y:S02]  /*1e190*/  FMUL.FTZ R54, R2.reuse, R56 ;  /* 0x0000003802367220 */ /* 0x044fe40000410000 */
[----:B------:R-:W-:-:S02]  /*1e1a0*/  FMUL.FTZ R55, R2, R57 ;  /* 0x0000003902377220 */ /* 0x000fc40000410000 */
[C---:B------:R-:W-:Y:S01]  /*1e1b0*/  FMUL.FTZ R112, R3.reuse, R158 ;  /* 0x0000009e03707220 */ /* 0x040fe20000410000 */
[----:B---3--:R-:W-:Y:S01]  /*1e1c0*/  @P2 MOV R5, 0x3f317218 ;  /* 0x3f31721800052802 */ /* 0x008fe20000000f00 */
[----:B----4-:R-:W-:Y:S01]  /*1e1d0*/  @P1 FMUL.FTZ R6, R0, 0.69314718246459960938 ;  /* 0x3f31721800061820 */ /* 0x010fe20000410000 */
        /* <DEDUP_REMOVED lines=8> */
[----:B------:R-:W-:Y:S02]  /*1e260*/  FMUL.FTZ R57, R2, R61 ;  /* 0x0000003d02397220 */ /* 0x000fe40000410000 */
        /* <DEDUP_REMOVED lines=73> */
.L_x_2174:
        /* <DEDUP_REMOVED lines=19> */
.L_x_2308:
[----:B--2---:R-:W-:Y:S05]  /*1e830*/  BSYNC B0 ;  /* 0x0000000000007941 */ /* 0x004fea0003800000 */
.L_x_2307:
        /* <DEDUP_REMOVED lines=128> */
.L_x_2311:
        /* <DEDUP_REMOVED lines=145> */
.L_x_2387:
[----:B------:R-:W-:Y:S05]  /*1f950*/  BRA.DIV ~URZ, `(.L_x_2314) ;  /* 0x000040e27f007947 */ /* 0x000fea000b800000 */
[----:B------:R3:W4:Y:S02]  /*1f960*/  SHFL.IDX PT, R0, R13, RZ, 0x1c1f ;  /* 0x001c1fff0d007589 */ /* 0x00072400000e0000 */
.L_x_2388:
        /* <DEDUP_REMOVED lines=20> */
.L_x_2316:
[----:B------:R-:W-:Y:S05]  /*1fab0*/  BSYNC B0 ;  /* 0x0000000000007941 */ /* 0x000fea0003800000 */
.L_x_2315:
[----:B------:R-:W-:Y:S05]  /*1fac0*/  BRA.DIV ~URZ, `(.L_x_2317) ;  /* 0x00003fd27f007947 */ /* 0x000fea000b800000 */
[----:B--2---:R2:W1:Y:S04]  /*1fad0*/  SHFL.IDX PT, R10, R12, 0x1, 0x1c1f ;  /* 0x003c1f000c0a7f89 */ /* 0x00446800000e0000 */
[----:B----4-:R2:W4:Y:S02]  /*1fae0*/  SHFL.IDX PT, R0, R13, 0x1, 0x1c1f ;  /* 0x003c1f000d007f89 */ /* 0x01052400000e0000 */
.L_x_2389:
        /* <DEDUP_REMOVED lines=21> */
.L_x_2319:
[----:B------:R-:W-:Y:S05]  /*1fc40*/  BSYNC B0 ;  /* 0x0000000000007941 */ /* 0x000fea0003800000 */
.L_x_2318:
[----:B------:R-:W-:Y:S05]  /*1fc50*/  BRA.DIV ~URZ, `(.L_x_2320) ;  /* 0x00003f027f007947 */ /* 0x000fea000b800000 */
[----:B-1----:R1:W2:Y:S02]  /*1fc60*/  SHFL.IDX PT, R10, R12, 0x2, 0x1c1f ;  /* 0x005c1f000c0a7f89 */ /* 0x0022a400000e0000 */
.L_x_2390:
[----:B------:R-:W-:Y:S05]  /*1fc70*/  BRA.DIV ~URZ, `(.L_x_2321) ;  /* 0x00003f527f007947 */ /* 0x000fea000b800000 */
[----:B----4-:R4:W1:Y:S02]  /*1fc80*/  SHFL.IDX PT, R0, R13, 0x2, 0x1c1f ;  /* 0x005c1f000d007f89 */ /* 0x01086400000e0000 */
.L_x_2391:
        /* <DEDUP_REMOVED lines=21> */
.L_x_2323:
[----:B------:R-:W-:Y:S05]  /*1fde0*/  BSYNC B0 ;  /* 0x0000000000007941 */ /* 0x000fea0003800000 */
.L_x_2322:
[----:B------:R-:W-:Y:S05]  /*1fdf0*/  BRA.DIV ~URZ, `(.L_x_2324) ;  /* 0x00003e327f007947 */ /* 0x000fea000b800000 */
[----:B-1----:R1:W3:Y:S04]  /*1fe00*/  SHFL.IDX PT, R6, R12, 0x3, 0x1c1f ;  /* 0x007c1f000c067f89 */ /* 0x0022e800000e0000 */
[----:B------:R1:W4:Y:S02]  /*1fe10*/  SHFL.IDX PT, R0, R13, 0x3, 0x1c1f ;  /* 0x007c1f000d007f89 */ /* 0x00032400000e0000 */
.L_x_2392:
        /* <DEDUP_REMOVED lines=22> */
.L_x_2312:
        /* <DEDUP_REMOVED lines=34> */
.L_x_2393:
[----:B------:R-:W-:Y:S05]  /*201a0*/  BRA.DIV ~URZ, `(.L_x_2327) ;  /* 0x00003bb27f007947 */ /* 0x000fea000b800000 */
[----:B------:R3:W4:Y:S02]  /*201b0*/  SHFL.IDX PT, R0, R24, RZ, 0x1c1f ;  /* 0x001c1fff18007589 */ /* 0x00072400000e0000 */
.L_x_2394:
        /* <DEDUP_REMOVED lines=74> */
.L_x_2329:
[----:B------:R-:W-:Y:S05]  /*20660*/  BSYNC B0 ;  /* 0x0000000000007941 */ /* 0x000fea0003800000 */
.L_x_2328:
[----:B------:R-:W-:Y:S05]  /*20670*/  BRA.DIV ~URZ, `(.L_x_2330) ;  /* 0x000037427f007947 */ /* 0x000fea000b800000 */
[----:B--2---:R2:W1:Y:S04]  /*20680*/  SHFL.IDX PT, R4, R22, 0x1, 0x1c1f ;  /* 0x003c1f0016047f89 */ /* 0x00446800000e0000 */
[----:B----4-:R2:W4:Y:S02]  /*20690*/  SHFL.IDX PT, R0, R24, 0x1, 0x1c1f ;  /* 0x003c1f0018007f89 */ /* 0x01052400000e0000 */
.L_x_2395:
[----:B------:R-:W-:Y:S01]  /*206a0*/  BSSY B0, `(.L_x_2331) ;  /* 0x0000035000007945 */ /* 0x000fe20003800000 */
[----:B------:R-:W-:Y:S05]  /*206b0*/  @P6 BRA `(.L_x_2332) ;  /* 0x0000033000006947 */ /* 0x000fea0003800000 */
[----:B------:R-:W5:Y:S01]  /*206c0*/  LDL R5, [R1+0x10] ;  /* 0x0000100001057983 */ /* 0x000f620000100800 */
        /* <DEDUP_REMOVED lines=50> */
.L_x_2332:
[----:B------:R-:W-:Y:S05]  /*209f0*/  BSYNC B0 ;  /* 0x0000000000007941 */ /* 0x000fea0003800000 */
.L_x_2331:
[----:B------:R-:W-:Y:S05]  /*20a00*/  BRA.DIV ~URZ, `(.L_x_2333) ;  /* 0x000034727f007947 */ /* 0x000fea000b800000 */
[----:B-1----:R1:W2:Y:S02]  /*20a10*/  SHFL.IDX PT, R4, R22, 0x2, 0x1c1f ;  /* 0x005c1f0016047f89 */ /* 0x0022a400000e0000 */
.L_x_2396:
[----:B------:R-:W-:Y:S05]  /*20a20*/  BRA.DIV ~URZ, `(.L_x_2334) ;  /* 0x000034c27f007947 */ /* 0x000fea000b800000 */
[----:B----4-:R4:W1:Y:S02]  /*20a30*/  SHFL.IDX PT, R0, R24, 0x2, 0x1c1f ;  /* 0x005c1f0018007f89 */ /* 0x01086400000e0000 */
.L_x_2397:
[----:B------:R-:W-:Y:S01]  /*20a40*/  LOP3.LUT P0, RZ, R203, 0x1, RZ, 0xc0, !PT ;  /* 0x00000001cbff7812 */ /* 0x000fe2000780c0ff */
[----:B------:R-:W-:-:S12]  /*20a50*/  BSSY B0, `(.L_x_2335) ;  /* 0x0000035000007945 */ /* 0x000fd80003800000 */
[----:B------:R-:W-:Y:S05]  /*20a60*/  @P0 BRA `(.L_x_2336) ;  /* 0x0000033000000947 */ /* 0x000fea0003800000 */
[----:B---3--:R-:W3:Y:S04]  /*20a70*/  LDL R16, [R1+0x10] ;  /* 0x0000100001107983 */ /* 0x008ee80000100800 */
        /* <DEDUP_REMOVED lines=50> */
.L_x_2336:
[----:B------:R-:W-:Y:S05]  /*20da0*/  BSYNC B0 ;  /* 0x0000000000007941 */ /* 0x000fea0003800000 */
.L_x_2335:
[----:B------:R-:W-:Y:S05]  /*20db0*/  BRA.DIV ~URZ, `(.L_x_2337) ;  /* 0x000031927f007947 */ /* 0x000fea000b800000 */
[----:B--2---:R2:W3:Y:S04]  /*20dc0*/  SHFL.IDX PT, R4, R22, 0x3, 0x1c1f ;  /* 0x007c1f0016047f89 */ /* 0x0044e800000e0000 */
[----:B-1----:R2:W1:Y:S02]  /*20dd0*/  SHFL.IDX PT, R0, R24, 0x3, 0x1c1f ;  /* 0x007c1f0018007f89 */ /* 0x00246400000e0000 */
.L_x_2398:
[----:B------:R-:W-:-:S13]  /*20de0*/  LOP3.LUT P0, RZ, R203, 0x2, RZ, 0xc0, !PT ;  /* 0x00000002cbff7812 */ /* 0x000fda000780c0ff */
[----:B------:R-:W-:Y:S05]  /*20df0*/  @P0 BRA `(.L_x_2325) ;  /* 0x0000115000000947 */ /* 0x000fea0003800000 */
[----:B---3--:R-:W3:Y:S01]  /*20e00*/  LDL R2, [R1+0x10] ;  /* 0x0000100001027983 */ /* 0x008ee20000100800 */
        /* <DEDUP_REMOVED lines=52> */
.L_x_2310:
        /* <DEDUP_REMOVED lines=20> */
.L_x_2338:
        /* <DEDUP_REMOVED lines=58> */
.L_x_2340:
[----:B------:R-:W-:Y:S05]  /*21630*/  BSYNC B0 ;  /* 0x0000000000007941 */ /* 0x000fea0003800000 */
.L_x_2339:
        /* <DEDUP_REMOVED lines=47> */
.L_x_2399:
[----:B------:R-:W-:Y:S05]  /*21930*/  BRA.DIV ~URZ, `(.L_x_2342) ;  /* 0x000027427f007947 */ /* 0x000fea000b800000 */
[----:B------:R3:W4:Y:S02]  /*21940*/  SHFL.IDX PT, R0, R12, RZ, 0x1c1f ;  /* 0x001c1fff0c007589 */ /* 0x00072400000e0000 */
.L_x_2400:
        /* <DEDUP_REMOVED lines=21> */
.L_x_2344:
[----:B------:R-:W-:Y:S05]  /*21aa0*/  BSYNC B0 ;  /* 0x0000000000007941 */ /* 0x000fea0003800000 */
.L_x_2343:
[----:B------:R-:W-:Y:S05]  /*21ab0*/  BRA.DIV ~URZ, `(.L_x_2345) ;  /* 0x000026227f007947 */ /* 0x000fea000b800000 */
[----:B--2---:R2:W1:Y:S04]  /*21ac0*/  SHFL.IDX PT, R8, R9, 0x1, 0x1c1f ;  /* 0x003c1f0009087f89 */ /* 0x00446800000e0000 */
[----:B----4-:R2:W4:Y:S02]  /*21ad0*/  SHFL.IDX PT, R0, R12, 0x1, 0x1c1f ;  /* 0x003c1f000c007f89 */ /* 0x01052400000e0000 */
.L_x_2401:
        /* <DEDUP_REMOVED lines=21> */
.L_x_2347:
[----:B------:R-:W-:Y:S05]  /*21c30*/  BSYNC B0 ;  /* 0x0000000000007941 */ /* 0x000fea0003800000 */
.L_x_2346:
[----:B------:R-:W-:Y:S05]  /*21c40*/  BRA.DIV ~URZ, `(.L_x_2348) ;  /* 0x000025527f007947 */ /* 0x000fea000b800000 */
[----:B-1----:R1:W2:Y:S02]  /*21c50*/  SHFL.IDX PT, R8, R9, 0x2, 0x1c1f ;  /* 0x005c1f0009087f89 */ /* 0x0022a400000e0000 */
.L_x_2402:
[----:B------:R-:W-:Y:S05]  /*21c60*/  BRA.DIV ~URZ, `(.L_x_2349) ;  /* 0x000025a27f007947 */ /* 0x000fea000b800000 */
[----:B----4-:R4:W1:Y:S02]  /*21c70*/  SHFL.IDX PT, R0, R12, 0x2, 0x1c1f ;  /* 0x005c1f000c007f89 */ /* 0x01086400000e0000 */
.L_x_2403:
        /* <DEDUP_REMOVED lines=21> */
.L_x_2351:
[----:B------:R-:W-:Y:S05]  /*21dd0*/  BSYNC B0 ;  /* 0x0000000000007941 */ /* 0x000fea0003800000 */
.L_x_2350:
[----:B------:R-:W-:Y:S05]  /*21de0*/  BRA.DIV ~URZ, `(.L_x_2352) ;  /* 0x000024827f007947 */ /* 0x000fea000b800000 */
[----:B--2---:R2:W3:Y:S04]  /*21df0*/  SHFL.IDX PT, R8, R9, 0x3, 0x1c1f ;  /* 0x007c1f0009087f89 */ /* 0x0044e800000e0000 */
[----:B-1----:R2:W1:Y:S02]  /*21e00*/  SHFL.IDX PT, R0, R12, 0x3, 0x1c1f ;  /* 0x007c1f000c007f89 */ /* 0x00246400000e0000 */
.L_x_2404:
        /* <DEDUP_REMOVED lines=20> */
.L_x_2325:
[----:B------:R-:W-:Y:S05]  /*21f50*/  BSYNC B1 ;  /* 0x0000000000017941 */ /* 0x000fea0003800000 */
.L_x_2309:
        /* <DEDUP_REMOVED lines=15> */
.L_x_2405:
[----:B------:R-:W-:Y:S05]  /*22050*/  BRA.DIV ~URZ, `(.L_x_2355) ;  /* 0x000023427f007947 */ /* 0x000fea000b800000 */
[----:B------:R3:W4:Y:S02]  /*22060*/  SHFL.IDX PT, R8, R74, 0x1, 0x1f ;  /* 0x00201f004a087f89 */ /* 0x00072400000e0000 */
.L_x_2406:
        /* <DEDUP_REMOVED lines=19> */
.L_x_2407:
        /* <DEDUP_REMOVED lines=16> */
.L_x_2408:
[----:B---3--:R-:W-:Y:S01]  /*222a0*/  IMAD R0, R0, c[0x0][0x538], RZ ;  /* 0x00014e0000007a24 */ /* 0x008fe200078e02ff */
[----:B------:R-:W-:Y:S04]  /*222b0*/  BSSY B1, `(.L_x_2358) ;  /* 0x00000ce000017945 */ /* 0x000fe80003800000 */
[----:B----4-:R-:W-:-:S04]  /*222c0*/  IADD3 R8, R0, R8, RZ ;  /* 0x0000000800087210 */ /* 0x010fc80007ffe0ff */
[----:B--2---:R-:W-:-:S13]  /*222d0*/  ISETP.GT.AND P0, PT, R8, R9, PT ;  /* 0x000000090800720c */ /* 0x004fda0003f04270 */
[----:B------:R-:W-:Y:S05]  /*222e0*/  @P0 BRA `(.L_x_2359) ;  /* 0x0000025000000947 */ /* 0x000fea0003800000 */
.L_x_2363:
        /* <DEDUP_REMOVED lines=17> */
.L_x_2409:
        /* <DEDUP_REMOVED lines=16> */
.L_x_2410:
[----:B--2---:R-:W-:-:S05]  /*22500*/  IMAD R0, R0, c[0x0][0x538], RZ ;  /* 0x00014e0000007a24 */ /* 0x004fca00078e02ff */
[----:B------:R-:W-:-:S04]  /*22510*/  IADD3 R8, R0, R8, RZ ;  /* 0x0000000800087210 */ /* 0x000fc80007ffe0ff */
[----:B------:R-:W-:-:S13]  /*22520*/  ISETP.GT.AND P0, PT, R8, R9, PT ;  /* 0x000000090800720c */ /* 0x000fda0003f04270 */
[----:B-1----:R-:W-:Y:S05]  /*22530*/  @!P0 BRA `(.L_x_2363) ;  /* 0xfffffdb000008947 */ /* 0x002fea000383ffff */
.L_x_2359:
[----:B------:R-:W-:-:S05]  /*22540*/  IADD3 R11, -R0, R8, RZ ;  /* 0x00000008000b7210 */ /* 0x000fca0007ffe1ff */
[----:B------:R-:W-:-:S05]  /*22550*/  IMAD R0, R4, c[0x0][0x538], R11 ;  /* 0x00014e0004007a24 */ /* 0x000fca00078e020b */
[----:B------:R-:W-:Y:S01]  /*22560*/  ISETP.GT.AND P0, PT, R0, R9, PT ;  /* 0x000000090000720c */ /* 0x000fe20003f04270 */
[----:B------:R-:W-:-:S12]  /*22570*/  BRA.DIV ~URZ, `(.L_x_2364) ;  /* 0x000022627f007947 */ /* 0x000fd8000b800000 */
[----:B------:R-:W-:-:S03]  /*22580*/  VOTE.ANY R12, PT, !P0 ;  /* 0x00000000000c7806 */ /* 0x000fc600040e0100 */
.L_x_2411:
[----:B------:R-:W2:Y:S01]  /*22590*/  LDL.LU R0, [R1+0x44] ;  /* 0x0000440001007983 */ /* 0x000ea20000300800 */
[----:B------:R-:W2:Y:S02]  /*225a0*/  POPC R8, R12 ;  /* 0x0000000c00087309 */ /* 0x000ea40000000000 */
[----:B--2---:R-:W-:-:S05]  /*225b0*/  IADD3 R0, R8, R0, RZ ;  /* 0x0000000008007210 */ /* 0x004fca0007ffe0ff */
[----:B------:R2:W-:Y:S01]  /*225c0*/  STL [R1+0x44], R0 ;  /* 0x0000440001007387 */ /* 0x0005e20000100800 */
[----:B------:R-:W-:Y:S05]  /*225d0*/  BRA.DIV ~URZ, `(.L_x_2365) ;  /* 0x000022527f007947 */ /* 0x000fea000b800000 */
[----:B------:R3:W4:Y:S04]  /*225e0*/  SHFL.IDX PT, R10, R6, R8, 0x1f ;  /* 0x00001f08060a7589 */ /* 0x00072800000e0000 */
[----:B------:R3:W1:Y:S02]  /*225f0*/  SHFL.IDX PT, R7, R7, R8, 0x1f ;  /* 0x00001f0807077589 */ /* 0x00066400000e0000 */
.L_x_2412:
[----:B------:R-:W-:Y:S01]  /*22600*/  ISETP.NE.AND P0, PT, R12, RZ, PT ;  /* 0x000000ff0c00720c */ /* 0x000fe20003f05270 */
[----:B------:R-:W-:-:S12]  /*22610*/  BSSY B0, `(.L_x_2366) ;  /* 0x0000005000007945 */ /* 0x000fd80003800000 */
[----:B------:R-:W-:Y:S05]  /*22620*/  @!P0 BRA `(.L_x_2367) ;  /* 0x0000003000008947 */ /* 0x000fea0003800000 */
[----:B------:R-:W-:Y:S01]  /*22630*/  IADD3 R3, R8, -0x1, RZ ;  /* 0xffffffff08037810 */ /* 0x000fe20007ffe0ff */
[----:B------:R-:W-:Y:S05]  /*22640*/  BRA.DIV ~URZ, `(.L_x_2368) ;  /* 0x000022b27f007947 */ /* 0x000fea000b800000 */
[----:B------:R2:W3:Y:S02]  /*22650*/  SHFL.IDX PT, R13, R4, R3, 0x1f ;  /* 0x00001f03040d7589 */ /* 0x0004e400000e0000 */
.L_x_2367:
[----:B------:R-:W-:Y:S05]  /*22660*/  BSYNC B0 ;  /* 0x0000000000007941 */ /* 0x000fea0003800000 */
.L_x_2366:
        /* <DEDUP_REMOVED lines=68> */
.L_x_2370:
        /* <DEDUP_REMOVED lines=68> */
.L_x_2371:
[----:B------:R-:W-:Y:S05]  /*22ef0*/  BSYNC B0 ;  /* 0x0000000000007941 */ /* 0x000fea0003800000 */
.L_x_2369:
[----:B------:R-:W-:-:S04]  /*22f00*/  LOP3.LUT R2, RZ, R2, RZ, 0x33, !PT ;  /* 0x00000002ff027212 */ /* 0x000fc800078e33ff */
[----:B-1----:R-:W-:-:S05]  /*22f10*/  IADD3 R0, R2, R10, RZ ;  /* 0x0000000a02007210 */ /* 0x002fca0007ffe0ff */
[----:B------:R1:W-:Y:S01]  /*22f20*/  STL [R1+0x3c], R0 ;  /* 0x00003c0001007387 */ /* 0x0003e20000100800 */
[----:B------:R-:W-:Y:S05]  /*22f30*/  BRA `(.L_x_2372) ;  /* 0x0000005000007947 */ /* 0x000fea0003800000 */
.L_x_2360:
[----:B------:R-:W-:Y:S01]  /*22f40*/  MOV R0, c[0x0][0x53c] ;  /* 0x00014f0000007a02 */ /* 0x000fe20000000f00 */
[----:B------:R2:W-:Y:S04]  /*22f50*/  STL [R1+0x38], R9 ;  /* 0x0000380901007387 */ /* 0x0005e80000100800 */
[----:B------:R2:W-:Y:S04]  /*22f60*/  STL [R1+0x3c], RZ ;  /* 0x00003cff01007387 */ /* 0x0005e80000100800 */
[----:B------:R2:W-:Y:S04]  /*22f70*/  STL [R1+0x40], RZ ;  /* 0x000040ff01007387 */ /* 0x0005e80000100800 */
[----:B------:R2:W-:Y:S02]  /*22f80*/  STL [R1+0x44], R0 ;  /* 0x0000440001007387 */ /* 0x0005e40000100800 */
.L_x_2372:
[----:B------:R-:W-:Y:S05]  /*22f90*/  BSYNC B1 ;  /* 0x0000000000017941 */ /* 0x000fea0003800000 */
.L_x_2358:
        /* <DEDUP_REMOVED lines=9> */
.L_x_2353:
[----:B--2---:R-:W2:Y:S02]  /*23030*/  LDL R0, [R1+0x44] ;  /* 0x0000440001007983 */ /* 0x004ea40000100800 */
[----:B--2---:R-:W-:-:S13]  /*23040*/  ISETP.GE.AND P0, PT, R0, c[0x0][0x53c], PT ;  /* 0x00014f0000007a0c */ /* 0x004fda0003f06270 */
[----:B-1----:R-:W-:Y:S01]  /*23050*/  @P0 CALL.REL.NOINC `(.L_x_2373) ;  /* 0x0000001000000944 */ /* 0x002fe20003c00000 */
[----:B------:R-:W-:Y:S05]  /*23060*/  BRA `(.L_x_2374) ;  /* 0xfffdefa000007947 */ /* 0x000fea000383ffff */
.L_x_2373:
[----:B------:R-:W-:Y:S05]  /*23070*/  EXIT ;  /* 0x000000000000794d */ /* 0x000fea0003800000 */
.L_x_2111:
[----:B------:R-:W-:Y:S01]  /*23080*/  IMAD.MOV.U32 R0, RZ, RZ, R5 ;  /* 0x000000ffff007224 */ /* 0x000fe200078e0005 */
[----:B------:R-:W-:Y:S02]  /*23090*/  MOV R2, 0x1 ;  /* 0x0000000100027802 */ /* 0x000fe40000000f00 */
[----:B------:R-:W-:Y:S02]  /*230a0*/  MOV R3, 0x230c0 ;  /* 0x000230c000037802 */ /* 0x000fe40000000f00 */
[----:B------:R-:W-:Y:S05]  /*230b0*/  CALL.REL.NOINC `($__internal_40_$__cuda_sm70_shflsync_up_p) ;  /* 0x0000193000007944 */ /* 0x000fea0003c00000 */
[----:B------:R-:W-:Y:S01]  /*230c0*/  MOV R0, R4 ;  /* 0x0000000400007202 */ /* 0x000fe20000000f00 */
[----:B------:R-:W-:Y:S05]  /*230d0*/  BRA `(.L_x_2375) ;  /* 0xfffdd38000007947 */ /* 0x000fea000383ffff */
.L_x_2112:
[----:B------:R-:W-:Y:S01]  /*230e0*/  IMAD.MOV.U32 R0, RZ, RZ, R5 ;  /* 0x000000ffff007224 */ /* 0x000fe200078e0005 */
[----:B------:R-:W-:Y:S02]  /*230f0*/  MOV R2, 0x2 ;  /* 0x0000000200027802 */ /* 0x000fe40000000f00 */
[----:B------:R-:W-:Y:S02]  /*23100*/  MOV R3, 0x23120 ;  /* 0x0002312000037802 */ /* 0x000fe40000000f00 */
[----:B------:R-:W-:Y:S05]  /*23110*/  CALL.REL.NOINC `($__internal_40_$__cuda_sm70_shflsync_up_p) ;  /* 0x000018d000007944 */ /* 0x000fea0003c00000 */
[----:B------:R-:W-:Y:S01]  /*23120*/  SEL R0, R4, RZ, P4 ;  /* 0x000000ff04007207 */ /* 0x000fe20002000000 */
[----:B------:R-:W-:Y:S01]  /*23130*/  IMAD.MOV.U32 R2, RZ, RZ, 0x4 ;  /* 0x00000004ff027424 */ /* 0x000fe200078e00ff */
[----:B------:R-:W-:-:S03]  /*23140*/  MOV R3, 0x23170 ;  /* 0x0002317000037802 */ /* 0x000fc60000000f00 */
[----:B------:R-:W-:Y:S02]  /*23150*/  IMAD.IADD R0, R5, 0x1, R0 ;  /* 0x0000000105007824 */ /* 0x000fe400078e0200 */
        /* <DEDUP_REMOVED lines=14> */
[----:B------:R-:W-:Y:S01]  /*23240*/  IMAD.IADD R4, R0, 0x1, R4 ;  /* 0x0000000100047824 */ /* 0x000fe200078e0204 */
[----:B------:R-:W-:-:S03]  /*23250*/  MOV R0, 0x1f ;  /* 0x0000001f00007802 */ /* 0x000fc60000000f00 */
[----:B------:R-:W-:Y:S02]  /*23260*/  IMAD.MOV.U32 R5, RZ, RZ, R4 ;  /* 0x000000ffff057224 */ /* 0x000fe400078e0004 */
[----:B------:R-:W-:Y:S05]  /*23270*/  CALL.REL.NOINC `($__internal_39_$__cuda_sm70_shflsync_idx_p) ;  /* 0x0000172000007944 */ /* 0x000fea0003c00000 */
[----:B------:R-:W-:Y:S05]  /*23280*/  BRA `(.L_x_2376) ;  /* 0xfffdd2d000007947 */ /* 0x000fea000383ffff */
.L_x_2114:
[----:B------:R-:W-:Y:S02]  /*23290*/  SEL R0, RZ, 0x1, P0 ;  /* 0x00000001ff007807 */ /* 0x000fe40000000000 */
[----:B------:R-:W-:Y:S02]  /*232a0*/  MOV R2, 0x232c0 ;  /* 0x000232c000027802 */ /* 0x000fe40000000f00 */
[----:B------:R-:W-:Y:S05]  /*232b0*/  CALL.REL.NOINC `($__internal_41_$__cuda_sm70_votesync_ballot) ;  /* 0x000017a000007944 */ /* 0x000fea0003c00000 */
[----:B------:R-:W-:Y:S01]  /*232c0*/  MOV R10, R0 ;  /* 0x00000000000a7202 */ /* 0x000fe20000000f00 */
[----:B------:R-:W-:Y:S05]  /*232d0*/  BRA `(.L_x_2377) ;  /* 0xfffdd31000007947 */ /* 0x000fea000383ffff */
.L_x_2115:
[----:B------:R-:W-:Y:S01]  /*232e0*/  IMAD.MOV.U32 R5, RZ, RZ, R9 ;  /* 0x000000ffff057224 */ /* 0x000fe200078e0009 */
[----:B------:R-:W-:Y:S01]  /*232f0*/  MOV R3, R7 ;  /* 0x0000000700037202 */ /* 0x000fe20000000f00 */
[----:B-1----:R-:W-:Y:S01]  /*23300*/  IMAD.MOV.U32 R0, RZ, RZ, 0x1f ;  /* 0x0000001fff007424 */ /* 0x002fe200078e00ff */
[----:B------:R-:W-:Y:S02]  /*23310*/  MOV R2, 0x23330 ;  /* 0x0002333000027802 */ /* 0x000fe40000000f00 */
[----:B------:R-:W-:Y:S05]  /*23320*/  CALL.REL.NOINC `($__internal_39_$__cuda_sm70_shflsync_idx_p) ;  /* 0x0000167000007944 */ /* 0x000fea0003c00000 */
[----:B------:R-:W-:Y:S01]  /*23330*/  IMAD.MOV.U32 R12, RZ, RZ, R0 ;  /* 0x000000ffff0c7224 */ /* 0x000fe200078e0000 */
[----:B------:R-:W-:Y:S01]  /*23340*/  MOV R5, R8 ;  /* 0x0000000800057202 */ /* 0x000fe20000000f00 */
[----:B------:R-:W-:Y:S01]  /*23350*/  IMAD.MOV.U32 R6, RZ, RZ, RZ ;  /* 0x000000ffff067224 */ /* 0x000fe200078e00ff */
[----:B------:R-:W-:Y:S01]  /*23360*/  MOV R3, R7 ;  /* 0x0000000700037202 */ /* 0x000fe20000000f00 */
[----:B------:R-:W-:Y:S01]  /*23370*/  IMAD.MOV.U32 R0, RZ, RZ, 0x1f ;  /* 0x0000001fff007424 */ /* 0x000fe200078e00ff */
[----:B------:R-:W-:-:S02]  /*23380*/  MOV R2, 0x233a0 ;  /* 0x000233a000027802 */ /* 0x000fc40000000f00 */
[----:B------:R-:W-:Y:S05]  /*23390*/  CALL.REL.NOINC `($__internal_39_$__cuda_sm70_shflsync_idx_p) ;  /* 0x0000160000007944 */ /* 0x000fea0003c00000 */
[----:B------:R-:W-:Y:S01]  /*233a0*/  MOV R9, R0 ;  /* 0x0000000000097202 */ /* 0x000fe20000000f00 */
[----:B------:R-:W-:Y:S05]  /*233b0*/  BRA `(.L_x_2378) ;  /* 0xfffdd2a000007947 */ /* 0x000fea000383ffff */
.L_x_2118:
[----:B------:R-:W-:Y:S01]  /*233c0*/  IMAD.MOV.U32 R5, RZ, RZ, R4 ;  /* 0x000000ffff057224 */ /* 0x000fe200078e0004 */
[----:B-1----:R-:W-:-:S02]  /*233d0*/  MOV R0, 0x1f ;  /* 0x0000001f00007802 */ /* 0x002fc40000000f00 */
[----:B------:R-:W-:Y:S02]  /*233e0*/  MOV R2, 0x23400 ;  /* 0x0002340000027802 */ /* 0x000fe40000000f00 */
[----:B--234-:R-:W-:Y:S05]  /*233f0*/  CALL.REL.NOINC `($__internal_39_$__cuda_sm70_shflsync_idx_p) ;  /* 0x000015a000007944 */ /* 0x01cfea0003c00000 */
[----:B------:R-:W-:Y:S01]  /*23400*/  MOV R6, R0 ;  /* 0x0000000000067202 */ /* 0x000fe20000000f00 */
[----:B------:R-:W-:Y:S05]  /*23410*/  BRA `(.L_x_2117) ;  /* 0xfffdd2a000007947 */ /* 0x000fea000383ffff */
.L_x_2175:
[----:B------:R-:W-:Y:S01]  /*23420*/  IMAD.MOV.U32 R5, RZ, RZ, R10 ;  /* 0x000000ffff057224 */ /* 0x000fe200078e000a */
[----:B------:R-:W-:Y:S01]  /*23430*/  MOV R3, RZ ;  /* 0x000000ff00037202 */ /* 0x000fe20000000f00 */
[----:B------:R-:W-:Y:S01]  /*23440*/  IMAD.MOV.U32 R0, RZ, RZ, 0x1c1f ;  /* 0x00001c1fff007424 */ /* 0x000fe200078e00ff */
[----:B-1----:R-:W-:Y:S02]  /*23450*/  MOV R2, 0x23470 ;  /* 0x0002347000027802 */ /* 0x002fe40000000f00 */
[----:B-----5:R-:W-:Y:S05]  /*23460*/  CALL.REL.NOINC `($__internal_39_$__cuda_sm70_shflsync_idx_p) ;  /* 0x0000153000007944 */ /* 0x020fea0003c00000 */
[----:B------:R-:W-:Y:S01]  /*23470*/  MOV R8, R0 ;  /* 0x0000000000087202 */ /* 0x000fe20000000f00 */
[----:B------:R-:W-:Y:S05]  /*23480*/  BRA `(.L_x_2379) ;  /* 0xfffe5ac000007947 */ /* 0x000fea000383ffff */
.L_x_2176:
[----:B------:R-:W-:Y:S01]  /*23490*/  IMAD.MOV.U32 R5, RZ, RZ, R11 ;  /* 0x000000ffff057224 */ /* 0x000fe200078e000b */
[----:B------:R-:W-:Y:S01]  /*234a0*/  MOV R3, RZ ;  /* 0x000000ff00037202 */ /* 0x000fe20000000f00 */
[----:B------:R-:W-:Y:S01]  /*234b0*/  IMAD.MOV.U32 R0, RZ, RZ, 0x1c1f ;  /* 0x00001c1fff007424 */ /* 0x000fe200078e00ff */
[----:B-1----:R-:W-:Y:S02]  /*234c0*/  MOV R2, 0x234e0 ;  /* 0x000234e000027802 */ /* 0x002fe40000000f00 */
[----:B--23-5:R-:W-:Y:S05]  /*234d0*/  CALL.REL.NOINC `($__internal_39_$__cuda_sm70_shflsync_idx_p) ;  /* 0x000014c000007944 */ /* 0x02cfea0003c00000 */
[----:B------:R-:W-:Y:S05]  /*234e0*/  BRA `(.L_x_2380) ;  /* 0xfffe5a8000007947 */ /* 0x000fea000383ffff */
.L_x_2179:
[----:B-1----:R-:W-:Y:S01]  /*234f0*/  IMAD.MOV.U32 R5, RZ, RZ, R10 ;  /* 0x000000ffff057224 */ /* 0x002fe200078e000a */
[----:B------:R-:W-:Y:S01]  /*23500*/  MOV R3, 0x1 ;  /* 0x0000000100037802 */ /* 0x000fe20000000f00 */
[----:B------:R-:W-:Y:S01]  /*23510*/  IMAD.MOV.U32 R0, RZ, RZ, 0x1c1f ;  /* 0x00001c1fff007424 */ /* 0x000fe200078e00ff */
[----:B------:R-:W-:-:S02]  /*23520*/  MOV R2, 0x23540 ;  /* 0x0002354000027802 */ /* 0x000fc40000000f00 */
[----:B---345:R-:W-:Y:S05]  /*23530*/  CALL.REL.NOINC `($__internal_39_$__cuda_sm70_shflsync_idx_p) ;  /* 0x0000146000007944 */ /* 0x038fea0003c00000 */
[----:B------:R-:W-:Y:S01]  /*23540*/  IMAD.MOV.U32 R8, RZ, RZ, R0 ;  /* 0x000000ffff087224 */ /* 0x000fe200078e0000 */
[----:B------:R-:W-:Y:S01]  /*23550*/  MOV R3, 0x1 ;  /* 0x0000000100037802 */ /* 0x000fe20000000f00 */
[----:B------:R-:W-:Y:S01]  /*23560*/  IMAD.MOV.U32 R5, RZ, RZ, R11 ;  /* 0x000000ffff057224 */ /* 0x000fe200078e000b */
[----:B------:R-:W-:-:S02]  /*23570*/  MOV R0, 0x1c1f ;  /* 0x00001c1f00007802 */ /* 0x000fc40000000f00 */
[----:B------:R-:W-:Y:S02]  /*23580*/  MOV R2, 0x235a0 ;  /* 0x000235a000027802 */ /* 0x000fe40000000f00 */
[----:B------:R-:W-:Y:S05]  /*23590*/  CALL.REL.NOINC `($__internal_39_$__cuda_sm70_shflsync_idx_p) ;  /* 0x0000140000007944 */ /* 0x000fea0003c00000 */
[----:B------:R-:W-:Y:S05]  /*235a0*/  BRA `(.L_x_2381) ;  /* 0xfffe5b8000007947 */ /* 0x000fea000383ffff */
.L_x_2182:
[----:B-1----:R-:W-:Y:S01]  /*235b0*/  IMAD.MOV.U32 R5, RZ, RZ, R10 ;  /* 0x000000ffff057224 */ /* 0x002fe200078e000a */
[----:B------:R-:W-:Y:S01]  /*235c0*/  MOV R3, 0x2 ;  /* 0x0000000200037802 */ /* 0x000fe20000000f00 */
[----:B------:R-:W-:Y:S01]  /*235d0*/  IMAD.MOV.U32 R0, RZ, RZ, 0x1c1f ;  /* 0x00001c1fff007424 */ /* 0x000fe200078e00ff */
[----:B------:R-:W-:Y:S02]  /*235e0*/  MOV R2, 0x23600 ;  /* 0x0002360000027802 */ /* 0x000fe40000000f00 */
[----:B--2345:R-:W-:Y:S05]  /*235f0*/  CALL.REL.NOINC `($__internal_39_$__cuda_sm70_shflsync_idx_p) ;  /* 0x000013a000007944 */ /* 0x03cfea0003c00000 */
[----:B------:R-:W-:Y:S01]  /*23600*/  MOV R8, R0 ;  /* 0x0000000000087202 */ /* 0x000fe20000000f00 */
[----:B------:R-:W-:Y:S05]  /*23610*/  BRA `(.L_x_2382) ;  /* 0xfffe5cb000007947 */ /* 0x000fea000383ffff */
.L_x_2183:
[----:B-1----:R-:W-:Y:S01]  /*23620*/  IMAD.MOV.U32 R5, RZ, RZ, R11 ;  /* 0x000000ffff057224 */ /* 0x002fe200078e000b */
[----:B------:R-:W-:Y:S01]  /*23630*/  MOV R3, 0x2 ;  /* 0x0000000200037802 */ /* 0x000fe20000000f00 */
[----:B------:R-:W-:Y:S01]  /*23640*/  IMAD.MOV.U32 R0, RZ, RZ, 0x1c1f ;  /* 0x00001c1fff007424 */ /* 0x000fe200078e00ff */
[----:B------:R-:W-:Y:S02]  /*23650*/  MOV R2, 0x23670 ;  /* 0x0002367000027802 */ /* 0x000fe40000000f00 */
[----:B--2345:R-:W-:Y:S05]  /*23660*/  CALL.REL.NOINC `($__internal_39_$__cuda_sm70_shflsync_idx_p) ;  /* 0x0000133000007944 */ /* 0x03cfea0003c00000 */
[----:B------:R-:W-:Y:S05]  /*23670*/  BRA `(.L_x_2383) ;  /* 0xfffe5c7000007947 */ /* 0x000fea000383ffff */
.L_x_2186:
[----:B--2---:R-:W-:Y:S01]  /*23680*/  IMAD.MOV.U32 R5, RZ, RZ, R10 ;  /* 0x000000ffff057224 */ /* 0x004fe200078e000a */
[----:B------:R-:W-:Y:S01]  /*23690*/  MOV R3, 0x3 ;  /* 0x0000000300037802 */ /* 0x000fe20000000f00 */
[----:B---3--:R-:W-:Y:S01]  /*236a0*/  IMAD.MOV.U32 R0, RZ, RZ, 0x1c1f ;  /* 0x00001c1fff007424 */ /* 0x008fe200078e00ff */
[----:B------:R-:W-:-:S02]  /*236b0*/  MOV R2, 0x236d0 ;  /* 0x000236d000027802 */ /* 0x000fc40000000f00 */
[----:B-1--45:R-:W-:Y:S05]  /*236c0*/  CALL.REL.NOINC `($__internal_39_$__cuda_sm70_shflsync_idx_p) ;  /* 0x000012d000007944 */ /* 0x032fea0003c00000 */
[----:B------:R-:W-:Y:S01]  /*236d0*/  IMAD.MOV.U32 R8, RZ, RZ, R0 ;  /* 0x000000ffff087224 */ /* 0x000fe200078e0000 */
[----:B------:R-:W-:Y:S01]  /*236e0*/  MOV R3, 0x3 ;  /* 0x0000000300037802 */ /* 0x000fe20000000f00 */
[----:B------:R-:W-:Y:S01]  /*236f0*/  IMAD.MOV.U32 R5, RZ, RZ, R11 ;  /* 0x000000ffff057224 */ /* 0x000fe200078e000b */
[----:B------:R-:W-:-:S02]  /*23700*/  MOV R0, 0x1c1f ;  /* 0x00001c1f00007802 */ /* 0x000fc40000000f00 */
[----:B------:R-:W-:Y:S02]  /*23710*/  MOV R2, 0x23730 ;  /* 0x0002373000027802 */ /* 0x000fe40000000f00 */
[----:B------:R-:W-:Y:S05]  /*23720*/  CALL.REL.NOINC `($__internal_39_$__cuda_sm70_shflsync_idx_p) ;  /* 0x0000127000007944 */ /* 0x000fea0003c00000 */
[----:B------:R-:W-:Y:S05]  /*23730*/  BRA `(.L_x_2384) ;  /* 0xfffe5d6000007947 */ /* 0x000fea000383ffff */
.L_x_2305:
[----:B------:R-:W-:Y:S01]  /*23740*/  IMAD.MOV.U32 R0, RZ, RZ, R234 ;  /* 0x000000ffff007224 */ /* 0x000fe200078e00ea */
[----:B------:R-:W-:Y:S02]  /*23750*/  MOV R3, 0x2 ;  /* 0x0000000200037802 */ /* 0x000fe40000000f00 */
[----:B------:R-:W-:Y:S02]  /*23760*/  MOV R2, 0x23780 ;  /* 0x0002378000027802 */ /* 0x000fe40000000f00 */
[----:B------:R-:W-:Y:S05]  /*23770*/  CALL.REL.NOINC `($__internal_38_$__cuda_sm70_shflsync_bfly_p) ;  /* 0x000011e000007944 */ /* 0x000fea0003c00000 */
[----:B------:R-:W-:Y:S05]  /*23780*/  BRA `(.L_x_2385) ;  /* 0xffffa62000007947 */ /* 0x000fea000383ffff */
.L_x_2306:
[----:B------:R-:W-:Y:S01]  /*23790*/  IMAD.MOV.U32 R0, RZ, RZ, R7 ;  /* 0x000000ffff007224 */ /* 0x000fe200078e0007 */
[----:B------:R-:W-:Y:S02]  /*237a0*/  MOV R3, 0x1 ;  /* 0x0000000100037802 */ /* 0x000fe40000000f00 */
[----:B------:R-:W-:Y:S02]  /*237b0*/  MOV R2, 0x237d0 ;  /* 0x000237d000027802 */ /* 0x000fe40000000f00 */
[----:B-1----:R-:W-:Y:S05]  /*237c0*/  CALL.REL.NOINC `($__internal_38_$__cuda_sm70_shflsync_bfly_p) ;  /* 0x0000119000007944 */ /* 0x002fea0003c00000 */
[----:B------:R-:W-:Y:S01]  /*237d0*/  FADD.FTZ R7, R7, R0 ;  /* 0x0000000007077221 */ /* 0x000fe20000010000 */
[----:B------:R-:W-:Y:S02]  /*237e0*/  MOV R0, R236 ;  /* 0x000000ec00007202 */ /* 0x000fe40000000f00 */
[----:B------:R-:W-:Y:S02]  /*237f0*/  MOV R3, 0x2 ;  /* 0x0000000200037802 */ /* 0x000fe40000000f00 */
[----:B------:R-:W-:-:S02]  /*23800*/  MOV R2, 0x23820 ;  /* 0x0002382000027802 */ /* 0x000fc40000000f00 */
[----:B------:R-:W-:Y:S05]  /*23810*/  CALL.REL.NOINC `($__internal_38_$__cuda_sm70_shflsync_bfly_p) ;  /* 0x0000114000007944 */ /* 0x000fea0003c00000 */
[----:B------:R-:W-:Y:S01]  /*23820*/  FADD.FTZ R5, R236, R0 ;  /* 0x00000000ec057221 */ /* 0x000fe20000010000 */
[----:B------:R-:W-:-:S02]  /*23830*/  MOV R3, 0x1 ;  /* 0x0000000100037802 */ /* 0x000fc40000000f00 */
[----:B------:R-:W-:Y:S02]  /*23840*/  MOV R2, 0x23870 ;  /* 0x0002387000027802 */ /* 0x000fe40000000f00 */
[----:B------:R-:W-:Y:S02]  /*23850*/  MOV R0, R5 ;  /* 0x0000000500007202 */ /* 0x000fe40000000f00 */
[----:B------:R-:W-:Y:S05]  /*23860*/  CALL.REL.NOINC `($__internal_38_$__cuda_sm70_shflsync_bfly_p) ;  /* 0x000010f000007944 */ /* 0x000fea0003c00000 */
[----:B------:R-:W-:Y:S01]  /*23870*/  FADD.FTZ R6, R5, R0 ;  /* 0x0000000005067221 */ /* 0x000fe20000010000 */
[----:B------:R-:W-:Y:S02]  /*23880*/  MOV R0, R246 ;  /* 0x000000f600007202 */ /* 0x000fe40000000f00 */
[----:B------:R-:W-:Y:S02]  /*23890*/  MOV R3, 0x2 ;  /* 0x0000000200037802 */ /* 0x000fe40000000f00 */
[----:B------:R-:W-:Y:S02]  /*238a0*/  MOV R2, 0x238c0 ;  /* 0x000238c000027802 */ /* 0x000fe40000000f00 */
[----:B------:R-:W-:Y:S05]  /*238b0*/  CALL.REL.NOINC `($__internal_38_$__cuda_sm70_shflsync_bfly_p) ;  /* 0x000010a000007944 */ /* 0x000fea0003c00000 */
[----:B------:R-:W-:Y:S01]  /*238c0*/  FADD.FTZ R5, R246, R0 ;  /* 0x00000000f6057221 */ /* 0x000fe20000010000 */
[----:B------:R-:W-:Y:S02]  /*238d0*/  MOV R3, 0x1 ;  /* 0x0000000100037802 */ /* 0x000fe40000000f00 */
[----:B------:R-:W-:-:S02]  /*238e0*/  MOV R2, 0x23910 ;  /* 0x0002391000027802 */ /* 0x000fc40000000f00 */
        /* <DEDUP_REMOVED lines=9> */
[----:B------:R-:W-:Y:S02]  /*23980*/  MOV R2, 0x239b0 ;  /* 0x000239b000027802 */ /* 0x000fe40000000f00 */
[----:B------:R-:W-:-:S02]  /*23990*/  MOV R0, R4 ;  /* 0x0000000400007202 */ /* 0x000fc40000000f00 */
[----:B------:R-:W-:Y:S05]  /*239a0*/  CALL.REL.NOINC `($__internal_38_$__cuda_sm70_shflsync_bfly_p) ;  /* 0x00000fb000007944 */ /* 0x000fea0003c00000 */
[----:B------:R-:W-:Y:S01]  /*239b0*/  MOV R8, R0 ;  /* 0x0000000000087202 */ /* 0x000fe20000000f00 */
[----:B------:R-:W-:Y:S05]  /*239c0*/  BRA `(.L_x_2386) ;  /* 0xffffa4d000007947 */ /* 0x000fea000383ffff */
.L_x_2313:
[----:B-1234-:R-:W-:Y:S01]  /*239d0*/  IMAD.MOV.U32 R5, RZ, RZ, R12 ;  /* 0x000000ffff057224 */ /* 0x01efe200078e000c */
[----:B------:R-:W-:Y:S01]  /*239e0*/  MOV R3, RZ ;  /* 0x000000ff00037202 */ /* 0x000fe20000000f00 */
[----:B------:R-:W-:Y:S01]  /*239f0*/  IMAD.MOV.U32 R0, RZ, RZ, 0x1c1f ;  /* 0x00001c1fff007424 */ /* 0x000fe200078e00ff */
[----:B------:R-:W-:-:S02]  /*23a00*/  MOV R2, 0x23a20 ;  /* 0x00023a2000027802 */ /* 0x000fc40000000f00 */
[----:B------:R-:W-:Y:S05]  /*23a10*/  CALL.REL.NOINC `($__internal_39_$__cuda_sm70_shflsync_idx_p) ;  /* 0x00000f8000007944 */ /* 0x000fea0003c00000 */
[----:B------:R-:W-:Y:S01]  /*23a20*/  MOV R10, R0 ;  /* 0x00000000000a7202 */ /* 0x000fe20000000f00 */
[----:B------:R-:W-:Y:S05]  /*23a30*/  BRA `(.L_x_2387) ;  /* 0xffffbf1000007947 */ /* 0x000fea000383ffff */
.L_x_2314:
[----:B------:R-:W-:Y:S01]  /*23a40*/  IMAD.MOV.U32 R5, RZ, RZ, R13 ;  /* 0x000000ffff057224 */ /* 0x000fe200078e000d */
[----:B------:R-:W-:Y:S01]  /*23a50*/  MOV R3, RZ ;  /* 0x000000ff00037202 */ /* 0x000fe20000000f00 */
[----:B------:R-:W-:Y:S01]  /*23a60*/  IMAD.MOV.U32 R0, RZ, RZ, 0x1c1f ;  /* 0x00001c1fff007424 */ /* 0x000fe200078e00ff */
[----:B------:R-:W-:-:S02]  /*23a70*/  MOV R2, 0x23a90 ;  /* 0x00023a9000027802 */ /* 0x000fc40000000f00 */
[----:B-12---:R-:W-:Y:S05]  /*23a80*/  CALL.REL.NOINC `($__internal_39_$__cuda_sm70_shflsync_idx_p) ;  /* 0x00000f1000007944 */ /* 0x006fea0003c00000 */
[----:B------:R-:W-:Y:S05]  /*23a90*/  BRA `(.L_x_2388) ;  /* 0xffffbed000007947 */ /* 0x000fea000383ffff */
.L_x_2317:
[----:B------:R-:W-:Y:S01]  /*23aa0*/  IMAD.MOV.U32 R5, RZ, RZ, R12 ;  /* 0x000000ffff057224 */ /* 0x000fe200078e000c */
[----:B--2---:R-:W-:Y:S01]  /*23ab0*/  MOV R3, 0x1 ;  /* 0x0000000100037802 */ /* 0x004fe20000000f00 */
[----:B----4-:R-:W-:Y:S01]  /*23ac0*/  IMAD.MOV.U32 R0, RZ, RZ, 0x1c1f ;  /* 0x00001c1fff007424 */ /* 0x010fe200078e00ff */
[----:B------:R-:W-:-:S02]  /*23ad0*/  MOV R2, 0x23af0 ;  /* 0x00023af000027802 */ /* 0x000fc40000000f00 */
[----:B-1-3--:R-:W-:Y:S05]  /*23ae0*/  CALL.REL.NOINC `($__internal_39_$__cuda_sm70_shflsync_idx_p) ;  /* 0x00000eb000007944 */ /* 0x00afea0003c00000 */
[----:B------:R-:W-:Y:S01]  /*23af0*/  IMAD.MOV.U32 R10, RZ, RZ, R0 ;  /* 0x000000ffff0a7224 */ /* 0x000fe200078e0000 */
[----:B------:R-:W-:Y:S01]  /*23b00*/  MOV R3, 0x1 ;  /* 0x0000000100037802 */ /* 0x000fe20000000f00 */
[----:B------:R-:W-:Y:S01]  /*23b10*/  IMAD.MOV.U32 R5, RZ, RZ, R13 ;  /* 0x000000ffff057224 */ /* 0x000fe200078e000d */
[----:B------:R-:W-:-:S02]  /*23b20*/  MOV R0, 0x1c1f ;  /* 0x00001c1f00007802 */ /* 0x000fc40000000f00 */
[----:B------:R-:W-:Y:S02]  /*23b30*/  MOV R2, 0x23b50 ;  /* 0x00023b5000027802 */ /* 0x000fe40000000f00 */
[----:B------:R-:W-:Y:S05]  /*23b40*/  CALL.REL.NOINC `($__internal_39_$__cuda_sm70_shflsync_idx_p) ;  /* 0x00000e5000007944 */ /* 0x000fea0003c00000 */
[----:B------:R-:W-:Y:S05]  /*23b50*/  BRA `(.L_x_2389) ;  /* 0xffffbf9000007947 */ /* 0x000fea000383ffff */
.L_x_2320:
[----:B------:R-:W-:Y:S01]  /*23b60*/  IMAD.MOV.U32 R5, RZ, RZ, R12 ;  /* 0x000000ffff057224 */ /* 0x000fe200078e000c */
[----:B-1----:R-:W-:Y:S01]  /*23b70*/  MOV R3, 0x2 ;  /* 0x0000000200037802 */ /* 0x002fe20000000f00 */
[----:B----4-:R-:W-:Y:S01]  /*23b80*/  IMAD.MOV.U32 R0, RZ, RZ, 0x1c1f ;  /* 0x00001c1fff007424 */ /* 0x010fe200078e00ff */
[----:B------:R-:W-:Y:S02]  /*23b90*/  MOV R2, 0x23bb0 ;  /* 0x00023bb000027802 */ /* 0x000fe40000000f00 */
[----:B--23--:R-:W-:Y:S05]  /*23ba0*/  CALL.REL.NOINC `($__internal_39_$__cuda_sm70_shflsync_idx_p) ;  /* 0x00000df000007944 */ /* 0x00cfea0003c00000 */
[----:B------:R-:W-:Y:S01]  /*23bb0*/  MOV R10, R0 ;  /* 0x00000000000a7202 */ /* 0x000fe20000000f00 */
[----:B------:R-:W-:Y:S05]  /*23bc0*/  BRA `(.L_x_2390) ;  /* 0xffffc0a000007947 */ /* 0x000fea000383ffff */
.L_x_2321:
[----:B------:R-:W-:Y:S01]  /*23bd0*/  IMAD.MOV.U32 R5, RZ, RZ, R13 ;  /* 0x000000ffff057224 */ /* 0x000fe200078e000d */
[----:B------:R-:W-:Y:S01]  /*23be0*/  MOV R3, 0x2 ;  /* 0x0000000200037802 */ /* 0x000fe20000000f00 */
[----:B----4-:R-:W-:Y:S01]  /*23bf0*/  IMAD.MOV.U32 R0, RZ, RZ, 0x1c1f ;  /* 0x00001c1fff007424 */ /* 0x010fe200078e00ff */
[----:B------:R-:W-:Y:S02]  /*23c00*/  MOV R2, 0x23c20 ;  /* 0x00023c2000027802 */ /* 0x000fe40000000f00 */
[----:B-123--:R-:W-:Y:S05]  /*23c10*/  CALL.REL.NOINC `($__internal_39_$__cuda_sm70_shflsync_idx_p) ;  /* 0x00000d8000007944 */ /* 0x00efea0003c00000 */
[----:B------:R-:W-:Y:S05]  /*23c20*/  BRA `(.L_x_2391) ;  /* 0xffffc06000007947 */ /* 0x000fea000383ffff */
.L_x_2324:
[----:B------:R-:W-:Y:S01]  /*23c30*/  IMAD.MOV.U32 R5, RZ, RZ, R12 ;  /* 0x000000ffff057224 */ /* 0x000fe200078e000c */
[----:B-1----:R-:W-:Y:S01]  /*23c40*/  MOV R3, 0x3 ;  /* 0x0000000300037802 */ /* 0x002fe20000000f00 */
[----:B------:R-:W-:Y:S01]  /*23c50*/  IMAD.MOV.U32 R0, RZ, RZ, 0x1c1f ;  /* 0x00001c1fff007424 */ /* 0x000fe200078e00ff */
[----:B------:R-:W-:-:S02]  /*23c60*/  MOV R2, 0x23c80 ;  /* 0x00023c8000027802 */ /* 0x000fc40000000f00 */
[----:B--234-:R-:W-:Y:S05]  /*23c70*/  CALL.REL.NOINC `($__internal_39_$__cuda_sm70_shflsync_idx_p) ;  /* 0x00000d2000007944 */ /* 0x01cfea0003c00000 */
[----:B------:R-:W-:Y:S01]  /*23c80*/  IMAD.MOV.U32 R6, RZ, RZ, R0 ;  /* 0x000000ffff067224 */ /* 0x000fe200078e0000 */
[----:B------:R-:W-:Y:S01]  /*23c90*/  MOV R3, 0x3 ;  /* 0x0000000300037802 */ /* 0x000fe20000000f00 */
[----:B------:R-:W-:Y:S01]  /*23ca0*/  IMAD.MOV.U32 R5, RZ, RZ, R13 ;  /* 0x000000ffff057224 */ /* 0x000fe200078e000d */
[----:B------:R-:W-:-:S02]  /*23cb0*/  MOV R0, 0x1c1f ;  /* 0x00001c1f00007802 */ /* 0x000fc40000000f00 */
[----:B------:R-:W-:Y:S02]  /*23cc0*/  MOV R2, 0x23ce0 ;  /* 0x00023ce000027802 */ /* 0x000fe40000000f00 */
[----:B------:R-:W-:Y:S05]  /*23cd0*/  CALL.REL.NOINC `($__internal_39_$__cuda_sm70_shflsync_idx_p) ;  /* 0x00000cc000007944 */ /* 0x000fea0003c00000 */
[----:B------:R-:W-:Y:S05]  /*23ce0*/  BRA `(.L_x_2392) ;  /* 0xffffc13000007947 */ /* 0x000fea000383ffff */
.L_x_2326:
[----:B------:R-:W-:Y:S01]  /*23cf0*/  IMAD.MOV.U32 R5, RZ, RZ, R22 ;  /* 0x000000ffff057224 */ /* 0x000fe200078e0016 */
[----:B------:R-:W-:Y:S01]  /*23d00*/  MOV R3, RZ ;  /* 0x000000ff00037202 */ /* 0x000fe20000000f00 */
[----:B------:R-:W-:Y:S01]  /*23d10*/  IMAD.MOV.U32 R0, RZ, RZ, 0x1c1f ;  /* 0x00001c1fff007424 */ /* 0x000fe200078e00ff */
[----:B------:R-:W-:Y:S02]  /*23d20*/  MOV R2, 0x23d40 ;  /* 0x00023d4000027802 */ /* 0x000fe40000000f00 */
[----:B------:R-:W-:Y:S05]  /*23d30*/  CALL.REL.NOINC `($__internal_39_$__cuda_sm70_shflsync_idx_p) ;  /* 0x00000c6000007944 */ /* 0x000fea0003c00000 */
[----:B------:R-:W-:Y:S01]  /*23d40*/  MOV R4, R0 ;  /* 0x0000000000047202 */ /* 0x000fe20000000f00 */
[----:B------:R-:W-:Y:S05]  /*23d50*/  BRA `(.L_x_2393) ;  /* 0xffffc44000007947 */ /* 0x000fea000383ffff */
.L_x_2327:
[----:B------:R-:W-:Y:S01]  /*23d60*/  IMAD.MOV.U32 R5, RZ, RZ, R24 ;  /* 0x000000ffff057224 */ /* 0x000fe200078e0018 */
[----:B------:R-:W-:Y:S01]  /*23d70*/  MOV R3, RZ ;  /* 0x000000ff00037202 */ /* 0x000fe20000000f00 */
[----:B------:R-:W-:Y:S01]  /*23d80*/  IMAD.MOV.U32 R0, RZ, RZ, 0x1c1f ;  /* 0x00001c1fff007424 */ /* 0x000fe200078e00ff */
[----:B------:R-:W-:Y:S02]  /*23d90*/  MOV R2, 0x23db0 ;  /* 0x00023db000027802 */ /* 0x000fe40000000f00 */
[----:B-12---:R-:W-:Y:S05]  /*23da0*/  CALL.REL.NOINC `($__internal_39_$__cuda_sm70_shflsync_idx_p) ;  /* 0x00000bf000007944 */ /* 0x006fea0003c00000 */
[----:B------:R-:W-:Y:S05]  /*23db0*/  BRA `(.L_x_2394) ;  /* 0xffffc40000007947 */ /* 0x000fea000383ffff */
.L_x_2330:
[----:B------:R-:W-:Y:S01]  /*23dc0*/  IMAD.MOV.U32 R5, RZ, RZ, R22 ;  /* 0x000000ffff057224 */ /* 0x000fe200078e0016 */
[----:B----4-:R-:W-:Y:S01]  /*23dd0*/  MOV R3, 0x1 ;  /* 0x0000000100037802 */ /* 0x010fe20000000f00 */
[----:B------:R-:W-:Y:S01]  /*23de0*/  IMAD.MOV.U32 R0, RZ, RZ, 0x1c1f ;  /* 0x00001c1fff007424 */ /* 0x000fe200078e00ff */
[----:B------:R-:W-:-:S02]  /*23df0*/  MOV R2, 0x23e10 ;  /* 0x00023e1000027802 */ /* 0x000fc40000000f00 */
[----:B-123--:R-:W-:Y:S05]  /*23e00*/  CALL.REL.NOINC `($__internal_39_$__cuda_sm70_shflsync_idx_p) ;  /* 0x00000b9000007944 */ /* 0x00efea0003c00000 */
[----:B------:R-:W-:Y:S01]  /*23e10*/  IMAD.MOV.U32 R4, RZ, RZ, R0 ;  /* 0x000000ffff047224 */ /* 0x000fe200078e0000 */
[----:B------:R-:W-:Y:S01]  /*23e20*/  MOV R3, 0x1 ;  /* 0x0000000100037802 */ /* 0x000fe20000000f00 */
[----:B------:R-:W-:Y:S01]  /*23e30*/  IMAD.MOV.U32 R5, RZ, RZ, R24 ;  /* 0x000000ffff057224 */ /* 0x000fe200078e0018 */
[----:B------:R-:W-:-:S02]  /*23e40*/  MOV R0, 0x1c1f ;  /* 0x00001c1f00007802 */ /* 0x000fc40000000f00 */
[----:B------:R-:W-:Y:S02]  /*23e50*/  MOV R2, 0x23e70 ;  /* 0x00023e7000027802 */ /* 0x000fe40000000f00 */
[----:B------:R-:W-:Y:S05]  /*23e60*/  CALL.REL.NOINC `($__internal_39_$__cuda_sm70_shflsync_idx_p) ;  /* 0x00000b3000007944 */ /* 0x000fea0003c00000 */
[----:B------:R-:W-:Y:S05]  /*23e70*/  BRA `(.L_x_2395) ;  /* 0xffffc82000007947 */ /* 0x000fea000383ffff */
.L_x_2333:
[----:B------:R-:W-:Y:S01]  /*23e80*/  IMAD.MOV.U32 R5, RZ, RZ, R22 ;  /* 0x000000ffff057224 */ /* 0x000fe200078e0016 */
[----:B---3--:R-:W-:Y:S01]  /*23e90*/  MOV R3, 0x2 ;  /* 0x0000000200037802 */ /* 0x008fe20000000f00 */
[----:B----4-:R-:W-:Y:S01]  /*23ea0*/  IMAD.MOV.U32 R0, RZ, RZ, 0x1c1f ;  /* 0x00001c1fff007424 */ /* 0x010fe200078e00ff */
[----:B------:R-:W-:Y:S02]  /*23eb0*/  MOV R2, 0x23ed0 ;  /* 0x00023ed000027802 */ /* 0x000fe40000000f00 */
[----:B-12---:R-:W-:Y:S05]  /*23ec0*/  CALL.REL.NOINC `($__internal_39_$__cuda_sm70_shflsync_idx_p) ;  /* 0x00000ad000007944 */ /* 0x006fea0003c00000 */
[----:B------:R-:W-:Y:S01]  /*23ed0*/  MOV R4, R0 ;  /* 0x0000000000047202 */ /* 0x000fe20000000f00 */
[----:B------:R-:W-:Y:S05]  /*23ee0*/  BRA `(.L_x_2396) ;  /* 0xffffcb3000007947 */ /* 0x000fea000383ffff */
.L_x_2334:
[----:B------:R-:W-:Y:S01]  /*23ef0*/  IMAD.MOV.U32 R5, RZ, RZ, R24 ;  /* 0x000000ffff057224 */ /* 0x000fe200078e0018 */
[----:B---3--:R-:W-:Y:S01]  /*23f00*/  MOV R3, 0x2 ;  /* 0x0000000200037802 */ /* 0x008fe20000000f00 */
[----:B----4-:R-:W-:Y:S01]  /*23f10*/  IMAD.MOV.U32 R0, RZ, RZ, 0x1c1f ;  /* 0x00001c1fff007424 */ /* 0x010fe200078e00ff */
[----:B------:R-:W-:Y:S02]  /*23f20*/  MOV R2, 0x23f40 ;  /* 0x00023f4000027802 */ /* 0x000fe40000000f00 */
[----:B-12---:R-:W-:Y:S05]  /*23f30*/  CALL.REL.NOINC `($__internal_39_$__cuda_sm70_shflsync_idx_p) ;  /* 0x00000a6000007944 */ /* 0x006fea0003c00000 */
[----:B------:R-:W-:Y:S05]  /*23f40*/  BRA `(.L_x_2397) ;  /* 0xffffcaf000007947 */ /* 0x000fea000383ffff */
.L_x_2337:
[----:B------:R-:W-:Y:S01]  /*23f50*/  IMAD.MOV.U32 R5, RZ, RZ, R22 ;  /* 0x000000ffff057224 */ /* 0x000fe200078e0016 */
[----:B--23--:R-:W-:Y:S01]  /*23f60*/  MOV R3, 0x3 ;  /* 0x0000000300037802 */ /* 0x00cfe20000000f00 */
[----:B-1----:R-:W-:Y:S01]  /*23f70*/  IMAD.MOV.U32 R0, RZ, RZ, 0x1c1f ;  /* 0x00001c1fff007424 */ /* 0x002fe200078e00ff */
[----:B------:R-:W-:-:S02]  /*23f80*/  MOV R2, 0x23fa0 ;  /* 0x00023fa000027802 */ /* 0x000fc40000000f00 */
[----:B----4-:R-:W-:Y:S05]  /*23f90*/  CALL.REL.NOINC `($__internal_39_$__cuda_sm70_shflsync_idx_p) ;  /* 0x00000a0000007944 */ /* 0x010fea0003c00000 */
[----:B------:R-:W-:Y:S01]  /*23fa0*/  IMAD.MOV.U32 R4, RZ, RZ, R0 ;  /* 0x000000ffff047224 */ /* 0x000fe200078e0000 */
[----:B------:R-:W-:Y:S01]  /*23fb0*/  MOV R3, 0x3 ;  /* 0x0000000300037802 */ /* 0x000fe20000000f00 */
[----:B------:R-:W-:Y:S01]  /*23fc0*/  IMAD.MOV.U32 R5, RZ, RZ, R24 ;  /* 0x000000ffff057224 */ /* 0x000fe200078e0018 */
[----:B------:R-:W-:-:S02]  /*23fd0*/  MOV R0, 0x1c1f ;  /* 0x00001c1f00007802 */ /* 0x000fc40000000f00 */
[----:B------:R-:W-:Y:S02]  /*23fe0*/  MOV R2, 0x24000 ;  /* 0x0002400000027802 */ /* 0x000fe40000000f00 */
[----:B------:R-:W-:Y:S05]  /*23ff0*/  CALL.REL.NOINC `($__internal_39_$__cuda_sm70_shflsync_idx_p) ;  /* 0x000009a000007944 */ /* 0x000fea0003c00000 */
[----:B------:R-:W-:Y:S05]  /*24000*/  BRA `(.L_x_2398) ;  /* 0xffffcdd000007947 */ /* 0x000fea000383ffff */
.L_x_2341:
[----:B------:R-:W-:Y:S01]  /*24010*/  IMAD.MOV.U32 R5, RZ, RZ, R9 ;  /* 0x000000ffff057224 */ /* 0x000fe200078e0009 */
[----:B------:R-:W-:Y:S01]  /*24020*/  MOV R3, RZ ;  /* 0x000000ff00037202 */ /* 0x000fe20000000f00 */
[----:B------:R-:W-:Y:S01]  /*24030*/  IMAD.MOV.U32 R0, RZ, RZ, 0x1c1f ;  /* 0x00001c1fff007424 */ /* 0x000fe200078e00ff */
[----:B------:R-:W-:Y:S02]  /*24040*/  MOV R2, 0x24060 ;  /* 0x0002406000027802 */ /* 0x000fe40000000f00 */
[----:B------:R-:W-:Y:S05]  /*24050*/  CALL.REL.NOINC `($__internal_39_$__cuda_sm70_shflsync_idx_p) ;  /* 0x0000094000007944 */ /* 0x000fea0003c00000 */
[----:B------:R-:W-:Y:S01]  /*24060*/  MOV R8, R0 ;  /* 0x0000000000087202 */ /* 0x000fe20000000f00 */
[----:B------:R-:W-:Y:S05]  /*24070*/  BRA `(.L_x_2399) ;  /* 0xffffd8b000007947 */ /* 0x000fea000383ffff */
.L_x_2342:
[----:B------:R-:W-:Y:S01]  /*24080*/  IMAD.MOV.U32 R5, RZ, RZ, R12 ;  /* 0x000000ffff057224 */ /* 0x000fe200078e000c */
[----:B------:R-:W-:Y:S01]  /*24090*/  MOV R3, RZ ;  /* 0x000000ff00037202 */ /* 0x000fe20000000f00 */
[----:B------:R-:W-:Y:S01]  /*240a0*/  IMAD.MOV.U32 R0, RZ, RZ, 0x1c1f ;  /* 0x00001c1fff007424 */ /* 0x000fe200078e00ff */
[----:B------:R-:W-:Y:S02]  /*240b0*/  MOV R2, 0x240d0 ;  /* 0x000240d000027802 */ /* 0x000fe40000000f00 */
[----:B-12---:R-:W-:Y:S05]  /*240c0*/  CALL.REL.NOINC `($__internal_39_$__cuda_sm70_shflsync_idx_p) ;  /* 0x000008d000007944 */ /* 0x006fea0003c00000 */
[----:B------:R-:W-:Y:S05]  /*240d0*/  BRA `(.L_x_2400) ;  /* 0xffffd87000007947 */ /* 0x000fea000383ffff */
.L_x_2345:
[----:B--2---:R-:W-:Y:S01]  /*240e0*/  IMAD.MOV.U32 R5, RZ, RZ, R9 ;  /* 0x000000ffff057224 */ /* 0x004fe200078e0009 */
[----:B------:R-:W-:Y:S01]  /*240f0*/  MOV R3, 0x1 ;  /* 0x0000000100037802 */ /* 0x000fe20000000f00 */
        /* <DEDUP_REMOVED lines=10> */
.L_x_2348:
[----:B-1----:R-:W-:Y:S01]  /*241a0*/  IMAD.MOV.U32 R5, RZ, RZ, R9 ;  /* 0x000000ffff057224 */ /* 0x002fe200078e0009 */
[----:B------:R-:W-:Y:S01]  /*241b0*/  MOV R3, 0x2 ;  /* 0x0000000200037802 */ /* 0x000fe20000000f00 */
[----:B----4-:R-:W-:Y:S01]  /*241c0*/  IMAD.MOV.U32 R0, RZ, RZ, 0x1c1f ;  /* 0x00001c1fff007424 */ /* 0x010fe200078e00ff */
[----:B------:R-:W-:Y:S02]  /*241d0*/  MOV R2, 0x241f0 ;  /* 0x000241f000027802 */ /* 0x000fe40000000f00 */
[----:B--23--:R-:W-:Y:S05]  /*241e0*/  CALL.REL.NOINC `($__internal_39_$__cuda_sm70_shflsync_idx_p) ;  /* 0x000007b000007944 */ /* 0x00cfea0003c00000 */
[----:B------:R-:W-:Y:S01]  /*241f0*/  MOV R8, R0 ;  /* 0x0000000000087202 */ /* 0x000fe20000000f00 */
[----:B------:R-:W-:Y:S05]  /*24200*/  BRA `(.L_x_2402) ;  /* 0xffffda5000007947 */ /* 0x000fea000383ffff */
.L_x_2349:
[----:B------:R-:W-:Y:S01]  /*24210*/  IMAD.MOV.U32 R5, RZ, RZ, R12 ;  /* 0x000000ffff057224 */ /* 0x000fe200078e000c */
[----:B------:R-:W-:Y:S01]  /*24220*/  MOV R3, 0x2 ;  /* 0x0000000200037802 */ /* 0x000fe20000000f00 */
[----:B----4-:R-:W-:Y:S01]  /*24230*/  IMAD.MOV.U32 R0, RZ, RZ, 0x1c1f ;  /* 0x00001c1fff007424 */ /* 0x010fe200078e00ff */
[----:B------:R-:W-:Y:S02]  /*24240*/  MOV R2, 0x24260 ;  /* 0x0002426000027802 */ /* 0x000fe40000000f00 */
[----:B-123--:R-:W-:Y:S05]  /*24250*/  CALL.REL.NOINC `($__internal_39_$__cuda_sm70_shflsync_idx_p) ;  /* 0x0000074000007944 */ /* 0x00efea0003c00000 */
[----:B------:R-:W-:Y:S05]  /*24260*/  BRA `(.L_x_2403) ;  /* 0xffffda1000007947 */ /* 0x000fea000383ffff */
.L_x_2352:
[----:B-1----:R-:W-:Y:S01]  /*24270*/  IMAD.MOV.U32 R5, RZ, RZ, R9 ;  /* 0x000000ffff057224 */ /* 0x002fe200078e0009 */
[----:B------:R-:W-:Y:S01]  /*24280*/  MOV R3, 0x3 ;  /* 0x0000000300037802 */ /* 0x000fe20000000f00 */
        /* <DEDUP_REMOVED lines=10> */
.L_x_2354:
[----:B------:R-:W-:Y:S01]  /*24330*/  IMAD.MOV.U32 R5, RZ, RZ, R74 ;  /* 0x000000ffff057224 */ /* 0x000fe200078e004a */
[----:B------:R-:W-:Y:S01]  /*24340*/  MOV R3, RZ ;  /* 0x000000ff00037202 */ /* 0x000fe20000000f00 */
[----:B------:R-:W-:Y:S01]  /*24350*/  IMAD.MOV.U32 R0, RZ, RZ, 0x1f ;  /* 0x0000001fff007424 */ /* 0x000fe200078e00ff */
[----:B------:R-:W-:Y:S02]  /*24360*/  MOV R2, 0x24380 ;  /* 0x0002438000027802 */ /* 0x000fe40000000f00 */
[----:B--2---:R-:W-:Y:S05]  /*24370*/  CALL.REL.NOINC `($__internal_39_$__cuda_sm70_shflsync_idx_p) ;  /* 0x0000062000007944 */ /* 0x004fea0003c00000 */
[----:B------:R-:W-:Y:S01]  /*24380*/  MOV R9, R0 ;  /* 0x0000000000097202 */ /* 0x000fe20000000f00 */
[----:B------:R-:W-:Y:S05]  /*24390*/  BRA `(.L_x_2405) ;  /* 0xffffdcb000007947 */ /* 0x000fea000383ffff */
.L_x_2355:
[----:B------:R-:W-:Y:S01]  /*243a0*/  IMAD.MOV.U32 R5, RZ, RZ, R74 ;  /* 0x000000ffff057224 */ /* 0x000fe200078e004a */
[----:B------:R-:W-:Y:S01]  /*243b0*/  MOV R3, 0x1 ;  /* 0x0000000100037802 */ /* 0x000fe20000000f00 */
[----:B------:R-:W-:Y:S01]  /*243c0*/  IMAD.MOV.U32 R0, RZ, RZ, 0x1f ;  /* 0x0000001fff007424 */ /* 0x000fe200078e00ff */
[----:B------:R-:W-:Y:S02]  /*243d0*/  MOV R2, 0x243f0 ;  /* 0x000243f000027802 */ /* 0x000fe40000000f00 */
[----:B-12---:R-:W-:Y:S05]  /*243e0*/  CALL.REL.NOINC `($__internal_39_$__cuda_sm70_shflsync_idx_p) ;  /* 0x000005b000007944 */ /* 0x006fea0003c00000 */
[----:B------:R-:W-:Y:S01]  /*243f0*/  MOV R8, R0 ;  /* 0x0000000000087202 */ /* 0x000fe20000000f00 */
[----:B------:R-:W-:Y:S05]  /*24400*/  BRA `(.L_x_2406) ;  /* 0xffffdc6000007947 */ /* 0x000fea000383ffff */
.L_x_2356:
[----:B------:R-:W-:Y:S02]  /*24410*/  MOV R2, 0x1 ;  /* 0x0000000100027802 */ /* 0x000fe40000000f00 */
[----:B------:R-:W-:-:S02]  /*24420*/  MOV R3, 0x24440 ;  /* 0x0002444000037802 */ /* 0x000fc40000000f00 */
[----:B-1234-:R-:W-:Y:S05]  /*24430*/  CALL.REL.NOINC `($__internal_40_$__cuda_sm70_shflsync_up_p) ;  /* 0x000005b000007944 */ /* 0x01efea0003c00000 */
[----:B------:R-:W-:Y:S05]  /*24440*/  BRA `(.L_x_2407) ;  /* 0xffffdd5000007947 */ /* 0x000fea000383ffff */
.L_x_2357:
[----:B------:R-:W-:Y:S02]  /*24450*/  MOV R2, 0x2 ;  /* 0x0000000200027802 */ /* 0x000fe40000000f00 */
[----:B------:R-:W-:-:S02]  /*24460*/  MOV R3, 0x24480 ;  /* 0x0002448000037802 */ /* 0x000fc40000000f00 */
[----:B--2-4-:R-:W-:Y:S05]  /*24470*/  CALL.REL.NOINC `($__internal_40_$__cuda_sm70_shflsync_up_p) ;  /* 0x0000057000007944 */ /* 0x014fea0003c00000 */
        /* <DEDUP_REMOVED lines=23> */
.L_x_2361:
[----:B------:R-:W-:Y:S02]  /*245f0*/  MOV R2, 0x1 ;  /* 0x0000000100027802 */ /* 0x000fe40000000f00 */
[----:B------:R-:W-:Y:S02]  /*24600*/  MOV R3, 0x24620 ;  /* 0x0002462000037802 */ /* 0x000fe40000000f00 */
[----:B------:R-:W-:Y:S05]  /*24610*/  CALL.REL.NOINC `($__internal_40_$__cuda_sm70_shflsync_up_p) ;  /* 0x000003d000007944 */ /* 0x000fea0003c00000 */
[----:B------:R-:W-:Y:S01]  /*24620*/  MOV R2, R4 ;  /* 0x0000000400027202 */ /* 0x000fe20000000f00 */
[----:B------:R-:W-:Y:S05]  /*24630*/  BRA `(.L_x_2409) ;  /* 0xffffddc000007947 */ /* 0x000fea000383ffff */
.L_x_2362:
        /* <DEDUP_REMOVED lines=26> */
.L_x_2364:
[----:B------:R-:W-:Y:S02]  /*247e0*/  SEL R0, RZ, 0x1, P0 ;  /* 0x00000001ff007807 */ /* 0x000fe40000000000 */
[----:B------:R-:W-:Y:S02]  /*247f0*/  MOV R2, 0x24810 ;  /* 0x0002481000027802 */ /* 0x000fe40000000f00 */
[----:B-1----:R-:W-:Y:S05]  /*24800*/  CALL.REL.NOINC `($__internal_41_$__cuda_sm70_votesync_ballot) ;  /* 0x0000025000007944 */ /* 0x002fea0003c00000 */
[----:B------:R-:W-:Y:S01]  /*24810*/  MOV R12, R0 ;  /* 0x00000000000c7202 */ /* 0x000fe20000000f00 */
[----:B------:R-:W-:Y:S05]  /*24820*/  BRA `(.L_x_2411) ;  /* 0xffffdd6000007947 */ /* 0x000fea000383ffff */
.L_x_2365:
[----:B------:R-:W-:Y:S01]  /*24830*/  IMAD.MOV.U32 R5, RZ, RZ, R6 ;  /* 0x000000ffff057224 */ /* 0x000fe200078e0006 */
[----:B------:R-:W-:Y:S01]  /*24840*/  MOV R3, R8 ;  /* 0x0000000800037202 */ /* 0x000fe20000000f00 */
[----:B--2---:R-:W-:Y:S01]  /*24850*/  IMAD.MOV.U32 R0, RZ, RZ, 0x1f ;  /* 0x0000001fff007424 */ /* 0x004fe200078e00ff */
[----:B------:R-:W-:Y:S02]  /*24860*/  MOV R2, 0x24880 ;  /* 0x0002488000027802 */ /* 0x000fe40000000f00 */
[----:B-1----:R-:W-:Y:S05]  /*24870*/  CALL.REL.NOINC `($__internal_39_$__cuda_sm70_shflsync_idx_p) ;  /* 0x0000012000007944 */ /* 0x002fea0003c00000 */
[----:B------:R-:W-:Y:S01]  /*24880*/  IMAD.MOV.U32 R10, RZ, RZ, R0 ;  /* 0x000000ffff0a7224 */ /* 0x000fe200078e0000 */
[----:B------:R-:W-:Y:S01]  /*24890*/  MOV R3, R8 ;  /* 0x0000000800037202 */ /* 0x000fe20000000f00 */
[----:B------:R-:W-:Y:S01]  /*248a0*/  IMAD.MOV.U32 R5, RZ, RZ, R7 ;  /* 0x000000ffff057224 */ /* 0x000fe200078e0007 */
[----:B------:R-:W-:Y:S02]  /*248b0*/  MOV R0, 0x1f ;  /* 0x0000001f00007802 */ /* 0x000fe40000000f00 */
[----:B------:R-:W-:-:S02]  /*248c0*/  MOV R2, 0x248e0 ;  /* 0x000248e000027802 */ /* 0x000fc40000000f00 */
[----:B------:R-:W-:Y:S05]  /*248d0*/  CALL.REL.NOINC `($__internal_39_$__cuda_sm70_shflsync_idx_p) ;  /* 0x000000c000007944 */ /* 0x000fea0003c00000 */
[----:B------:R-:W-:Y:S01]  /*248e0*/  MOV R7, R0 ;  /* 0x0000000000077202 */ /* 0x000fe20000000f00 */
[----:B------:R-:W-:Y:S05]  /*248f0*/  BRA `(.L_x_2412) ;  /* 0xffffdd0000007947 */ /* 0x000fea000383ffff */
.L_x_2368:
[----:B------:R-:W-:Y:S01]  /*24900*/  IMAD.MOV.U32 R5, RZ, RZ, R4 ;  /* 0x000000ffff057224 */ /* 0x000fe200078e0004 */
[----:B--2---:R-:W-:-:S02]  /*24910*/  MOV R0, 0x1f ;  /* 0x0000001f00007802 */ /* 0x004fc40000000f00 */
[----:B------:R-:W-:Y:S02]  /*24920*/  MOV R2, 0x24940 ;  /* 0x0002494000027802 */ /* 0x000fe40000000f00 */
[----:B-1-34-:R-:W-:Y:S05]  /*24930*/  CALL.REL.NOINC `($__internal_39_$__cuda_sm70_shflsync_idx_p) ;  /* 0x0000006000007944 */ /* 0x01afea0003c00000 */
[----:B------:R-:W-:Y:S01]  /*24940*/  MOV R13, R0 ;  /* 0x00000000000d7202 */ /* 0x000fe20000000f00 */
[----:B------:R-:W-:Y:S05]  /*24950*/  BRA `(.L_x_2367) ;  /* 0xffffdd0000007947 */ /* 0x000fea000383ffff */
        .weak           $__internal_38_$__cuda_sm70_shflsync_bfly_p
        .type           $__internal_38_$__cuda_sm70_shflsync_bfly_p,@function
        .size           $__internal_38_$__cuda_sm70_shflsync_bfly_p,($__internal_39_$__cuda_sm70_shflsync_idx_p - $__internal_38_$__cuda_sm70_shflsync_bfly_p)
$__internal_38_$__cuda_sm70_shflsync_bfly_p:
[----:B------:R-:W-:Y:S04]  /*24960*/  WARPSYNC R8 ;  /* 0x0000000800007348 */ /* 0x000fe80003800000 */
[----:B------:R1:W2:Y:S02]  /*24970*/  SHFL.BFLY PT, R0, R0, R3, R9 ;  /* 0x0c00000300007389 */ /* 0x0002a400000e0009 */
[----:B-1----:R-:W-:-:S04]  /*24980*/  MOV R3, 0x0 ;  /* 0x0000000000037802 */ /* 0x002fc80000000f00 */
[----:B--2---:R-:W-:Y:S05]  /*24990*/  RET.REL.NODEC R2 `(_ZN7cutlass13device_kernelIN5flash19enable_sm80_to_sm89INS1_16FlashAttnFwdSm80INS1_25CollectiveMainloopFwdSm80ILi4ELi1ELb0EN4cute5tupleIJNS5_1CILi128EEENS7_ILi48EEENS7_ILi96EEEEEELi96ENS_6half_tEfNS_4arch4Sm80ELb0ELb1ELb0ELb1ELb0ELb1ELb1ELb1EEENS1_21CollectiveEpilogueFwdINS6_IJS8_SA_S9_EEENS6_IJNS7_ILi1EEESI_SI_EEESC_SE_Li128ELb1ELb1ELb1ELb0EEENS1_36VarlenDynamicPersistentTileSchedulerILi128ELi48ELi128ELi128ELb1ELb1ELb0ELb1ELb0ELb1EEEEEEEEEvNT_6ParamsE) ;  /* 0xfffdb66002007950 */ /* 0x004fea0003c3ffff */
        .weak           $__internal_39_$__cuda_sm70_shflsync_idx_p
        .type           $__internal_39_$__cuda_sm70_shflsync_idx_p,@function
        .size           $__internal_39_$__cuda_sm70_shflsync_idx_p,($__internal_40_$__cuda_sm70_shflsync_up_p - $__internal_39_$__cuda_sm70_shflsync_idx_p)
$__internal_39_$__cuda_sm70_shflsync_idx_p:
[----:B------:R-:W-:-:S04]  /*249a0*/  MOV R75, 0xffffffff ;  /* 0xffffffff004b7802 */ /* 0x000fc80000000f00 */
[----:B------:R-:W-:Y:S04]  /*249b0*/  WARPSYNC R75 ;  /* 0x0000004b00007348 */ /* 0x000fe80003800000 */
[----:B------:R1:W2:Y:S02]  /*249c0*/  SHFL.IDX PT, R0, R5, R3, R0 ;  /* 0x0000000305007389 */ /* 0x0002a400000e0000 */
[----:B-1----:R-:W-:-:S04]  /*249d0*/  MOV R3, 0x0 ;  /* 0x0000000000037802 */ /* 0x002fc80000000f00 */
[----:B--2---:R-:W-:Y:S05]  /*249e0*/  RET.REL.NODEC R2 `(_ZN7cutlass13device_kernelIN5flash19enable_sm80_to_sm89INS1_16FlashAttnFwdSm80INS1_25CollectiveMainloopFwdSm80ILi4ELi1ELb0EN4cute5tupleIJNS5_1CILi128EEENS7_ILi48EEENS7_ILi96EEEEEELi96ENS_6half_tEfNS_4arch4Sm80ELb0ELb1ELb0ELb1ELb0ELb1ELb1ELb1EEENS1_21CollectiveEpilogueFwdINS6_IJS8_SA_S9_EEENS6_IJNS7_ILi1EEESI_SI_EEESC_SE_Li128ELb1ELb1ELb1ELb0EEENS1_36VarlenDynamicPersistentTileSchedulerILi128ELi48ELi128ELi128ELb1ELb1ELb0ELb1ELb0ELb1EEEEEEEEEvNT_6ParamsE) ;  /* 0xfffdb61002007950 */ /* 0x004fea0003c3ffff */
        .weak           $__internal_40_$__cuda_sm70_shflsync_up_p
        .type           $__internal_40_$__cuda_sm70_shflsync_up_p,@function
        .size           $__internal_40_$__cuda_sm70_shflsync_up_p,($__internal_41_$__cuda_sm70_votesync_ballot - $__internal_40_$__cuda_sm70_shflsync_up_p)
$__internal_40_$__cuda_sm70_shflsync_up_p:
[----:B------:R-:W-:Y:S02]  /*249f0*/  IMAD.MOV.U32 R4, RZ, RZ, RZ ;  /* 0x000000ffff047224 */ /* 0x000fe400078e00ff */
[----:B------:R-:W-:-:S04]  /*24a00*/  IMAD.MOV.U32 R10, RZ, RZ, -0x1 ;  /* 0xffffffffff0a7424 */ /* 0x000fc800078e00ff */
[----:B------:R-:W-:Y:S04]  /*24a10*/  WARPSYNC R10 ;  /* 0x0000000a00007348 */ /* 0x000fe80003800000 */
[----:B------:R1:W2:Y:S02]  /*24a20*/  SHFL.UP PT, R4, R0, R2, R4 ;  /* 0x0400000200047389 */ /* 0x0002a400000e0004 */
[----:B-1----:R-:W-:Y:S02]  /*24a30*/  MOV R2, R3 ;  /* 0x0000000300027202 */ /* 0x002fe40000000f00 */
[----:B------:R-:W-:-:S04]  /*24a40*/  MOV R3, 0x0 ;  /* 0x0000000000037802 */ /* 0x000fc80000000f00 */
[----:B--2---:R-:W-:Y:S05]  /*24a50*/  RET.REL.NODEC R2 `(_ZN7cutlass13device_kernelIN5flash19enable_sm80_to_sm89INS1_16FlashAttnFwdSm80INS1_25CollectiveMainloopFwdSm80ILi4ELi1ELb0EN4cute5tupleIJNS5_1CILi128EEENS7_ILi48EEENS7_ILi96EEEEEELi96ENS_6half_tEfNS_4arch4Sm80ELb0ELb1ELb0ELb1ELb0ELb1ELb1ELb1EEENS1_21CollectiveEpilogueFwdINS6_IJS8_SA_S9_EEENS6_IJNS7_ILi1EEESI_SI_EEESC_SE_Li128ELb1ELb1ELb1ELb0EEENS1_36VarlenDynamicPersistentTileSchedulerILi128ELi48ELi128ELi128ELb1ELb1ELb0ELb1ELb0ELb1EEEEEEEEEvNT_6ParamsE) ;  /* 0xfffdb5a002007950 */ /* 0x004fea0003c3ffff */
        .weak           $__internal_41_$__cuda_sm70_votesync_ballot
        .type           $__internal_41_$__cuda_sm70_votesync_ballot,@function
        .size           $__internal_41_$__cuda_sm70_votesync_ballot,(.L_x_2900 - $__internal_41_$__cuda_sm70_votesync_ballot)
$__internal_41_$__cuda_sm70_votesync_ballot:
[----:B------:R-:W-:Y:S01]  /*24a60*/  ISETP.NE.U32.AND P0, PT, R0, 0x1, PT ;  /* 0x000000010000780c */ /* 0x000fe20003f05070 */
[----:B------:R-:W-:-:S04]  /*24a70*/  IMAD.MOV.U32 R3, RZ, RZ, -0x1 ;  /* 0xffffffffff037424 */ /* 0x000fc800078e00ff */
[----:B------:R-:W-:Y:S08]  /*24a80*/  WARPSYNC R3 ;  /* 0x0000000300007348 */ /* 0x000ff00003800000 */
[----:B------:R-:W-:-:S04]  /*24a90*/  VOTE.ANY R0, PT, !P0 ;  /* 0x0000000000007806 */ /* 0x000fc800040e0100 */
[----:B------:R-:W-:Y:S01]  /*24aa0*/  LOP3.LUT R0, R0, R3, RZ, 0xc0, !PT ;  /* 0x0000000300007212 */ /* 0x000fe200078ec0ff */
[----:B------:R-:W-:-:S04]  /*24ab0*/  IMAD.MOV.U32 R3, RZ, RZ, 0x0 ;  /* 0x00000000ff037424 */ /* 0x000fc800078e00ff */
[----:B------:R-:W-:Y:S05]  /*24ac0*/  RET.REL.NODEC R2 `(_ZN7cutlass13device_kernelIN5flash19enable_sm80_to_sm89INS1_16FlashAttnFwdSm80INS1_25CollectiveMainloopFwdSm80ILi4ELi1ELb0EN4cute5tupleIJNS5_1CILi128EEENS7_ILi48EEENS7_ILi96EEEEEELi96ENS_6half_tEfNS_4arch4Sm80ELb0ELb1ELb0ELb1ELb0ELb1ELb1ELb1EEENS1_21CollectiveEpilogueFwdINS6_IJS8_SA_S9_EEENS6_IJNS7_ILi1EEESI_SI_EEESC_SE_Li128ELb1ELb1ELb1ELb0EEENS1_36VarlenDynamicPersistentTileSchedulerILi128ELi48ELi128ELi128ELb1ELb1ELb0ELb1ELb0ELb1EEEEEEEEEvNT_6ParamsE) ;  /* 0xfffdb53002007950 */ /* 0x000fea0003c3ffff */
.L_x_2413:
        /* <DEDUP_REMOVED lines=11> */
.L_x_2900:


//--------------------- .text._ZN7cutlass13device_kernelIN5flash19enable_sm80_to_sm89INS1_16FlashAttnFwdSm80INS1_25CollectiveMainloopFwdSm80ILi4ELi1ELb0EN4cute5tupleIJNS5_1CILi128EEENS7_ILi64EEENS7_ILi96EEEEEELi96ENS_6half_tEfNS_4arch4Sm80ELb1ELb0ELb0ELb0ELb0ELb0ELb1ELb1EEENS1_21CollectiveEpilogueFwdINS6_IJS8_SA_S9_EEENS6_IJNS7_ILi1EEESI_SI_EEESC_SE_Li128ELb0ELb1ELb1ELb0EEENS1_30DynamicPersistentTileSchedulerILi128ELi128ELb1ELb1ELb0EEEEEEEEEvNT_6ParamsE --------------------------
	.section	.text._ZN7cutlass13device_kernelIN5flash19enable_sm80_to_sm89INS1_16FlashAttnFwdSm80INS1_25CollectiveMainloopFwdSm80ILi4ELi1ELb0EN4cute5tupleIJNS5_1CILi128EEENS7_ILi64EEENS7_ILi96EEEEEELi96ENS_6half_tEfNS_4arch4Sm80ELb1ELb0ELb0ELb0ELb0ELb0ELb1ELb1EEENS1_21CollectiveEpilogueFwdINS6_IJS8_SA_S9_EEENS6_IJNS7_ILi1EEESI_SI_EEESC_SE_Li128ELb0ELb1ELb1ELb0EEENS1_30DynamicPersistentTileSchedulerILi128ELi128ELb1ELb1ELb0EEEEEEEEEvNT_6ParamsE,"ax",@progbits
	.sectioninfo	@"SHI_REGISTERS=255"
	.align	128
.text._ZN7cutlass13device_kernelIN5flash19enable_sm80_to_sm89INS1_16FlashAttnFwdSm80INS1_25CollectiveMainloopFwdSm80ILi4ELi1ELb0EN4cute5tupleIJNS5_1CILi128EEENS7_ILi64EEENS7_ILi96EEEEEELi96ENS_6half_tEfNS_4arch4Sm80ELb1ELb0ELb0ELb0ELb0ELb0ELb1ELb1EEENS1_21CollectiveEpilogueFwdINS6_IJS8_SA_S9_EEENS6_IJNS7_ILi1EEESI_SI_EEESC_SE_Li128ELb0ELb1ELb1ELb0EEENS1_30DynamicPersistentTileSchedulerILi128ELi128ELb1ELb1ELb0EEEEEEEEEvNT_6ParamsE:
        .type           _ZN7cutlass13device_kernelIN5flash19enable_sm80_to_sm89INS1_16FlashAttnFwdSm80INS1_25CollectiveMainloopFwdSm80ILi4ELi1ELb0EN4cute5tupleIJNS5_1CILi128EEENS7_ILi64EEENS7_ILi96EEEEEELi96ENS_6half_tEfNS_4arch4Sm80ELb1ELb0ELb0ELb0ELb0ELb0ELb1ELb1EEENS1_21CollectiveEpilogueFwdINS6_IJS8_SA_S9_EEENS6_IJNS7_ILi1EEESI_SI_EEESC_SE_Li128ELb0ELb1ELb1ELb0EEENS1_30DynamicPersistentTileSchedulerILi128ELi128ELb1ELb1ELb0EEEEEEEEEvNT_6ParamsE,@function
        .size           _ZN7cutlass13device_kernelIN5flash19enable_sm80_to_sm89INS1_16FlashAttnFwdSm80INS1_25CollectiveMainloopFwdSm80ILi4ELi1ELb0EN4cute5tupleIJNS5_1CILi128EEENS7_ILi64EEENS7_ILi96EEEEEELi96ENS_6half_tEfNS_4arch4Sm80ELb1ELb0ELb0ELb0ELb0ELb0ELb1ELb1EEENS1_21CollectiveEpilogueFwdINS6_IJS8_SA_S9_EEENS6_IJNS7_ILi1EEESI_SI_EEESC_SE_Li128ELb0ELb1ELb1ELb0EEENS1_30DynamicPersistentTileSchedulerILi128ELi128ELb1ELb1ELb0EEEEEEEEEvNT_6ParamsE,(.L_x_2905 - _ZN7cutlass13device_kernelIN5flash19enable_sm80_to_sm89INS1_16FlashAttnFwdSm80INS1_25CollectiveMainloopFwdSm80ILi4ELi1ELb0EN4cute5tupleIJNS5_1CILi128EEENS7_ILi64EEENS7_ILi96EEEEEELi96ENS_6half_tEfNS_4arch4Sm80ELb1ELb0ELb0ELb0ELb0ELb0ELb1ELb1EEENS1_21CollectiveEpilogueFwdINS6_IJS8_SA_S9_EEENS6_IJNS7_ILi1EEESI_SI_EEESC_SE_Li128ELb0ELb1ELb1ELb0EEENS1_30DynamicPersistentTileSchedulerILi128ELi128ELb1ELb1ELb0EEEEEEEEEvNT_6ParamsE)
        .other          _ZN7cutlass13device_kernelIN5flash19enable_sm80_to_sm89INS1_16FlashAttnFwdSm80INS1_25CollectiveMainloopFwdSm80ILi4ELi1ELb0EN4cute5tupleIJNS5_1CILi128EEENS7_ILi64EEENS7_ILi96EEEEEELi96ENS_6half_tEfNS_4arch4Sm80ELb1ELb0ELb0ELb0ELb0ELb0ELb1ELb1EEENS1_21CollectiveEpilogueFwdINS6_IJS8_SA_S9_EEENS6_IJNS7_ILi1EEESI_SI_EEESC_SE_Li128ELb0ELb1ELb1ELb0EEENS1_30DynamicPersistentTileSchedulerILi128ELi128ELb1ELb1ELb0EEEEEEEEEvNT_6ParamsE,@"STO_CUDA_ENTRY STV_DEFAULT"
_ZN7cutlass13device_kernelIN5flash19enable_sm80_to_sm89INS1_16FlashAttnFwdSm80INS1_25CollectiveMainloopFwdSm80ILi4ELi1ELb0EN4cute5tupleIJNS5_1CILi128EEENS7_ILi64EEENS7_ILi96EEEEEELi96ENS_6half_tEfNS_4arch4Sm80ELb1ELb0ELb0ELb0ELb0ELb0ELb1ELb1EEENS1_21CollectiveEpilogueFwdINS6_IJS8_SA_S9_EEENS6_IJNS7_ILi1EEESI_SI_EEESC_SE_Li128ELb0ELb1ELb1ELb0EEENS1_30DynamicPersistentTileSchedulerILi128ELi128ELb1ELb1ELb0EEEEEEEEEvNT_6ParamsE:
        /* <DEDUP_REMOVED lines=131> */
.L_x_2455:
        /* <DEDUP_REMOVED lines=19> */
.L_x_2415:
[----:B------:R-:W-:-:S04]  /*0960*/  MOV R0, c[0x0][0x554] ;  /* 0x0001550000007a02 */ /* 0x000fc80000000f00 */
[----:B------:R-:W-:Y:S02]  /*0970*/  ISETP.NE.AND P0, PT, R0, 0x1, PT ;  /* 0x000000010000780c */ /* 0x000fe40003f05270 */
[----:B------:R-:W-:-:S11]  /*0980*/  MOV R0, R2 ;  /* 0x0000000200007202 */ /* 0x000fd60000000f00 */
[----:B------:R-:W-:-:S05]  /*0990*/  @P0 IMAD.HI.U32 R4, R2, c[0x0][0x558], RZ ;  /* 0x0001560002040a27 */ /* 0x000fca00078e00ff */
[----:B------:R-:W-:-:S05]  /*09a0*/  @P0 SHF.R.U32.HI R0, RZ, c[0x0][0x55c], R4 ;  /* 0x00015700ff000a19 */ /* 0x000fca0000011604 */
[----:B------:R-:W-:Y:S02]  /*09b0*/  IMAD R4, R0, c[0x0][0x554], RZ ;  /* 0x0001550000047a24 */ /* 0x000fe400078e02ff */
.L_x_2416:
[----:B------:R-:W-:Y:S05]  /*09c0*/  BSYNC B0 ;  /* 0x0000000000007941 */ /* 0x000fea0003800000 */
.L_x_2414:
        /* <DEDUP_REMOVED lines=74> */
.L_x_2418:
[----:B------:R-:W-:Y:S05]  /*0e70*/  BSYNC B0 ;  /* 0x0000000000007941 */ /* 0x000fea0003800000 */
.L_x_2417:
        /* <DEDUP_REMOVED lines=97> */
[C---:B------:R-:W-:Y:S02]  /*1490*/  IMAD R11, R23.reuse, c[0x0][0x20c], R5 ;  /* 0x00008300170b7a24 */ /* 0x040fe400078e0205 */
        /* <DEDUP_REMOVED lines=58> */
.L_x_2456:
[----:B------:R-:W-:Y:S05]  /*1840*/  BRA.DIV ~URZ, `(.L_x_2421) ;  /* 0x0000d6427f007947 */ /* 0x000fea000b800000 */
[----:B-1----:R1:W4:Y:S02]  /*1850*/  SHFL.IDX PT, R2, R16, RZ, 0x1c1f ;  /* 0x001c1fff10027589 */ /* 0x00232400000e0000 */
.L_x_2457:
        /* <DEDUP_REMOVED lines=25> */
.L_x_2423:
[----:B------:R-:W-:Y:S05]  /*19f0*/  BSYNC B0 ;  /* 0x0000000000007941 */ /* 0x000fea0003800000 */
.L_x_2422:
[----:B------:R-:W-:Y:S05]  /*1a00*/  BRA.DIV ~URZ, `(.L_x_2424) ;  /* 0x0000d4f27f007947 */ /* 0x000fea000b800000 */
[----:B---3--:R3:W1:Y:S04]  /*1a10*/  SHFL.IDX PT, R5, R14, 0x1, 0x1c1f ;  /* 0x003c1f000e057f89 */ /* 0x00866800000e0000 */
[----:B--2-4-:R3:W2:Y:S02]  /*1a20*/  SHFL.IDX PT, R2, R16, 0x1, 0x1c1f ;  /* 0x003c1f0010027f89 */ /* 0x0146a400000e0000 */
.L_x_2458:
        /* <DEDUP_REMOVED lines=24> */
.L_x_2426:
[----:B------:R-:W-:Y:S05]  /*1bb0*/  BSYNC B0 ;  /* 0x0000000000007941 */ /* 0x000fea0003800000 */
.L_x_2425:
[----:B------:R-:W-:Y:S05]  /*1bc0*/  BRA.DIV ~URZ, `(.L_x_2427) ;  /* 0x0000d4027f007947 */ /* 0x000fea000b800000 */
[----:B-1----:R1:W4:Y:S02]  /*1bd0*/  SHFL.IDX PT, R5, R14, 0x2, 0x1c1f ;  /* 0x005c1f000e057f89 */ /* 0x00232400000e0000 */
.L_x_2459:
[----:B------:R-:W-:Y:S05]  /*1be0*/  BRA.DIV ~URZ, `(.L_x_2428) ;  /* 0x0000d4527f007947 */ /* 0x000fea000b800000 */
[----:B--2---:R2:W1:Y:S02]  /*1bf0*/  SHFL.IDX PT, R2, R16, 0x2, 0x1c1f ;  /* 0x005c1f0010027f89 */ /* 0x00446400000e0000 */
.L_x_2460:
        /* <DEDUP_REMOVED lines=24> */
.L_x_2430:
[----:B------:R-:W-:Y:S05]  /*1d80*/  BSYNC B0 ;  /* 0x0000000000007941 */ /* 0x000fea0003800000 */
.L_x_2429:
[----:B------:R-:W-:Y:S05]  /*1d90*/  BRA.DIV ~URZ, `(.L_x_2431) ;  /* 0x0000d3127f007947 */ /* 0x000fea000b800000 */
[----:B----4-:R4:W2:Y:S04]  /*1da0*/  SHFL.IDX PT, R5, R14, 0x3, 0x1c1f ;  /* 0x007c1f000e057f89 */ /* 0x0108a800000e0000 */
[----:B-1----:R4:W1:Y:S02]  /*1db0*/  SHFL.IDX PT, R2, R16, 0x3, 0x1c1f ;  /* 0x007c1f0010027f89 */ /* 0x00286400000e0000 */
.L_x_2461:
        /* <DEDUP_REMOVED lines=29> */
[----:B-1----:R-:W-:-:S03]  /*1f90*/  SHF.R.S32.HI R7, RZ, 0x1f, R52 ;  /* 0x0000001fff077819 */ /* 0x002fc60000011434 */
[----:B------:R-:W3:Y:S01]  /*1fa0*/  LDL R181, [R1+0x1c] ;  /* 0x00001c0001b57983 */ /* 0x000ee20000100800 */
[----:B------:R-:W-:-:S03]  /*1fb0*/  IMAD.WIDE.U32 R2, R52, c[0x0][0x1e0], RZ ;  /* 0x0000780034027a25 */ /* 0x000fc600078e00ff */
        /* <DEDUP_REMOVED lines=11> */
[----:B------:R-:W-:-:S03]  /*2070*/  ISETP.GE.AND P1, PT, R0, 0x21, PT ;  /* 0x000000210000780c */ /* 0x000fc60003f26270 */
[----:B------:R-:W-:Y:S02]  /*2080*/  IMAD.IADD R4, R3, 0x1, R4 ;  /* 0x0000000103047824 */ /* 0x000fe400078e0204 */
[----:B------:R-:W-:-:S06]  /*2090*/  IMAD.MOV.U32 R3, RZ, RZ, 0x20 ;  /* 0x00000020ff037424 */ /* 0x000fcc00078e00ff */
[----:B------:R-:W-:Y:S01]  /*20a0*/  @P6 ISETP.GE.AND P5, PT, R148, c[0x0][0x1d4], PT ;  /* 0x0000750094006a0c */ /* 0x000fe20003fa6270 */
[----:B------:R-:W-:-:S04]  /*20b0*/  IMAD.WIDE.U32 R8, R3, c[0x0][0x1e0], RZ ;  /* 0x0000780003087a25 */ /* 0x000fc800078e00ff */
[----:B------:R-:W-:Y:S02]  /*20c0*/  @P6 IMAD.SHL.U32 R6, R13, 0x2, RZ ;  /* 0x000000020d066824 */ /* 0x000fe400078e00ff */
[----:B------:R-:W-:Y:S02]  /*20d0*/  IMAD R3, R3, c[0x0][0x1e4], RZ ;  /* 0x0000790003037a24 */ /* 0x000fe400078e02ff */
[----:B------:R-:W-:Y:S02]  /*20e0*/  IMAD R7, R7, c[0x0][0x208], RZ ;  /* 0x0000820007077a24 */ /* 0x000fe400078e02ff */
[----:B------:R-:W-:-:S04]  /*20f0*/  IMAD.MOV.U32 R55, RZ, RZ, -0x40 ;  /* 0xffffffc0ff377424 */ /* 0x000fc800078e00ff */
[----:B------:R-:W-:Y:S01]  /*2100*/  IMAD R53, R52, R55, c[0x0][0x1d0] ;  /* 0x0000740034357624 */ /* 0x000fe200078e0237 */
[----:B------:R-:W-:Y:S02]  /*2110*/  P2R R23, PR, RZ, 0x4 ;  /* 0x00000004ff177803 */ /* 0x000fe40000000000 */
        /* <DEDUP_REMOVED lines=14> */
[----:B------:R-:W-:Y:S01]  /*2200*/  @P1 LEA.HI.X R3, R0, c[0x0][0x1cc], R3, 0x1, P0 ;  /* 0x0000730000031a11 */ /* 0x000fe200000f0c03 */
[----:B------:R-:W-:-:S05]  /*2210*/  @P1 IMAD.SHL.U32 R0, R13, 0x2, RZ ;  /* 0x000000020d001824 */ /* 0x000fca00078e00ff */
        /* <DEDUP_REMOVED lines=9> */
[----:B------:R-:W-:Y:S01]  /*22b0*/  IMAD.IADD R6, R5, 0x1, R6 ;  /* 0x0000000105067824 */ /* 0x000fe200078e0206 */
[----:B----4-:R-:W-:-:S04]  /*22c0*/  LEA R0, P0, R4, R14, 0x6 ;  /* 0x0000000e04007211 */ /* 0x010fc800078030ff */
[----:B------:R-:W-:Y:S01]  /*22d0*/  LEA.HI.X R4, R4, R10, R6, 0x6, P0 ;  /* 0x0000000a04047211 */ /* 0x000fe200000f3406 */
[----:B------:R-:W-:Y:S01]  /*22e0*/  IMAD.MOV.U32 R6, RZ, RZ, c[0x0][0x208] ;  /* 0x00008200ff067624 */ /* 0x000fe200078e00ff */
[----:B------:R-:W-:Y:S02]  /*22f0*/  LEA R2, P0, R0, c[0x0][0x1f8], 0x1 ;  /* 0x00007e0000027a11 */ /* 0x000fe400078008ff */
[----:B------:R-:W-:Y:S02]  /*2300*/  LOP3.LUT R5, R22, 0x1, RZ, 0xc0, !PT ;  /* 0x0000000116057812 */ /* 0x000fe400078ec0ff */
[----:B------:R-:W-:Y:S01]  /*2310*/  LEA.HI.X R3, R0, c[0x0][0x1fc], R4, 0x1, P0 ;  /* 0x00007f0000037a11 */ /* 0x000fe200000f0c04 */
[----:B------:R-:W-:Y:S01]  /*2320*/  IMAD.MOV.U32 R4, RZ, RZ, c[0x0][0x20c] ;  /* 0x00008300ff047624 */ /* 0x000fe200078e00ff */
[----:B------:R-:W-:Y:S02]  /*2330*/  LEA R20, P0, R6, R2, 0x6 ;  /* 0x0000000206147211 */ /* 0x000fe400078030ff */
[----:B------:R-:W-:-:S02]  /*2340*/  ISETP.NE.U32.AND P6, PT, R5, 0x1, PT ;  /* 0x000000010500780c */ /* 0x000fc40003fc5070 */
[----:B------:R-:W-:Y:S02]  /*2350*/  LEA.HI.X R21, R6, R3, R4, 0x6, P0 ;  /* 0x0000000306157211 */ /* 0x000fe400000f3404 */
[----:B------:R-:W-:Y:S04]  /*2360*/  LDSM.16.M88.4 R4, [R215+0x1000] ;  /* 0x00100000d704783b */ /* 0x000fe80000000200 */
[----:B------:R-:W2:Y:S01]  /*2370*/  LDSM.16.M88.4 R36, [R212] ;  /* 0x00000000d424783b */ /* 0x000ea20000000200 */
[----:B------:R-:W-:-:S03]  /*2380*/  IMAD.IADD R0, R53, 0x1, -R12 ;  /* 0x0000000135007824 */ /* 0x000fc600078e0a0c */
[----:B------:R-:W3:Y:S02]  /*2390*/  LDSM.16.M88.4 R8, [R215] ;  /* 0x00000000d708783b */ /* 0x000ee40000000200 */
[----:B------:R-:W-:Y:S02]  /*23a0*/  ISETP.LT.OR P0, PT, R0, 0x1, P6 ;  /* 0x000000010000780c */ /* 0x000fe40003701670 */
[----:B------:R-:W4:Y:S04]  /*23b0*/  LDSM.16.M88.4 R32, [R212+0x400] ;  /* 0x00040000d420783b */ /* 0x000f280000000200 */
[----:B------:R-:W-:Y:S04]  /*23c0*/  LDSM.16.M88.4 R28, [R212+0x800] ;  /* 0x00080000d41c783b */ /* 0x000fe80000000200 */
[----:B------:R-:W1:Y:S01]  /*23d0*/  LDSM.16.M88.4 R24, [R212+0xc00] ;  /* 0x000c0000d418783b */ /* 0x000e620000000200 */
[----:B------:R-:W-:-:S03]  /*23e0*/  LOP3.LUT P1, RZ, R22, 0x2, RZ, 0xc0, !PT ;  /* 0x0000000216ff7812 */ /* 0x000fc6000782c0ff */
[----:B------:R-:W-:Y:S04]  /*23f0*/  LDSM.16.M88.4 R12, [R216+0x1000] ;  /* 0x00100000d80c783b */ /* 0x000fe80000000200 */
[----:B------:R-:W1:Y:S04]  /*2400*/  LDSM.16.M88.4 R44, [R217] ;  /* 0x00000000d92c783b */ /* 0x000e680000000200 */
[----:B------:R-:W-:Y:S04]  /*2410*/  LDSM.16.M88.4 R16, [R216] ;  /* 0x00000000d810783b */ /* 0x000fe80000000200 */
[----:B------:R-:W-:Y:S04]  /*2420*/  LDSM.16.M88.4 R40, [R228] ;  /* 0x00000000e428783b */ /* 0x000fe80000000200 */
[----:B------:R-:W-:Y:S04]  /*2430*/  LDSM.16.M88.4 R48, [R227] ;  /* 0x00000000e330783b */ /* 0x000fe80000000200 */
[----:B------:R-:W1:Y:S04]  /*2440*/  LDSM.16.M88.4 R64, [R226] ;  /* 0x00000000e240783b */ /* 0x000e680000000200 */
[----:B------:R-:W-:Y:S01]  /*2450*/  @!PT LDS RZ, [RZ] ;  /* 0x00000000fffff984 */ /* 0x000fe20000000800 */
[----:B------:R-:W-:Y:S01]  /*2460*/  @!PT LDS RZ, [RZ] ;  /* 0x00000000fffff984 */ /* 0x000fe20000000800 */
[----:B------:R-:W-:Y:S01]  /*2470*/  @!PT LDS RZ, [RZ] ;  /* 0x00000000fffff984 */ /* 0x000fe20000000800 */
[----:B------:R1:W-:Y:S01]  /*2480*/  LDGSTS.E.BYPASS.LTC128B.128 [R54+0x100], [R2.64], !P0 ;  /* 0x0010000002367fae */ /* 0x0003e2000c101d46 */
[C---:B------:R-:W-:Y:S01]  /*2490*/  ISETP.LT.OR P0, PT, R0.reuse, 0x1, !P1 ;  /* 0x000000010000780c */ /* 0x040fe20004f01670 */
[----:B--2---:R-:W-:Y:S01]  /*24a0*/  HMMA.16816.F32 R56, R4, R36, RZ ;  /* 0x000000240438723c */ /* 0x004fe200000018ff */
[----:B------:R-:W-:-:S02]  /*24b0*/  ISETP.LT.OR P6, PT, R0, 0x21, P6 ;  /* 0x000000210000780c */ /* 0x000fc400037c1670 */
[----:B------:R-:W-:-:S09]  /*24c0*/  ISETP.LT.OR P1, PT, R0, 0x21, !P1 ;  /* 0x000000210000780c */ /* 0x000fd20004f21670 */
[----:B------:R2:W-:Y:S01]  /*24d0*/  LDGSTS.E.BYPASS.LTC128B.128 [R54+0x1100], [R2.64+0x40], !P0 ;  /* 0x0110004002367fae */ /* 0x0005e2000c101d46 */
[----:B------:R-:W-:-:S04]  /*24e0*/  LOP3.LUT P0, RZ, R22, 0x4, RZ, 0xc0, !PT ;  /* 0x0000000416ff7812 */ /* 0x000fc8000780c0ff */
[C---:B------:R-:W-:Y:S02]  /*24f0*/  ISETP.LT.OR P2, PT, R0.reuse, 0x1, !P0 ;  /* 0x000000010000780c */ /* 0x040fe40004741670 */
[----:B------:R-:W-:Y:S01]  /*2500*/  ISETP.LT.OR P0, PT, R0, 0x21, !P0 ;  /* 0x000000210000780c */ /* 0x000fe20004701670 */
[----:B------:R-:W-:Y:S08]  /*2510*/  HMMA.16816.F32 R96, R4, R38, RZ ;  /* 0x000000260460723c */ /* 0x000ff000000018ff */
[C---:B---3--:R-:W-:Y:S02]  /*2520*/  HMMA.16816.F32 R88, R8.reuse, R36, RZ ;  /* 0x000000240858723c */ /* 0x048fe400000018ff */
[----:B------:R2:W-:Y:S04]  /*2530*/  LDGSTS.E.BYPASS.LTC128B.128 [R54+0x2100], [R2.64+0x80], !P2 ;  /* 0x0210008002367fae */ /* 0x0005e8000d101d46 */
[----:B------:R3:W-:Y:S02]  /*2540*/  LDGSTS.E.BYPASS.LTC128B.128 [R54+0x900], [R20.64], !P6 ;  /* 0x0090000014367fae */ /* 0x0007e4000f101d46 */
[----:B------:R-:W-:Y:S02]  /*2550*/  HMMA.16816.F32 R84, R8, R38, RZ ;  /* 0x000000260854723c */ /* 0x000fe400000018ff */
[----:B------:R3:W-:Y:S04]  /*2560*/  LDGSTS.E.BYPASS.LTC128B.128 [R54+0x1900], [R20.64+0x40], !P1 ;  /* 0x0190004014367fae */ /* 0x0007e8000c901d46 */
[----:B------:R3:W-:Y:S02]  /*2570*/  LDGSTS.E.BYPASS.LTC128B.128 [R54+0x2900], [R20.64+0x80], !P0 ;  /* 0x0290008014367fae */ /* 0x0007e4000c101d46 */
[C---:B----4-:R-:W-:Y:S08]  /*2580*/  HMMA.16816.F32 R76, R4.reuse, R32, RZ ;  /* 0x00000020044c723c */ /* 0x050ff000000018ff */
[----:B------:R-:W-:Y:S08]  /*2590*/  HMMA.16816.F32 R104, R4, R34, RZ ;  /* 0x000000220468723c */ /* 0x000ff000000018ff */
[----:B------:R-:W-:Y:S08]  /*25a0*/  HMMA.16816.F32 R80, R8, R32, RZ ;  /* 0x000000200850723c */ /* 0x000ff000000018ff */
[C---:B-1----:R-:W-:Y:S08]  /*25b0*/  HMMA.16816.F32 R60, R4.reuse, R24, RZ ;  /* 0x00000018043c723c */ /* 0x042ff000000018ff */
[C---:B------:R-:W-:Y:S08]  /*25c0*/  HMMA.16816.F32 R72, R4.reuse, R28, RZ ;  /* 0x0000001c0448723c */ /* 0x040ff000000018ff */
[C---:B------:R-:W-:Y:S08]  /*25d0*/  HMMA.16816.F32 R100, R4.reuse, R30, RZ ;  /* 0x0000001e0464723c */ /* 0x040ff000000018ff */
[----:B------:R-:W-:Y:S08]  /*25e0*/  HMMA.16816.F32 R92, R4, R26, RZ ;  /* 0x0000001a045c723c */ /* 0x000ff000000018ff */
[C---:B------:R-:W-:Y:S01]  /*25f0*/  HMMA.16816.F32 R68, R8.reuse, R30, RZ ;  /* 0x0000001e0844723c */ /* 0x040fe200000018ff */
[----:B------:R-:W-:Y:S01]  /*2600*/  ISETP.NE.AND P2, PT, R23, RZ, PT ;  /* 0x000000ff1700720c */ /* 0x000fe20003f45270 */
[----:B------:R-:W0:Y:S06]  /*2610*/  LDGDEPBAR ;  /* 0x00000000000079af */ /* 0x000e2c0000000000 */
[C---:B------:R-:W-:Y:S08]  /*2620*/  HMMA.16816.F32 R36, R8.reuse, R34, RZ ;  /* 0x000000220824723c */ /* 0x040ff000000018ff */
[C---:B------:R-:W-:Y:S08]  /*2630*/  HMMA.16816.F32 R32, R8.reuse, R28, RZ ;  /* 0x0000001c0820723c */ /* 0x040ff000000018ff */
[C---:B------:R-:W-:Y:S08]  /*2640*/  HMMA.16816.F32 R4, R8.reuse, R24, RZ ;  /* 0x000000180804723c */ /* 0x040ff000000018ff */
[----:B------:R-:W-:Y:S01]  /*2650*/  HMMA.16816.F32 R24, R8, R26, RZ ;  /* 0x0000001a0818723c */ /* 0x000fe200000018ff */
[----:B------:R-:W-:Y:S07]  /*2660*/  LDSM.16.M88.4 R8, [R215+0x3000] ;  /* 0x00300000d708783b */ /* 0x000fee0000000200 */
[C---:B------:R-:W-:Y:S01]  /*2670*/  HMMA.16816.F32 R28, R12.reuse, R44, R56 ;  /* 0x0000002c0c1c723c */ /* 0x040fe20000001838 */
[----:B------:R-:W1:Y:S07]  /*2680*/  LDSM.16.M88.4 R56, [R212+0x1400] ;  /* 0x00140000d438783b */ /* 0x000e6e0000000200 */
[----:B------:R-:W-:Y:S01]  /*2690*/  HMMA.16816.F32 R136, R12, R64, R60 ;  /* 0x000000400c88723c */ /* 0x000fe2000000183c */
[----:B------:R-:W4:Y:S07]  /*26a0*/  LDSM.16.M88.4 R60, [R212+0x1000] ;  /* 0x00100000d43c783b */ /* 0x000f2e0000000200 */
[----:B------:R-:W-:Y:S01]  /*26b0*/  HMMA.16816.F32 R124, R16, R48, R32 ;  /* 0x00000030107c723c */ /* 0x000fe20000001820 */
[----:B------:R-:W1:Y:S07]  /*26c0*/  LDSM.16.M88.4 R32, [R212+0x1c00] ;  /* 0x001c0000d420783b */ /* 0x000e6e0000000200 */
[C---:B------:R-:W-:Y:S08]  /*26d0*/  HMMA.16816.F32 R76, R12.reuse, R40, R76 ;  /* 0x000000280c4c723c */ /* 0x040ff0000000184c */
[C---:B------:R-:W-:Y:S08]  /*26e0*/  HMMA.16816.F32 R140, R12.reuse, R48, R72 ;  /* 0x000000300c8c723c */ /* 0x040ff00000001848 */
[C---:B------:R-:W-:Y:S08]  /*26f0*/  HMMA.16816.F32 R96, R12.reuse, R46, R96 ;  /* 0x0000002e0c60723c */ /* 0x040ff00000001860 */
[C---:B---3--:R-:W-:Y:S08]  /*2700*/  HMMA.16816.F32 R20, R12.reuse, R42, R104 ;  /* 0x0000002a0c14723c */ /* 0x048ff00000001868 */
[C---:B------:R-:W-:Y:S08]  /*2710*/  HMMA.16816.F32 R132, R12.reuse, R50, R100 ;  /* 0x000000320c84723c */ /* 0x040ff00000001864 */
[----:B------:R-:W-:Y:S01]  /*2720*/  HMMA.16816.F32 R116, R12, R66, R92 ;  /* 0x000000420c74723c */ /* 0x000fe2000000185c */
[----:B------:R-:W3:Y:S07]  /*2730*/  LDSM.16.M88.4 R12, [R215+0x2000] ;  /* 0x00200000d70c783b */ /* 0x000eee0000000200 */
[C---:B------:R-:W-:Y:S01]  /*2740*/  HMMA.16816.F32 R104, R16.reuse, R42, R36 ;  /* 0x0000002a1068723c */ /* 0x040fe20000001824 */
[----:B------:R-:W1:Y:S07]  /*2750*/  LDSM.16.M88.4 R36, [R212+0x1800] ;  /* 0x00180000d424783b */ /* 0x000e6e0000000200 */
[C---:B------:R-:W-:Y:S08]  /*2760*/  HMMA.16816.F32 R120, R16.reuse, R40, R80 ;  /* 0x000000281078723c */ /* 0x040ff00000001850 */
[C---:B------:R-:W-:Y:S08]  /*2770*/  HMMA.16816.F32 R112, R16.reuse, R44, R88 ;  /* 0x0000002c1070723c */ /* 0x040ff00000001858 */
[C---:B------:R-:W-:Y:S01]  /*2780*/  HMMA.16816.F32 R128, R16.reuse, R64, R4 ;  /* 0x000000401080723c */ /* 0x040fe20000001804 */
[----:B------:R-:W-:Y:S07]  /*2790*/  LDSM.16.M88.4 R4, [R216+0x3000] ;  /* 0x00300000d804783b */ /* 0x000fee0000000200 */
[C---:B------:R-:W-:Y:S01]  /*27a0*/  HMMA.16816.F32 R100, R16.reuse, R46, R84 ;  /* 0x0000002e1064723c */ /* 0x040fe20000001854 */
[----:B------:R-:W-:Y:S07]  /*27b0*/  LDSM.16.M88.4 R44, [R223] ;  /* 0x00000000df2c783b */ /* 0x000fee0000000200 */
[C---:B------:R-:W-:Y:S08]  /*27c0*/  HMMA.16816.F32 R108, R16.reuse, R50, R68 ;  /* 0x00000032106c723c */ /* 0x040ff00000001844 */
[----:B------:R-:W-:Y:S01]  /*27d0*/  HMMA.16816.F32 R88, R16, R66, R24 ;  /* 0x000000421058723c */ /* 0x000fe20000001818 */
[----:B------:R-:W2:Y:S04]  /*27e0*/  LDSM.16.M88.4 R24, [R224] ;  /* 0x00000000e018783b */ /* 0x000ea80000000200 */
[----:B------:R-:W2:Y:S03]  /*27f0*/  LDSM.16.M88.4 R64, [R222] ;  /* 0x00000000de40783b */ /* 0x000ea60000000200 */
[C---:B-1----:R-:W-:Y:S01]  /*2800*/  HMMA.16816.F32 R16, R8.reuse, R58, R20 ;  /* 0x0000003a0810723c */ /* 0x042fe20000001814 */
[----:B------:R-:W1:Y:S07]  /*2810*/  LDSM.16.M88.4 R20, [R216+0x2000] ;  /* 0x00200000d814783b */ /* 0x000e6e0000000200 */
[C---:B----4-:R-:W-:Y:S01]  /*2820*/  HMMA.16816.F32 R72, R8.reuse, R60, R28 ;  /* 0x0000003c0848723c */ /* 0x050fe2000000181c */
[----:B------:R-:W4:Y:S07]  /*2830*/  LDSM.16.M88.4 R28, [R225] ;  /* 0x00000000e11c783b */ /* 0x000f2e0000000200 */
[C---:B------:R-:W-:Y:S08]  /*2840*/  HMMA.16816.F32 R48, R8.reuse, R56, R76 ;  /* 0x000000380830723c */ /* 0x040ff0000000184c */
[----:B------:R-:W-:Y:S08]  /*2850*/  HMMA.16816.F32 R80, R8, R34, R116 ;  /* 0x000000220850723c */ /* 0x000ff00000001874 */
[----:B---3--:R-:W-:Y:S08]  /*2860*/  HMMA.16816.F32 R40, R12, R56, R120 ;  /* 0x000000380c28723c */ /* 0x008ff00000001878 */
[C---:B------:R-:W-:Y:S08]  /*2870*/  HMMA.16816.F32 R68, R8.reuse, R62, R96 ;  /* 0x0000003e0844723c */ /* 0x040ff00000001860 */
[----:B------:R-:W-:Y:S08]  /*2880*/  HMMA.16816.F32 R96, R8, R38, R132 ;  /* 0x000000260860723c */ /* 0x000ff00000001884 */
[C---:B------:R-:W-:Y:S08]  /*2890*/  HMMA.16816.F32 R76, R12.reuse, R60, R112 ;  /* 0x0000003c0c4c723c */ /* 0x040ff00000001870 */
[----:B------:R-:W-:Y:S08]  /*28a0*/  HMMA.16816.F32 R60, R12, R62, R100 ;  /* 0x0000003e0c3c723c */ /* 0x000ff00000001864 */
[C---:B------:R-:W-:Y:S08]  /*28b0*/  HMMA.16816.F32 R84, R8.reuse, R36, R140 ;  /* 0x000000240854723c */ /* 0x040ff0000000188c */
[----:B------:R-:W-:Y:S08]  /*28c0*/  HMMA.16816.F32 R92, R8, R32, R136 ;  /* 0x00000020085c723c */ /* 0x000ff00000001888 */
[C---:B------:R-:W-:Y:S08]  /*28d0*/  HMMA.16816.F32 R56, R12.reuse, R58, R104 ;  /* 0x0000003a0c38723c */ /* 0x040ff00000001868 */
[C---:B------:R-:W-:Y:S08]  /*28e0*/  HMMA.16816.F32 R8, R12.reuse, R36, R124 ;  /* 0x000000240c08723c */ /* 0x040ff0000000187c */
[C---:B------:R-:W-:Y:S01]  /*28f0*/  HMMA.16816.F32 R108, R12.reuse, R38, R108 ;  /* 0x000000260c6c723c */ /* 0x040fe2000000186c */
[----:B------:R-:W-:Y:S07]  /*2900*/  LDSM.16.M88.4 R36, [R212+0x2800] ;  /* 0x00280000d424783b */ /* 0x000fee0000000200 */
[C---:B------:R-:W-:Y:S08]  /*2910*/  HMMA.16816.F32 R100, R12.reuse, R32, R128 ;  /* 0x000000200c64723c */ /* 0x040ff00000001880 */
[----:B------:R-:W-:Y:S01]  /*2920*/  HMMA.16816.F32 R104, R12, R34, R88 ;  /* 0x000000220c68723c */ /* 0x000fe20000001858 */
[----:B------:R-:W-:Y:S04]  /*2930*/  LDSM.16.M88.4 R12, [R215+0x4000] ;  /* 0x00400000d70c783b */ /* 0x000fe80000000200 */
[----:B------:R-:W-:Y:S03]  /*2940*/  LDSM.16.M88.4 R32, [R212+0x2c00] ;  /* 0x002c0000d420783b */ /* 0x000fe60000000200 */
[C---:B--2---:R-:W-:Y:S01]  /*2950*/  HMMA.16816.F32 R136, R4.reuse, R24, R48 ;  /* 0x000000180488723c */ /* 0x044fe20000001830 */
[----:B------:R-:W-:Y:S07]  /*2960*/  LDSM.16.M88.4 R48, [R212+0x2000] ;  /* 0x00200000d430783b */ /* 0x000fee0000000200 */
[C---:B------:R-:W-:Y:S01]  /*2970*/  HMMA.16816.F32 R132, R4.reuse, R26, R16 ;  /* 0x0000001a0484723c */ /* 0x040fe20000001810 */
[----:B------:R-:W2:Y:S07]  /*2980*/  LDSM.16.M88.4 R16, [R215+0x5000] ;  /* 0x00500000d710783b */ /* 0x000eae0000000200 */
[----:B------:R-:W-:Y:S08]  /*2990*/  HMMA.16816.F32 R116, R4, R66, R80 ;  /* 0x000000420474723c */ /* 0x000ff00000001850 */
[----:B-1----:R-:W-:Y:S01]  /*29a0*/  HMMA.16816.F32 R80, R20, R24, R40 ;  /* 0x000000181450723c */ /* 0x002fe20000001828 */
[----:B------:R-:W1:Y:S07]  /*29b0*/  LDSM.16.M88.4 R40, [R212+0x2400] ;  /* 0x00240000d428783b */ /* 0x000e6e0000000200 */
[C---:B------:R-:W-:Y:S08]  /*29c0*/  HMMA.16816.F32 R124, R4.reuse, R46, R96 ;  /* 0x0000002e047c723c */ /* 0x040ff00000001860 */
[C---:B----4-:R-:W-:Y:S08]  /*29d0*/  HMMA.16816.F32 R112, R4.reuse, R28, R72 ;  /* 0x0000001c0470723c */ /* 0x050ff00000001848 */
[----:B------:R-:W-:Y:S08]  /*29e0*/  HMMA.16816.F32 R140, R4, R30, R68 ;  /* 0x0000001e048c723c */ /* 0x000ff00000001844 */
[C---:B------:R-:W-:Y:S08]  /*29f0*/  HMMA.16816.F32 R96, R20.reuse, R28, R76 ;  /* 0x0000001c1460723c */ /* 0x040ff0000000184c */
[C---:B------:R-:W-:Y:S01]  /*2a00*/  HMMA.16816.F32 R88, R20.reuse, R30, R60 ;  /* 0x0000001e1458723c */ /* 0x040fe2000000183c */
[----:B------:R-:W-:Y:S07]  /*2a10*/  LDSM.16.M88.4 R28, [R220] ;  /* 0x00000000dc1c783b */ /* 0x000fee0000000200 */
[----:B------:R-:W-:Y:S01]  /*2a20*/  HMMA.16816.F32 R72, R20, R26, R56 ;  /* 0x0000001a1448723c */ /* 0x000fe20000001838 */
[----:B------:R-:W-:Y:S07]  /*2a30*/  LDSM.16.M88.4 R24, [R219] ;  /* 0x00000000db18783b */ /* 0x000fee0000000200 */
[C---:B------:R-:W-:Y:S08]  /*2a40*/  HMMA.16816.F32 R128, R4.reuse, R44, R84 ;  /* 0x0000002c0480723c */ /* 0x040ff00000001854 */
[----:B------:R-:W-:Y:S01]  /*2a50*/  HMMA.16816.F32 R120, R4, R64, R92 ;  /* 0x000000400478723c */ /* 0x000fe2000000185c */
[----:B------:R-:W-:Y:S07]  /*2a60*/  LDSM.16.M88.4 R4, [R216+0x5000] ;  /* 0x00500000d804783b */ /* 0x000fee0000000200 */
[C---:B------:R-:W-:Y:S01]  /*2a70*/  HMMA.16816.F32 R60, R20.reuse, R44, R8 ;  /* 0x0000002c143c723c */ /* 0x040fe20000001808 */
[----:B------:R-:W-:Y:S07]  /*2a80*/  LDSM.16.M88.4 R8, [R216+0x4000] ;  /* 0x00400000d808783b */ /* 0x000fee0000000200 */
[C---:B------:R-:W-:Y:S01]  /*2a90*/  HMMA.16816.F32 R68, R20.reuse, R46, R108 ;  /* 0x0000002e1444723c */ /* 0x040fe2000000186c */
[----:B------:R-:W3:Y:S07]  /*2aa0*/  LDSM.16.M88.4 R44, [R221] ;  /* 0x00000000dd2c783b */ /* 0x000eee0000000200 */
[C---:B------:R-:W-:Y:S08]  /*2ab0*/  HMMA.16816.F32 R76, R20.reuse, R64, R100 ;  /* 0x00000040144c723c */ /* 0x040ff00000001864 */
[----:B------:R-:W-:Y:S01]  /*2ac0*/  HMMA.16816.F32 R64, R20, R66, R104 ;  /* 0x000000421440723c */ /* 0x000fe20000001868 */
[----:B------:R-:W4:Y:S01]  /*2ad0*/  LDSM.16.M88.4 R20, [R218] ;  /* 0x00000000da14783b */ /* 0x000f220000000200 */
[----:B------:R-:W-:Y:S01]  /*2ae0*/  ISETP.GT.AND P0, PT, R52, R181, PT ;  /* 0x000000b53400720c */ /* 0x000fe20003f04270 */
[----:B------:R-:W-:-:S05]  /*2af0*/  DEPBAR.LE SB0, 0x0 ;  /* 0x000080000000791a */ /* 0x000fca0000000000 */
[C---:B--2---:R-:W-:Y:S08]  /*2b00*/  HMMA.16816.F32 R84, R16.reuse, R48, R112 ;  /* 0x000000301054723c */ /* 0x044ff00000001870 */
[----:B------:R-:W-:Y:S08]  /*2b10*/  HMMA.16816.F32 R92, R16, R50, R140 ;  /* 0x00000032105c723c */ /* 0x000ff0000000188c */
[C---:B------:R-:W-:Y:S08]  /*2b20*/  HMMA.16816.F32 R96, R12.reuse, R48, R96 ;  /* 0x000000300c60723c */ /* 0x040ff00000001860 */
[----:B------:R-:W-:Y:S08]  /*2b30*/  HMMA.16816.F32 R88, R12, R50, R88 ;  /* 0x000000320c58723c */ /* 0x000ff00000001858 */
[C---:B-1----:R-:W-:Y:S08]  /*2b40*/  HMMA.16816.F32 R100, R16.reuse, R40, R136 ;  /* 0x000000281064723c */ /* 0x042ff00000001888 */
[----:B------:R-:W-:Y:S08]  /*2b50*/  HMMA.16816.F32 R104, R16, R42, R132 ;  /* 0x0000002a1068723c */ /* 0x000ff00000001884 */
[C---:B------:R-:W-:Y:S08]  /*2b60*/  HMMA.16816.F32 R56, R12.reuse, R40, R80 ;  /* 0x000000280c38723c */ /* 0x040ff00000001850 */
        /* <DEDUP_REMOVED lines=9> */
[----:B------:R-:W-:Y:S07]  /*2c00*/  BSSY B0, `(.L_x_2432) ;  /* 0x000002c000007945 */ /* 0x000fee0003800000 */
[C---:B---3--:R-:W-:Y:S08]  /*2c10*/  HMMA.16816.F32 R60, R4.reuse, R46, R92 ;  /* 0x0000002e043c723c */ /* 0x048ff0000000185c */
[C---:B------:R-:W-:Y:S08]  /*2c20*/  HMMA.16816.F32 R32, R4.reuse, R44, R84 ;  /* 0x0000002c0420723c */ /* 0x040ff00000001854 */
[C---:B------:R-:W-:Y:S08]  /*2c30*/  HMMA.16816.F32 R64, R4.reuse, R28, R100 ;  /* 0x0000001c0440723c */ /* 0x040ff00000001864 */
[----:B------:R-:W-:Y:S08]  /*2c40*/  HMMA.16816.F32 R68, R4, R30, R104 ;  /* 0x0000001e0444723c */ /* 0x000ff00000001868 */
[C---:B------:R-:W-:Y:S08]  /*2c50*/  HMMA.16816.F32 R56, R8.reuse, R28, R56 ;  /* 0x0000001c0838723c */ /* 0x040ff00000001838 */
[----:B------:R-:W-:Y:S08]  /*2c60*/  HMMA.16816.F32 R92, R8, R30, R48 ;  /* 0x0000001e085c723c */ /* 0x000ff00000001830 */
[C---:B------:R-:W-:Y:S08]  /*2c70*/  HMMA.16816.F32 R72, R4.reuse, R24, R108 ;  /* 0x000000180448723c */ /* 0x040ff0000000186c */
        /* <DEDUP_REMOVED lines=10> */
[----:B------:R-:W-:Y:S01]  /*2d20*/  @!UPT UIADD3 URZ, URZ, URZ, URZ ;  /* 0x0000003f3f3ff290 */ /* 0x000fe2000fffe03f */
[----:B------:R-:W-:Y:S11]  /*2d30*/  @!P0 BRA `(.L_x_2433) ;  /* 0x0000018000008947 */ /* 0x000ff60003800000 */
[----:B-----5:R-:W-:Y:S02]  /*2d40*/  IADD3 R0, R180, -0x2, RZ ;  /* 0xfffffffeb4007810 */ /* 0x020fe40007ffe0ff */
        /* <DEDUP_REMOVED lines=23> */
.L_x_2433:
[----:B------:R-:W-:Y:S05]  /*2ec0*/  BSYNC B0 ;  /* 0x0000000000007941 */ /* 0x000fea0003800000 */
.L_x_2432:
[----:B------:R-:W2:Y:S04]  /*2ed0*/  LDL R0, [R1+0x64] ;  /* 0x0000640001007983 */ /* 0x000ea80000100800 */
[----:B------:R-:W2:Y:S04]  /*2ee0*/  LDL R27, [R1+0x54] ;  /* 0x00005400011b7983 */ /* 0x000ea80000100800 */
[----:B------:R-:W3:Y:S04]  /*2ef0*/  LDL R6, [R1+0x3c] ;  /* 0x00003c0001067983 */ /* 0x000ee80000100800 */
[----:B------:R-:W-:Y:S04]  /*2f00*/  LDSM.16.MT88.4 R108, [R213+0x2000] ;  /* 0x00200000d56c783b */ /* 0x000fe80000004200 */
[----:B------:R-:W-:Y:S04]  /*2f10*/  LDSM.16.MT88.4 R112, [R214+0x2000] ;  /* 0x00200000d670783b */ /* 0x000fe80000004200 */
[----:B------:R-:W0:Y:S01]  /*2f20*/  LDGDEPBAR ;  /* 0x00000000000079af */ /* 0x000e220000000000 */
[----:B-12---:R-:W-:-:S04]  /*2f30*/  IMAD.IADD R2, R0, 0x1, R27 ;  /* 0x0000000100027824 */ /* 0x006fc800078e021b */
[----:B------:R-:W-:-:S04]  /*2f40*/  @P2 IMAD.HI.U32 R0, R2, c[0x0][0x2c8], RZ ;  /* 0x0000b20002002a27 */ /* 0x000fc800078e00ff */
[----:B------:R-:W-:Y:S01]  /*2f50*/  IMAD.MOV.U32 R3, RZ, RZ, R2 ;  /* 0x000000ffff037224 */ /* 0x000fe200078e0002 */
[----:B------:R-:W-:Y:S01]  /*2f60*/  @P2 SHF.R.U32.HI R3, RZ, c[0x0][0x2cc], R0 ;  /* 0x0000b300ff032a19 */ /* 0x000fe20000011600 */
[----:B------:R-:W-:Y:S04]  /*2f70*/  STL [R1+0x30], R2 ;  /* 0x0000300201007387 */ /* 0x000fe80000100800 */
[----:B------:R-:W1:Y:S04]  /*2f80*/  SHFL.IDX PT, R2, R3, 0x2, 0x1c1f ;  /* 0x005c1f0003027f89 */ /* 0x000e6800000e0000 */
[----:B------:R-:W2:Y:S01]  /*2f90*/  SHFL.IDX PT, R5, R3, 0x3, 0x1c1f ;  /* 0x007c1f0003057f89 */ /* 0x000ea200000e0000 */
[----:B------:R-:W-:-:S05]  /*2fa0*/  IMAD R0, R52, R55, 0x1 ;  /* 0x0000000134007424 */ /* 0x000fca00078e0237 */
[----:B---3--:R-:W-:-:S04]  /*2fb0*/  IADD3 R0, -R6, c[0x0][0x1d0], R0 ;  /* 0x0000740006007a10 */ /* 0x008fc80007ffe100 */
[----:B------:R-:W-:Y:S01]  /*2fc0*/  IADD3 R4, R0, -c[0x0][0x168], RZ ;  /* 0x80005a0000047a10 */ /* 0x000fe20007ffe0ff */
[----:B------:R-:W-:Y:S02]  /*2fd0*/  IMAD.IADD R7, R53, 0x1, -R6 ;  /* 0x0000000135077824 */ /* 0x000fe400078e0a06 */
[----:B------:R-:W-:Y:S02]  /*2fe0*/  LDSM.16.MT88.4 R52, [R213] ;  /* 0x00000000d534783b */ /* 0x000fe40000004200 */
[C---:B-1----:R-:W-:Y:S02]  /*2ff0*/  IMAD.IADD R2, R4.reuse, 0x1, R2 ;  /* 0x0000000104027824 */ /* 0x042fe400078e0202 */
[----:B--2---:R-:W-:-:S03]  /*3000*/  IMAD.IADD R0, R4, 0x1, R5 ;  /* 0x0000000104007824 */ /* 0x004fc600078e0205 */
[----:B------:R-:W-:-:S04]  /*3010*/  IMNMX R2, R7, R2, PT ;  /* 0x0000000207027217 */ /* 0x000fc80003800200 */
[C---:B------:R-:W-:Y:S02]  /*3020*/  ISETP.GT.AND P0, PT, R2.reuse, RZ, PT ;  /* 0x000000ff0200720c */ /* 0x040fe40003f04270 */
[----:B------:R-:W-:Y:S02]  /*3030*/  IMNMX R0, R7, R0, PT ;  /* 0x0000000007007217 */ /* 0x000fe40003800200 */
[----:B------:R-:W-:Y:S02]  /*3040*/  ISETP.GT.AND P6, PT, R2, 0x1, PT ;  /* 0x000000010200780c */ /* 0x000fe40003fc4270 */
[----:B------:R-:W-:Y:S02]  /*3050*/  FSEL R10, R32, -INF , P0 ;  /* 0xff800000200a7808 */ /* 0x000fe40000000000 */
[C---:B------:R-:W-:Y:S02]  /*3060*/  ISETP.GT.AND P0, PT, R0.reuse, 0x1, PT ;  /* 0x000000010000780c */ /* 0x040fe40003f04270 */
[----:B------:R-:W-:-:S02]  /*3070*/  ISETP.GT.AND P1, PT, R0, RZ, PT ;  /* 0x000000ff0000720c */ /* 0x000fc40003f24270 */
[----:B------:R-:W-:Y:S02]  /*3080*/  FSEL R11, R33, -INF , P6 ;  /* 0xff800000210b7808 */ /* 0x000fe40003000000 */
[----:B------:R-:W-:Y:S02]  /*3090*/  ISETP.GT.AND P6, PT, R2, 0x8, PT ;  /* 0x000000080200780c */ /* 0x000fe40003fc4270 */
[----:B------:R-:W-:Y:S02]  /*30a0*/  FSEL R16, R35, -INF , P0 ;  /* 0xff80000023107808 */ /* 0x000fe40000000000 */
[----:B------:R-:W-:Y:S02]  /*30b0*/  FSEL R15, R34, -INF , P1 ;  /* 0xff800000220f7808 */ /* 0x000fe40000800000 */
[----:B------:R-:W-:Y:S02]  /*30c0*/  ISETP.GT.AND P0, PT, R0, 0x8, PT ;  /* 0x000000080000780c */ /* 0x000fe40003f04270 */
[----:B------:R-:W-:-:S02]  /*30d0*/  ISETP.GT.AND P1, PT, R2, 0x9, PT ;  /* 0x000000090200780c */ /* 0x000fc40003f24270 */
[----:B------:R-:W-:Y:S02]  /*30e0*/  FSEL R13, R60, -INF , P6 ;  /* 0xff8000003c0d7808 */ /* 0x000fe40003000000 */
[----:B------:R-:W-:Y:S02]  /*30f0*/  FMNMX.FTZ R5, R10, R11, !PT ;  /* 0x0000000b0a057209 */ /* 0x000fe40007810000 */
[----:B------:R-:W-:Y:S02]  /*3100*/  FSEL R17, R62, -INF , P0 ;  /* 0xff8000003e117808 */ /* 0x000fe40000000000 */
[----:B------:R-:W-:Y:S02]  /*3110*/  FSEL R14, R61, -INF , P1 ;  /* 0xff8000003d0e7808 */ /* 0x000fe40000800000 */
[C---:B------:R-:W-:Y:S02]  /*3120*/  ISETP.GT.AND P6, PT, R2.reuse, 0x10, PT ;  /* 0x000000100200780c */ /* 0x040fe40003fc4270 */
[----:B------:R-:W-:-:S02]  /*3130*/  ISETP.GT.AND P0, PT, R2, 0x11, PT ;  /* 0x000000110200780c */ /* 0x000fc40003f04270 */
[----:B------:R-:W-:Y:S02]  /*3140*/  FMNMX.FTZ R5, R13, R5, !PT ;  /* 0x000000050d057209 */ /* 0x000fe40007810000 */
[----:B------:R-:W-:Y:S02]  /*3150*/  FSEL R19, R64, -INF , P6 ;  /* 0xff80000040137808 */ /* 0x000fe40003000000 */
[----:B------:R-:W-:Y:S02]  /*3160*/  FSEL R20, R65, -INF , P0 ;  /* 0xff80000041147808 */ /* 0x000fe40000000000 */
[----:B------:R-:W-:Y:S02]  /*3170*/  FMNMX.FTZ R5, R14, R5, !PT ;  /* 0x000000050e057209 */ /* 0x000fe40007810000 */
[----:B------:R-:W-:Y:S02]  /*3180*/  ISETP.GT.AND P0, PT, R0, 0x11, PT ;  /* 0x000000110000780c */ /* 0x000fe40003f04270 */
[----:B------:R-:W-:-:S02]  /*3190*/  ISETP.GT.AND P6, PT, R2, 0x18, PT ;  /* 0x000000180200780c */ /* 0x000fc40003fc4270 */
[----:B------:R-:W-:Y:S02]  /*31a0*/  FMNMX.FTZ R5, R19, R5, !PT ;  /* 0x0000000513057209 */ /* 0x000fe40007810000 */
[----:B------:R-:W-:Y:S02]  /*31b0*/  ISETP.GT.AND P1, PT, R0, 0x9, PT ;  /* 0x000000090000780c */ /* 0x000fe40003f24270 */
[----:B------:R-:W-:Y:S02]  /*31c0*/  FSEL R24, R67, -INF , P0 ;  /* 0xff80000043187808 */ /* 0x000fe40000000000 */
[----:B------:R-:W-:Y:S02]  /*31d0*/  ISETP.GT.AND P0, PT, R2, 0x19, PT ;  /* 0x000000190200780c */ /* 0x000fe40003f04270 */
[----:B------:R-:W-:Y:S02]  /*31e0*/  FSEL R21, R68, -INF , P6 ;  /* 0xff80000044157808 */ /* 0x000fe40003000000 */
[----:B------:R-:W-:-:S02]  /*31f0*/  FMNMX.FTZ R5, R20, R5, !PT ;  /* 0x0000000514057209 */ /* 0x000fc40007810000 */
[----:B------:R-:W-:Y:S02]  /*3200*/  FSEL R18, R63, -INF , P1 ;  /* 0xff8000003f127808 */ /* 0x000fe40000800000 */
[C---:B------:R-:W-:Y:S01]  /*3210*/  ISETP.GT.AND P1, PT, R0.reuse, 0x10, PT ;  /* 0x000000100000780c */ /* 0x040fe20003f24270 */
[----:B------:R-:W-:Y:S01]  /*3220*/  LDSM.16.MT88.4 R60, [R213+0x1400] ;  /* 0x00140000d53c783b */ /* 0x000fe20000004200 */
[----:B------:R-:W-:Y:S02]  /*3230*/  FSEL R22, R69, -INF , P0 ;  /* 0xff80000045167808 */ /* 0x000fe40000000000 */
[----:B------:R-:W-:Y:S02]  /*3240*/  ISETP.GT.AND P0, PT, R0, 0x19, PT ;  /* 0x000000190000780c */ /* 0x000fe40003f04270 */
[----:B------:R-:W-:Y:S02]  /*3250*/  ISETP.GT.AND P6, PT, R2, 0x20, PT ;  /* 0x000000200200780c */ /* 0x000fe40003fc4270 */
[----:B------:R-:W-:-:S02]  /*3260*/  FMNMX.FTZ R5, R21, R5, !PT ;  /* 0x0000000515057209 */ /* 0x000fc40007810000 */
[----:B------:R-:W-:Y:S02]  /*3270*/  FMNMX.FTZ R6, R15, R16, !PT ;  /* 0x000000100f067209 */ /* 0x000fe40007810000 */
[----:B------:R-:W-:Y:S02]  /*3280*/  FSEL R23, R66, -INF , P1 ;  /* 0xff80000042177808 */ /* 0x000fe40000800000 */
[----:B------:R-:W-:Y:S01]  /*3290*/  ISETP.GT.AND P1, PT, R0, 0x18, PT ;  /* 0x000000180000780c */ /* 0x000fe20003f24270 */
[----:B------:R-:W-:Y:S01]  /*32a0*/  LDSM.16.MT88.4 R64, [R213+0x400] ;  /* 0x00040000d540783b */ /* 0x000fe20000004200 */
[----:B------:R-:W-:Y:S02]  /*32b0*/  FSEL R26, R71, -INF , P0 ;  /* 0xff800000471a7808 */ /* 0x000fe40000000000 */
[----:B------:R-:W-:Y:S02]  /*32c0*/  ISETP.GT.AND P0, PT, R2, 0x21, PT ;  /* 0x000000210200780c */ /* 0x000fe40003f04270 */
[----:B------:R-:W-:-:S02]  /*32d0*/  FSEL R136, R72, -INF , P6 ;  /* 0xff80000048887808 */ /* 0x000fc40003000000 */
[----:B------:R-:W-:Y:S02]  /*32e0*/  FMNMX.FTZ R5, R22, R5, !PT ;  /* 0x0000000516057209 */ /* 0x000fe40007810000 */
[----:B------:R-:W-:Y:S02]  /*32f0*/  FMNMX.FTZ R6, R17, R6, !PT ;  /* 0x0000000611067209 */ /* 0x000fe40007810000 */
[----:B------:R-:W-:Y:S02]  /*3300*/  FSEL R25, R70, -INF , P1 ;  /* 0xff80000046197808 */ /* 0x000fe40000800000 */
[----:B------:R-:W-:Y:S01]  /*3310*/  ISETP.GT.AND P1, PT, R2, 0x28, PT ;  /* 0x000000280200780c */ /* 0x000fe20003f24270 */
[----:B------:R-:W-:Y:S01]  /*3320*/  LDSM.16.MT88.4 R68, [R214+0x1400] ;  /* 0x00140000d644783b */ /* 0x000fe20000004200 */
[----:B------:R-:W-:Y:S02]  /*3330*/  FSEL R137, R73, -INF , P0 ;  /* 0xff80000049897808 */ /* 0x000fe40000000000 */
[----:B------:R-:W-:-:S02]  /*3340*/  FMNMX.FTZ R5, R136, R5, !PT ;  /* 0x0000000588057209 */ /* 0x000fc40007810000 */
[----:B------:R-:W-:Y:S02]  /*3350*/  FMNMX.FTZ R6, R18, R6, !PT ;  /* 0x0000000612067209 */ /* 0x000fe40007810000 */
[----:B------:R-:W-:Y:S02]  /*3360*/  ISETP.GT.AND P0, PT, R2, 0x29, PT ;  /* 0x000000290200780c */ /* 0x000fe40003f04270 */
[----:B------:R-:W-:Y:S02]  /*3370*/  FSEL R140, R76, -INF , P1 ;  /* 0xff8000004c8c7808 */ /* 0x000fe40000800000 */
[----:B------:R-:W-:Y:S02]  /*3380*/  FMNMX.FTZ R5, R137, R5, !PT ;  /* 0x0000000589057209 */ /* 0x000fe40007810000 */
[----:B------:R-:W-:Y:S02]  /*3390*/  ISETP.GT.AND P1, PT, R2, 0x30, PT ;  /* 0x000000300200780c */ /* 0x000fe40003f24270 */
[----:B------:R-:W-:-:S02]  /*33a0*/  FMNMX.FTZ R6, R23, R6, !PT ;  /* 0x0000000617067209 */ /* 0x000fc40007810000 */
[----:B------:R-:W-:Y:S02]  /*33b0*/  FSEL R141, R77, -INF , P0 ;  /* 0xff8000004d8d7808 */ /* 0x000fe40000000000 */
[----:B------:R-:W-:Y:S02]  /*33c0*/  FMNMX.FTZ R5, R140, R5, !PT ;  /* 0x000000058c057209 */ /* 0x000fe40007810000 */
[----:B------:R-:W-:Y:S02]  /*33d0*/  FSEL R235, R80, -INF , P1 ;  /* 0xff80000050eb7808 */ /* 0x000fe40000800000 */
[----:B------:R-:W-:Y:S02]  /*33e0*/  FMNMX.FTZ R6, R24, R6, !PT ;  /* 0x0000000618067209 */ /* 0x000fe40007810000 */
[----:B------:R-:W-:Y:S02]  /*33f0*/  ISETP.GT.AND P1, PT, R0, 0x20, PT ;  /* 0x000000200000780c */ /* 0x000fe40003f24270 */
[----:B------:R-:W-:-:S02]  /*3400*/  ISETP.GT.AND P0, PT, R2, 0x31, PT ;  /* 0x000000310200780c */ /* 0x000fc40003f04270 */
[----:B------:R-:W-:Y:S02]  /*3410*/  FMNMX.FTZ R5, R141, R5, !PT ;  /* 0x000000058d057209 */ /* 0x000fe40007810000 */
[----:B------:R-:W-:Y:S02]  /*3420*/  FMNMX.FTZ R6, R25, R6, !PT ;  /* 0x0000000619067209 */ /* 0x000fe40007810000 */
[----:B------:R-:W-:Y:S02]  /*3430*/  FSEL R138, R74, -INF , P1 ;  /* 0xff8000004a8a7808 */ /* 0x000fe40000800000 */
[C---:B------:R-:W-:Y:S02]  /*3440*/  ISETP.GT.AND P6, PT, R2.reuse, 0x38, PT ;  /* 0x000000380200780c */ /* 0x040fe40003fc4270 */
[----:B------:R-:W-:Y:S02]  /*3450*/  FSEL R237, R81, -INF , P0 ;  /* 0xff80000051ed7808 */ /* 0x000fe40000000000 */
[----:B------:R-:W-:-:S02]  /*3460*/  ISETP.GT.AND P1, PT, R2, 0x39, PT ;  /* 0x000000390200780c */ /* 0x000fc40003f24270 */
[----:B------:R-:W-:Y:S02]  /*3470*/  ISETP.GT.AND P0, PT, R0, 0x21, PT ;  /* 0x000000210000780c */ /* 0x000fe40003f04270 */
[----:B------:R-:W-:Y:S02]  /*3480*/  FMNMX.FTZ R2, R235, R5, !PT ;  /* 0x00000005eb027209 */ /* 0x000fe40007810000 */
[----:B------:R-:W-:Y:S02]  /*3490*/  FMNMX.FTZ R5, R26, R6, !PT ;  /* 0x000000061a057209 */ /* 0x000fe40007810000 */
[----:B------:R-:W-:Y:S02]  /*34a0*/  FSEL R139, R75, -INF , P0 ;  /* 0xff8000004b8b7808 */ /* 0x000fe40000000000 */
[----:B------:R-:W-:Y:S02]  /*34b0*/  ISETP.GT.AND P0, PT, R0, 0x28, PT ;  /* 0x000000280000780c */ /* 0x000fe40003f04270 */
[----:B------:R-:W-:-:S02]  /*34c0*/  FSEL R236, R85, -INF , P1 ;  /* 0xff80000055ec7808 */ /* 0x000fc40000800000 */
[----:B------:R-:W-:Y:S02]  /*34d0*/  FSEL R233, R84, -INF , P6 ;  /* 0xff80000054e97808 */ /* 0x000fe40003000000 */
[----:B------:R-:W-:Y:S01]  /*34e0*/  FMNMX.FTZ R2, R237, R2, !PT ;  /* 0x00000002ed027209 */ /* 0x000fe20007810000 */
[----:B------:R-:W-:Y:S01]  /*34f0*/  SHFL.IDX PT, R6, R3, RZ, 0x1c1f ;  /* 0x001c1fff03067589 */ /* 0x000fe200000e0000 */
[----:B------:R-:W-:Y:S02]  /*3500*/  FMNMX.FTZ R5, R138, R5, !PT ;  /* 0x000000058a057209 */ /* 0x000fe40007810000 */
[----:B------:R-:W-:Y:S01]  /*3510*/  ISETP.GT.AND P1, PT, R0, 0x29, PT ;  /* 0x000000290000780c */ /* 0x000fe20003f24270 */
[----:B------:R-:W-:Y:S01]  /*3520*/  LDSM.16.MT88.4 R72, [R213+0x2400] ;  /* 0x00240000d548783b */ /* 0x000fe20000004200 */
[----:B------:R-:W-:Y:S02]  /*3530*/  FSEL R148, R78, -INF , P0 ;  /* 0xff8000004e947808 */ /* 0x000fe40000000000 */
[----:B------:R-:W-:-:S02]  /*3540*/  FMNMX.FTZ R5, R139, R5, !PT ;  /* 0x000000058b057209 */ /* 0x000fc40007810000 */
[----:B------:R-:W-:Y:S02]  /*3550*/  ISETP.GT.AND P0, PT, R0, 0x30, PT ;  /* 0x000000300000780c */ /* 0x000fe40003f04270 */
[----:B------:R-:W-:Y:S02]  /*3560*/  FSEL R149, R79, -INF , P1 ;  /* 0xff8000004f957808 */ /* 0x000fe40000800000 */
[----:B------:R-:W-:Y:S02]  /*3570*/  FMNMX.FTZ R5, R148, R5, !PT ;  /* 0x0000000594057209 */ /* 0x000fe40007810000 */
[----:B------:R-:W-:Y:S01]  /*3580*/  FMNMX.FTZ R2, R233, R2, !PT ;  /* 0x00000002e9027209 */ /* 0x000fe20007810000 */
[----:B------:R-:W-:Y:S01]  /*3590*/  SHFL.IDX PT, R3, R3, 0x1, 0x1c1f ;  /* 0x003c1f0003037f89 */ /* 0x000fe200000e0000 */
[----:B------:R-:W-:Y:S02]  /*35a0*/  ISETP.GT.AND P1, PT, R0, 0x31, PT ;  /* 0x000000310000780c */ /* 0x000fe40003f24270 */
[----:B------:R-:W-:Y:S01]  /*35b0*/  FSEL R234, R82, -INF , P0 ;  /* 0xff80000052ea7808 */ /* 0x000fe20000000000 */
[----:B------:R-:W-:Y:S01]  /*35c0*/  LDSM.16.MT88.4 R76, [R214] ;  /* 0x00000000d64c783b */ /* 0x000fe20000004200 */
[----:B------:R-:W-:-:S02]  /*35d0*/  FMNMX.FTZ R5, R149, R5, !PT ;  /* 0x0000000595057209 */ /* 0x000fc40007810000 */
[----:B------:R-:W-:Y:S02]  /*35e0*/  FMNMX.FTZ R2, R236, R2, !PT ;  /* 0x00000002ec027209 */ /* 0x000fe40007810000 */
[----:B------:R-:W-:Y:S02]  /*35f0*/  FSEL R238, R83, -INF , P1 ;  /* 0xff80000053ee7808 */ /* 0x000fe40000800000 */
[----:B------:R-:W-:Y:S02]  /*3600*/  ISETP.GT.AND P1, PT, R0, 0x38, PT ;  /* 0x000000380000780c */ /* 0x000fe40003f24270 */
[----:B------:R-:W-:Y:S01]  /*3610*/  FMNMX.FTZ R5, R234, R5, !PT ;  /* 0x00000005ea057209 */ /* 0x000fe20007810000 */
[----:B------:R-:W1:Y:S01]  /*3620*/  SHFL.BFLY PT, R9, R2, 0x2, 0x1f ;  /* 0x0c401f0002097f89 */ /* 0x000e6200000e0000 */
[----:B------:R-:W-:Y:S02]  /*3630*/  ISETP.GT.AND P0, PT, R0, 0x39, PT ;  /* 0x000000390000780c */ /* 0x000fe40003f04270 */
[----:B------:R-:W-:-:S02]  /*3640*/  FSEL R240, R86, -INF , P1 ;  /* 0xff80000056f07808 */ /* 0x000fc40000800000 */
[----:B------:R-:W-:Y:S02]  /*3650*/  FMNMX.FTZ R0, R238, R5, !PT ;  /* 0x00000005ee007209 */ /* 0x000fe40007810000 */
[----:B------:R-:W-:Y:S02]  /*3660*/  FSEL R243, R87, -INF , P0 ;  /* 0xff80000057f37808 */ /* 0x000fe40000000000 */
[----:B------:R-:W-:Y:S01]  /*3670*/  FMNMX.FTZ R0, R240, R0, !PT ;  /* 0x00000000f0007209 */ /* 0x000fe20007810000 */
[----:B------:R-:W-:Y:S03]  /*3680*/  LDSM.16.MT88.4 R84, [R213+0x1000] ;  /* 0x00100000d554783b */ /* 0x000fe60000004200 */
[----:B------:R-:W-:-:S05]  /*3690*/  FMNMX.FTZ R0, R243, R0, !PT ;  /* 0x00000000f3007209 */ /* 0x000fca0007810000 */
[----:B------:R-:W2:Y:S01]  /*36a0*/  SHFL.BFLY PT, R8, R0, 0x2, 0x1f ;  /* 0x0c401f0000087f89 */ /* 0x000ea200000e0000 */
[----:B-1----:R-:W-:-:S05]  /*36b0*/  FMNMX.FTZ R5, R2, R9, !PT ;  /* 0x0000000902057209 */ /* 0x002fca0007810000 */
[----:B------:R-:W1:Y:S01]  /*36c0*/  SHFL.BFLY PT, R9, R5, 0x1, 0x1f ;  /* 0x0c201f0005097f89 */ /* 0x000e6200000e0000 */
[C---:B------:R-:W-:Y:S02]  /*36d0*/  IMAD.IADD R2, R4.reuse, 0x1, R6 ;  /* 0x0000000104027824 */ /* 0x040fe400078e0206 */
[----:B------:R-:W-:Y:S01]  /*36e0*/  IMAD.IADD R4, R4, 0x1, R3 ;  /* 0x0000000104047824 */ /* 0x000fe200078e0203 */
[----:B--2---:R-:W-:-:S05]  /*36f0*/  FMNMX.FTZ R3, R0, R8, !PT ;  /* 0x0000000800037209 */ /* 0x004fca0007810000 */
[----:B------:R-:W2:Y:S01]  /*3700*/  SHFL.BFLY PT, R6, R3, 0x1, 0x1f ;  /* 0x0c201f0003067f89 */ /* 0x000ea200000e0000 */
[C---:B------:R-:W-:Y:S02]  /*3710*/  IMNMX R2, R7.reuse, R2, PT ;  /* 0x0000000207027217 */ /* 0x040fe40003800200 */
[----:B------:R-:W-:Y:S02]  /*3720*/  IMNMX R0, R7, R4, PT ;  /* 0x0000000407007217 */ /* 0x000fe40003800200 */
[C---:B------:R-:W-:Y:S02]  /*3730*/  ISETP.GT.AND P1, PT, R2.reuse, 0x1, PT ;  /* 0x000000010200780c */ /* 0x040fe40003f24270 */
[----:B-1----:R-:W-:Y:S02]  /*3740*/  FMNMX.FTZ R143, R5, R9, !PT ;  /* 0x00000009058f7209 */ /* 0x002fe40007810000 */
[----:B------:R-:W-:Y:S02]  /*3750*/  ISETP.GT.AND P0, PT, R2, 0x8, PT ;  /* 0x000000080200780c */ /* 0x000fe40003f04270 */
[----:B------:R-:W-:Y:S01]  /*3760*/  FSEL R41, R97, -INF , P1 ;  /* 0xff80000061297808 */ /* 0x000fe20000800000 */
[----:B------:R-:W-:Y:S01]  /*3770*/  FMUL.FTZ R4, R143, c[0x0][0x2d0] ;  /* 0x0000b4008f047a20 */ /* 0x000fe20000410000 */
[----:B------:R-:W-:-:S02]  /*3780*/  FSEL R42, R88, -INF , P0 ;  /* 0xff800000582a7808 */ /* 0x000fc40000000000 */
[----:B------:R-:W-:Y:S02]  /*3790*/  FSETP.NEU.FTZ.AND P1, PT, R143, -INF , PT ;  /* 0xff8000008f00780b */ /* 0x000fe40003f3d000 */
[----:B------:R-:W-:Y:S02]  /*37a0*/  ISETP.GT.AND P0, PT, R0, RZ, PT ;  /* 0x000000ff0000720c */ /* 0x000fe40003f04270 */
[----:B------:R-:W-:Y:S02]  /*37b0*/  FSEL R12, R4, RZ, P1 ;  /* 0x000000ff040c7208 */ /* 0x000fe40000800000 */
[----:B------:R-:W-:Y:S02]  /*37c0*/  FSEL R45, R98, -INF , P0 ;  /* 0xff800000622d7808 */ /* 0x000fe40000000000 */
[----:B------:R-:W-:Y:S02]  /*37d0*/  ISETP.GT.AND P0, PT, R0, 0x9, PT ;  /* 0x000000090000780c */ /* 0x000fe40003f04270 */
[----:B--2---:R-:W-:Y:S01]  /*37e0*/  FMNMX.FTZ R142, R3, R6, !PT ;  /* 0x00000006038e7209 */ /* 0x004fe20007810000 */
[----:B------:R-:W-:Y:S01]  /*37f0*/  FFMA.FTZ R3, R11, c[0x0][0x2d0], -R12 ;  /* 0x0000b4000b037a23 */ /* 0x000fe2000001080c */
[----:B------:R-:W-:-:S02]  /*3800*/  ISETP.GT.AND P6, PT, R2, RZ, PT ;  /* 0x000000ff0200720c */ /* 0x000fc40003fc4270 */
[----:B------:R-:W-:Y:S02]  /*3810*/  FSEL R48, R91, -INF , P0 ;  /* 0xff8000005b307808 */ /* 0x000fe40000000000 */
[----:B------:R-:W-:Y:S01]  /*3820*/  ISETP.GT.AND P0, PT, R2, 0x11, PT ;  /* 0x000000110200780c */ /* 0x000fe20003f04270 */
[----:B------:R1:W-:Y:S01]  /*3830*/  MUFU.EX2 R32, R3 ;  /* 0x0000000300207308 */ /* 0x0003e20000000800 */
[----:B------:R-:W-:Y:S02]  /*3840*/  FSEL R40, R96, -INF , P6 ;  /* 0xff80000060287808 */ /* 0x000fe40003000000 */
[----:B------:R-:W-:Y:S02]  /*3850*/  ISETP.GT.AND P6, PT, R2, 0x9, PT ;  /* 0x000000090200780c */ /* 0x000fe40003fc4270 */
[----:B------:R-:W-:Y:S02]  /*3860*/  FSEL R49, R57, -INF , P0 ;  /* 0xff80000039317808 */ /* 0x000fe40000000000 */
[----:B------:R-:W-:Y:S01]  /*3870*/  ISETP.GT.AND P0, PT, R0, 0x11, PT ;  /* 0x000000110000780c */ /* 0x000fe20003f04270 */
[----:B------:R-:W-:Y:S01]  /*3880*/  FFMA.FTZ R4, R10, c[0x0][0x2d0], -R12 ;  /* 0x0000b4000a047a23 */ /* 0x000fe2000001080c */
[----:B------:R-:W-:-:S02]  /*3890*/  FSEL R46, R89, -INF , P6 ;  /* 0xff800000592e7808 */ /* 0x000fc40003000000 */
[----:B------:R-:W-:Y:S01]  /*38a0*/  ISETP.GT.AND P1, PT, R0, 0x8, PT ;  /* 0x000000080000780c */ /* 0x000fe20003f24270 */
[----:B-1----:R-:W-:Y:S01]  /*38b0*/  FFMA.FTZ R3, R13, c[0x0][0x2d0], -R12 ;  /* 0x0000b4000d037a23 */ /* 0x002fe2000001080c */
[----:B------:R-:W-:-:S03]  /*38c0*/  FSEL R89, R59, -INF , P0 ;  /* 0xff8000003b597808 */ /* 0x000fc60000000000 */
[----:B------:R1:W-:Y:S01]  /*38d0*/  MUFU.EX2 R7, R3 ;  /* 0x0000000300077308 */ /* 0x0003e20000000800 */
[----:B------:R-:W-:Y:S02]  /*38e0*/  FSETP.NEU.FTZ.AND P0, PT, R142, -INF , PT ;  /* 0xff8000008e00780b */ /* 0x000fe40003f1d000 */
[----:B------:R-:W-:-:S05]  /*38f0*/  FSEL R47, R90, -INF , P1 ;  /* 0xff8000005a2f7808 */ /* 0x000fca0000800000 */
[----:B------:R2:W3:Y:S01]  /*3900*/  MUFU.EX2 R90, R4 ;  /* 0x00000004005a7308 */ /* 0x0004e20000000800 */
[----:B-1----:R-:W-:-:S05]  /*3910*/  FMUL.FTZ R3, R142, c[0x0][0x2d0] ;  /* 0x0000b4008e037a20 */ /* 0x002fca0000410000 */
[----:B------:R-:W-:Y:S01]  /*3920*/  FSEL R3, R3, RZ, P0 ;  /* 0x000000ff03037208 */ /* 0x000fe20000000000 */
[----:B--2---:R-:W-:-:S04]  /*3930*/  FFMA.FTZ R4, R14, c[0x0][0x2d0], -R12 ;  /* 0x0000b4000e047a23 */ /* 0x004fc8000001080c */
[----:B------:R1:W2:Y:S01]  /*3940*/  MUFU.EX2 R183, R4 ;  /* 0x0000000400b77308 */ /* 0x0002a20000000800 */
[----:B------:R-:W-:Y:S02]  /*3950*/  FMNMX.FTZ R5, R40, R41, !PT ;  /* 0x0000002928057209 */ /* 0x000fe40007810000 */
[----:B------:R-:W-:Y:S01]  /*3960*/  ISETP.GT.AND P1, PT, R2, 0x10, PT ;  /* 0x000000100200780c */ /* 0x000fe20003f24270 */
[----:B-1----:R-:W-:-:S04]  /*3970*/  FFMA.FTZ R4, R15, c[0x0][0x2d0], -R3 ;  /* 0x0000b4000f047a23 */ /* 0x002fc80000010803 */
[----:B------:R1:W-:Y:S01]  /*3980*/  MUFU.EX2 R151, R4 ;  /* 0x0000000400977308 */ /* 0x0003e20000000800 */
[----:B------:R-:W-:Y:S02]  /*3990*/  ISETP.GT.AND P6, PT, R0, 0x1, PT ;  /* 0x000000010000780c */ /* 0x000fe40003fc4270 */
[----:B------:R-:W-:Y:S02]  /*39a0*/  FSEL R43, R56, -INF , P1 ;  /* 0xff800000382b7808 */ /* 0x000fe40000800000 */
[----:B------:R-:W-:Y:S01]  /*39b0*/  ISETP.GT.AND P1, PT, R0, 0x10, PT ;  /* 0x000000100000780c */ /* 0x000fe20003f24270 */
[----:B-1----:R-:W-:-:S04]  /*39c0*/  FFMA.FTZ R4, R16, c[0x0][0x2d0], -R3 ;  /* 0x0000b40010047a23 */ /* 0x002fc80000010803 */
[----:B------:R1:W4:Y:S01]  /*39d0*/  MUFU.EX2 R150, R4 ;  /* 0x0000000400967308 */ /* 0x0003220000000800 */
[----:B------:R-:W-:Y:S01]  /*39e0*/  FSEL R44, R99, -INF , P6 ;  /* 0xff800000632c7808 */ /* 0x000fe20003000000 */
[----:B------:R-:W-:Y:S01]  /*39f0*/  IMAD.MOV.U32 R91, RZ, RZ, R27 ;  /* 0x000000ffff5b7224 */ /* 0x000fe200078e001b */
[----:B------:R-:W-:Y:S01]  /*3a00*/  ISETP.GT.AND P6, PT, R2, 0x18, PT ;  /* 0x000000180200780c */ /* 0x000fe20003fc4270 */
[----:B------:R-:W-:Y:S01]  /*3a10*/  LDSM.16.MT88.4 R96, [R214+0x1000] ;  /* 0x00100000d660783b */ /* 0x000fe20000004200 */
[----:B------:R-:W-:Y:S02]  /*3a20*/  FSEL R88, R58, -INF , P1 ;  /* 0xff8000003a587808 */ /* 0x000fe40000800000 */
[----:B------:R-:W-:Y:S01]  /*3a30*/  ISETP.GT.AND P1, PT, R2, 0x19, PT ;  /* 0x000000190200780c */ /* 0x000fe20003f24270 */
[----:B------:R-:W-:Y:S01]  /*3a40*/  LDSM.16.MT88.4 R56, [R214+0x400] ;  /* 0x00040000d638783b */ /* 0x000fe20000004200 */
[----:B-1----:R-:W-:Y:S01]  /*3a50*/  FMNMX.FTZ R4, R42, R5, !PT ;  /* 0x000000052a047209 */ /* 0x002fe20007810000 */
[----:B------:R-:W-:-:S03]  /*3a60*/  FFMA.FTZ R5, R17, c[0x0][0x2d0], -R3 ;  /* 0x0000b40011057a23 */ /* 0x000fc60000010803 */
[----:B------:R-:W-:Y:S01]  /*3a70*/  FMNMX.FTZ R4, R46, R4, !PT ;  /* 0x000000042e047209 */ /* 0x000fe20007810000 */
[----:B------:R1:W-:Y:S03]  /*3a80*/  MUFU.EX2 R27, R5 ;  /* 0x00000005001b7308 */ /* 0x0003e60000000800 */
[----:B------:R-:W-:Y:S02]  /*3a90*/  FMNMX.FTZ R4, R43, R4, !PT ;  /* 0x000000042b047209 */ /* 0x000fe40007810000 */
[----:B------:R-:W-:Y:S02]  /*3aa0*/  FSEL R50, R92, -INF , P6 ;  /* 0xff8000005c327808 */ /* 0x000fe40003000000 */
[----:B------:R-:W-:Y:S02]  /*3ab0*/  FMNMX.FTZ R4, R49, R4, !PT ;  /* 0x0000000431047209 */ /* 0x000fe40007810000 */
[----:B------:R-:W-:-:S02]  /*3ac0*/  FSEL R51, R93, -INF , P1 ;  /* 0xff8000005d337808 */ /* 0x000fc40000800000 */
[----:B------:R-:W-:Y:S01]  /*3ad0*/  ISETP.GT.AND P1, PT, R2, 0x21, PT ;  /* 0x000000210200780c */ /* 0x000fe20003f24270 */
[----:B-1----:R-:W-:Y:S01]  /*3ae0*/  FFMA.FTZ R5, R18, c[0x0][0x2d0], -R3 ;  /* 0x0000b40012057a23 */ /* 0x002fe20000010803 */
[----:B------:R-:W-:Y:S02]  /*3af0*/  ISETP.GT.AND P6, PT, R2, 0x20, PT ;  /* 0x000000200200780c */ /* 0x000fe40003fc4270 */
[----:B------:R-:W-:Y:S01]  /*3b00*/  FMNMX.FTZ R4, R50, R4, !PT ;  /* 0x0000000432047209 */ /* 0x000fe20007810000 */
[----:B------:R1:W1:Y:S01]  /*3b10*/  MUFU.EX2 R182, R5 ;  /* 0x0000000500b67308 */ /* 0x0002620000000800 */
[C---:B------:R-:W-:Y:S02]  /*3b20*/  ISETP.GT.AND P0, PT, R0.reuse, 0x18, PT ;  /* 0x000000180000780c */ /* 0x040fe40003f04270 */
[----:B------:R-:W-:Y:S02]  /*3b30*/  FSEL R131, R29, -INF , P1 ;  /* 0xff8000001d837808 */ /* 0x000fe40000800000 */
[----:B------:R-:W-:-:S02]  /*3b40*/  ISETP.GT.AND P1, PT, R0, 0x20, PT ;  /* 0x000000200000780c */ /* 0x000fc40003f24270 */
[----:B------:R-:W-:Y:S02]  /*3b50*/  FSEL R128, R28, -INF , P6 ;  /* 0xff8000001c807808 */ /* 0x000fe40003000000 */
[----:B------:R-:W-:Y:S02]  /*3b60*/  FMNMX.FTZ R4, R51, R4, !PT ;  /* 0x0000000433047209 */ /* 0x000fe40007810000 */
[----:B-1----:R-:W-:Y:S02]  /*3b70*/  FMNMX.FTZ R5, R45, R44, !PT ;  /* 0x0000002c2d057209 */ /* 0x002fe40007810000 */
[----:B------:R-:W-:Y:S02]  /*3b80*/  FSEL R14, R94, -INF , P0 ;  /* 0xff8000005e0e7808 */ /* 0x000fe40000000000 */
[----:B------:R-:W-:Y:S02]  /*3b90*/  FMNMX.FTZ R5, R47, R5, !PT ;  /* 0x000000052f057209 */ /* 0x000fe40007810000 */
[----:B------:R-:W-:-:S02]  /*3ba0*/  ISETP.GT.AND P0, PT, R0, 0x21, PT ;  /* 0x000000210000780c */ /* 0x000fc40003f04270 */
[----:B------:R-:W-:Y:S02]  /*3bb0*/  FSEL R134, R30, -INF , P1 ;  /* 0xff8000001e867808 */ /* 0x000fe40000800000 */
[----:B------:R-:W-:Y:S02]  /*3bc0*/  ISETP.GT.AND P1, PT, R2, 0x28, PT ;  /* 0x000000280200780c */ /* 0x000fe40003f24270 */
[----:B------:R-:W-:Y:S02]  /*3bd0*/  FMNMX.FTZ R5, R48, R5, !PT ;  /* 0x0000000530057209 */ /* 0x000fe40007810000 */
[----:B------:R-:W-:Y:S02]  /*3be0*/  FMNMX.FTZ R4, R128, R4, !PT ;  /* 0x0000000480047209 */ /* 0x000fe40007810000 */
[----:B------:R-:W-:Y:S02]  /*3bf0*/  FSEL R135, R31, -INF , P0 ;  /* 0xff8000001f877808 */ /* 0x000fe40000000000 */
[----:B------:R-:W-:-:S02]  /*3c00*/  ISETP.GT.AND P0, PT, R2, 0x29, PT ;  /* 0x000000290200780c */ /* 0x000fc40003f04270 */
[----:B------:R-:W-:Y:S02]  /*3c10*/  FSEL R129, R36, -INF , P1 ;  /* 0xff80000024817808 */ /* 0x000fe40000800000 */
[----:B------:R-:W-:Y:S02]  /*3c20*/  FMNMX.FTZ R4, R131, R4, !PT ;  /* 0x0000000483047209 */ /* 0x000fe40007810000 */
[----:B------:R-:W-:Y:S02]  /*3c30*/  FMNMX.FTZ R5, R88, R5, !PT ;  /* 0x0000000558057209 */ /* 0x000fe40007810000 */
[----:B------:R-:W-:Y:S02]  /*3c40*/  ISETP.GT.AND P1, PT, R2, 0x30, PT ;  /* 0x000000300200780c */ /* 0x000fe40003f24270 */
[----:B------:R-:W-:Y:S02]  /*3c50*/  ISETP.GT.AND P6, PT, R0, 0x19, PT ;  /* 0x000000190000780c */ /* 0x000fe40003fc4270 */
[----:B------:R-:W-:-:S02]  /*3c60*/  FSEL R130, R37, -INF , P0 ;  /* 0xff80000025827808 */ /* 0x000fc40000000000 */
[----:B------:R-:W-:Y:S02]  /*3c70*/  FMNMX.FTZ R4, R129, R4, !PT ;  /* 0x0000000481047209 */ /* 0x000fe40007810000 */
[----:B------:R-:W-:Y:S02]  /*3c80*/  FMNMX.FTZ R5, R89, R5, !PT ;  /* 0x0000000559057209 */ /* 0x000fe40007810000 */
[----:B------:R-:W-:Y:S02]  /*3c90*/  FSEL R194, R100, -INF , P1 ;  /* 0xff80000064c27808 */ /* 0x000fe40000800000 */
[----:B------:R-:W-:Y:S02]  /*3ca0*/  ISETP.GT.AND P1, PT, R0, 0x28, PT ;  /* 0x000000280000780c */ /* 0x000fe40003f24270 */
[----:B------:R-:W-:Y:S02]  /*3cb0*/  FSEL R15, R95, -INF , P6 ;  /* 0xff8000005f0f7808 */ /* 0x000fe40003000000 */
[----:B------:R-:W-:Y:S01]  /*3cc0*/  ISETP.GT.AND P0, PT, R2, 0x31, PT ;  /* 0x000000310200780c */ /* 0x000fe20003f04270 */
[----:B------:R-:W-:Y:S01]  /*3cd0*/  LDSM.16.MT88.4 R92, [R214+0x2400] ;  /* 0x00240000d65c783b */ /* 0x000fe20000004200 */
[----:B------:R-:W-:-:S02]  /*3ce0*/  FMNMX.FTZ R4, R130, R4, !PT ;  /* 0x0000000482047209 */ /* 0x000fc40007810000 */
[----:B------:R-:W-:Y:S02]  /*3cf0*/  FMNMX.FTZ R5, R14, R5, !PT ;  /* 0x000000050e057209 */ /* 0x000fe40007810000 */
[----:B------:R-:W-:Y:S02]  /*3d00*/  FSEL R133, R38, -INF , P1 ;  /* 0xff80000026857808 */ /* 0x000fe40000800000 */
[C---:B------:R-:W-:Y:S02]  /*3d10*/  ISETP.GT.AND P6, PT, R2.reuse, 0x38, PT ;  /* 0x000000380200780c */ /* 0x040fe40003fc4270 */
[----:B------:R-:W-:Y:S02]  /*3d20*/  ISETP.GT.AND P1, PT, R2, 0x39, PT ;  /* 0x000000390200780c */ /* 0x000fe40003f24270 */
[----:B------:R-:W-:Y:S02]  /*3d30*/  FSEL R192, R101, -INF , P0 ;  /* 0xff80000065c07808 */ /* 0x000fe40000000000 */
[----:B------:R-:W-:-:S02]  /*3d40*/  FMNMX.FTZ R2, R194, R4, !PT ;  /* 0x00000004c2027209 */ /* 0x000fc40007810000 */
[----:B------:R-:W-:Y:S02]  /*3d50*/  FMNMX.FTZ R5, R15, R5, !PT ;  /* 0x000000050f057209 */ /* 0x000fe40007810000 */
[----:B------:R-:W-:Y:S01]  /*3d60*/  FMNMX.FTZ R4, R192, R2, !PT ;  /* 0x00000002c0047209 */ /* 0x000fe20007810000 */
[----:B------:R-:W-:Y:S01]  /*3d70*/  FFMA.FTZ R2, R19, c[0x0][0x2d0], -R12 ;  /* 0x0000b40013027a23 */ /* 0x000fe2000001080c */
[----:B------:R-:W-:Y:S02]  /*3d80*/  FMNMX.FTZ R5, R134, R5, !PT ;  /* 0x0000000586057209 */ /* 0x000fe40007810000 */
[----:B------:R-:W-:Y:S01]  /*3d90*/  ISETP.GT.AND P0, PT, R0, 0x29, PT ;  /* 0x000000290000780c */ /* 0x000fe20003f04270 */
[----:B------:R1:W-:Y:S01]  /*3da0*/  MUFU.EX2 R250, R2 ;  /* 0x0000000200fa7308 */ /* 0x0003e20000000800 */
[----:B------:R-:W-:Y:S02]  /*3db0*/  FMNMX.FTZ R5, R135, R5, !PT ;  /* 0x0000000587057209 */ /* 0x000fe40007810000 */
[----:B------:R-:W-:-:S02]  /*3dc0*/  FSEL R193, R144, -INF , P6 ;  /* 0xff80000090c17808 */ /* 0x000fc40003000000 */
[----:B------:R-:W-:Y:S02]  /*3dd0*/  FSEL R195, R145, -INF , P1 ;  /* 0xff80000091c37808 */ /* 0x000fe40000800000 */
[----:B------:R-:W-:Y:S02]  /*3de0*/  FSEL R132, R39, -INF , P0 ;  /* 0xff80000027847808 */ /* 0x000fe40000000000 */
[----:B------:R-:W-:Y:S02]  /*3df0*/  ISETP.GT.AND P1, PT, R0, 0x30, PT ;  /* 0x000000300000780c */ /* 0x000fe40003f24270 */
[----:B------:R-:W-:Y:S01]  /*3e00*/  FMNMX.FTZ R5, R133, R5, !PT ;  /* 0x0000000585057209 */ /* 0x000fe20007810000 */
[----:B-1----:R-:W-:Y:S01]  /*3e10*/  FFMA.FTZ R2, R20, c[0x0][0x2d0], -R12 ;  /* 0x0000b40014027a23 */ /* 0x002fe2000001080c */
[----:B------:R-:W-:-:S03]  /*3e20*/  FMNMX.FTZ R4, R193, R4, !PT ;  /* 0x00000004c1047209 */ /* 0x000fc60007810000 */
[----:B------:R1:W1:Y:S01]  /*3e30*/  MUFU.EX2 R252, R2 ;  /* 0x0000000200fc7308 */ /* 0x0002620000000800 */
[----:B------:R-:W-:Y:S02]  /*3e40*/  ISETP.GT.AND P0, PT, R0, 0x31, PT ;  /* 0x000000310000780c */ /* 0x000fe40003f04270 */
[----:B------:R-:W-:Y:S02]  /*3e50*/  FSEL R204, R102, -INF , P1 ;  /* 0xff80000066cc7808 */ /* 0x000fe40000800000 */
[----:B------:R-:W-:Y:S02]  /*3e60*/  FMNMX.FTZ R5, R132, R5, !PT ;  /* 0x0000000584057209 */ /* 0x000fe40007810000 */
[----:B------:R-:W-:Y:S02]  /*3e70*/  FMNMX.FTZ R4, R195, R4, !PT ;  /* 0x00000004c3047209 */ /* 0x000fe40007810000 */
[----:B------:R-:W-:Y:S02]  /*3e80*/  FSEL R206, R103, -INF , P0 ;  /* 0xff80000067ce7808 */ /* 0x000fe40000000000 */
[----:B------:R-:W-:Y:S01]  /*3e90*/  ISETP.GT.AND P1, PT, R0, 0x38, PT ;  /* 0x000000380000780c */ /* 0x000fe20003f24270 */
        /* <DEDUP_REMOVED lines=20> */
[----:B---3--:R-:W-:Y:S02]  /*3fe0*/  F2FP.PACK_AB R8, R32, R90 ;  /* 0x0000005a2008723e */ /* 0x008fe400000000ff */
[----:B------:R-:W-:Y:S01]  /*3ff0*/  F2FP.PACK_AB R10, R183, R7 ;  /* 0x00000007b70a723e */ /* 0x000fe200000000ff */
[----:B------:R3:W1:Y:S01]  /*4000*/  MUFU.EX2 R246, R4 ;  /* 0x0000000400f67308 */ /* 0x0006620000000800 */
[----:B----4-:R-:W-:Y:S02]  /*4010*/  F2FP.PACK_AB R9, R150, R151 ;  /* 0x000000979609723e */ /* 0x010fe400000000ff */
[----:B------:R-:W-:Y:S02]  /*4020*/  F2FP.PACK_AB R11, R182, R27 ;  /* 0x0000001bb60b723e */ /* 0x000fe400000000ff */
[----:B--2---:R-:W-:-:S04]  /*4030*/  FMNMX.FTZ R145, R0, R6, !PT ;  /* 0x0000000600917209 */ /* 0x004fc80007810000 */
[C---:B------:R-:W-:Y:S01]  /*4040*/  FSETP.NEU.FTZ.AND P0, PT, R145.reuse, -INF , PT ;  /* 0xff8000009100780b */ /* 0x040fe20003f1d000 */
[----:B------:R-:W-:Y:S02]  /*4050*/  FMUL.FTZ R0, R145, c[0x0][0x2d0] ;  /* 0x0000b40091007a20 */ /* 0x000fe40000410000 */
[----:B---3--:R-:W-:-:S03]  /*4060*/  FFMA.FTZ R4, R25, c[0x0][0x2d0], -R3 ;  /* 0x0000b40019047a23 */ /* 0x008fc60000010803 */
[----:B------:R-:W-:Y:S01]  /*4070*/  FSEL R0, R0, RZ, P0 ;  /* 0x000000ff00007208 */ /* 0x000fe20000000000 */
[----:B------:R2:W-:Y:S01]  /*4080*/  MUFU.EX2 R247, R4 ;  /* 0x0000000400f77308 */ /* 0x0005e20000000800 */
[----:B------:R-:W-:Y:S01]  /*4090*/  IMAD.MOV.U32 R146, RZ, RZ, R32 ;  /* 0x000000ffff927224 */ /* 0x000fe200078e0020 */
[----:B------:R-:W-:Y:S01]  /*40a0*/  HMMA.16816.F32 R124, R8, R52, RZ ;  /* 0x00000034087c723c */ /* 0x000fe200000018ff */
[----:B------:R-:W-:Y:S01]  /*40b0*/  IMAD.MOV.U32 R147, RZ, RZ, R27 ;  /* 0x000000ffff937224 */ /* 0x000fe200078e001b */
[----:B-1----:R-:W-:Y:S01]  /*40c0*/  FMNMX.FTZ R144, R2, R13, !PT ;  /* 0x0000000d02907209 */ /* 0x002fe20007810000 */
[----:B------:R-:W-:-:S05]  /*40d0*/  FFMA.FTZ R2, R41, c[0x0][0x2d0], -R0 ;  /* 0x0000b40029027a23 */ /* 0x000fca0000010800 */
[----:B------:R-:W-:Y:S01]  /*40e0*/  HMMA.16816.F32 R120, R8, R76, RZ ;  /* 0x0000004c0878723c */ /* 0x000fe200000018ff */
[----:B--2---:R-:W-:-:S07]  /*40f0*/  FFMA.FTZ R4, R26, c[0x0][0x2d0], -R3 ;  /* 0x0000b4001a047a23 */ /* 0x004fce0000010803 */
[C---:B------:R-:W-:Y:S01]  /*4100*/  HMMA.16816.F32 R116, R8.reuse, R84, RZ ;  /* 0x000000540874723c */ /* 0x040fe200000018ff */
[----:B------:R1:W-:Y:S07]  /*4110*/  MUFU.EX2 R241, R2 ;  /* 0x0000000200f17308 */ /* 0x0003ee0000000800 */
        /* <DEDUP_REMOVED lines=31> */
[----:B------:R-:W-:Y:S01]  /*4310*/  IMAD.MOV.U32 R11, RZ, RZ, R7 ;  /* 0x000000ffff0b7224 */ /* 0x000fe200078e0007 */
        /* <DEDUP_REMOVED lines=9> */
[----:B-1----:R-:W-:-:S05]  /*43b0*/  FFMA.FTZ R8, R88, c[0x0][0x2d0], -R2 ;  /* 0x0000b40058087a23 */ /* 0x002fca0000010802 */
[----:B------:R1:W-:Y:S02]  /*43c0*/  MUFU.EX2 R200, R8 ;  /* 0x0000000800c87308 */ /* 0x0003e40000000800 */
        /* <DEDUP_REMOVED lines=23> */
[----:B-1----:R-:W-:-:S07]  /*4540*/  FFMA.FTZ R8, R128, c[0x0][0x2d0], -R0 ;  /* 0x0000b40080087a23 */ /* 0x002fce0000010800 */
        /* <DEDUP_REMOVED lines=9> */
[----:B------:R-:W-:-:S02]  /*45e0*/  IMAD.MOV.U32 R110, RZ, RZ, R183 ;  /* 0x000000ffff6e7224 */ /* 0x000fc400078e00b7 */
[----:B------:R1:W-:Y:S05]  /*45f0*/  MUFU.EX2 R183, R8 ;  /* 0x0000000800b77308 */ /* 0x0003ea0000000800 */
[----:B------:R-:W-:Y:S07]  /*4600*/  HMMA.16816.F32 R80, R4, R114, RZ ;  /* 0x000000720450723c */ /* 0x000fee00000018ff */
[----:B---3--:R-:W-:-:S02]  /*4610*/  F2FP.PACK_AB R4, R211, R207 ;  /* 0x000000cfd304723e */ /* 0x008fc400000000ff */
[----:B--2---:R-:W-:Y:S02]  /*4620*/  F2FP.PACK_AB R5, R203, R200 ;  /* 0x000000c8cb05723e */ /* 0x004fe400000000ff */
[----:B------:R-:W-:Y:S02]  /*4630*/  F2FP.PACK_AB R6, R209, R210 ;  /* 0x000000d2d106723e */ /* 0x000fe400000000ff */
[----:B----4-:R-:W-:Y:S01]  /*4640*/  F2FP.PACK_AB R7, R201, R202 ;  /* 0x000000cac907723e */ /* 0x010fe200000000ff */
[----:B-1----:R-:W-:-:S06]  /*4650*/  FFMA.FTZ R8, R136, c[0x0][0x2d0], -R12 ;  /* 0x0000b40088087a23 */ /* 0x002fcc000001080c */
[C---:B------:R-:W-:Y:S07]  /*4660*/  HMMA.16816.F32 R116, R4.reuse, R64, R44 ;  /* 0x000000400474723c */ /* 0x040fee000000182c */
[----:B------:R-:W-:Y:S02]  /*4670*/  IMAD.MOV.U32 R64, RZ, RZ, R182 ;  /* 0x000000ffff407224 */ /* 0x000fe400078e00b6 */
[----:B------:R1:W-:Y:S01]  /*4680*/  MUFU.EX2 R182, R8 ;  /* 0x0000000800b67308 */ /* 0x0003e20000000800 */
[----:B------:R-:W-:Y:S01]  /*4690*/  HMMA.16816.F32 R100, R4, R60, R28 ;  /* 0x0000003c0464723c */ /* 0x000fe2000000181c */
[----:B------:R-:W-:Y:S01]  /*46a0*/  IMAD.MOV.U32 R108, RZ, RZ, R147 ;  /* 0x000000ffff6c7224 */ /* 0x000fe200078e0093 */
[----:B------:R-:W2:Y:S05]  /*46b0*/  LDSM.16.MT88.4 R28, [R214+0x800] ;  /* 0x00080000d61c783b */ /* 0x000eaa0000004200 */
[----:B------:R-:W-:-:S02]  /*46c0*/  IMAD.MOV.U32 R61, RZ, RZ, R181 ;  /* 0x000000ffff3d7224 */ /* 0x000fc400078e00b5 */
[----:B-1----:R-:W-:-:S04]  /*46d0*/  FFMA.FTZ R8, R137, c[0x0][0x2d0], -R12 ;  /* 0x0000b40089087a23 */ /* 0x002fc8000001080c */
[----:B------:R1:W-:Y:S01]  /*46e0*/  MUFU.EX2 R181, R8 ;  /* 0x0000000800b57308 */ /* 0x0003e20000000800 */
[----:B-----5:R-:W-:Y:S01]  /*46f0*/  IMAD.MOV.U32 R60, RZ, RZ, R180 ;  /* 0x000000ffff3c7224 */ /* 0x020fe200078e00b4 */
[----:B------:R-:W-:Y:S01]  /*4700*/  HMMA.16816.F32 R84, R4, R92, R24 ;  /* 0x0000005c0454723c */ /* 0x000fe20000001818 */
[----:B------:R-:W-:Y:S01]  /*4710*/  IMAD.MOV.U32 R15, RZ, RZ, R146 ;  /* 0x000000ffff0f7224 */ /* 0x000fe200078e0092 */
[----:B------:R-:W3:Y:S01]  /*4720*/  LDSM.16.MT88.4 R24, [R213+0x1800] ;  /* 0x00180000d518783b */ /* 0x000ee20000004200 */
[----:B-1----:R-:W-:-:S04]  /*4730*/  FFMA.FTZ R8, R140, c[0x0][0x2d0], -R12 ;  /* 0x0000b4008c087a23 */ /* 0x002fc8000001080c */
[----:B------:R1:W-:Y:S02]  /*4740*/  MUFU.EX2 R180, R8 ;  /* 0x0000000800b47308 */ /* 0x0003e40000000800 */
[----:B-1----:R-:W-:-:S06]  /*4750*/  FFMA.FTZ R8, R141, c[0x0][0x2d0], -R12 ;  /* 0x0000b4008d087a23 */ /* 0x002fcc000001080c */
[----:B------:R1:W-:Y:S01]  /*4760*/  MUFU.EX2 R147, R8 ;  /* 0x0000000800937308 */ /* 0x0003e20000000800 */
[----:B------:R-:W-:Y:S01]  /*4770*/  HMMA.16816.F32 R52, R4, R66, R52 ;  /* 0x000000420434723c */ /* 0x000fe20000001834 */
[----:B-1----:R-:W-:-:S06]  /*4780*/  FFMA.FTZ R8, R138, c[0x0][0x2d0], -R3 ;  /* 0x0000b4008a087a23 */ /* 0x002fcc0000010803 */
[----:B------:R1:W-:Y:S02]  /*4790*/  MUFU.EX2 R146, R8 ;  /* 0x0000000800927308 */ /* 0x0003e40000000800 */
[----:B-1----:R-:W-:Y:S01]  /*47a0*/  FFMA.FTZ R8, R139, c[0x0][0x2d0], -R3 ;  /* 0x0000b4008b087a23 */ /* 0x002fe20000010803 */
[----:B------:R-:W-:Y:S01]  /*47b0*/  HMMA.16816.F32 R112, R4, R56, R32 ;  /* 0x000000380470723c */ /* 0x000fe20000001820 */
[----:B------:R-:W-:Y:S01]  /*47c0*/  IMAD.MOV.U32 R14, RZ, RZ, R91 ;  /* 0x000000ffff0e7224 */ /* 0x000fe200078e005b */
[----:B------:R-:W-:Y:S03]  /*47d0*/  LDSM.16.MT88.4 R32, [R213+0x800] ;  /* 0x00080000d520783b */ /* 0x000fe60000004200 */
[----:B------:R1:W4:Y:S01]  /*47e0*/  MUFU.EX2 R141, R8 ;  /* 0x00000008008d7308 */ /* 0x0003220000000800 */
[----:B------:R-:W-:Y:S02]  /*47f0*/  IMAD.MOV.U32 R111, RZ, RZ, R90 ;  /* 0x000000ffff6f7224 */ /* 0x000fe400078e005a */
[----:B------:R-:W-:Y:S01]  /*4800*/  FFMA.FTZ R13, R129, c[0x0][0x2d0], -R0 ;  /* 0x0000b400810d7a23 */ /* 0x000fe20000010800 */
[----:B------:R-:W-:Y:S01]  /*4810*/  LDSM.16.MT88.4 R136, [R214+0x1c00] ;  /* 0x001c0000d688783b */ /* 0x000fe20000004200 */
[----:B-1----:R-:W-:-:S04]  /*4820*/  FFMA.FTZ R8, R148, c[0x0][0x2d0], -R3 ;  /* 0x0000b40094087a23 */ /* 0x002fc80000010803 */
[----:B------:R1:W-:Y:S01]  /*4830*/  MUFU.EX2 R67, R8 ;  /* 0x0000000800437308 */ /* 0x0003e20000000800 */
[----:B------:R-:W-:Y:S01]  /*4840*/  HMMA.16816.F32 R56, R4, R58, R48 ;  /* 0x0000003a0438723c */ /* 0x000fe20000001830 */
[----:B-1----:R-:W-:-:S06]  /*4850*/  FFMA.FTZ R8, R149, c[0x0][0x2d0], -R3 ;  /* 0x0000b40095087a23 */ /* 0x002fcc0000010803 */
[----:B------:R1:W1:Y:S01]  /*4860*/  MUFU.EX2 R140, R8 ;  /* 0x00000008008c7308 */ /* 0x0002620000000800 */
[----:B------:R-:W-:Y:S01]  /*4870*/  HMMA.16816.F32 R88, R4, R68, R20 ;  /* 0x000000440458723c */ /* 0x000fe20000001814 */
[----:B------:R-:W2:Y:S01]  /*4880*/  LDSM.16.MT88.4 R20, [R214+0x1800] ;  /* 0x00180000d614783b */ /* 0x000ea20000004200 */
[----:B------:R-:W-:-:S06]  /*4890*/  IMAD.MOV.U32 R109, RZ, RZ, R11 ;  /* 0x000000ffff6d7224 */ /* 0x000fcc00078e000b */
[C---:B------:R-:W-:Y:S01]  /*48a0*/  HMMA.16816.F32 R96, R4.reuse, R72, R16 ;  /* 0x000000480460723c */ /* 0x040fe20000001810 */
[----:B------:R-:W2:Y:S01]  /*48b0*/  LDSM.16.MT88.4 R16, [R213+0x2800] ;  /* 0x00280000d510783b */ /* 0x000ea20000004200 */
[----:B------:R3:W-:Y:S03]  /*48c0*/  MUFU.EX2 R65, R13 ;  /* 0x0000000d00417308 */ /* 0x0007e60000000800 */
[----:B-1----:R-:W1:Y:S03]  /*48d0*/  LDSM.16.MT88.4 R8, [R214+0x2800] ;  /* 0x00280000d608783b */ /* 0x002e660000004200 */
[C---:B------:R-:W-:Y:S08]  /*48e0*/  HMMA.16816.F32 R40, R4.reuse, R62, R40 ;  /* 0x0000003e0428723c */ /* 0x040ff00000001828 */
[C---:B------:R-:W-:Y:S08]  /*48f0*/  HMMA.16816.F32 R36, R4.reuse, R70, R36 ;  /* 0x000000460424723c */ /* 0x040ff00000001824 */
[----:B------:R-:W-:Y:S01]  /*4900*/  HMMA.16816.F32 R44, R4, R74, R76 ;  /* 0x0000004a042c723c */ /* 0x000fe2000000184c */
[----:B---3--:R-:W-:-:S07]  /*4910*/  FFMA.FTZ R13, R130, c[0x0][0x2d0], -R0 ;  /* 0x0000b400820d7a23 */ /* 0x008fce0000010800 */
[----:B------:R-:W-:Y:S01]  /*4920*/  HMMA.16816.F32 R48, R4, R94, R80 ;  /* 0x0000005e0430723c */ /* 0x000fe20000001850 */
[----:B------:R3:W-:Y:S01]  /*4930*/  MUFU.EX2 R66, R13 ;  /* 0x0000000d00427308 */ /* 0x0007e20000000800 */
[----:B------:R-:W-:Y:S01]  /*4940*/  IMAD.MOV.U32 R69, RZ, RZ, R111 ;  /* 0x000000ffff457224 */ /* 0x000fe200078e006f */
[----:B------:R-:W-:Y:S04]  /*4950*/  LDSM.16.MT88.4 R80, [R213+0x2c00] ;  /* 0x002c0000d550783b */ /* 0x000fe80000004200 */
[----:B------:R-:W-:Y:S01]  /*4960*/  FFMA.FTZ R4, R131, c[0x0][0x2d0], -R0 ;  /* 0x0000b40083047a23 */ /* 0x000fe20000010800 */
[----:B----4-:R-:W-:Y:S01]  /*4970*/  F2FP.PACK_AB R5, R141, R146 ;  /* 0x000000928d05723e */ /* 0x010fe200000000ff */
[----:B------:R-:W-:Y:S01]  /*4980*/  LDSM.16.MT88.4 R128, [R213+0x1c00] ;  /* 0x001c0000d580783b */ /* 0x000fe20000004200 */
[----:B------:R-:W-:Y:S01]  /*4990*/  F2FP.PACK_AB R6, R147, R180 ;  /* 0x000000b49306723e */ /* 0x000fe200000000ff */
[----:B------:R4:W1:Y:S01]  /*49a0*/  MUFU.EX2 R63, R4 ;  /* 0x00000004003f7308 */ /* 0x0008620000000800 */
[----:B------:R-:W-:Y:S01]  /*49b0*/  F2FP.PACK_AB R7, R140, R67 ;  /* 0x000000438c07723e */ /* 0x000fe200000000ff */
[----:B---3--:R-:W-:Y:S01]  /*49c0*/  FFMA.FTZ R13, R134, c[0x0][0x2d0], -R2 ;  /* 0x0000b400860d7a23 */ /* 0x008fe20000010802 */
[----:B----4-:R-:W-:-:S07]  /*49d0*/  F2FP.PACK_AB R4, R181, R182 ;  /* 0x000000b6b504723e */ /* 0x010fce00000000ff */
[C---:B--2---:R-:W-:Y:S08]  /*49e0*/  HMMA.16816.F32 R104, R4.reuse, R28, R120 ;  /* 0x0000001c0468723c */ /* 0x044ff00000001878 */
[----:B------:R-:W-:Y:S07]  /*49f0*/  HMMA.16816.F32 R120, R4, R24, R196 ;  /* 0x000000180478723c */ /* 0x000fee00000018c4 */
[----:B------:R-:W-:-:S02]  /*4a00*/  IMAD.MOV.U32 R198, RZ, RZ, R60 ;  /* 0x000000ffffc67224 */ /* 0x000fc400078e003c */
[----:B------:R2:W-:Y:S01]  /*4a10*/  MUFU.EX2 R60, R13 ;  /* 0x0000000d003c7308 */ /* 0x0005e20000000800 */
[----:B------:R-:W-:Y:S02]  /*4a20*/  IMAD.MOV.U32 R199, RZ, RZ, R61 ;  /* 0x000000ffffc77224 */ /* 0x000fe400078e003d */
[----:B------:R-:W-:Y:S02]  /*4a30*/  IMAD.MOV.U32 R197, RZ, RZ, R64 ;  /* 0x000000ffffc57224 */ /* 0x000fe400078e0040 */
[----:B--2---:R-:W-:-:S04]  /*4a40*/  FFMA.FTZ R13, R135, c[0x0][0x2d0], -R2 ;  /* 0x0000b400870d7a23 */ /* 0x004fc80000010802 */
[----:B------:R2:W3:Y:S02]  /*4a50*/  MUFU.EX2 R61, R13 ;  /* 0x0000000d003d7308 */ /* 0x0004e40000000800 */
[----:B--2---:R-:W-:-:S06]  /*4a60*/  FFMA.FTZ R13, R133, c[0x0][0x2d0], -R2 ;  /* 0x0000b400850d7a23 */ /* 0x004fcc0000010802 */
[----:B------:R2:W-:Y:S02]  /*4a70*/  MUFU.EX2 R62, R13 ;  /* 0x0000000d003e7308 */ /* 0x0005e40000000800 */
[----:B--2---:R-:W-:-:S06]  /*4a80*/  FFMA.FTZ R13, R132, c[0x0][0x2d0], -R2 ;  /* 0x0000b400840d7a23 */ /* 0x004fcc0000010802 */
[----:B------:R2:W4:Y:S01]  /*4a90*/  MUFU.EX2 R64, R13 ;  /* 0x0000000d00407308 */ /* 0x0005220000000800 */
[----:B------:R-:W-:Y:S01]  /*4aa0*/  HMMA.16816.F32 R72, R4, R20, R188 ;  /* 0x000000140448723c */ /* 0x000fe200000018bc */
[----:B------:R-:W-:-:S06]  /*4ab0*/  IMAD.MOV.U32 R196, RZ, RZ, R110 ;  /* 0x000000ffffc47224 */ /* 0x000fcc00078e006e */
[----:B------:R-:W-:Y:S01]  /*4ac0*/  IMAD.MOV.U32 R191, RZ, RZ, R108 ;  /* 0x000000ffffbf7224 */ /* 0x000fe200078e006c */
[----:B------:R-:W-:Y:S01]  /*4ad0*/  HMMA.16816.F32 R156, R4, R32, R156 ;  /* 0x00000020049c723c */ /* 0x000fe2000000189c */
[----:B------:R-:W-:Y:S02]  /*4ae0*/  IMAD.MOV.U32 R190, RZ, RZ, R109 ;  /* 0x000000ffffbe7224 */ /* 0x000fe400078e006d */
[----:B------:R-:W-:Y:S02]  /*4af0*/  IMAD.MOV.U32 R189, RZ, RZ, R151 ;  /* 0x000000ffffbd7224 */ /* 0x000fe400078e0097 */
[----:B------:R-:W-:-:S03]  /*4b00*/  IMAD.MOV.U32 R188, RZ, RZ, R150 ;  /* 0x000000ffffbc7224 */ /* 0x000fc600078e0096 */
[----:B------:R-:W-:Y:S01]  /*4b10*/  HMMA.16816.F32 R76, R4, R16, R176 ;  /* 0x00000010044c723c */ /* 0x000fe200000018b0 */
[----:B--2---:R-:W-:-:S07]  /*4b20*/  FFMA.FTZ R13, R235, c[0x0][0x2d0], -R12 ;  /* 0x0000b400eb0d7a23 */ /* 0x004fce000001080c */
[C---:B-1----:R-:W-:Y:S08]  /*4b30*/  HMMA.16816.F32 R184, R4.reuse, R8, R184 ;  /* 0x0000000804b8723c */ /* 0x042ff000000018b8 */
        /* <DEDUP_REMOVED lines=9> */
[----:B---3--:R-:W-:Y:S02]  /*4bd0*/  F2FP.PACK_AB R5, R61, R60 ;  /* 0x0000003c3d05723e */ /* 0x008fe400000000ff */
[----:B------:R-:W-:Y:S02]  /*4be0*/  F2FP.PACK_AB R6, R66, R65 ;  /* 0x000000414206723e */ /* 0x000fe400000000ff */
[----:B----4-:R-:W-:-:S07]  /*4bf0*/  F2FP.PACK_AB R7, R64, R62 ;  /* 0x0000003e4007723e */ /* 0x010fce00000000ff */
[C---:B------:R-:W-:Y:S08]  /*4c00*/  HMMA.16816.F32 R176, R4.reuse, R32, R116 ;  /* 0x0000002004b0723c */ /* 0x040ff00000001874 */
[C---:B------:R-:W-:Y:S08]  /*4c10*/  HMMA.16816.F32 R52, R4.reuse, R34, R52 ;  /* 0x000000220434723c */ /* 0x040ff00000001834 */
[C---:B------:R-:W-:Y:S01]  /*4c20*/  HMMA.16816.F32 R32, R4.reuse, R28, R112 ;  /* 0x0000001c0420723c */ /* 0x040fe20000001870 */
[----:B------:R1:W-:Y:S01]  /*4c30*/  MUFU.EX2 R28, R13 ;  /* 0x0000000d001c7308 */ /* 0x0003e20000000800 */
[----:B------:R-:W-:Y:S06]  /*4c40*/  LDSM.16.MT88.4 R112, [R214+0xc00] ;  /* 0x000c0000d670783b */ /* 0x000fec0000004200 */
        /* <DEDUP_REMOVED lines=23> */
[--C-:B-1----:R-:W-:Y:S02]  /*4dc0*/  FFMA.FTZ R3, R193, c[0x0][0x2d0], -R0.reuse ;  /* 0x0000b400c1037a23 */ /* 0x102fe40000010800 */
[----:B------:R-:W-:-:S04]  /*4dd0*/  FFMA.FTZ R0, R195, c[0x0][0x2d0], -R0 ;  /* 0x0000b400c3007a23 */ /* 0x000fc80000010800 */
[----:B------:R1:W-:Y:S01]  /*4de0*/  MUFU.EX2 R17, R0 ;  /* 0x0000000000117308 */ /* 0x0003e20000000800 */
[C---:B------:R-:W-:Y:S07]  /*4df0*/  HMMA.16816.F32 R84, R4.reuse, R8, R84 ;  /* 0x000000080454723c */ /* 0x040fee0000001854 */
[----:B------:R-:W-:Y:S01]  /*4e00*/  MUFU.EX2 R22, R12 ;  /* 0x0000000c00167308 */ /* 0x000fe20000000800 */
[----:B------:R-:W-:Y:S01]  /*4e10*/  HMMA.16816.F32 R48, R4, R10, R48 ;  /* 0x0000000a0430723c */ /* 0x000fe20000001830 */
[----:B------:R-:W4:Y:S01]  /*4e20*/  LDSM.16.MT88.4 R4, [R214+0x2c00] ;  /* 0x002c0000d604783b */ /* 0x000f220000004200 */
[----:B-1----:R-:W-:-:S05]  /*4e30*/  FFMA.FTZ R0, R204, c[0x0][0x2d0], -R2 ;  /* 0x0000b400cc007a23 */ /* 0x002fca0000010802 */
[----:B------:R1:W-:Y:S01]  /*4e40*/  MUFU.EX2 R12, R0 ;  /* 0x00000000000c7308 */ /* 0x0003e20000000800 */
[----:B------:R-:W-:-:S07]  /*4e50*/  IMAD.MOV.U32 R237, RZ, RZ, R14 ;  /* 0x000000ffffed7224 */ /* 0x000fce00078e000e */
[----:B------:R-:W2:Y:S01]  /*4e60*/  MUFU.EX2 R29, R13 ;  /* 0x0000000d001d7308 */ /* 0x000ea20000000800 */
[----:B-1----:R-:W-:-:S07]  /*4e70*/  FFMA.FTZ R0, R206, c[0x0][0x2d0], -R2 ;  /* 0x0000b400ce007a23 */ /* 0x002fce0000010802 */
[----:B------:R1:W1:Y:S01]  /*4e80*/  MUFU.EX2 R13, R0 ;  /* 0x00000000000d7308 */ /* 0x0002620000000800 */
[----:B------:R-:W-:Y:S02]  /*4e90*/  IMAD.MOV.U32 R31, RZ, RZ, R15 ;  /* 0x000000ffff1f7224 */ /* 0x000fe400078e000f */
[--C-:B-1----:R-:W-:Y:S02]  /*4ea0*/  FFMA.FTZ R0, R205, c[0x0][0x2d0], -R2.reuse ;  /* 0x0000b400cd007a23 */ /* 0x102fe40000010802 */
[----:B------:R-:W-:-:S04]  /*4eb0*/  FFMA.FTZ R2, R208, c[0x0][0x2d0], -R2 ;  /* 0x0000b400d0027a23 */ /* 0x000fc80000010802 */
[----:B------:R1:W-:Y:S08]  /*4ec0*/  MUFU.EX2 R15, R2 ;  /* 0x00000002000f7308 */ /* 0x0003f00000000800 */
[----:B------:R2:W-:Y:S01]  /*4ed0*/  MUFU.EX2 R14, R0 ;  /* 0x00000000000e7308 */ /* 0x0005e20000000800 */
[----:B-1----:R-:W-:-:S07]  /*4ee0*/  @P2 IMAD.HI.U32 R2, R237, c[0x0][0x2c8], RZ ;  /* 0x0000b200ed022a27 */ /* 0x002fce00078e00ff */
[----:B------:R1:W1:Y:S01]  /*4ef0*/  MUFU.EX2 R18, R3 ;  /* 0x0000000300127308 */ /* 0x0002620000000800 */
[----:B--2---:R-:W-:Y:S01]  /*4f00*/  IMAD.MOV.U32 R0, RZ, RZ, R237 ;  /* 0x000000ffff007224 */ /* 0x004fe200078e00ed */
[----:B------:R-:W-:Y:S01]  /*4f10*/  @P2 SHF.R.U32.HI R0, RZ, c[0x0][0x2cc], R2 ;  /* 0x0000b300ff002a19 */ /* 0x000fe20000011602 */
[----:B------:R-:W-:-:S05]  /*4f20*/  IMAD.MOV.U32 R2, RZ, RZ, c[0x0][0x168] ;  /* 0x00005a00ff027624 */ /* 0x000fca00078e00ff */
[----:B------:R-:W-:-:S04]  /*4f30*/  IADD3 R0, R0, c[0x0][0x1d0], -R2 ;  /* 0x0000740000007a10 */ /* 0x000fc80007ffe802 */
[----:B------:R-:W-:Y:S01]  /*4f40*/  SHF.R.S32.HI R2, RZ, 0x1f, R0 ;  /* 0x0000001fff027819 */ /* 0x000fe20000011400 */
[----:B------:R-:W-:-:S03]  /*4f50*/  FADD.FTZ R8, R232, R229 ;  /* 0x000000e5e8087221 */ /* 0x000fc60000010000 */
[----:B------:R-:W-:Y:S01]  /*4f60*/  LEA.HI R23, R2, R0, RZ, 0x6 ;  /* 0x0000000002177211 */ /* 0x000fe200078f30ff */
[----:B------:R-:W-:Y:S02]  /*4f70*/  FADD.FTZ R0, R244, R241 ;  /* 0x000000f1f4007221 */ /* 0x000fe40000010000 */
[----:B-1----:R-:W-:Y:S01]  /*4f80*/  FADD.FTZ R3, R235, R31 ;  /* 0x0000001feb037221 */ /* 0x002fe20000010000 */
[----:B------:R-:W-:Y:S01]  /*4f90*/  F2FP.PACK_AB R92, R30, R28 ;  /* 0x0000001c1e5c723e */ /* 0x000fe200000000ff */
[----:B------:R-:W-:Y:S01]  /*4fa0*/  FADD.FTZ R2, R189, R188 ;  /* 0x000000bcbd027221 */ /* 0x000fe20000010000 */
[----:B---3--:R-:W-:Y:S01]  /*4fb0*/  F2FP.PACK_AB R93, R21, R24 ;  /* 0x00000018155d723e */ /* 0x008fe200000000ff */
[----:B------:R-:W-:Y:S01]  /*4fc0*/  FADD.FTZ R0, R242, R0 ;  /* 0x00000000f2007221 */ /* 0x000fe20000010000 */
[----:B------:R-:W-:Y:S01]  /*4fd0*/  F2FP.PACK_AB R94, R25, R29 ;  /* 0x0000001d195e723e */ /* 0x000fe200000000ff */
[----:B------:R-:W-:Y:S01]  /*4fe0*/  FADD.FTZ R11, R230, R8 ;  /* 0x00000008e60b7221 */ /* 0x000fe20000010000 */
[----:B------:R-:W-:-:S02]  /*4ff0*/  F2FP.PACK_AB R95, R20, R22 ;  /* 0x00000016145f723e */ /* 0x000fc400000000ff */
[----:B------:R-:W-:Y:S02]  /*5000*/  F2FP.PACK_AB R96, R16, R19 ;  /* 0x000000131060723e */ /* 0x000fe400000000ff */
[----:B------:R-:W-:Y:S02]  /*5010*/  F2FP.PACK_AB R97, R13, R12 ;  /* 0x0000000c0d61723e */ /* 0x000fe400000000ff */
[----:B------:R-:W-:Y:S02]  /*5020*/  F2FP.PACK_AB R98, R17, R18 ;  /* 0x000000121162723e */ /* 0x000fe400000000ff */
[----:B------:R-:W-:Y:S01]  /*5030*/  F2FP.PACK_AB R99, R15, R14 ;  /* 0x0000000e0f63723e */ /* 0x000fe200000000ff */
[----:B------:R-:W-:Y:S02]  /*5040*/  FADD.FTZ R10, R190, R3 ;  /* 0x00000003be0a7221 */ /* 0x000fe40000010000 */
[----:B------:R-:W-:Y:S02]  /*5050*/  FADD.FTZ R9, R191, R2 ;  /* 0x00000002bf097221 */ /* 0x000fe40000010000 */
[----:B------:R-:W-:-:S02]  /*5060*/  FADD.FTZ R8, R239, R0 ;  /* 0x00000000ef087221 */ /* 0x000fc40000010000 */
[----:B------:R-:W-:Y:S01]  /*5070*/  FADD.FTZ R3, R231, R11 ;  /* 0x0000000be7037221 */ /* 0x000fe20000010000 */
[----:B----4-:R-:W-:Y:S01]  /*5080*/  HMMA.16816.F32 R88, R92, R4, R184 ;  /* 0x000000045c58723c */ /* 0x010fe200000018b8 */
        /* <DEDUP_REMOVED lines=51> */
[----:B------:R-:W-:Y:S01]  /*53c0*/  FADD.FTZ R4, R22, R4 ;  /* 0x0000000416047221 */ /* 0x000fe20000010000 */
[----:B------:R-:W-:Y:S01]  /*53d0*/  HMMA.16816.F32 R132, R92, R136, R72 ;  /* 0x000000885c84723c */ /* 0x000fe20000001848 */
        /* <DEDUP_REMOVED lines=36> */
.L_x_2435:
[----:B------:R-:W2:Y:S01]  /*5620*/  LDL R232, [R1+0x1c] ;  /* 0x00001c0001e87983 */ /* 0x000ea20000100800 */
[----:B------:R-:W-:Y:S04]  /*5630*/  DEPBAR.LE SB0, 0x0 ;  /* 0x000080000000791a */ /* 0x000fe80000000000 */
[----:B------:R-:W3:Y:S01]  /*5640*/  LDL.64 R142, [R1+0x10] ;  /* 0x00001000018e7983 */ /* 0x000ee20000100a00 */
[----:B------:R-:W-:Y:S05]  /*5650*/  WARPSYNC 0xffffffff ;  /* 0xffffffff00007948 */ /* 0x000fea0003800000 */
[----:B------:R-:W4:Y:S04]  /*5660*/  LDL R47, [R1+0x18] ;  /* 0x00001800012f7983 */ /* 0x000f280000100800 */
[----:B------:R-:W5:Y:S04]  /*5670*/  LDL R252, [R1+0x34] ;  /* 0x0000340001fc7983 */ /* 0x000f680000100800 */
[----:B------:R-:W-:Y:S08]  /*5680*/  BAR.SYNC.DEFER_BLOCKING 0x0 ;  /* 0x0000000000007b1d */ /* 0x000ff00000010000 */
[----:B------:R-:W-:Y:S08]  /*5690*/  LDSM.16.M88.4 R64, [R215] ;  /* 0x00000000d740783b */ /* 0x000ff00000000200 */
[----:B-1----:R-:W1:Y:S08]  /*56a0*/  LDSM.16.M88.4 R16, [R212] ;  /* 0x00000000d410783b */ /* 0x002e700000000200 */
[----:B------:R-:W1:Y:S08]  /*56b0*/  LDSM.16.M88.4 R60, [R215+0x1000] ;  /* 0x00100000d73c783b */ /* 0x000e700000000200 */
[----:B------:R-:W1:Y:S08]  /*56c0*/  LDSM.16.M88.4 R32, [R212+0x400] ;  /* 0x00040000d420783b */ /* 0x000e700000000200 */
[----:B------:R-:W5:Y:S04]  /*56d0*/  LDL R231, [R1+0x30] ;  /* 0x0000300001e77983 */ /* 0x000f680000100800 */
[----:B------:R-:W2:Y:S08]  /*56e0*/  LDSM.16.M88.4 R48, [R212+0x800] ;  /* 0x00080000d430783b */ /* 0x000eb00000000200 */
[----:B------:R-:W5:Y:S01]  /*56f0*/  LDL R230, [R1+0x4] ;  /* 0x0000040001e67983 */ /* 0x000f620000100800 */
[-C--:B-1----:R-:W-:Y:S03]  /*5700*/  HMMA.16816.F32 R4, R64, R16.reuse, RZ ;  /* 0x000000104004723c */ /* 0x082fe600000018ff */
[----:B------:R-:W1:Y:S05]  /*5710*/  LDSM.16.M88.4 R176, [R212+0xc00] ;  /* 0x000c0000d4b0783b */ /* 0x000e6a0000000200 */
[C---:B------:R-:W-:Y:S03]  /*5720*/  HMMA.16816.F32 R8, R60.reuse, R16, RZ ;  /* 0x000000103c08723c */ /* 0x040fe600000018ff */
[----:B------:R-:W-:Y:S05]  /*5730*/  LDSM.16.M88.4 R180, [R216] ;  /* 0x00000000d8b4783b */ /* 0x000fea0000000200 */
[-C--:B------:R-:W-:Y:S03]  /*5740*/  HMMA.16816.F32 R12, R60, R18.reuse, RZ ;  /* 0x000000123c0c723c */ /* 0x080fe600000018ff */
[----:B------:R-:W1:Y:S05]  /*5750*/  LDSM.16.M88.4 R184, [R217] ;  /* 0x00000000d9b8783b */ /* 0x000e6a0000000200 */
[C---:B------:R-:W-:Y:S03]  /*5760*/  HMMA.16816.F32 R16, R64.reuse, R18, RZ ;  /* 0x000000124010723c */ /* 0x040fe600000018ff */
[----:B------:R-:W1:Y:S05]  /*5770*/  LDSM.16.M88.4 R188, [R216+0x1000] ;  /* 0x00100000d8bc783b */ /* 0x000e6a0000000200 */
[-C--:B------:R-:W-:Y:S03]  /*5780*/  HMMA.16816.F32 R20, R64, R32.reuse, RZ ;  /* 0x000000204014723c */ /* 0x080fe600000018ff */
[----:B------:R-:W1:Y:S05]  /*5790*/  LDSM.16.M88.4 R192, [R228] ;  /* 0x00000000e4c0783b */ /* 0x000e6a0000000200 */
[C---:B------:R-:W-:Y:S03]  /*57a0*/  HMMA.16816.F32 R24, R60.reuse, R32, RZ ;  /* 0x000000203c18723c */ /* 0x040fe600000018ff */
[----:B------:R-:W1:Y:S08]  /*57b0*/  LDSM.16.M88.4 R196, [R227] ;  /* 0x00000000e3c4783b */ /* 0x000e700000000200 */
[----:B------:R-:W1:Y:S08]  /*57c0*/  LDSM.16.M88.4 R200, [R226] ;  /* 0x00000000e2c8783b */ /* 0x000e700000000200 */
[----:B------:R-:W5:Y:S01]  /*57d0*/  LDL.64 R234, [R1+0x8] ;  /* 0x0000080001ea7983 */ /* 0x000f620000100a00 */
[----:B--2---:R-:W-:Y:S11]  /*57e0*/  ISETP.GT.AND P6, PT, R232, R229, PT ;  /* 0x000000e5e800720c */ /* 0x004ff60003fc4270 */
[----:B------:R-:W-:Y:S02]  /*57f0*/  @!UPT UIADD3 URZ, URZ, URZ, URZ ;  /* 0x0000003f3f3ff290 */ /* 0x000fe4000fffe03f */
[----:B------:R-:W-:Y:S01]  /*5800*/  @!P6 SHF.R.S32.HI R0, RZ, 0x1f, R229 ;  /* 0x0000001fff00e819 */ /* 0x000fe200000114e5 */
[C---:B------:R-:W-:Y:S01]  /*5810*/  @!P6 IMAD.WIDE.U32 R28, R229.reuse, c[0x0][0x208], RZ ;  /* 0x00008200e51cea25 */ /* 0x040fe200078e00ff */
[----:B------:R-:W-:Y:S03]  /*5820*/  @!P6 MOV R32, c[0x0][0x20c] ;  /* 0x000083000020ea02 */ /* 0x000fe60000000f00 */
[----:B------:R-:W-:Y:S02]  /*5830*/  @!P6 IMAD R0, R0, c[0x0][0x208], RZ ;  /* 0x000082000000ea24 */ /* 0x000fe400078e02ff */
[----:B------:R-:W-:Y:S02]  /*5840*/  @!P6 IMAD.MOV.U32 R3, RZ, RZ, c[0x0][0x208] ;  /* 0x00008200ff03e624 */ /* 0x000fe400078e00ff */
[----:B------:R-:W-:Y:S02]  /*5850*/  @!P6 IMAD R0, R229, c[0x0][0x20c], R0 ;  /* 0x00008300e500ea24 */ /* 0x000fe400078e0200 */
[C---:B------:R-:W-:Y:S02]  /*5860*/  @!P6 IMAD.SHL.U32 R2, R28.reuse, 0x40, RZ ;  /* 0x000000401c02e824 */ /* 0x040fe400078e00ff */
[----:B------:R-:W-:Y:S03]  /*5870*/  @!P6 IMAD.IADD R0, R29, 0x1, R0 ;  /* 0x000000011d00e824 */ /* 0x000fe600078e0200 */
[C---:B------:R-:W-:Y:S02]  /*5880*/  @!P6 LEA R44, P1, R3.reuse, R2, 0x5 ;  /* 0x00000002032ce211 */ /* 0x040fe400078228ff */
[----:B------:R-:W-:Y:S02]  /*5890*/  @!P6 SHF.L.U64.HI R0, R28, 0x6, R0 ;  /* 0x000000061c00e819 */ /* 0x000fe40000010200 */
[-C--:B------:R-:W-:Y:S01]  /*58a0*/  HMMA.16816.F32 R28, R60, R34.reuse, RZ ;  /* 0x000000223c1c723c */ /* 0x080fe200000018ff */
[----:B---3--:R-:W-:Y:S02]  /*58b0*/  @!P6 IADD3 R36, P0, R2, R142, RZ ;  /* 0x0000008e0224e210 */ /* 0x008fe40007f1e0ff */
[----:B------:R-:W-:Y:S02]  /*58c0*/  @!P6 LEA.HI.X R3, R3, R0, R32, 0x5, P1 ;  /* 0x000000000303e211 */ /* 0x000fe400008f2c20 */
[----:B------:R-:W-:Y:S01]  /*58d0*/  @!P6 IADD3 R43, P1, R142, 0x20, RZ ;  /* 0x000000208e2be810 */ /* 0x000fe20007f3e0ff */
[--C-:B----4-:R-:W-:Y:S01]  /*58e0*/  @!P6 IMAD.X R37, R0, 0x1, R47.reuse, P0 ;  /* 0x000000010025e824 */ /* 0x110fe200000e062f */
[----:B------:R-:W-:Y:S01]  /*58f0*/  @!P6 LEA R52, P0, R36, c[0x0][0x1f8], 0x1 ;  /* 0x00007e002434ea11 */ /* 0x000fe200078008ff */
[C---:B------:R-:W-:Y:S04]  /*5900*/  HMMA.16816.F32 R32, R64.reuse, R34, RZ ;  /* 0x000000224020723c */ /* 0x040fe800000018ff */
[----:B------:R-:W-:Y:S01]  /*5910*/  @!P6 IMAD.X R42, RZ, RZ, R47, P1 ;  /* 0x000000ffff2ae224 */ /* 0x000fe200008e062f */
[----:B------:R-:W-:Y:S02]  /*5920*/  @!P6 IADD3 R41, P1, R2, R43, RZ ;  /* 0x0000002b0229e210 */ /* 0x000fe40007f3e0ff */
[----:B------:R-:W-:Y:S02]  /*5930*/  @!P6 LEA.HI.X R53, R36, c[0x0][0x1fc], R37, 0x1, P0 ;  /* 0x00007f002435ea11 */ /* 0x000fe400000f0c25 */
[-C--:B------:R-:W-:Y:S03]  /*5940*/  HMMA.16816.F32 R36, R64, R48.reuse, RZ ;  /* 0x000000304024723c */ /* 0x080fe600000018ff */
[----:B------:R-:W-:Y:S01]  /*5950*/  @!P6 IADD3 R40, P0, R142, 0x40, RZ ;  /* 0x000000408e28e810 */ /* 0x000fe20007f1e0ff */
[----:B------:R-:W-:Y:S01]  /*5960*/  @!P6 IMAD.X R46, R0, 0x1, R42, P1 ;  /* 0x00000001002ee824 */ /* 0x000fe200008e062a */
[C---:B------:R-:W-:Y:S02]  /*5970*/  @!P6 LEA R56, P1, R41.reuse, c[0x0][0x1f8], 0x1 ;  /* 0x00007e002938ea11 */ /* 0x040fe400078208ff */
[----:B------:R-:W-:Y:S02]  /*5980*/  @!P6 IADD3.X R45, RZ, R47, RZ, P0, !PT ;  /* 0x0000002fff2de210 */ /* 0x000fe400007fe4ff */
[-C--:B------:R-:W-:Y:S03]  /*5990*/  @!P6 IADD3 R2, P0, R2, R40.reuse, RZ ;  /* 0x000000280202e210 */ /* 0x080fe60007f1e0ff */
[----:B------:R-:W-:Y:S02]  /*59a0*/  @!P6 LEA.HI.X R57, R41, c[0x0][0x1fc], R46, 0x1, P1 ;  /* 0x00007f002939ea11 */ /* 0x000fe400008f0c2e */
[----:B------:R-:W-:Y:S01]  /*59b0*/  @!P6 IADD3 R58, P1, R44, R43, RZ ;  /* 0x0000002b2c3ae210 */ /* 0x000fe20007f3e0ff */
[--C-:B------:R-:W-:Y:S01]  /*59c0*/  @!P6 IMAD.X R54, R0, 0x1, R45.reuse, P0 ;  /* 0x000000010036e824 */ /* 0x100fe200000e062d */
[C---:B------:R-:W-:Y:S03]  /*59d0*/  @!P6 IADD3 R141, P0, R44.reuse, R40, RZ ;  /* 0x000000282c8de210 */ /* 0x040fe60007f1e0ff */
[C---:B------:R-:W-:Y:S01]  /*59e0*/  @!P6 IMAD.X R59, R3.reuse, 0x1, R42, P1 ;  /* 0x00000001033be824 */ /* 0x040fe200008e062a */
[----:B------:R-:W-:Y:S01]  /*59f0*/  @!P6 IADD3 R0, P1, R44, R142, RZ ;  /* 0x0000008e2c00e210 */ /* 0x000fe20007f3e0ff */
[C---:B------:R-:W-:Y:S02]  /*5a00*/  HMMA.16816.F32 R40, R60.reuse, R48, RZ ;  /* 0x000000303c28723c */ /* 0x040fe400000018ff */
[C---:B------:R-:W-:Y:S01]  /*5a10*/  @!P6 IMAD.X R149, R3.reuse, 0x1, R45, P0 ;  /* 0x000000010395e824 */ /* 0x040fe200000e062d */
[----:B------:R-:W-:Y:S02]  /*5a20*/  @!P6 IADD3.X R3, R3, R47, RZ, P1, !PT ;  /* 0x0000002f0303e210 */ /* 0x000fe40000ffe4ff */
[----:B------:R-:W-:Y:S02]  /*5a30*/  @!P6 LEA R150, P1, R0, c[0x0][0x1f8], 0x1 ;  /* 0x00007e000096ea11 */ /* 0x000fe400078208ff */
[----:B------:R-:W-:Y:S01]  /*5a40*/  @!P6 LEA R144, P0, R2, c[0x0][0x1f8], 0x1 ;  /* 0x00007e000290ea11 */ /* 0x000fe200078008ff */
[-C--:B------:R-:W-:Y:S01]  /*5a50*/  HMMA.16816.F32 R44, R60, R50.reuse, RZ ;  /* 0x000000323c2c723c */ /* 0x080fe200000018ff */
[----:B------:R-:W-:Y:S03]  /*5a60*/  @!P6 LEA.HI.X R151, R0, c[0x0][0x1fc], R3, 0x1, P1 ;  /* 0x00007f000097ea11 */ /* 0x000fe600008f0c03 */
[----:B-----5:R-:W-:Y:S01]  /*5a70*/  @!P6 IMAD.SHL.U32 R0, R252, 0x2, RZ ;  /* 0x00000002fc00e824 */ /* 0x020fe200078e00ff */
[----:B------:R-:W-:Y:S02]  /*5a80*/  @!P6 LEA.HI.X R145, R2, c[0x0][0x1fc], R54, 0x1, P0 ;  /* 0x00007f000291ea11 */ /* 0x000fe400000f0c36 */
[C---:B------:R-:W-:Y:S01]  /*5a90*/  @!P6 LEA R142, P0, R58.reuse, c[0x0][0x1f8], 0x1 ;  /* 0x00007e003a8eea11 */ /* 0x040fe200078008ff */
[C---:B------:R-:W-:Y:S01]  /*5aa0*/  HMMA.16816.F32 R48, R64.reuse, R50, RZ ;  /* 0x000000324030723c */ /* 0x040fe200000018ff */
[----:B------:R-:W-:Y:S01]  /*5ab0*/  @!PT LDS RZ, [RZ] ;  /* 0x00000000fffff984 */ /* 0x000fe20000000800 */
[----:B------:R-:W-:Y:S01]  /*5ac0*/  @!PT LDS RZ, [RZ] ;  /* 0x00000000fffff984 */ /* 0x000fe20000000800 */
[----:B------:R-:W-:Y:S01]  /*5ad0*/  @!PT LDS RZ, [RZ] ;  /* 0x00000000fffff984 */ /* 0x000fe20000000800 */
[----:B------:R1:W-:Y:S03]  /*5ae0*/  @!P6 LDGSTS.E.BYPASS.LTC128B.128 [R0+0x100], [R52.64], !P5 ;  /* 0x001000003400efae */ /* 0x0003e6000e901d46 */
[----:B------:R-:W-:Y:S02]  /*5af0*/  @!P6 LEA.HI.X R143, R58, c[0x0][0x1fc], R59, 0x1, P0 ;  /* 0x00007f003a8fea11 */ /* 0x000fe400000f0c3b */
[C---:B------:R-:W-:Y:S03]  /*5b00*/  @!P6 LEA R2, P0, R141.reuse, c[0x0][0x1f8], 0x1 ;  /* 0x00007e008d02ea11 */ /* 0x040fe600078008ff */
[----:B------:R2:W-:Y:S03]  /*5b10*/  @!P6 LDGSTS.E.BYPASS.LTC128B.128 [R0+0x1100], [R56.64], !P4 ;  /* 0x011000003800efae */ /* 0x0005e6000e101d46 */
[----:B------:R-:W-:Y:S05]  /*5b20*/  @!P6 LEA.HI.X R3, R141, c[0x0][0x1fc], R149, 0x1, P0 ;  /* 0x00007f008d03ea11 */ /* 0x000fea00000f0c95 */
[----:B------:R3:W-:Y:S08]  /*5b30*/  @!P6 LDGSTS.E.BYPASS.LTC128B.128 [R0+0x2100], [R144.64], !P3 ;  /* 0x021000009000efae */ /* 0x0007f0000d901d46 */
[----:B------:R4:W-:Y:S01]  /*5b40*/  @!P6 LDGSTS.E.BYPASS.LTC128B.128 [R0+0x900], [R150.64], !P5 ;  /* 0x009000009600efae */ /* 0x0009e2000e901d46 */
[-C--:B-1----:R-:W-:Y:S07]  /*5b50*/  HMMA.16816.F32 R52, R64, R176.reuse, RZ ;  /* 0x000000b04034723c */ /* 0x082fee00000018ff */
[----:B------:R1:W-:Y:S01]  /*5b60*/  @!P6 LDGSTS.E.BYPASS.LTC128B.128 [R0+0x1900], [R142.64], !P4 ;  /* 0x019000008e00efae */ /* 0x0003e2000e101d46 */
[C---:B--2---:R-:W-:Y:S07]  /*5b70*/  HMMA.16816.F32 R56, R60.reuse, R176, RZ ;  /* 0x000000b03c38723c */ /* 0x044fee00000018ff */
[----:B------:R2:W-:Y:S01]  /*5b80*/  @!P6 LDGSTS.E.BYPASS.LTC128B.128 [R0+0x2900], [R2.64], !P3 ;  /* 0x029000000200efae */ /* 0x0005e2000d901d46 */
[----:B------:R-:W-:Y:S01]  /*5b90*/  ISETP.GT.AND P6, PT, R229, R232, PT ;  /* 0x000000e8e500720c */ /* 0x000fe20003fc4270 */
[-C--:B------:R-:W-:Y:S06]  /*5ba0*/  HMMA.16816.F32 R60, R60, R178.reuse, RZ ;  /* 0x000000b23c3c723c */ /* 0x080fec00000018ff */
[----:B------:R-:W-:Y:S02]  /*5bb0*/  LDSM.16.M88.4 R204, [R215+0x2000] ;  /* 0x00200000d7cc783b */ /* 0x000fe40000000200 */
[----:B------:R-:W-:Y:S04]  /*5bc0*/  HMMA.16816.F32 R64, R64, R178, RZ ;  /* 0x000000b24040723c */ /* 0x000fe800000018ff */
[----:B---3--:R-:W-:Y:S02]  /*5bd0*/  @P6 IMAD.MOV.U32 R144, RZ, RZ, c[0x0][0x1e4] ;  /* 0x00007900ff906624 */ /* 0x008fe400078e00ff */
[----:B------:R-:W0:Y:S02]  /*5be0*/  LDGDEPBAR ;  /* 0x00000000000079af */ /* 0x000e240000000000 */
[-C--:B------:R-:W-:Y:S01]  /*5bf0*/  HMMA.16816.F32 R4, R180, R184.reuse, R4 ;  /* 0x000000b8b404723c */ /* 0x080fe20000001804 */
[----:B-1----:R-:W-:Y:S05]  /*5c00*/  @P6 MOV R143, c[0x0][0x1e0] ;  /* 0x00007800008f6a02 */ /* 0x002fea0000000f00 */
[----:B------:R-:W1:Y:S01]  /*5c10*/  LDSM.16.M88.4 R208, [R212+0x1000] ;  /* 0x00100000d4d0783b */ /* 0x000e620000000200 */
[----:B------:R-:W-:Y:S01]  /*5c20*/  @P6 IADD3 R149, P1, R234, 0x20, RZ ;  /* 0x00000020ea956810 */ /* 0x000fe20007f3e0ff */
[----:B------:R-:W-:Y:S01]  /*5c30*/  @P2 IMAD.HI.U32 R142, R231, c[0x0][0x2c8], RZ ;  /* 0x0000b200e78e2a27 */ /* 0x000fe200078e00ff */
[C---:B------:R-:W-:Y:S04]  /*5c40*/  HMMA.16816.F32 R8, R188.reuse, R184, R8 ;  /* 0x000000b8bc08723c */ /* 0x040fe80000001808 */
[----:B------:R-:W-:Y:S01]  /*5c50*/  @P6 IMAD.X R145, RZ, RZ, R230, P1 ;  /* 0x000000ffff916224 */ /* 0x000fe200008e06e6 */
[----:B------:R-:W3:Y:S03]  /*5c60*/  LDSM.16.M88.4 R176, [R215+0x3000] ;  /* 0x00300000d7b0783b */ /* 0x000ee60000000200 */
        /* <DEDUP_REMOVED lines=12> */
[----:B------:R-:W-:Y:S07]  /*5d30*/  LDSM.16.M88.4 R196, [R225] ;  /* 0x00000000e1c4783b */ /* 0x000fee0000000200 */
[-C--:B------:R-:W-:Y:S08]  /*5d40*/  HMMA.16816.F32 R52, R180, R200.reuse, R52 ;  /* 0x000000c8b434723c */ /* 0x080ff00000001834 */
[C---:B------:R-:W-:Y:S08]  /*5d50*/  HMMA.16816.F32 R56, R188.reuse, R200, R56 ;  /* 0x000000c8bc38723c */ /* 0x040ff00000001838 */
[-C--:B------:R-:W-:Y:S01]  /*5d60*/  HMMA.16816.F32 R60, R188, R202.reuse, R60 ;  /* 0x000000cabc3c723c */ /* 0x080fe2000000183c */
[----:B------:R-:W2:Y:S07]  /*5d70*/  LDSM.16.M88.4 R188, [R212+0x1800] ;  /* 0x00180000d4bc783b */ /* 0x000eae0000000200 */
[----:B------:R-:W-:Y:S01]  /*5d80*/  HMMA.16816.F32 R64, R180, R202, R64 ;  /* 0x000000cab440723c */ /* 0x000fe20000001840 */
[----:B------:R-:W2:Y:S07]  /*5d90*/  LDSM.16.M88.4 R180, [R212+0x1c00] ;  /* 0x001c0000d4b4783b */ /* 0x000eae0000000200 */
[-C--:B-1----:R-:W-:Y:S01]  /*5da0*/  HMMA.16816.F32 R4, R204, R208.reuse, R4 ;  /* 0x000000d0cc04723c */ /* 0x082fe20000001804 */
[----:B------:R-:W1:Y:S07]  /*5db0*/  LDSM.16.M88.4 R200, [R216+0x3000] ;  /* 0x00300000d8c8783b */ /* 0x000e6e0000000200 */
[C---:B---3--:R-:W-:Y:S08]  /*5dc0*/  HMMA.16816.F32 R8, R176.reuse, R208, R8 ;  /* 0x000000d0b008723c */ /* 0x048ff00000001808 */
[-C--:B------:R-:W-:Y:S08]  /*5dd0*/  HMMA.16816.F32 R12, R176, R210.reuse, R12 ;  /* 0x000000d2b00c723c */ /* 0x080ff0000000180c */
[C---:B------:R-:W-:Y:S01]  /*5de0*/  HMMA.16816.F32 R16, R204.reuse, R210, R16 ;  /* 0x000000d2cc10723c */ /* 0x040fe20000001810 */
[----:B------:R-:W3:Y:S07]  /*5df0*/  LDSM.16.M88.4 R208, [R224] ;  /* 0x00000000e0d0783b */ /* 0x000eee0000000200 */
[-C--:B-----5:R-:W-:Y:S08]  /*5e00*/  HMMA.16816.F32 R20, R204, R184.reuse, R20 ;  /* 0x000000b8cc14723c */ /* 0x0a0ff00000001814 */
[C---:B------:R-:W-:Y:S08]  /*5e10*/  HMMA.16816.F32 R24, R176.reuse, R184, R24 ;  /* 0x000000b8b018723c */ /* 0x040ff00000001818 */
[-C--:B------:R-:W-:Y:S08]  /*5e20*/  HMMA.16816.F32 R28, R176, R186.reuse, R28 ;  /* 0x000000bab01c723c */ /* 0x080ff0000000181c */
[C---:B------:R-:W-:Y:S01]  /*5e30*/  HMMA.16816.F32 R32, R204.reuse, R186, R32 ;  /* 0x000000bacc20723c */ /* 0x040fe20000001820 */
[----:B------:R-:W5:Y:S07]  /*5e40*/  LDSM.16.M88.4 R184, [R223] ;  /* 0x00000000dfb8783b */ /* 0x000f6e0000000200 */
[-C--:B--2---:R-:W-:Y:S08]  /*5e50*/  HMMA.16816.F32 R36, R204, R188.reuse, R36 ;  /* 0x000000bccc24723c */ /* 0x084ff00000001824 */
[C---:B------:R-:W-:Y:S08]  /*5e60*/  HMMA.16816.F32 R40, R176.reuse, R188, R40 ;  /* 0x000000bcb028723c */ /* 0x040ff00000001828 */
[-C--:B------:R-:W-:Y:S08]  /*5e70*/  HMMA.16816.F32 R44, R176, R190.reuse, R44 ;  /* 0x000000beb02c723c */ /* 0x080ff0000000182c */
[C---:B------:R-:W-:Y:S01]  /*5e80*/  HMMA.16816.F32 R48, R204.reuse, R190, R48 ;  /* 0x000000becc30723c */ /* 0x040fe20000001830 */
[----:B------:R-:W-:Y:S07]  /*5e90*/  LDSM.16.M88.4 R188, [R212+0x2000] ;  /* 0x00200000d4bc783b */ /* 0x000fee0000000200 */
[-C--:B------:R-:W-:Y:S08]  /*5ea0*/  HMMA.16816.F32 R52, R204, R180.reuse, R52 ;  /* 0x000000b4cc34723c */ /* 0x080ff00000001834 */
[C---:B------:R-:W-:Y:S08]  /*5eb0*/  HMMA.16816.F32 R56, R176.reuse, R180, R56 ;  /* 0x000000b4b038723c */ /* 0x040ff00000001838 */
[-C--:B------:R-:W-:Y:S01]  /*5ec0*/  HMMA.16816.F32 R60, R176, R182.reuse, R60 ;  /* 0x000000b6b03c723c */ /* 0x080fe2000000183c */
[----:B------:R-:W2:Y:S07]  /*5ed0*/  LDSM.16.M88.4 R176, [R222] ;  /* 0x00000000deb0783b */ /* 0x000eae0000000200 */
[----:B------:R-:W-:Y:S01]  /*5ee0*/  HMMA.16816.F32 R64, R204, R182, R64 ;  /* 0x000000b6cc40723c */ /* 0x000fe20000001840 */
[----:B------:R-:W2:Y:S07]  /*5ef0*/  LDSM.16.M88.4 R180, [R215+0x4000] ;  /* 0x00400000d7b4783b */ /* 0x000eae0000000200 */
[-C--:B------:R-:W-:Y:S01]  /*5f00*/  HMMA.16816.F32 R4, R192, R196.reuse, R4 ;  /* 0x000000c4c004723c */ /* 0x080fe20000001804 */
[----:B------:R-:W-:Y:S07]  /*5f10*/  LDSM.16.M88.4 R204, [R212+0x2400] ;  /* 0x00240000d4cc783b */ /* 0x000fee0000000200 */
        /* <DEDUP_REMOVED lines=8> */
[----:B------:R-:W3:Y:S07]  /*5fa0*/  LDSM.16.M88.4 R208, [R212+0x2800] ;  /* 0x00280000d4d0783b */ /* 0x000eee0000000200 */
[-C--:B-----5:R-:W-:Y:S08]  /*5fb0*/  HMMA.16816.F32 R36, R192, R184.reuse, R36 ;  /* 0x000000b8c024723c */ /* 0x0a0ff00000001824 */
[C---:B------:R-:W-:Y:S08]  /*5fc0*/  HMMA.16816.F32 R40, R200.reuse, R184, R40 ;  /* 0x000000b8c828723c */ /* 0x040ff00000001828 */
[-C--:B------:R-:W-:Y:S08]  /*5fd0*/  HMMA.16816.F32 R44, R200, R186.reuse, R44 ;  /* 0x000000bac82c723c */ /* 0x080ff0000000182c */
[C---:B------:R-:W-:Y:S01]  /*5fe0*/  HMMA.16816.F32 R48, R192.reuse, R186, R48 ;  /* 0x000000bac030723c */ /* 0x040fe20000001830 */
[----:B------:R-:W5:Y:S07]  /*5ff0*/  LDSM.16.M88.4 R184, [R212+0x2c00] ;  /* 0x002c0000d4b8783b */ /* 0x000f6e0000000200 */
[-C--:B--2---:R-:W-:Y:S08]  /*6000*/  HMMA.16816.F32 R52, R192, R176.reuse, R52 ;  /* 0x000000b0c034723c */ /* 0x084ff00000001834 */
[C---:B------:R-:W-:Y:S08]  /*6010*/  HMMA.16816.F32 R56, R200.reuse, R176, R56 ;  /* 0x000000b0c838723c */ /* 0x040ff00000001838 */
[-C--:B------:R-:W-:Y:S01]  /*6020*/  HMMA.16816.F32 R60, R200, R178.reuse, R60 ;  /* 0x000000b2c83c723c */ /* 0x080fe2000000183c */
[----:B------:R-:W2:Y:S07]  /*6030*/  LDL R200, [R1+0x3c] ;  /* 0x00003c0001c87983 */ /* 0x000eae0000100800 */
[----:B------:R-:W-:Y:S01]  /*6040*/  HMMA.16816.F32 R64, R192, R178, R64 ;  /* 0x000000b2c040723c */ /* 0x000fe20000001840 */
[----:B------:R-:W-:Y:S07]  /*6050*/  LDSM.16.M88.4 R176, [R216+0x4000] ;  /* 0x00400000d8b0783b */ /* 0x000fee0000000200 */
[-C--:B------:R-:W-:Y:S01]  /*6060*/  HMMA.16816.F32 R4, R180, R188.reuse, R4 ;  /* 0x000000bcb404723c */ /* 0x080fe20000001804 */
[----:B------:R-:W-:Y:S07]  /*6070*/  LDSM.16.M88.4 R192, [R216+0x5000] ;  /* 0x00500000d8c0783b */ /* 0x000fee0000000200 */
[C---:B-1----:R-:W-:Y:S08]  /*6080*/  HMMA.16816.F32 R8, R196.reuse, R188, R8 ;  /* 0x000000bcc408723c */ /* 0x042ff00000001808 */
[-C--:B------:R-:W-:Y:S08]  /*6090*/  HMMA.16816.F32 R12, R196, R190.reuse, R12 ;  /* 0x000000bec40c723c */ /* 0x080ff0000000180c */
[C---:B------:R-:W-:Y:S01]  /*60a0*/  HMMA.16816.F32 R16, R180.reuse, R190, R16 ;  /* 0x000000beb410723c */ /* 0x040fe20000001810 */
[----:B------:R-:W1:Y:S07]  /*60b0*/  LDSM.16.M88.4 R188, [R221] ;  /* 0x00000000ddbc783b */ /* 0x000e6e0000000200 */
[-C--:B------:R-:W-:Y:S08]  /*60c0*/  HMMA.16816.F32 R20, R180, R204.reuse, R20 ;  /* 0x000000ccb414723c */ /* 0x080ff00000001814 */
[C---:B------:R-:W-:Y:S07]  /*60d0*/  HMMA.16816.F32 R24, R196.reuse, R204, R24 ;  /* 0x000000ccc418723c */ /* 0x040fee0000001818 */
[----:B------:R-:W-:Y:S01]  /*60e0*/  IADD3 R204, R229, -0x1, RZ ;  /* 0xffffffffe5cc7810 */ /* 0x000fe20007ffe0ff */
[-C--:B------:R-:W-:Y:S04]  /*60f0*/  HMMA.16816.F32 R28, R196, R206.reuse, R28 ;  /* 0x000000cec41c723c */ /* 0x080fe8000000181c */
[----:B------:R-:W-:Y:S01]  /*6100*/  @P6 IMAD.WIDE.U32 R2, R204, c[0x0][0x1e0], RZ ;  /* 0x00007800cc026a25 */ /* 0x000fe200078e00ff */
[----:B----4-:R-:W-:Y:S03]  /*6110*/  @P6 SHF.R.S32.HI R0, RZ, 0x1f, R204 ;  /* 0x0000001fff006819 */ /* 0x010fe600000114cc */
[C---:B------:R-:W-:Y:S04]  /*6120*/  HMMA.16816.F32 R32, R180.reuse, R206, R32 ;  /* 0x000000ceb420723c */ /* 0x040fe80000001820 */
[----:B------:R-:W-:Y:S04]  /*6130*/  @P6 IMAD R0, R0, c[0x0][0x1e0], RZ ;  /* 0x0000780000006a24 */ /* 0x000fe800078e02ff */
[-C--:B---3--:R-:W-:Y:S04]  /*6140*/  HMMA.16816.F32 R36, R180, R208.reuse, R36 ;  /* 0x000000d0b424723c */ /* 0x088fe80000001824 */
[----:B------:R-:W-:Y:S04]  /*6150*/  @P6 IMAD R0, R204, c[0x0][0x1e4], R0 ;  /* 0x00007900cc006a24 */ /* 0x000fe800078e0200 */
[C---:B------:R-:W-:Y:S04]  /*6160*/  HMMA.16816.F32 R40, R196.reuse, R208, R40 ;  /* 0x000000d0c428723c */ /* 0x040fe80000001828 */
[----:B------:R-:W-:Y:S02]  /*6170*/  @P6 IMAD.IADD R0, R3, 0x1, R0 ;  /* 0x0000000103006824 */ /* 0x000fe400078e0200 */
[C---:B------:R-:W-:Y:S02]  /*6180*/  @P6 IMAD.SHL.U32 R3, R2.reuse, 0x40, RZ ;  /* 0x0000004002036824 */ /* 0x040fe400078e00ff */
[-C--:B------:R-:W-:Y:S04]  /*6190*/  HMMA.16816.F32 R44, R196, R210.reuse, R44 ;  /* 0x000000d2c42c723c */ /* 0x080fe8000000182c */
[----:B------:R-:W-:Y:S01]  /*61a0*/  @P6 SHF.L.U64.HI R2, R2, 0x6, R0 ;  /* 0x0000000602026819 */ /* 0x000fe20000010200 */
[----:B------:R-:W-:Y:S01]  /*61b0*/  IMAD.MOV.U32 R0, RZ, RZ, R231 ;  /* 0x000000ffff007224 */ /* 0x000fe200078e00e7 */
[C---:B------:R-:W-:Y:S02]  /*61c0*/  @P6 LEA R141, P0, R143.reuse, R3, 0x5 ;  /* 0x000000038f8d6211 */ /* 0x040fe400078028ff */
[C---:B------:R-:W-:Y:S04]  /*61d0*/  HMMA.16816.F32 R48, R180.reuse, R210, R48 ;  /* 0x000000d2b430723c */ /* 0x040fe80000001830 */
[----:B------:R-:W-:Y:S02]  /*61e0*/  @P2 SHF.R.U32.HI R0, RZ, c[0x0][0x2cc], R142 ;  /* 0x0000b300ff002a19 */ /* 0x000fe4000001168e */
[----:B------:R-:W-:Y:S02]  /*61f0*/  @P6 LEA.HI.X R142, R143, R2, R144, 0x5, P0 ;  /* 0x000000028f8e6211 */ /* 0x000fe400000f2c90 */
[-C--:B-----5:R-:W-:Y:S04]  /*6200*/  HMMA.16816.F32 R52, R180, R184.reuse, R52 ;  /* 0x000000b8b434723c */ /* 0x0a0fe80000001834 */
[CC--:B------:R-:W-:Y:S02]  /*6210*/  @P6 IADD3 R144, P1, R3.reuse, R149.reuse, RZ ;  /* 0x0000009503906210 */ /* 0x0c0fe40007f3e0ff */
[----:B------:R-:W-:Y:S02]  /*6220*/  @P6 IADD3 R143, P0, R3, R234, RZ ;  /* 0x000000ea038f6210 */ /* 0x000fe40007f1e0ff */
[C---:B------:R-:W-:Y:S04]  /*6230*/  HMMA.16816.F32 R56, R196.reuse, R184, R56 ;  /* 0x000000b8c438723c */ /* 0x040fe80000001838 */
[----:B------:R-:W-:Y:S01]  /*6240*/  @P6 IMAD.X R151, R2, 0x1, R145, P1 ;  /* 0x0000000102976824 */ /* 0x000fe200008e0691 */
[----:B------:R-:W-:Y:S01]  /*6250*/  @P6 LEA R202, P1, R144, c[0x0][0x1c8], 0x1 ;  /* 0x0000720090ca6a11 */ /* 0x000fe200078208ff */
[----:B------:R-:W-:Y:S01]  /*6260*/  @P6 IMAD.X R150, R2, 0x1, R230, P0 ;  /* 0x0000000102966824 */ /* 0x000fe200000e06e6 */
[----:B------:R-:W-:Y:S01]  /*6270*/  MOV R184, 0xffffffc0 ;  /* 0xffffffc000b87802 */ /* 0x000fe20000000f00 */
[-C--:B------:R-:W-:Y:S01]  /*6280*/  HMMA.16816.F32 R60, R196, R186.reuse, R60 ;  /* 0x000000bac43c723c */ /* 0x080fe2000000183c */
[----:B------:R-:W-:Y:S03]  /*6290*/  SHFL.IDX PT, R196, R0, 0x2, 0x1c1f ;  /* 0x005c1f0000c47f89 */ /* 0x000fe600000e0000 */
[----:B------:R-:W-:Y:S02]  /*62a0*/  @P6 LEA.HI.X R203, R144, c[0x0][0x1cc], R151, 0x1, P1 ;  /* 0x0000730090cb6a11 */ /* 0x000fe400008f0c97 */
[C---:B------:R-:W-:Y:S02]  /*62b0*/  @P6 LEA R206, P0, R143.reuse, c[0x0][0x1c8], 0x1 ;  /* 0x000072008fce6a11 */ /* 0x040fe400078008ff */
[----:B------:R-:W-:Y:S01]  /*62c0*/  HMMA.16816.F32 R64, R180, R186, R64 ;  /* 0x000000bab440723c */ /* 0x000fe20000001840 */
[----:B------:R-:W3:Y:S03]  /*62d0*/  LDSM.16.M88.4 R180, [R220] ;  /* 0x00000000dcb4783b */ /* 0x000ee60000000200 */
[----:B------:R-:W-:Y:S01]  /*62e0*/  @P6 LEA.HI.X R207, R143, c[0x0][0x1cc], R150, 0x1, P0 ;  /* 0x000073008fcf6a11 */ /* 0x000fe200000f0c96 */
[----:B------:R-:W-:Y:S01]  /*62f0*/  IMAD R150, R229, R184, 0x1 ;  /* 0x00000001e5967424 */ /* 0x000fe200078e02b8 */
[----:B------:R-:W-:Y:S02]  /*6300*/  @P6 IADD3 R144, P0, R234, 0x40, RZ ;  /* 0x00000040ea906810 */ /* 0x000fe40007f1e0ff */
[-C--:B-1----:R-:W-:Y:S01]  /*6310*/  HMMA.16816.F32 R4, R176, R188.reuse, R4 ;  /* 0x000000bcb004723c */ /* 0x082fe20000001804 */
[----:B------:R-:W1:Y:S04]  /*6320*/  LDSM.16.M88.4 R184, [R219] ;  /* 0x00000000dbb8783b */ /* 0x000e680000000200 */
[--C-:B------:R-:W-:Y:S01]  /*6330*/  @P6 IMAD.X R143, RZ, RZ, R230.reuse, P0 ;  /* 0x000000ffff8f6224 */ /* 0x100fe200000e06e6 */
[-C--:B------:R-:W-:Y:S02]  /*6340*/  @P6 IADD3 R3, P0, R3, R144.reuse, RZ ;  /* 0x0000009003036210 */ /* 0x080fe40007f1e0ff */
[C---:B------:R-:W-:Y:S01]  /*6350*/  HMMA.16816.F32 R8, R192.reuse, R188, R8 ;  /* 0x000000bcc008723c */ /* 0x040fe20000001808 */
[----:B------:R-:W4:Y:S07]  /*6360*/  SHFL.IDX PT, R188, R0, RZ, 0x1c1f ;  /* 0x001c1fff00bc7589 */ /* 0x000f2e00000e0000 */
[-C--:B------:R-:W-:Y:S01]  /*6370*/  HMMA.16816.F32 R12, R192, R190.reuse, R12 ;  /* 0x000000bec00c723c */ /* 0x080fe2000000180c */
[----:B------:R-:W5:Y:S07]  /*6380*/  SHFL.IDX PT, R189, R0, 0x1, 0x1c1f ;  /* 0x003c1f0000bd7f89 */ /* 0x000f6e00000e0000 */
[C---:B------:R-:W-:Y:S01]  /*6390*/  HMMA.16816.F32 R16, R176.reuse, R190, R16 ;  /* 0x000000beb010723c */ /* 0x040fe20000001810 */
[----:B------:R1:W1:Y:S06]  /*63a0*/  SHFL.IDX PT, R151, R0, 0x3, 0x1c1f ;  /* 0x007c1f0000977f89 */ /* 0x00026c00000e0000 */
[C---:B------:R-:W-:Y:S01]  /*63b0*/  @P6 IADD3 R190, P1, R141.reuse, R149, RZ ;  /* 0x000000958dbe6210 */ /* 0x040fe20007f3e0ff */
[-C--:B---3--:R-:W-:Y:S04]  /*63c0*/  HMMA.16816.F32 R20, R176, R180.reuse, R20 ;  /* 0x000000b4b014723c */ /* 0x088fe80000001814 */
[----:B------:R-:W-:Y:S01]  /*63d0*/  @P6 IADD3.X R149, R2, R143, RZ, P0, !PT ;  /* 0x0000008f02956210 */ /* 0x000fe200007fe4ff */
[C---:B------:R-:W-:Y:S01]  /*63e0*/  @P6 IMAD.X R233, R142.reuse, 0x1, R145, P1 ;  /* 0x000000018ee96824 */ /* 0x040fe200008e0691 */
[C---:B------:R-:W-:Y:S02]  /*63f0*/  @P6 IADD3 R191, P0, R141.reuse, R144, RZ ;  /* 0x000000908dbf6210 */ /* 0x040fe40007f1e0ff */
[----:B------:R-:W-:Y:S01]  /*6400*/  @P6 IADD3 R2, P1, R141, R234, RZ ;  /* 0x000000ea8d026210 */ /* 0x000fe20007f3e0ff */
[C---:B------:R-:W-:Y:S04]  /*6410*/  HMMA.16816.F32 R24, R192.reuse, R180, R24 ;  /* 0x000000b4c018723c */ /* 0x040fe80000001818 */
[C---:B------:R-:W-:Y:S01]  /*6420*/  @P6 IMAD.X R234, R142.reuse, 0x1, R143, P0 ;  /* 0x000000018eea6824 */ /* 0x040fe200000e068f */
[C---:B------:R-:W-:Y:S01]  /*6430*/  @P6 LEA R198, P0, R3.reuse, c[0x0][0x1c8], 0x1 ;  /* 0x0000720003c66a11 */ /* 0x040fe200078008ff */
[----:B------:R-:W-:Y:S02]  /*6440*/  @P6 IMAD.X R142, R142, 0x1, R230, P1 ;  /* 0x000000018e8e6824 */ /* 0x000fe400008e06e6 */
[-C--:B------:R-:W-:Y:S04]  /*6450*/  HMMA.16816.F32 R28, R192, R182.reuse, R28 ;  /* 0x000000b6c01c723c */ /* 0x080fe8000000181c */
[----:B------:R-:W-:Y:S04]  /*6460*/  @P6 LEA.HI.X R199, R3, c[0x0][0x1cc], R149, 0x1, P0 ;  /* 0x0000730003c76a11 */ /* 0x000fe800000f0c95 */
[C---:B------:R-:W-:Y:S08]  /*6470*/  HMMA.16816.F32 R32, R176.reuse, R182, R32 ;  /* 0x000000b6b020723c */ /* 0x040ff00000001820 */
[-C--:B-1----:R-:W-:Y:S08]  /*6480*/  HMMA.16816.F32 R36, R176, R184.reuse, R36 ;  /* 0x000000b8b024723c */ /* 0x082ff00000001824 */
[C---:B------:R-:W-:Y:S08]  /*6490*/  HMMA.16816.F32 R40, R192.reuse, R184, R40 ;  /* 0x000000b8c028723c */ /* 0x040ff00000001828 */
[-C--:B------:R-:W-:Y:S08]  /*64a0*/  HMMA.16816.F32 R44, R192, R186.reuse, R44 ;  /* 0x000000bac02c723c */ /* 0x080ff0000000182c */
[C---:B------:R-:W-:Y:S04]  /*64b0*/  HMMA.16816.F32 R48, R176.reuse, R186, R48 ;  /* 0x000000bab030723c */ /* 0x040fe80000001830 */
[----:B--2---:R-:W-:Y:S02]  /*64c0*/  IADD3 R150, R150, c[0x0][0x1d0], -R200 ;  /* 0x0000740096967a10 */ /* 0x004fe40007ffe8c8 */
[----:B------:R-:W-:Y:S02]  /*64d0*/  @P6 LEA R200, P1, R2, c[0x0][0x1c8], 0x1 ;  /* 0x0000720002c86a11 */ /* 0x000fe400078208ff */
[----:B------:R-:W-:Y:S04]  /*64e0*/  IADD3 R0, R150, -c[0x0][0x168], RZ ;  /* 0x80005a0096007a10 */ /* 0x000fe80007ffe0ff */
[----:B------:R-:W-:Y:S02]  /*64f0*/  @P6 LEA.HI.X R201, R2, c[0x0][0x1cc], R142, 0x1, P1 ;  /* 0x0000730002c96a11 */ /* 0x000fe400008f0c8e */
[C---:B----4-:R-:W-:Y:S01]  /*6500*/  IADD3 R141, R0.reuse, R188, RZ ;  /* 0x000000bc008d7210 */ /* 0x050fe20007ffe0ff */
[C---:B-----5:R-:W-:Y:S02]  /*6510*/  IMAD.IADD R3, R0.reuse, 0x1, R189 ;  /* 0x0000000100037824 */ /* 0x060fe400078e02bd */
[C---:B------:R-:W-:Y:S01]  /*6520*/  IMAD.IADD R2, R0.reuse, 0x1, R196 ;  /* 0x0000000100027824 */ /* 0x040fe200078e02c4 */
[C---:B------:R-:W-:Y:S01]  /*6530*/  ISETP.GT.AND P1, PT, R141.reuse, RZ, PT ;  /* 0x000000ff8d00720c */ /* 0x040fe20003f24270 */
[----:B------:R-:W-:Y:S01]  /*6540*/  IMAD.IADD R0, R0, 0x1, R151 ;  /* 0x0000000100007824 */ /* 0x000fe200078e0297 */
[----:B------:R-:W-:Y:S02]  /*6550*/  ISETP.GT.AND P0, PT, R141, 0x1, PT ;  /* 0x000000018d00780c */ /* 0x000fe40003f04270 */
[----:B------:R-:W-:Y:S02]  /*6560*/  FSEL R149, R4, -INF , P1 ;  /* 0xff80000004957808 */ /* 0x000fe40000800000 */
[----:B------:R-:W-:Y:S02]  /*6570*/  FSEL R142, R5, -INF , P0 ;  /* 0xff800000058e7808 */ /* 0x000fe40000000000 */
[C---:B------:R-:W-:Y:S02]  /*6580*/  ISETP.GT.AND P1, PT, R3.reuse, RZ, PT ;  /* 0x000000ff0300720c */ /* 0x040fe40003f24270 */
[----:B------:R-:W-:Y:S02]  /*6590*/  ISETP.GT.AND P0, PT, R3, 0x1, PT ;  /* 0x000000010300780c */ /* 0x000fe40003f04270 */
[----:B------:R-:W-:Y:S02]  /*65a0*/  FSEL R181, R6, -INF , P1 ;  /* 0xff80000006b57808 */ /* 0x000fe40000800000 */
[----:B------:R-:W-:Y:S02]  /*65b0*/  FSEL R180, R7, -INF , P0 ;  /* 0xff80000007b47808 */ /* 0x000fe40000000000 */
[----:B------:R-:W1:Y:S01]  /*65c0*/  LDSM.16.M88.4 R4, [R218] ;  /* 0x00000000da04783b */ /* 0x000e620000000200 */
[C---:B------:R-:W-:Y:S01]  /*65d0*/  ISETP.GT.AND P1, PT, R2.reuse, RZ, PT ;  /* 0x000000ff0200720c */ /* 0x040fe20003f24270 */
[----:B------:R-:W-:Y:S06]  /*65e0*/  DEPBAR.LE SB0, 0x0 ;  /* 0x000080000000791a */ /* 0x000fec0000000000 */
[----:B------:R-:W-:Y:S01]  /*65f0*/  BAR.SYNC.DEFER_BLOCKING 0x0 ;  /* 0x0000000000007b1d */ /* 0x000fe20000010000 */
[----:B------:R-:W-:Y:S02]  /*6600*/  ISETP.GT.AND P0, PT, R2, 0x1, PT ;  /* 0x000000010200780c */ /* 0x000fe40003f04270 */
[----:B------:R-:W-:Y:S02]  /*6610*/  FSEL R182, R8, -INF , P1 ;  /* 0xff80000008b67808 */ /* 0x000fe40000800000 */
[----:B------:R-:W-:Y:S02]  /*6620*/  FSEL R9, R9, -INF , P0 ;  /* 0xff80000009097808 */ /* 0x000fe40000000000 */
[C---:B------:R-:W-:Y:S02]  /*6630*/  ISETP.GT.AND P1, PT, R0.reuse, RZ, PT ;  /* 0x000000ff0000720c */ /* 0x040fe40003f24270 */
[----:B------:R-:W-:Y:S02]  /*6640*/  ISETP.GT.AND P0, PT, R0, 0x1, PT ;  /* 0x000000010000780c */ /* 0x000fe40003f04270 */
[----:B------:R-:W-:Y:S02]  /*6650*/  FSEL R10, R10, -INF , P1 ;  /* 0xff8000000a0a7808 */ /* 0x000fe40000800000 */
[----:B------:R-:W-:Y:S02]  /*6660*/  FSEL R11, R11, -INF , P0 ;  /* 0xff8000000b0b7808 */ /* 0x000fe40000000000 */
[C---:B------:R-:W-:Y:S02]  /*6670*/  ISETP.GT.AND P1, PT, R2.reuse, 0x8, PT ;  /* 0x000000080200780c */ /* 0x040fe40003f24270 */
[----:B------:R-:W-:Y:S02]  /*6680*/  ISETP.GT.AND P0, PT, R2, 0x9, PT ;  /* 0x000000090200780c */ /* 0x000fe40003f04270 */
[----:B------:R-:W-:Y:S02]  /*6690*/  FSEL R12, R12, -INF , P1 ;  /* 0xff8000000c0c7808 */ /* 0x000fe40000800000 */
[----:B------:R-:W-:Y:S02]  /*66a0*/  FSEL R13, R13, -INF , P0 ;  /* 0xff8000000d0d7808 */ /* 0x000fe40000000000 */
[C---:B------:R-:W-:Y:S02]  /*66b0*/  ISETP.GT.AND P1, PT, R0.reuse, 0x8, PT ;  /* 0x000000080000780c */ /* 0x040fe40003f24270 */
[----:B------:R-:W-:Y:S02]  /*66c0*/  ISETP.GT.AND P0, PT, R0, 0x9, PT ;  /* 0x000000090000780c */ /* 0x000fe40003f04270 */
[----:B------:R-:W-:Y:S02]  /*66d0*/  FSEL R14, R14, -INF , P1 ;  /* 0xff8000000e0e7808 */ /* 0x000fe40000800000 */
[----:B------:R-:W-:Y:S02]  /*66e0*/  ISETP.GT.AND P1, PT, R141, 0x8, PT ;  /* 0x000000088d00780c */ /* 0x000fe40003f24270 */
[----:B------:R-:W-:Y:S01]  /*66f0*/  FSEL R15, R15, -INF , P0 ;  /* 0xff8000000f0f7808 */ /* 0x000fe20000000000 */
[-C--:B-1----:R-:W-:Y:S05]  /*6700*/  HMMA.16816.F32 R52, R176, R4.reuse, R52 ;  /* 0x00000004b034723c */ /* 0x082fea0000001834 */
[----:B------:R-:W-:Y:S02]  /*6710*/  ISETP.GT.AND P0, PT, R141, 0x9, PT ;  /* 0x000000098d00780c */ /* 0x000fe40003f04270 */
[----:B------:R-:W-:Y:S01]  /*6720*/  FSEL R16, R16, -INF , P1 ;  /* 0xff80000010107808 */ /* 0x000fe20000800000 */
[C---:B------:R-:W-:Y:S04]  /*6730*/  HMMA.16816.F32 R56, R192.reuse, R4, R56 ;  /* 0x00000004c038723c */ /* 0x040fe80000001838 */
[----:B------:R-:W-:Y:S02]  /*6740*/  FSEL R17, R17, -INF , P0 ;  /* 0xff80000011117808 */ /* 0x000fe40000000000 */
[C---:B------:R-:W-:Y:S02]  /*6750*/  ISETP.GT.AND P1, PT, R3.reuse, 0x8, PT ;  /* 0x000000080300780c */ /* 0x040fe40003f24270 */
[-C--:B------:R-:W-:Y:S03]  /*6760*/  HMMA.16816.F32 R60, R192, R6.reuse, R60 ;  /* 0x00000006c03c723c */ /* 0x080fe6000000183c */
[----:B------:R-:W-:Y:S02]  /*6770*/  ISETP.GT.AND P0, PT, R3, 0x9, PT ;  /* 0x000000090300780c */ /* 0x000fe40003f04270 */
[----:B------:R-:W-:Y:S02]  /*6780*/  FSEL R18, R18, -INF , P1 ;  /* 0xff80000012127808 */ /* 0x000fe40000800000 */
[----:B------:R-:W-:Y:S01]  /*6790*/  ISETP.GT.AND P1, PT, R141, 0x10, PT ;  /* 0x000000108d00780c */ /* 0x000fe20003f24270 */
[----:B------:R-:W-:Y:S04]  /*67a0*/  HMMA.16816.F32 R64, R176, R6, R64 ;  /* 0x00000006b040723c */ /* 0x000fe80000001840 */
[----:B------:R-:W-:Y:S02]  /*67b0*/  FSEL R19, R19, -INF , P0 ;  /* 0xff80000013137808 */ /* 0x000fe40000000000 */
[----:B------:R-:W-:Y:S02]  /*67c0*/  ISETP.GT.AND P0, PT, R141, 0x11, PT ;  /* 0x000000118d00780c */ /* 0x000fe40003f04270 */
[----:B------:R-:W-:Y:S02]  /*67d0*/  FSEL R189, R20, -INF , P1 ;  /* 0xff80000014bd7808 */ /* 0x000fe40000800000 */
[----:B------:R-:W-:Y:S02]  /*67e0*/  ISETP.GT.AND P1, PT, R3, 0x10, PT ;  /* 0x000000100300780c */ /* 0x000fe40003f24270 */
[----:B------:R-:W-:Y:S02]  /*67f0*/  FSEL R188, R21, -INF , P0 ;  /* 0xff80000015bc7808 */ /* 0x000fe40000000000 */
[----:B------:R-:W-:Y:S02]  /*6800*/  ISETP.GT.AND P0, PT, R3, 0x11, PT ;  /* 0x000000110300780c */ /* 0x000fe40003f04270 */
[----:B------:R-:W-:Y:S02]  /*6810*/  FSEL R196, R22, -INF , P1 ;  /* 0xff80000016c47808 */ /* 0x000fe40000800000 */
[----:B------:R-:W-:Y:S02]  /*6820*/  FSEL R197, R23, -INF , P0 ;  /* 0xff80000017c57808 */ /* 0x000fe40000000000 */
[----:B------:R-:W-:Y:S02]  /*6830*/  FMNMX.FTZ R4, R149, R140, !PT ;  /* 0x0000008c95047209 */ /* 0x000fe40007810000 */
[C---:B------:R-:W-:Y:S02]  /*6840*/  ISETP.GT.AND P1, PT, R2.reuse, 0x10, PT ;  /* 0x000000100200780c */ /* 0x040fe40003f24270 */
[----:B------:R-:W-:Y:S02]  /*6850*/  ISETP.GT.AND P0, PT, R2, 0x11, PT ;  /* 0x000000110200780c */ /* 0x000fe40003f04270 */
[----:B------:R-:W-:Y:S02]  /*6860*/  FSEL R208, R24, -INF , P1 ;  /* 0xff80000018d07808 */ /* 0x000fe40000800000 */
[----:B------:R-:W-:Y:S02]  /*6870*/  FSEL R205, R25, -INF , P0 ;  /* 0xff80000019cd7808 */ /* 0x000fe40000000000 */
[C---:B------:R-:W-:Y:S02]  /*6880*/  ISETP.GT.AND P1, PT, R0.reuse, 0x10, PT ;  /* 0x000000100000780c */ /* 0x040fe40003f24270 */
[----:B------:R-:W-:Y:S02]  /*6890*/  ISETP.GT.AND P0, PT, R0, 0x11, PT ;  /* 0x000000110000780c */ /* 0x000fe40003f04270 */
[----:B------:R-:W-:Y:S02]  /*68a0*/  FMNMX.FTZ R4, R142, R4, !PT ;  /* 0x000000048e047209 */ /* 0x000fe40007810000 */
[----:B------:R-:W-:Y:S02]  /*68b0*/  FSEL R211, R26, -INF , P1 ;  /* 0xff8000001ad37808 */ /* 0x000fe40000800000 */
[----:B------:R-:W-:Y:S02]  /*68c0*/  FSEL R230, R27, -INF , P0 ;  /* 0xff8000001be67808 */ /* 0x000fe40000000000 */
[C---:B------:R-:W-:Y:S02]  /*68d0*/  ISETP.GT.AND P1, PT, R2.reuse, 0x18, PT ;  /* 0x000000180200780c */ /* 0x040fe40003f24270 */
[----:B------:R-:W-:Y:S02]  /*68e0*/  ISETP.GT.AND P0, PT, R2, 0x19, PT ;  /* 0x000000190200780c */ /* 0x000fe40003f04270 */
[----:B------:R-:W-:Y:S02]  /*68f0*/  FMNMX.FTZ R4, R16, R4, !PT ;  /* 0x0000000410047209 */ /* 0x000fe40007810000 */
[----:B------:R-:W-:Y:S02]  /*6900*/  FSEL R209, R28, -INF , P1 ;  /* 0xff8000001cd17808 */ /* 0x000fe40000800000 */
[----:B------:R-:W-:Y:S02]  /*6910*/  FSEL R210, R29, -INF , P0 ;  /* 0xff8000001dd27808 */ /* 0x000fe40000000000 */
[----:B------:R-:W-:Y:S02]  /*6920*/  FMNMX.FTZ R4, R17, R4, !PT ;  /* 0x0000000411047209 */ /* 0x000fe40007810000 */
[C---:B------:R-:W-:Y:S02]  /*6930*/  ISETP.GT.AND P1, PT, R0.reuse, 0x18, PT ;  /* 0x000000180000780c */ /* 0x040fe40003f24270 */
[----:B------:R-:W-:Y:S02]  /*6940*/  ISETP.GT.AND P0, PT, R0, 0x19, PT ;  /* 0x000000190000780c */ /* 0x000fe40003f04270 */
[----:B------:R-:W-:Y:S02]  /*6950*/  FMNMX.FTZ R4, R189, R4, !PT ;  /* 0x00000004bd047209 */ /* 0x000fe40007810000 */
[----:B------:R-:W-:Y:S02]  /*6960*/  FSEL R231, R30, -INF , P1 ;  /* 0xff8000001ee77808 */ /* 0x000fe40000800000 */
[----:B------:R-:W-:Y:S02]  /*6970*/  ISETP.GT.AND P1, PT, R141, 0x18, PT ;  /* 0x000000188d00780c */ /* 0x000fe40003f24270 */
[----:B------:R-:W-:Y:S02]  /*6980*/  FSEL R232, R31, -INF , P0 ;  /* 0xff8000001fe87808 */ /* 0x000fe40000000000 */
[----:B------:R-:W-:Y:S02]  /*6990*/  ISETP.GT.AND P0, PT, R141, 0x19, PT ;  /* 0x000000198d00780c */ /* 0x000fe40003f04270 */
[----:B------:R-:W-:Y:S01]  /*69a0*/  FSEL R186, R32, -INF , P1 ;  /* 0xff80000020ba7808 */ /* 0x000fe20000800000 */
[----:B------:R-:W-:Y:S01]  /*69b0*/  IMAD.MOV.U32 R32, RZ, RZ, R252 ;  /* 0x000000ffff207224 */ /* 0x000fe200078e00fc */
        /* <DEDUP_REMOVED lines=16> */
[----:B------:R-:W-:Y:S02]  /*6ac0*/  ISETP.GT.AND P1, PT, R2, 0x20, PT ;  /* 0x000000200200780c */ /* 0x000fe40003f24270 */
[C---:B------:R-:W-:Y:S02]  /*6ad0*/  ISETP.GT.AND P0, PT, R141.reuse, 0x28, PT ;  /* 0x000000288d00780c */ /* 0x040fe40003f04270 */
[----:B------:R-:W-:Y:S02]  /*6ae0*/  FMNMX.FTZ R145, R194, R145, !PT ;  /* 0x00000091c2917209 */ /* 0x000fe40007810000 */
[----:B------:R-:W-:Y:S02]  /*6af0*/  FSEL R247, R40, -INF , P1 ;  /* 0xff80000028f77808 */ /* 0x000fe40000800000 */
[----:B------:R-:W-:Y:S02]  /*6b00*/  FSEL R195, R48, -INF , P0 ;  /* 0xff80000030c37808 */ /* 0x000fe40000000000 */
[----:B------:R-:W-:Y:S02]  /*6b10*/  ISETP.GT.AND P1, PT, R141, 0x29, PT ;  /* 0x000000298d00780c */ /* 0x000fe40003f24270 */
[----:B------:R-:W-:Y:S02]  /*6b20*/  FMNMX.FTZ R145, R235, R145, !PT ;  /* 0x00000091eb917209 */ /* 0x000fe40007810000 */
[----:B------:R-:W-:Y:S02]  /*6b30*/  ISETP.GT.AND P0, PT, R141, 0x30, PT ;  /* 0x000000308d00780c */ /* 0x000fe40003f04270 */
[----:B------:R-:W-:Y:S02]  /*6b40*/  FSEL R237, R49, -INF , P1 ;  /* 0xff80000031ed7808 */ /* 0x000fe40000800000 */
        /* <DEDUP_REMOVED lines=11> */
[----:B------:R-:W-:Y:S02]  /*6c00*/  FMNMX.FTZ R4, R180, R4, !PT ;  /* 0x00000004b4047209 */ /* 0x000fe40007810000 */
[----:B------:R-:W-:Y:S02]  /*6c10*/  FMNMX.FTZ R145, R26, R145, !PT ;  /* 0x000000911a917209 */ /* 0x000fe40007810000 */
[----:B------:R-:W-:Y:S02]  /*6c20*/  FSEL R245, R65, -INF , P1 ;  /* 0xff80000041f57808 */ /* 0x000fe40000800000 */
[----:B------:R-:W-:Y:S02]  /*6c30*/  FMNMX.FTZ R4, R18, R4, !PT ;  /* 0x0000000412047209 */ /* 0x000fe40007810000 */
[----:B------:R-:W-:Y:S02]  /*6c40*/  FMNMX.FTZ R145, R245, R145, !PT ;  /* 0x00000091f5917209 */ /* 0x000fe40007810000 */
[----:B------:R-:W-:Y:S02]  /*6c50*/  FMNMX.FTZ R4, R19, R4, !PT ;  /* 0x0000000413047209 */ /* 0x000fe40007810000 */
[----:B------:R-:W-:Y:S01]  /*6c60*/  ISETP.GT.AND P1, PT, R0, 0x20, PT ;  /* 0x000000200000780c */ /* 0x000fe20003f24270 */
[----:B------:R-:W1:Y:S01]  /*6c70*/  SHFL.BFLY PT, R6, R145, 0x2, 0x1f ;  /* 0x0c401f0091067f89 */ /* 0x000e6200000e0000 */
[----:B------:R-:W-:Y:S02]  /*6c80*/  FMNMX.FTZ R4, R196, R4, !PT ;  /* 0x00000004c4047209 */ /* 0x000fe40007810000 */
[----:B------:R-:W-:Y:S02]  /*6c90*/  FSEL R249, R42, -INF , P1 ;  /* 0xff8000002af97808 */ /* 0x000fe40000800000 */
[----:B------:R-:W-:Y:S02]  /*6ca0*/  FMNMX.FTZ R4, R197, R4, !PT ;  /* 0x00000004c5047209 */ /* 0x000fe40007810000 */
[----:B------:R-:W-:Y:S02]  /*6cb0*/  ISETP.GT.AND P1, PT, R3, 0x28, PT ;  /* 0x000000280300780c */ /* 0x000fe40003f24270 */
[----:B------:R-:W-:Y:S02]  /*6cc0*/  FMNMX.FTZ R4, R192, R4, !PT ;  /* 0x00000004c0047209 */ /* 0x000fe40007810000 */
[----:B------:R-:W-:Y:S02]  /*6cd0*/  FSEL R236, R50, -INF , P1 ;  /* 0xff80000032ec7808 */ /* 0x000fe40000800000 */
[----:B------:R-:W-:Y:S02]  /*6ce0*/  FMNMX.FTZ R4, R193, R4, !PT ;  /* 0x00000004c1047209 */ /* 0x000fe40007810000 */
[----:B------:R-:W-:Y:S02]  /*6cf0*/  ISETP.GT.AND P0, PT, R2, 0x21, PT ;  /* 0x000000210200780c */ /* 0x000fe40003f04270 */
[----:B------:R-:W-:Y:S02]  /*6d00*/  FMNMX.FTZ R4, R241, R4, !PT ;  /* 0x00000004f1047209 */ /* 0x000fe40007810000 */
[----:B------:R-:W-:Y:S02]  /*6d10*/  ISETP.GT.AND P1, PT, R3, 0x30, PT ;  /* 0x000000300300780c */ /* 0x000fe40003f24270 */
[----:B------:R-:W-:Y:S02]  /*6d20*/  FMNMX.FTZ R4, R242, R4, !PT ;  /* 0x00000004f2047209 */ /* 0x000fe40007810000 */
[----:B------:R-:W-:Y:S02]  /*6d30*/  FSEL R244, R41, -INF , P0 ;  /* 0xff80000029f47808 */ /* 0x000fe40000000000 */
[----:B-1----:R-:W-:Y:S02]  /*6d40*/  FMNMX.FTZ R145, R145, R6, !PT ;  /* 0x0000000691917209 */ /* 0x002fe40007810000 */
[----:B------:R-:W-:Y:S02]  /*6d50*/  FMNMX.FTZ R144, R236, R4, !PT ;  /* 0x00000004ec907209 */ /* 0x000fe40007810000 */
[----:B------:R-:W-:Y:S01]  /*6d60*/  ISETP.GT.AND P0, PT, R0, 0x21, PT ;  /* 0x000000210000780c */ /* 0x000fe20003f04270 */
[----:B------:R-:W1:Y:S01]  /*6d70*/  SHFL.BFLY PT, R4, R145, 0x1, 0x1f ;  /* 0x0c201f0091047f89 */ /* 0x000e6200000e0000 */
[----:B------:R-:W-:Y:S02]  /*6d80*/  FSEL R64, R54, -INF , P1 ;  /* 0xff80000036407808 */ /* 0x000fe40000800000 */
[----:B------:R-:W-:Y:S02]  /*6d90*/  ISETP.GT.AND P1, PT, R3, 0x38, PT ;  /* 0x000000380300780c */ /* 0x000fe40003f24270 */
        /* <DEDUP_REMOVED lines=10> */
[----:B------:R-:W-:Y:S02]  /*6e40*/  FMNMX.FTZ R3, R10, R148, !PT ;  /* 0x000000940a037209 */ /* 0x000fe40007810000 */
[----:B------:R-:W-:Y:S02]  /*6e50*/  FMNMX.FTZ R5, R182, R147, !PT ;  /* 0x00000093b6057209 */ /* 0x000fe40007810000 */
[----:B------:R-:W-:Y:S02]  /*6e60*/  FSEL R246, R46, -INF , P1 ;  /* 0xff8000002ef67808 */ /* 0x000fe40000800000 */
[----:B------:R-:W-:Y:S02]  /*6e70*/  ISETP.GT.AND P1, PT, R2, 0x30, PT ;  /* 0x000000300200780c */ /* 0x000fe40003f24270 */
[----:B------:R-:W-:Y:S02]  /*6e80*/  FMNMX.FTZ R3, R11, R3, !PT ;  /* 0x000000030b037209 */ /* 0x000fe40007810000 */
[----:B-1----:R-:W-:Y:S02]  /*6e90*/  FMNMX.FTZ R145, R145, R4, !PT ;  /* 0x0000000491917209 */ /* 0x002fe40007810000 */
[----:B------:R-:W-:Y:S02]  /*6ea0*/  FMNMX.FTZ R5, R9, R5, !PT ;  /* 0x0000000509057209 */ /* 0x000fe40007810000 */
[----:B------:R-:W-:Y:S01]  /*6eb0*/  FSEL R65, R56, -INF , P1 ;  /* 0xff80000038417808 */ /* 0x000fe20000800000 */
[----:B------:R-:W-:Y:S01]  /*6ec0*/  FMUL.FTZ R150, R145, c[0x0][0x2d0] ;  /* 0x0000b40091967a20 */ /* 0x000fe20000410000 */
[----:B------:R-:W-:Y:S02]  /*6ed0*/  ISETP.GT.AND P1, PT, R2, 0x38, PT ;  /* 0x000000380200780c */ /* 0x000fe40003f24270 */
[----:B------:R-:W-:Y:S02]  /*6ee0*/  FSEL R183, R67, -INF , P0 ;  /* 0xff80000043b77808 */ /* 0x000fe40000000000 */
[----:B------:R-:W-:Y:S02]  /*6ef0*/  FMNMX.FTZ R3, R14, R3, !PT ;  /* 0x000000030e037209 */ /* 0x000fe40007810000 */
[----:B------:R-:W-:Y:S02]  /*6f00*/  ISETP.GT.AND P0, PT, R2, 0x29, PT ;  /* 0x000000290200780c */ /* 0x000fe40003f04270 */
[----:B------:R-:W-:Y:S02]  /*6f10*/  FMNMX.FTZ R143, R12, R5, !PT ;  /* 0x000000050c8f7209 */ /* 0x000fe40007810000 */
[----:B------:R-:W-:Y:S02]  /*6f20*/  FSEL R27, R60, -INF , P1 ;  /* 0xff8000003c1b7808 */ /* 0x000fe40000800000 */
[----:B------:R-:W-:Y:S02]  /*6f30*/  FSETP.NEU.FTZ.AND P1, PT, R145, -INF , PT ;  /* 0xff8000009100780b */ /* 0x000fe40003f3d000 */
[----:B------:R-:W-:Y:S02]  /*6f40*/  FSEL R240, R45, -INF , P0 ;  /* 0xff8000002df07808 */ /* 0x000fe40000000000 */
[----:B------:R-:W-:Y:S02]  /*6f50*/  FMNMX.FTZ R3, R15, R3, !PT ;  /* 0x000000030f037209 */ /* 0x000fe40007810000 */
[----:B------:R-:W-:Y:S02]  /*6f60*/  ISETP.GT.AND P0, PT, R0, 0x29, PT ;  /* 0x000000290000780c */ /* 0x000fe40003f04270 */
[----:B------:R-:W-:Y:S02]  /*6f70*/  FMNMX.FTZ R143, R13, R143, !PT ;  /* 0x0000008f0d8f7209 */ /* 0x000fe40007810000 */
[----:B------:R-:W-:Y:S02]  /*6f80*/  FMNMX.FTZ R144, R238, R144, !PT ;  /* 0x00000090ee907209 */ /* 0x000fe40007810000 */
[----:B------:R-:W-:Y:S02]  /*6f90*/  FSEL R150, R150, RZ, P1 ;  /* 0x000000ff96967208 */ /* 0x000fe40000800000 */
[----:B------:R-:W-:Y:S02]  /*6fa0*/  FSEL R248, R47, -INF , P0 ;  /* 0xff8000002ff87808 */ /* 0x000fe40000000000 */
[----:B------:R-:W-:Y:S02]  /*6fb0*/  ISETP.GT.AND P0, PT, R2, 0x31, PT ;  /* 0x000000310200780c */ /* 0x000fe40003f04270 */
[----:B------:R-:W-:Y:S02]  /*6fc0*/  FMNMX.FTZ R3, R211, R3, !PT ;  /* 0x00000003d3037209 */ /* 0x000fe40007810000 */
[----:B------:R-:W-:Y:S02]  /*6fd0*/  FMNMX.FTZ R143, R208, R143, !PT ;  /* 0x0000008fd08f7209 */ /* 0x000fe40007810000 */
[----:B------:R-:W-:Y:S02]  /*6fe0*/  FMNMX.FTZ R144, R64, R144, !PT ;  /* 0x0000009040907209 */ /* 0x000fe40007810000 */
[----:B------:R-:W-:Y:S01]  /*6ff0*/  FSEL R250, R57, -INF , P0 ;  /* 0xff80000039fa7808 */ /* 0x000fe20000000000 */
[----:B------:R-:W-:Y:S01]  /*7000*/  IMAD.MOV.U32 R57, RZ, RZ, R55 ;  /* 0x000000ffff397224 */ /* 0x000fe200078e0037 */
[----:B------:R-:W-:Y:S01]  /*7010*/  ISETP.GT.AND P0, PT, R2, 0x39, PT ;  /* 0x000000390200780c */ /* 0x000fe20003f04270 */
[--C-:B------:R-:W-:Y:S01]  /*7020*/  FFMA.FTZ R2, R149, c[0x0][0x2d0], -R150.reuse ;  /* 0x0000b40095027a23 */ /* 0x100fe20000010896 */
[----:B------:R-:W-:Y:S02]  /*7030*/  FMNMX.FTZ R3, R230, R3, !PT ;  /* 0x00000003e6037209 */ /* 0x000fe40007810000 */
[----:B------:R-:W-:Y:S01]  /*7040*/  FMNMX.FTZ R143, R205, R143, !PT ;  /* 0x0000008fcd8f7209 */ /* 0x000fe20007810000 */
[----:B------:R1:W2:Y:S01]  /*7050*/  MUFU.EX2 R151, R2 ;  /* 0x0000000200977308 */ /* 0x0002a20000000800 */
        /* <DEDUP_REMOVED lines=9> */
[----:B------:R-:W3:Y:S01]  /*70f0*/  SHFL.BFLY PT, R5, R144, 0x2, 0x1f ;  /* 0x0c401f0090057f89 */ /* 0x000ee200000e0000 */
[----:B------:R-:W-:Y:S02]  /*7100*/  FMNMX.FTZ R3, R251, R3, !PT ;  /* 0x00000003fb037209 */ /* 0x000fe40007810000 */
[----:B------:R-:W-:Y:S02]  /*7110*/  FMNMX.FTZ R143, R244, R143, !PT ;  /* 0x0000008ff48f7209 */ /* 0x000fe40007810000 */
[----:B------:R-:W-:Y:S02]  /*7120*/  FSEL R56, R61, -INF , P0 ;  /* 0xff8000003d387808 */ /* 0x000fe40000000000 */
[----:B------:R-:W-:Y:S02]  /*7130*/  FMNMX.FTZ R3, R246, R3, !PT ;  /* 0x00000003f6037209 */ /* 0x000fe40007810000 */
[----:B------:R-:W-:Y:S02]  /*7140*/  ISETP.GT.AND P0, PT, R0, 0x30, PT ;  /* 0x000000300000780c */ /* 0x000fe40003f04270 */
[----:B------:R-:W-:Y:S02]  /*7150*/  FMNMX.FTZ R143, R239, R143, !PT ;  /* 0x0000008fef8f7209 */ /* 0x000fe40007810000 */
[----:B------:R-:W-:Y:S01]  /*7160*/  FSEL R24, R58, -INF , P0 ;  /* 0xff8000003a187808 */ /* 0x000fe20000000000 */
[----:B------:R-:W-:Y:S01]  /*7170*/  IMAD.MOV.U32 R58, RZ, RZ, R27 ;  /* 0x000000ffff3a7224 */ /* 0x000fe200078e001b */
[----:B------:R-:W-:Y:S02]  /*7180*/  FMNMX.FTZ R3, R248, R3, !PT ;  /* 0x00000003f8037209 */ /* 0x000fe40007810000 */
[----:B------:R-:W-:Y:S02]  /*7190*/  FMNMX.FTZ R143, R240, R143, !PT ;  /* 0x0000008ff08f7209 */ /* 0x000fe40007810000 */
[----:B-1----:R-:W-:Y:S01]  /*71a0*/  FMNMX.FTZ R2, R24, R3, !PT ;  /* 0x0000000318027209 */ /* 0x002fe20007810000 */
[--C-:B------:R-:W-:Y:S01]  /*71b0*/  FFMA.FTZ R3, R142, c[0x0][0x2d0], -R150.reuse ;  /* 0x0000b4008e037a23 */ /* 0x100fe20000010896 */
[----:B------:R-:W-:Y:S02]  /*71c0*/  FMNMX.FTZ R143, R65, R143, !PT ;  /* 0x0000008f418f7209 */ /* 0x000fe40007810000 */
[----:B------:R-:W-:Y:S01]  /*71d0*/  ISETP.GT.AND P0, PT, R0, 0x31, PT ;  /* 0x000000310000780c */ /* 0x000fe20003f04270 */
[----:B------:R1:W4:Y:S01]  /*71e0*/  MUFU.EX2 R67, R3 ;  /* 0x0000000300437308 */ /* 0x0003220000000800 */
[----:B------:R-:W-:Y:S02]  /*71f0*/  FMNMX.FTZ R143, R250, R143, !PT ;  /* 0x0000008ffa8f7209 */ /* 0x000fe40007810000 */
[----:B---3--:R-:W-:Y:S02]  /*7200*/  FMNMX.FTZ R144, R144, R5, !PT ;  /* 0x0000000590907209 */ /* 0x008fe40007810000 */
[----:B------:R-:W-:Y:S02]  /*7210*/  FMNMX.FTZ R143, R27, R143, !PT ;  /* 0x0000008f1b8f7209 */ /* 0x000fe40007810000 */
[----:B------:R-:W-:Y:S01]  /*7220*/  FSEL R59, R59, -INF , P0 ;  /* 0xff8000003b3b7808 */ /* 0x000fe20000000000 */
[----:B------:R-:W3:Y:S01]  /*7230*/  SHFL.BFLY PT, R5, R144, 0x1, 0x1f ;  /* 0x0c201f0090057f89 */ /* 0x000ee200000e0000 */
[----:B------:R-:W-:Y:S02]  /*7240*/  FMNMX.FTZ R143, R56, R143, !PT ;  /* 0x0000008f388f7209 */ /* 0x000fe40007810000 */
[----:B------:R-:W-:Y:S02]  /*7250*/  ISETP.GT.AND P0, PT, R0, 0x38, PT ;  /* 0x000000380000780c */ /* 0x000fe40003f04270 */
[----:B------:R-:W-:Y:S02]  /*7260*/  MOV R61, R48 ;  /* 0x00000030003d7202 */ /* 0x000fe40000000f00 */
[----:B------:R-:W-:Y:S01]  /*7270*/  FSEL R62, R62, -INF , P0 ;  /* 0xff8000003e3e7808 */ /* 0x000fe20000000000 */
[----:B------:R-:W5:Y:S01]  /*7280*/  SHFL.BFLY PT, R4, R143, 0x2, 0x1f ;  /* 0x0c401f008f047f89 */ /* 0x000f6200000e0000 */
[----:B------:R-:W-:Y:S02]  /*7290*/  ISETP.GT.AND P0, PT, R0, 0x39, PT ;  /* 0x000000390000780c */ /* 0x000fe40003f04270 */
[----:B------:R-:W-:Y:S01]  /*72a0*/  FMNMX.FTZ R0, R59, R2, !PT ;  /* 0x000000023b007209 */ /* 0x000fe20007810000 */
[----:B------:R-:W-:Y:S01]  /*72b0*/  FFMA.FTZ R2, R16, c[0x0][0x2d0], -R150 ;  /* 0x0000b40010027a23 */ /* 0x000fe20000010896 */
[----:B------:R-:W-:Y:S01]  /*72c0*/  FSEL R149, R63, -INF , P0 ;  /* 0xff8000003f957808 */ /* 0x000fe20000000000 */
[----:B------:R-:W-:Y:S01]  /*72d0*/  IMAD.MOV.U32 R63, RZ, RZ, R26 ;  /* 0x000000ffff3f7224 */ /* 0x000fe200078e001a */
[----:B------:R-:W-:Y:S01]  /*72e0*/  FMNMX.FTZ R0, R62, R0, !PT ;  /* 0x000000003e007209 */ /* 0x000fe20007810000 */
[----:B------:R2:W-:Y:S01]  /*72f0*/  MUFU.EX2 R22, R2 ;  /* 0x0000000200167308 */ /* 0x0005e20000000800 */
[----:B-1----:R-:W-:Y:S01]  /*7300*/  FFMA.FTZ R3, R17, c[0x0][0x2d0], -R150 ;  /* 0x0000b40011037a23 */ /* 0x002fe20000010896 */
[C---:B------:R-:W-:Y:S02]  /*7310*/  @P6 LEA R6, P0, R190.reuse, c[0x0][0x1c8], 0x1 ;  /* 0x00007200be066a11 */ /* 0x040fe400078008ff */
[----:B------:R-:W-:Y:S02]  /*7320*/  FMNMX.FTZ R0, R149, R0, !PT ;  /* 0x0000000095007209 */ /* 0x000fe40007810000 */
[----:B------:R-:W-:Y:S02]  /*7330*/  @P6 LEA.HI.X R7, R190, c[0x0][0x1cc], R233, 0x1, P0 ;  /* 0x00007300be076a11 */ /* 0x000fe400000f0ce9 */
[----:B---3--:R-:W-:Y:S02]  /*7340*/  FMNMX.FTZ R144, R144, R5, !PT ;  /* 0x0000000590907209 */ /* 0x008fe40007810000 */
[----:B------:R1:W-:Y:S01]  /*7350*/  MUFU.EX2 R21, R3 ;  /* 0x0000000300157308 */ /* 0x0003e20000000800 */
[----:B------:R-:W-:Y:S02]  /*7360*/  MOV R233, R25 ;  /* 0x0000001900e97202 */ /* 0x000fe40000000f00 */
[----:B-----5:R-:W-:Y:S02]  /*7370*/  FMNMX.FTZ R143, R143, R4, !PT ;  /* 0x000000048f8f7209 */ /* 0x020fe40007810000 */
[C---:B------:R-:W-:Y:S03]  /*7380*/  @P6 LEA R4, P0, R191.reuse, c[0x0][0x1c8], 0x1 ;  /* 0x00007200bf046a11 */ /* 0x040fe600078008ff */
[----:B------:R-:W3:Y:S01]  /*7390*/  SHFL.BFLY PT, R8, R143, 0x1, 0x1f ;  /* 0x0c201f008f087f89 */ /* 0x000ee200000e0000 */
[----:B------:R-:W-:Y:S01]  /*73a0*/  @P6 LEA.HI.X R5, R191, c[0x0][0x1cc], R234, 0x1, P0 ;  /* 0x00007300bf056a11 */ /* 0x000fe200000f0cea */
[----:B------:R-:W-:Y:S01]  /*73b0*/  IMAD.MOV.U32 R191, RZ, RZ, R24 ;  /* 0x000000ffffbf7224 */ /* 0x000fe200078e0018 */
[----:B--2---:R-:W-:Y:S01]  /*73c0*/  MOV R234, R151 ;  /* 0x0000009700ea7202 */ /* 0x004fe20000000f00 */
[C---:B------:R-:W-:Y:S01]  /*73d0*/  FMUL.FTZ R151, R144.reuse, c[0x0][0x2d0] ;  /* 0x0000b40090977a20 */ /* 0x040fe20000410000 */
[----:B------:R-:W-:Y:S02]  /*73e0*/  FSETP.NEU.FTZ.AND P0, PT, R144, -INF , PT ;  /* 0xff8000009000780b */ /* 0x000fe40003f1d000 */
[----:B----4-:R-:W-:Y:S01]  /*73f0*/  F2FP.PACK_AB R176, R67, R234 ;  /* 0x000000ea43b0723e */ /* 0x010fe200000000ff */
[----:B------:R-:W2:Y:S01]  /*7400*/  SHFL.BFLY PT, R2, R0, 0x2, 0x1f ;  /* 0x0c401f0000027f89 */ /* 0x000ea200000e0000 */
[----:B------:R-:W-:Y:S05]  /*7410*/  FSEL R151, R151, RZ, P0 ;  /* 0x000000ff97977208 */ /* 0x000fea0000000000 */
[--C-:B-1----:R-:W-:Y:S04]  /*7420*/  FFMA.FTZ R3, R181, c[0x0][0x2d0], -R151.reuse ;  /* 0x0000b400b5037a23 */ /* 0x102fe80000010897 */
[----:B------:R1:W4:Y:S01]  /*7430*/  MUFU.EX2 R31, R3 ;  /* 0x00000003001f7308 */ /* 0x0003220000000800 */
[----:B---3--:R-:W-:Y:S01]  /*7440*/  FMNMX.FTZ R143, R143, R8, !PT ;  /* 0x000000088f8f7209 */ /* 0x008fe20007810000 */
[--C-:B------:R-:W-:Y:S04]  /*7450*/  FFMA.FTZ R8, R19, c[0x0][0x2d0], -R151.reuse ;  /* 0x0000b40013087a23 */ /* 0x100fe80000010897 */
[----:B------:R-:W-:Y:S04]  /*7460*/  FMUL.FTZ R184, R143, c[0x0][0x2d0] ;  /* 0x0000b4008fb87a20 */ /* 0x000fe80000410000 */
[----:B------:R-:W-:Y:S01]  /*7470*/  MUFU.EX2 R23, R8 ;  /* 0x0000000800177308 */ /* 0x000fe20000000800 */
[----:B--2---:R-:W-:Y:S01]  /*7480*/  FMNMX.FTZ R0, R0, R2, !PT ;  /* 0x0000000200007209 */ /* 0x004fe20007810000 */
[--C-:B------:R-:W-:Y:S08]  /*7490*/  FFMA.FTZ R2, R18, c[0x0][0x2d0], -R151.reuse ;  /* 0x0000b40012027a23 */ /* 0x100ff00000010897 */
[----:B------:R2:W-:Y:S01]  /*74a0*/  MUFU.EX2 R190, R2 ;  /* 0x0000000200be7308 */ /* 0x0005e20000000800 */
[----:B-1----:R-:W-:Y:S09]  /*74b0*/  FFMA.FTZ R3, R180, c[0x0][0x2d0], -R151 ;  /* 0x0000b400b4037a23 */ /* 0x002ff20000010897 */
[----:B------:R1:W-:Y:S01]  /*74c0*/  MUFU.EX2 R60, R3 ;  /* 0x00000003003c7308 */ /* 0x0003e20000000800 */
[----:B--2---:R-:W2:Y:S01]  /*74d0*/  SHFL.BFLY PT, R2, R0, 0x1, 0x1f ;  /* 0x0c201f0000027f89 */ /* 0x004ea200000e0000 */
[----:B-1----:R-:W-:Y:S02]  /*74e0*/  FSEL R3, R145, RZ, P1 ;  /* 0x000000ff91037208 */ /* 0x002fe40000800000 */
[----:B------:R-:W-:Y:S04]  /*74f0*/  FSETP.NEU.FTZ.AND P1, PT, R143, -INF , PT ;  /* 0xff8000008f00780b */ /* 0x000fe80003f3d000 */
[----:B------:R-:W-:Y:S05]  /*7500*/  FSEL R184, R184, RZ, P1 ;  /* 0x000000ffb8b87208 */ /* 0x000fea0000800000 */
[--C-:B------:R-:W-:Y:S01]  /*7510*/  FFMA.FTZ R8, R182, c[0x0][0x2d0], -R184.reuse ;  /* 0x0000b400b6087a23 */ /* 0x100fe200000108b8 */
[----:B--2---:R-:W-:Y:S01]  /*7520*/  FMNMX.FTZ R142, R0, R2, !PT ;  /* 0x00000002008e7209 */ /* 0x004fe20007810000 */
[--C-:B------:R-:W-:Y:S01]  /*7530*/  FFMA.FTZ R0, R12, c[0x0][0x2d0], -R184.reuse ;  /* 0x0000b4000c007a23 */ /* 0x100fe200000108b8 */
[----:B------:R-:W-:Y:S01]  /*7540*/  FSEL R2, R144, RZ, P0 ;  /* 0x000000ff90027208 */ /* 0x000fe20000000000 */
[----:B------:R1:W2:Y:S01]  /*7550*/  MUFU.EX2 R30, R8 ;  /* 0x00000008001e7308 */ /* 0x0002a20000000800 */
[C---:B------:R-:W-:Y:S01]  /*7560*/  FSETP.NEU.FTZ.AND P0, PT, R142.reuse, -INF , PT ;  /* 0xff8000008e00780b */ /* 0x040fe20003f1d000 */
[----:B------:R-:W-:Y:S05]  /*7570*/  FMUL.FTZ R185, R142, c[0x0][0x2d0] ;  /* 0x0000b4008eb97a20 */ /* 0x000fea0000410000 */
[----:B------:R-:W-:Y:S03]  /*7580*/  FSEL R185, R185, RZ, P0 ;  /* 0x000000ffb9b97208 */ /* 0x000fe60000000000 */
[----:B------:R3:W-:Y:S01]  /*7590*/  MUFU.EX2 R252, R0 ;  /* 0x0000000000fc7308 */ /* 0x0007e20000000800 */
[--C-:B-1----:R-:W-:Y:S09]  /*75a0*/  FFMA.FTZ R8, R9, c[0x0][0x2d0], -R184.reuse ;  /* 0x0000b40009087a23 */ /* 0x102ff200000108b8 */
[----:B------:R1:W-:Y:S01]  /*75b0*/  MUFU.EX2 R29, R8 ;  /* 0x00000008001d7308 */ /* 0x0003e20000000800 */
[----:B---3--:R-:W-:Y:S09]  /*75c0*/  FFMA.FTZ R0, R13, c[0x0][0x2d0], -R184 ;  /* 0x0000b4000d007a23 */ /* 0x008ff200000108b8 */
[----:B------:R3:W-:Y:S01]  /*75d0*/  MUFU.EX2 R28, R0 ;  /* 0x00000000001c7308 */ /* 0x0007e20000000800 */
[--C-:B-1----:R-:W-:Y:S09]  /*75e0*/  FFMA.FTZ R8, R15, c[0x0][0x2d0], -R185.reuse ;  /* 0x0000b4000f087a23 */ /* 0x102ff200000108b9 */
[----:B------:R-:W1:Y:S01]  /*75f0*/  MUFU.EX2 R8, R8 ;  /* 0x0000000800087308 */ /* 0x000e620000000800 */
[--C-:B---3--:R-:W-:Y:S09]  /*7600*/  FFMA.FTZ R0, R10, c[0x0][0x2d0], -R185.reuse ;  /* 0x0000b4000a007a23 */ /* 0x108ff200000108b9 */
[----:B------:R3:W-:Y:S02]  /*7610*/  MUFU.EX2 R66, R0 ;  /* 0x0000000000427308 */ /* 0x0007e40000000800 */
[--C-:B---3--:R-:W-:Y:S08]  /*7620*/  FFMA.FTZ R0, R11, c[0x0][0x2d0], -R185.reuse ;  /* 0x0000b4000b007a23 */ /* 0x108ff000000108b9 */
[----:B------:R3:W-:Y:S02]  /*7630*/  MUFU.EX2 R20, R0 ;  /* 0x0000000000147308 */ /* 0x0007e40000000800 */
[----:B---3--:R-:W-:Y:S08]  /*7640*/  FFMA.FTZ R0, R14, c[0x0][0x2d0], -R185 ;  /* 0x0000b4000e007a23 */ /* 0x008ff000000108b9 */
[----:B------:R3:W-:Y:S02]  /*7650*/  MUFU.EX2 R16, R0 ;  /* 0x0000000000107308 */ /* 0x0007e40000000800 */
[----:B---3--:R-:W-:Y:S02]  /*7660*/  FADD.FTZ R0, -R3, R140 ;  /* 0x0000008c03007221 */ /* 0x008fe40000010100 */
[----:B------:R-:W-:Y:S02]  /*7670*/  @P6 IMAD.SHL.U32 R3, R32, 0x2, RZ ;  /* 0x0000000220036824 */ /* 0x000fe400078e00ff */
[----:B------:R-:W-:Y:S03]  /*7680*/  FMUL.FTZ R0, R0, c[0x0][0x2d0] ;  /* 0x0000b40000007a20 */ /* 0x000fe60000410000 */
[----:B------:R4:W-:Y:S01]  /*7690*/  @P6 LDGSTS.E.BYPASS.LTC128B.128 [R3+0x3100], [R206.64], !P5 ;  /* 0x03100000ce036fae */ /* 0x0009e2000e901d46 */
[----:B------:R3:W5:Y:S07]  /*76a0*/  MUFU.EX2 R141, R0 ;  /* 0x00000000008d7308 */ /* 0x00076e0000000800 */
[----:B------:R5:W-:Y:S08]  /*76b0*/  @P6 LDGSTS.E.BYPASS.LTC128B.128 [R3+0x4100], [R202.64], !P4 ;  /* 0x04100000ca036fae */ /* 0x000bf0000e101d46 */
[----:B------:R5:W-:Y:S08]  /*76c0*/  @P6 LDGSTS.E.BYPASS.LTC128B.128 [R3+0x5100], [R198.64], !P3 ;  /* 0x05100000c6036fae */ /* 0x000bf0000d901d46 */
[----:B------:R5:W-:Y:S01]  /*76d0*/  @P6 LDGSTS.E.BYPASS.LTC128B.128 [R3+0x3900], [R200.64], !P5 ;  /* 0x03900000c8036fae */ /* 0x000be2000e901d46 */
[----:B---3--:R-:W-:Y:S01]  /*76e0*/  FADD.FTZ R0, -R2, R146 ;  /* 0x0000009202007221 */ /* 0x008fe20000010100 */
[----:B------:R-:W-:Y:S01]  /*76f0*/  FSEL R2, R143, RZ, P1 ;  /* 0x000000ff8f027208 */ /* 0x000fe20000800000 */
[----:B----4-:R-:W-:Y:S01]  /*7700*/  IMAD.MOV.U32 R206, RZ, RZ, R31 ;  /* 0x000000ffffce7224 */ /* 0x010fe200078e001f */
[----:B--2---:R-:W-:Y:S01]  /*7710*/  MOV R207, R30 ;  /* 0x0000001e00cf7202 */ /* 0x004fe20000000f00 */
[----:B------:R-:W-:Y:S02]  /*7720*/  FMUL.FTZ R0, R0, c[0x0][0x2d0] ;  /* 0x0000b40000007a20 */ /* 0x000fe40000410000 */
[----:B-1----:R-:W-:Y:S01]  /*7730*/  IMAD.MOV.U32 R146, RZ, RZ, R8 ;  /* 0x000000ffff927224 */ /* 0x002fe200078e0008 */
[----:B------:R1:W-:Y:S01]  /*7740*/  @P6 LDGSTS.E.BYPASS.LTC128B.128 [R3+0x4900], [R6.64], !P4 ;  /* 0x0490000006036fae */ /* 0x0003e2000e101d46 */
[----:B------:R2:W1:Y:S01]  /*7750*/  MUFU.EX2 R140, R0 ;  /* 0x00000000008c7308 */ /* 0x0004620000000800 */
[----:B------:R-:W-:Y:S01]  /*7760*/  F2FP.PACK_AB R177, R60, R206 ;  /* 0x000000ce3cb1723e */ /* 0x000fe200000000ff */
[----:B-----5:R-:W-:Y:S02]  /*7770*/  IMAD.MOV.U32 R202, RZ, RZ, R23 ;  /* 0x000000ffffca7224 */ /* 0x020fe400078e0017 */
[----:B------:R-:W-:Y:S02]  /*7780*/  IMAD.MOV.U32 R203, RZ, RZ, R22 ;  /* 0x000000ffffcb7224 */ /* 0x000fe400078e0016 */
[C---:B------:R-:W-:Y:S01]  /*7790*/  FMUL.FTZ R17, R141.reuse, R165 ;  /* 0x000000a58d117220 */ /* 0x040fe20000410000 */
[----:B------:R3:W-:Y:S01]  /*77a0*/  @P6 LDGSTS.E.BYPASS.LTC128B.128 [R3+0x5900], [R4.64], !P3 ;  /* 0x0590000004036fae */ /* 0x0007e2000d901d46 */
[----:B------:R-:W-:Y:S01]  /*77b0*/  F2FP.PACK_AB R179, R202, R190 ;  /* 0x000000becab3723e */ /* 0x000fe200000000ff */
[C---:B------:R-:W-:Y:S01]  /*77c0*/  FMUL.FTZ R32, R141.reuse, R112 ;  /* 0x000000708d207220 */ /* 0x040fe20000410000 */
[----:B------:R-:W-:Y:S01]  /*77d0*/  MOV R198, R21 ;  /* 0x0000001500c67202 */ /* 0x000fe20000000f00 */
[----:B------:R-:W-:Y:S02]  /*77e0*/  IMAD.MOV.U32 R199, RZ, RZ, R183 ;  /* 0x000000ffffc77224 */ /* 0x000fe400078e00b7 */
[C---:B------:R-:W-:Y:S01]  /*77f0*/  FMUL.FTZ R33, R141.reuse, R113 ;  /* 0x000000718d217220 */ /* 0x040fe20000410000 */
[----:B------:R-:W-:Y:S01]  /*7800*/  F2FP.PACK_AB R178, R198, R203 ;  /* 0x000000cbc6b2723e */ /* 0x000fe200000000ff */
[----:B------:R-:W-:Y:S01]  /*7810*/  LDSM.16.MT88.4 R36, [R214] ;  /* 0x00000000d624783b */ /* 0x000fe20000004200 */
[C---:B------:R-:W-:Y:S02]  /*7820*/  FMUL.FTZ R48, R141.reuse, R128 ;  /* 0x000000808d307220 */ /* 0x040fe40000410000 */
[C---:B------:R-:W-:Y:S01]  /*7830*/  FMUL.FTZ R49, R141.reuse, R129 ;  /* 0x000000818d317220 */ /* 0x040fe20000410000 */
[----:B------:R-:W-:Y:S01]  /*7840*/  MOV R129, R65 ;  /* 0x0000004100817202 */ /* 0x000fe20000000f00 */
[----:B------:R-:W-:Y:S02]  /*7850*/  IMAD.MOV.U32 R165, RZ, RZ, R191 ;  /* 0x000000ffffa57224 */ /* 0x000fe400078e00bf */
[----:B------:R-:W-:Y:S01]  /*7860*/  IMAD.MOV.U32 R191, RZ, RZ, R56 ;  /* 0x000000ffffbf7224 */ /* 0x000fe200078e0038 */
[----:B------:R-:W-:Y:S01]  /*7870*/  LDSM.16.MT88.4 R52, [R213+0x1000] ;  /* 0x00100000d534783b */ /* 0x000fe20000004200 */
[----:B--2---:R-:W-:Y:S01]  /*7880*/  FADD.FTZ R0, -R2, R147 ;  /* 0x0000009302007221 */ /* 0x004fe20000010100 */
[----:B------:R-:W-:Y:S01]  /*7890*/  FSEL R2, R142, RZ, P0 ;  /* 0x000000ff8e027208 */ /* 0x000fe20000000000 */
[----:B------:R-:W-:Y:S02]  /*78a0*/  IMAD.MOV.U32 R147, RZ, RZ, R20 ;  /* 0x000000ffff937224 */ /* 0x000fe400078e0014 */
[----:B------:R-:W-:Y:S02]  /*78b0*/  FMUL.FTZ R0, R0, c[0x0][0x2d0] ;  /* 0x0000b40000007a20 */ /* 0x000fe40000410000 */
[C---:B-1----:R-:W-:Y:S01]  /*78c0*/  FMUL.FTZ R6, R140.reuse, R154 ;  /* 0x0000009a8c067220 */ /* 0x042fe20000410000 */
[----:B------:R-:W1:Y:S01]  /*78d0*/  LDSM.16.MT88.4 R20, [R213] ;  /* 0x00000000d514783b */ /* 0x000e620000004200 */
[----:B------:R-:W-:Y:S01]  /*78e0*/  FMUL.FTZ R7, R140, R155 ;  /* 0x0000009b8c077220 */ /* 0x000fe20000410000 */
[----:B------:R-:W-:Y:S01]  /*78f0*/  MOV R155, R16 ;  /* 0x00000010009b7202 */ /* 0x000fe20000000f00 */
[----:B---3--:R2:W3:Y:S01]  /*7900*/  MUFU.EX2 R3, R0 ;  /* 0x0000000000037308 */ /* 0x0084e20000000800 */
[----:B------:R-:W-:Y:S01]  /*7910*/  FMUL.FTZ R4, R141, R152 ;  /* 0x000000988d047220 */ /* 0x000fe20000410000 */
[----:B------:R-:W-:Y:S01]  /*7920*/  F2FP.PACK_AB R181, R147, R66 ;  /* 0x0000004293b5723e */ /* 0x000fe200000000ff */
[C---:B------:R-:W-:Y:S01]  /*7930*/  FMUL.FTZ R5, R141.reuse, R153 ;  /* 0x000000998d057220 */ /* 0x040fe20000410000 */
[----:B------:R-:W-:Y:S01]  /*7940*/  F2FP.PACK_AB R183, R146, R155 ;  /* 0x0000009b92b7723e */ /* 0x000fe200000000ff */
[----:B------:R-:W-:Y:S01]  /*7950*/  IMAD.MOV.U32 R154, RZ, RZ, R28 ;  /* 0x000000ffff9a7224 */ /* 0x000fe200078e001c */
[----:B------:R-:W0:Y:S01]  /*7960*/  LDGDEPBAR ;  /* 0x00000000000079af */ /* 0x000e220000000000 */
[C---:B------:R-:W-:Y:S02]  /*7970*/  FMUL.FTZ R34, R140.reuse, R114 ;  /* 0x000000728c227220 */ /* 0x040fe40000410000 */
[----:B------:R-:W-:Y:S01]  /*7980*/  FMUL.FTZ R35, R140, R115 ;  /* 0x000000738c237220 */ /* 0x000fe20000410000 */
[----:B------:R-:W-:Y:S01]  /*7990*/  F2FP.PACK_AB R182, R154, R252 ;  /* 0x000000fc9ab6723e */ /* 0x000fe200000000ff */
[----:B------:R-:W-:Y:S02]  /*79a0*/  IMAD.MOV.U32 R128, RZ, RZ, R66 ;  /* 0x000000ffff807224 */ /* 0x000fe400078e0042 */
[C---:B------:R-:W-:Y:S01]  /*79b0*/  FMUL.FTZ R65, R141.reuse, R137 ;  /* 0x000000898d417220 */ /* 0x040fe20000410000 */
[----:B------:R-:W-:Y:S01]  /*79c0*/  LDSM.16.MT88.4 R112, [R214+0x400] ;  /* 0x00040000d670783b */ /* 0x000fe20000004200 */
[----:B------:R-:W-:Y:S02]  /*79d0*/  FMUL.FTZ R66, R140, R138 ;  /* 0x0000008a8c427220 */ /* 0x000fe40000410000 */
[C---:B------:R-:W-:Y:S02]  /*79e0*/  FMUL.FTZ R16, R141.reuse, R164 ;  /* 0x000000a48d107220 */ /* 0x040fe40000410000 */
[----:B------:R-:W-:Y:S02]  /*79f0*/  IMAD.MOV.U32 R164, RZ, RZ, R206 ;  /* 0x000000ffffa47224 */ /* 0x000fe400078e00ce */
[C---:B------:R-:W-:Y:S02]  /*7a00*/  FMUL.FTZ R68, R141.reuse, R68 ;  /* 0x000000448d447220 */ /* 0x040fe40000410000 */
[----:B------:R-:W-:Y:S02]  /*7a10*/  FMUL.FTZ R69, R141, R69 ;  /* 0x000000458d457220 */ /* 0x000fe40000410000 */
[----:B--2---:R-:W-:Y:S02]  /*7a20*/  FADD.FTZ R0, -R2, R148 ;  /* 0x0000009402007221 */ /* 0x004fe40000010100 */
[--C-:B------:R-:W-:Y:S01]  /*7a30*/  FFMA.FTZ R2, R189, c[0x0][0x2d0], -R150.reuse ;  /* 0x0000b400bd027a23 */ /* 0x100fe20000010896 */
[----:B------:R-:W-:Y:S01]  /*7a40*/  MOV R189, R250 ;  /* 0x000000fa00bd7202 */ /* 0x000fe20000000f00 */
[----:B------:R-:W-:Y:S02]  /*7a50*/  FMUL.FTZ R0, R0, c[0x0][0x2d0] ;  /* 0x0000b40000007a20 */ /* 0x000fe40000410000 */
[----:B------:R-:W-:Y:S02]  /*7a60*/  IMAD.MOV.U32 R148, RZ, RZ, R29 ;  /* 0x000000ffff947224 */ /* 0x000fe400078e001d */
[C---:B---3--:R-:W-:Y:S02]  /*7a70*/  FMUL.FTZ R25, R3.reuse, R105 ;  /* 0x0000006903197220 */ /* 0x048fe40000410000 */
[----:B------:R-:W2:Y:S01]  /*7a80*/  MUFU.EX2 R0, R0 ;  /* 0x0000000000007308 */ /* 0x000ea20000000800 */
[----:B------:R-:W-:Y:S01]  /*7a90*/  F2FP.PACK_AB R180, R148, R207 ;  /* 0x000000cf94b4723e */ /* 0x000fe200000000ff */
[-C--:B-1----:R-:W-:Y:S03]  /*7aa0*/  HMMA.16816.F32 R4, R176, R20.reuse, R4 ;  /* 0x00000014b004723c */ /* 0x082fe60000001804 */
[C---:B------:R-:W-:Y:S02]  /*7ab0*/  FMUL.FTZ R8, R3.reuse, R156 ;  /* 0x0000009c03087220 */ /* 0x040fe40000410000 */
[C---:B------:R-:W-:Y:S02]  /*7ac0*/  FMUL.FTZ R9, R3.reuse, R157 ;  /* 0x0000009d03097220 */ /* 0x040fe40000410000 */
[C---:B------:R-:W-:Y:S02]  /*7ad0*/  FMUL.FTZ R24, R3.reuse, R104 ;  /* 0x0000006803187220 */ /* 0x040fe40000410000 */
[C---:B------:R-:W-:Y:S03]  /*7ae0*/  FMUL.FTZ R12, R3.reuse, R160 ;  /* 0x000000a0030c7220 */ /* 0x040fe60000410000 */
[C---:B------:R-:W-:Y:S01]  /*7af0*/  FMUL.FTZ R13, R3.reuse, R161 ;  /* 0x000000a1030d7220 */ /* 0x040fe20000410000 */
[----:B------:R-:W-:Y:S01]  /*7b00*/  MOV R161, R199 ;  /* 0x000000c700a17202 */ /* 0x000fe20000000f00 */
[C---:B------:R-:W-:Y:S02]  /*7b10*/  FMUL.FTZ R18, R140.reuse, R166 ;  /* 0x000000a68c127220 */ /* 0x040fe40000410000 */
[----:B------:R-:W-:Y:S02]  /*7b20*/  FMUL.FTZ R19, R140, R167 ;  /* 0x000000a78c137220 */ /* 0x000fe40000410000 */
[C---:B------:R-:W-:Y:S02]  /*7b30*/  FMUL.FTZ R28, R3.reuse, R108 ;  /* 0x0000006c031c7220 */ /* 0x040fe40000410000 */
[C---:B------:R-:W-:Y:S02]  /*7b40*/  FMUL.FTZ R29, R3.reuse, R109 ;  /* 0x0000006d031d7220 */ /* 0x040fe40000410000 */
[C---:B--2---:R-:W-:Y:S02]  /*7b50*/  FMUL.FTZ R10, R0.reuse, R158 ;  /* 0x0000009e000a7220 */ /* 0x044fe40000410000 */
[----:B------:R1:W-:Y:S01]  /*7b60*/  MUFU.EX2 R158, R2 ;  /* 0x00000002009e7308 */ /* 0x0003e20000000800 */
[C---:B------:R-:W-:Y:S02]  /*7b70*/  FMUL.FTZ R11, R0.reuse, R159 ;  /* 0x0000009f000b7220 */ /* 0x040fe40000410000 */
[C---:B------:R-:W-:Y:S02]  /*7b80*/  FMUL.FTZ R26, R0.reuse, R106 ;  /* 0x0000006a001a7220 */ /* 0x040fe40000410000 */
[C---:B------:R-:W-:Y:S02]  /*7b90*/  FMUL.FTZ R27, R0.reuse, R107 ;  /* 0x0000006b001b7220 */ /* 0x040fe40000410000 */
[----:B------:R-:W-:Y:S01]  /*7ba0*/  FMUL.FTZ R41, R3, R121 ;  /* 0x0000007903297220 */ /* 0x000fe20000410000 */
[C---:B------:R-:W-:Y:S04]  /*7bb0*/  HMMA.16816.F32 R8, R180.reuse, R20, R8 ;  /* 0x00000014b408723c */ /* 0x040fe80000001808 */
[C---:B------:R-:W-:Y:S02]  /*7bc0*/  FMUL.FTZ R14, R0.reuse, R162 ;  /* 0x000000a2000e7220 */ /* 0x040fe40000410000 */
[----:B------:R-:W-:Y:S01]  /*7bd0*/  FMUL.FTZ R15, R0, R163 ;  /* 0x000000a3000f7220 */ /* 0x000fe20000410000 */
[----:B------:R-:W-:Y:S01]  /*7be0*/  MOV R163, R207 ;  /* 0x000000cf00a37202 */ /* 0x000fe20000000f00 */
[C---:B------:R-:W-:Y:S04]  /*7bf0*/  FMUL.FTZ R20, R141.reuse, R100 ;  /* 0x000000648d147220 */ /* 0x040fe80000410000 */
[----:B------:R-:W-:Y:S01]  /*7c00*/  FMUL.FTZ R21, R141, R101 ;  /* 0x000000658d157220 */ /* 0x000fe20000410000 */
[-C--:B------:R-:W-:Y:S03]  /*7c10*/  HMMA.16816.F32 R12, R180, R22.reuse, R12 ;  /* 0x00000016b40c723c */ /* 0x080fe6000000180c */
[--C-:B-1----:R-:W-:Y:S02]  /*7c20*/  FFMA.FTZ R2, R188, c[0x0][0x2d0], -R150.reuse ;  /* 0x0000b400bc027a23 */ /* 0x102fe40000010896 */
[C---:B------:R-:W-:Y:S02]  /*7c30*/  FMUL.FTZ R42, R0.reuse, R122 ;  /* 0x0000007a002a7220 */ /* 0x040fe40000410000 */
[----:B------:R1:W2:Y:S01]  /*7c40*/  MUFU.EX2 R46, R2 ;  /* 0x00000002002e7308 */ /* 0x0002a20000000800 */
[C---:B------:R-:W-:Y:S04]  /*7c50*/  HMMA.16816.F32 R16, R176.reuse, R22, R16 ;  /* 0x00000016b010723c */ /* 0x040fe80000001810 */
[C---:B------:R-:W-:Y:S02]  /*7c60*/  FMUL.FTZ R30, R0.reuse, R110 ;  /* 0x0000006e001e7220 */ /* 0x040fe40000410000 */
[----:B------:R-:W-:Y:S02]  /*7c70*/  FMUL.FTZ R31, R0, R111 ;  /* 0x0000006f001f7220 */ /* 0x000fe40000410000 */
[C---:B------:R-:W-:Y:S04]  /*7c80*/  FMUL.FTZ R22, R140.reuse, R102 ;  /* 0x000000668c167220 */ /* 0x040fe80000410000 */
[----:B------:R-:W-:Y:S02]  /*7c90*/  FMUL.FTZ R23, R140, R103 ;  /* 0x000000678c177220 */ /* 0x000fe40000410000 */
[----:B------:R-:W3:Y:S01]  /*7ca0*/  LDSM.16.MT88.4 R100, [R214+0x1000] ;  /* 0x00100000d664783b */ /* 0x000ee20000004200 */
[----:B------:R-:W-:Y:S02]  /*7cb0*/  FMUL.FTZ R43, R0, R123 ;  /* 0x0000007b002b7220 */ /* 0x000fe40000410000 */
[C---:B------:R-:W-:Y:S02]  /*7cc0*/  FMUL.FTZ R45, R3.reuse, R125 ;  /* 0x0000007d032d7220 */ /* 0x040fe40000410000 */
[-C--:B------:R-:W-:Y:S03]  /*7cd0*/  HMMA.16816.F32 R20, R176, R36.reuse, R20 ;  /* 0x00000024b014723c */ /* 0x080fe60000001814 */
[C---:B------:R-:W-:Y:S02]  /*7ce0*/  FMUL.FTZ R40, R3.reuse, R120 ;  /* 0x0000007803287220 */ /* 0x040fe40000410000 */
[----:B-1----:R-:W-:Y:S01]  /*7cf0*/  FFMA.FTZ R2, R186, c[0x0][0x2d0], -R150 ;  /* 0x0000b400ba027a23 */ /* 0x002fe20000010896 */
[----:B------:R-:W-:Y:S01]  /*7d00*/  MOV R186, R59 ;  /* 0x0000003b00ba7202 */ /* 0x000fe20000000f00 */
[C---:B------:R-:W-:Y:S01]  /*7d10*/  FMUL.FTZ R44, R3.reuse, R124 ;  /* 0x0000007c032c7220 */ /* 0x040fe20000410000 */
[C---:B------:R-:W-:Y:S01]  /*7d20*/  HMMA.16816.F32 R24, R180.reuse, R36, R24 ;  /* 0x00000024b418723c */ /* 0x040fe20000001818 */
[----:B------:R1:W-:Y:S03]  /*7d30*/  MUFU.EX2 R152, R2 ;  /* 0x0000000200987308 */ /* 0x0003e60000000800 */
[C---:B------:R-:W-:Y:S02]  /*7d40*/  FMUL.FTZ R47, R0.reuse, R127 ;  /* 0x0000007f002f7220 */ /* 0x040fe40000410000 */
[----:B------:R-:W-:Y:S02]  /*7d50*/  FMUL.FTZ R56, R3, R132 ;  /* 0x0000008403387220 */ /* 0x000fe40000410000 */
[-C--:B------:R-:W-:Y:S04]  /*7d60*/  HMMA.16816.F32 R28, R180, R38.reuse, R28 ;  /* 0x00000026b41c723c */ /* 0x080fe8000000181c */
[C---:B------:R-:W-:Y:S02]  /*7d70*/  FMUL.FTZ R36, R141.reuse, R116 ;  /* 0x000000748d247220 */ /* 0x040fe40000410000 */
[----:B------:R-:W-:Y:S02]  /*7d80*/  FMUL.FTZ R37, R141, R117 ;  /* 0x000000758d257220 */ /* 0x000fe40000410000 */
[C---:B------:R-:W-:Y:S04]  /*7d90*/  HMMA.16816.F32 R32, R176.reuse, R38, R32 ;  /* 0x00000026b020723c */ /* 0x040fe80000001820 */
[----:B--2---:R-:W-:Y:S02]  /*7da0*/  IMAD.MOV.U32 R125, RZ, RZ, R46 ;  /* 0x000000ffff7d7224 */ /* 0x004fe400078e002e */
[----:B------:R-:W-:Y:S02]  /*7db0*/  FMUL.FTZ R46, R0, R126 ;  /* 0x0000007e002e7220 */ /* 0x000fe40000410000 */
[C---:B------:R-:W-:Y:S04]  /*7dc0*/  FMUL.FTZ R38, R140.reuse, R118 ;  /* 0x000000768c267220 */ /* 0x040fe80000410000 */
[----:B-1----:R-:W-:Y:S02]  /*7dd0*/  FFMA.FTZ R2, R187, c[0x0][0x2d0], -R150 ;  /* 0x0000b400bb027a23 */ /* 0x002fe40000010896 */
[----:B------:R-:W-:Y:S02]  /*7de0*/  FMUL.FTZ R39, R140, R119 ;  /* 0x000000778c277220 */ /* 0x000fe40000410000 */
[----:B------:R1:W2:Y:S01]  /*7df0*/  MUFU.EX2 R104, R2 ;  /* 0x0000000200687308 */ /* 0x0002a20000000800 */
[----:B------:R-:W-:Y:S01]  /*7e00*/  LDSM.16.MT88.4 R116, [R213+0x1400] ;  /* 0x00140000d574783b */ /* 0x000fe20000004200 */
[----:B------:R-:W-:Y:S02]  /*7e10*/  IMAD.MOV.U32 R166, RZ, RZ, R58 ;  /* 0x000000ffffa67224 */ /* 0x000fe400078e003a */
[----:B------:R-:W-:Y:S01]  /*7e20*/  IMAD.MOV.U32 R167, RZ, RZ, R57 ;  /* 0x000000ffffa77224 */ /* 0x000fe200078e0039 */
[-C--:B------:R-:W-:Y:S03]  /*7e30*/  HMMA.16816.F32 R36, R176, R52.reuse, R36 ;  /* 0x00000034b024723c */ /* 0x080fe60000001824 */
[----:B------:R-:W-:Y:S01]  /*7e40*/  FMUL.FTZ R57, R3, R133 ;  /* 0x0000008503397220 */ /* 0x000fe20000410000 */
[----:B------:R-:W-:Y:S01]  /*7e50*/  MOV R133, R61 ;  /* 0x0000003d00857202 */ /* 0x000fe20000000f00 */
[C---:B------:R-:W-:Y:S02]  /*7e60*/  FMUL.FTZ R58, R0.reuse, R134 ;  /* 0x00000086003a7220 */ /* 0x040fe40000410000 */
[----:B------:R-:W-:Y:S01]  /*7e70*/  IMAD.MOV.U32 R134, RZ, RZ, R128 ;  /* 0x000000ffff867224 */ /* 0x000fe200078e0080 */
[C---:B------:R-:W-:Y:S04]  /*7e80*/  HMMA.16816.F32 R40, R180.reuse, R52, R40 ;  /* 0x00000034b428723c */ /* 0x040fe80000001828 */
[----:B------:R-:W-:Y:S02]  /*7e90*/  FMUL.FTZ R59, R0, R135 ;  /* 0x00000087003b7220 */ /* 0x000fe40000410000 */
[----:B------:R-:W-:Y:S02]  /*7ea0*/  IMAD.MOV.U32 R135, RZ, RZ, R164 ;  /* 0x000000ffff877224 */ /* 0x000fe400078e00a4 */
[-C--:B------:R-:W-:Y:S04]  /*7eb0*/  HMMA.16816.F32 R44, R180, R54.reuse, R44 ;  /* 0x00000036b42c723c */ /* 0x080fe8000000182c */
[----:B-1----:R-:W-:Y:S01]  /*7ec0*/  FFMA.FTZ R2, R196, c[0x0][0x2d0], -R151 ;  /* 0x0000b400c4027a23 */ /* 0x002fe20000010897 */
[----:B------:R-:W-:Y:S01]  /*7ed0*/  MOV R196, R63 ;  /* 0x0000003f00c47202 */ /* 0x000fe20000000f00 */
[C---:B------:R-:W-:Y:S02]  /*7ee0*/  FMUL.FTZ R53, R141.reuse, R169 ;  /* 0x000000a98d357220 */ /* 0x040fe40000410000 */
[----:B------:R1:W-:Y:S01]  /*7ef0*/  MUFU.EX2 R159, R2 ;  /* 0x00000002009f7308 */ /* 0x0003e20000000800 */
[C---:B------:R-:W-:Y:S03]  /*7f00*/  FMUL.FTZ R50, R140.reuse, R130 ;  /* 0x000000828c327220 */ /* 0x040fe60000410000 */
[C---:B------:R-:W-:Y:S02]  /*7f10*/  FMUL.FTZ R51, R140.reuse, R131 ;  /* 0x000000838c337220 */ /* 0x040fe40000410000 */
[----:B------:R-:W-:Y:S02]  /*7f20*/  IMAD.MOV.U32 R130, RZ, RZ, R233 ;  /* 0x000000ffff827224 */ /* 0x000fe400078e00e9 */
[----:B------:R-:W-:Y:S02]  /*7f30*/  FMUL.FTZ R52, R141, R168 ;  /* 0x000000a88d347220 */ /* 0x000fe40000410000 */
[----:B------:R-:W-:Y:S01]  /*7f40*/  IMAD.MOV.U32 R188, RZ, RZ, R60 ;  /* 0x000000ffffbc7224 */ /* 0x000fe200078e003c */
[C---:B------:R-:W-:Y:S04]  /*7f50*/  HMMA.16816.F32 R48, R176.reuse, R54, R48 ;  /* 0x00000036b030723c */ /* 0x040fe80000001830 */
[----:B------:R-:W-:Y:S02]  /*7f60*/  IMAD.MOV.U32 R156, RZ, RZ, R252 ;  /* 0x000000ffff9c7224 */ /* 0x000fe400078e00fc */
[----:B------:R-:W-:Y:S02]  /*7f70*/  IMAD.MOV.U32 R132, RZ, RZ, R243 ;  /* 0x000000ffff847224 */ /* 0x000fe400078e00f3 */
[C---:B------:R-:W-:Y:S04]  /*7f80*/  FMUL.FTZ R55, R140.reuse, R171 ;  /* 0x000000ab8c377220 */ /* 0x040fe80000410000 */
[----:B------:R-:W-:Y:S02]  /*7f90*/  IMAD.MOV.U32 R162, RZ, RZ, R234 ;  /* 0x000000ffffa27224 */ /* 0x000fe400078e00ea */
[----:B-1----:R-:W-:Y:S02]  /*7fa0*/  FFMA.FTZ R2, R197, c[0x0][0x2d0], -R151 ;  /* 0x0000b400c5027a23 */ /* 0x002fe40000010897 */
[----:B------:R-:W-:Y:S02]  /*7fb0*/  IMAD.MOV.U32 R197, RZ, RZ, R245 ;  /* 0x000000ffffc57224 */ /* 0x000fe400078e00f5 */
[----:B------:R1:W4:Y:S01]  /*7fc0*/  MUFU.EX2 R126, R2 ;  /* 0x00000002007e7308 */ /* 0x0003220000000800 */
[----:B------:R-:W-:Y:S02]  /*7fd0*/  FMUL.FTZ R54, R140, R170 ;  /* 0x000000aa8c367220 */ /* 0x000fe40000410000 */
[----:B--2---:R-:W-:Y:S02]  /*7fe0*/  IMAD.MOV.U32 R170, RZ, RZ, R104 ;  /* 0x000000ffffaa7224 */ /* 0x004fe400078e0068 */
[----:B------:R-:W2:Y:S01]  /*7ff0*/  LDSM.16.MT88.4 R104, [R213+0x2000] ;  /* 0x00200000d568783b */ /* 0x000ea20000004200 */
[C---:B------:R-:W-:Y:S01]  /*8000*/  FMUL.FTZ R60, R3.reuse, R172 ;  /* 0x000000ac033c7220 */ /* 0x040fe20000410000 */
[----:B------:R-:W-:Y:S01]  /*8010*/  MOV R172, R162 ;  /* 0x000000a200ac7202 */ /* 0x000fe20000000f00 */
[-C--:B---3--:R-:W-:Y:S03]  /*8020*/  HMMA.16816.F32 R52, R176, R100.reuse, R52 ;  /* 0x00000064b034723c */ /* 0x088fe60000001834 */
[----:B------:R-:W-:Y:S02]  /*8030*/  FMUL.FTZ R61, R3, R173 ;  /* 0x000000ad033d7220 */ /* 0x000fe40000410000 */
[C---:B------:R-:W-:Y:S02]  /*8040*/  FMUL.FTZ R63, R0.reuse, R175 ;  /* 0x000000af003f7220 */ /* 0x040fe40000410000 */
[----:B------:R-:W-:Y:S01]  /*8050*/  IMAD.MOV.U32 R187, RZ, RZ, R67 ;  /* 0x000000ffffbb7224 */ /* 0x000fe200078e0043 */
[C---:B------:R-:W-:Y:S04]  /*8060*/  HMMA.16816.F32 R56, R180.reuse, R100, R56 ;  /* 0x00000064b438723c */ /* 0x040fe80000001838 */
[----:B------:R-:W-:Y:S02]  /*8070*/  IMAD.MOV.U32 R157, RZ, RZ, R62 ;  /* 0x000000ffff9d7224 */ /* 0x000fe400078e003e */
[----:B------:R-:W-:Y:S02]  /*8080*/  FMUL.FTZ R62, R0, R174 ;  /* 0x000000ae003e7220 */ /* 0x000fe40000410000 */
[--C-:B-1----:R-:W-:Y:S04]  /*8090*/  FFMA.FTZ R2, R192, c[0x0][0x2d0], -R151.reuse ;  /* 0x0000b400c0027a23 */ /* 0x102fe80000010897 */
[----:B------:R1:W3:Y:S01]  /*80a0*/  MUFU.EX2 R169, R2 ;  /* 0x0000000200a97308 */ /* 0x0002e20000000800 */
[-C--:B------:R-:W-:Y:S03]  /*80b0*/  HMMA.16816.F32 R60, R180, R102.reuse, R60 ;  /* 0x00000066b43c723c */ /* 0x080fe6000000183c */
[C---:B------:R-:W-:Y:S02]  /*80c0*/  FMUL.FTZ R67, R140.reuse, R139 ;  /* 0x0000008b8c437220 */ /* 0x040fe40000410000 */
[----:B------:R-:W-:Y:S02]  /*80d0*/  IMAD.MOV.U32 R131, RZ, RZ, R64 ;  /* 0x000000ffff837224 */ /* 0x000fe400078e0040 */
[----:B------:R-:W-:Y:S02]  /*80e0*/  FMUL.FTZ R64, R141, R136 ;  /* 0x000000888d407220 */ /* 0x000fe40000410000 */
[----:B------:R-:W-:Y:S03]  /*80f0*/  LDSM.16.MT88.4 R136, [R214+0x1c00] ;  /* 0x001c0000d688783b */ /* 0x000fe60000004200 */
[C---:B------:R-:W-:Y:S02]  /*8100*/  FMUL.FTZ R70, R140.reuse, R70 ;  /* 0x000000468c467220 */ /* 0x040fe40000410000 */
[C---:B------:R-:W-:Y:S03]  /*8110*/  HMMA.16816.F32 R64, R176.reuse, R102, R64 ;  /* 0x00000066b040723c */ /* 0x040fe60000001840 */
[----:B------:R-:W5:Y:S01]  /*8120*/  LDSM.16.MT88.4 R100, [R214+0x2000] ;  /* 0x00200000d664783b */ /* 0x000f620000004200 */
[----:B------:R-:W-:Y:S02]  /*8130*/  FMUL.FTZ R71, R140, R71 ;  /* 0x000000478c477220 */ /* 0x000fe40000410000 */
[C---:B------:R-:W-:Y:S02]  /*8140*/  FMUL.FTZ R72, R3.reuse, R72 ;  /* 0x0000004803487220 */ /* 0x040fe40000410000 */
[----:B------:R-:W-:Y:S03]  /*8150*/  FMUL.FTZ R73, R3, R73 ;  /* 0x0000004903497220 */ /* 0x000fe60000410000 */
[-C--:B--2---:R-:W-:Y:S03]  /*8160*/  HMMA.16816.F32 R68, R176, R104.reuse, R68 ;  /* 0x00000068b044723c */ /* 0x084fe60000001844 */
[--C-:B-1----:R-:W-:Y:S02]  /*8170*/  FFMA.FTZ R2, R193, c[0x0][0x2d0], -R151.reuse ;  /* 0x0000b400c1027a23 */ /* 0x102fe40000010897 */
[C---:B------:R-:W-:Y:S02]  /*8180*/  FMUL.FTZ R74, R0.reuse, R74 ;  /* 0x0000004a004a7220 */ /* 0x040fe40000410000 */
[----:B------:R1:W-:Y:S01]  /*8190*/  MUFU.EX2 R171, R2 ;  /* 0x0000000200ab7308 */ /* 0x0003e20000000800 */
[C---:B------:R-:W-:Y:S04]  /*81a0*/  FMUL.FTZ R75, R0.reuse, R75 ;  /* 0x0000004b004b7220 */ /* 0x040fe80000410000 */
[C---:B------:R-:W-:Y:S02]  /*81b0*/  FMUL.FTZ R76, R3.reuse, R76 ;  /* 0x0000004c034c7220 */ /* 0x040fe40000410000 */
[----:B------:R-:W-:Y:S01]  /*81c0*/  FMUL.FTZ R77, R3, R77 ;  /* 0x0000004d034d7220 */ /* 0x000fe20000410000 */
[C---:B------:R-:W-:Y:S04]  /*81d0*/  HMMA.16816.F32 R72, R180.reuse, R104, R72 ;  /* 0x00000068b448723c */ /* 0x040fe80000001848 */
[C---:B------:R-:W-:Y:S02]  /*81e0*/  FMUL.FTZ R78, R0.reuse, R78 ;  /* 0x0000004e004e7220 */ /* 0x040fe40000410000 */
[----:B------:R-:W-:Y:S02]  /*81f0*/  FMUL.FTZ R79, R0, R79 ;  /* 0x0000004f004f7220 */ /* 0x000fe40000410000 */
[C---:B------:R-:W-:Y:S04]  /*8200*/  FMUL.FTZ R80, R141.reuse, R80 ;  /* 0x000000508d507220 */ /* 0x040fe80000410000 */
[----:B------:R-:W-:Y:S01]  /*8210*/  FMUL.FTZ R81, R141, R81 ;  /* 0x000000518d517220 */ /* 0x000fe20000410000 */
[-C--:B------:R-:W-:Y:S03]  /*8220*/  HMMA.16816.F32 R76, R180, R106.reuse, R76 ;  /* 0x0000006ab44c723c */ /* 0x080fe6000000184c */
[--C-:B-1----:R-:W-:Y:S02]  /*8230*/  FFMA.FTZ R2, R208, c[0x0][0x2d0], -R184.reuse ;  /* 0x0000b400d0027a23 */ /* 0x102fe400000108b8 */
[C---:B------:R-:W-:Y:S02]  /*8240*/  FMUL.FTZ R82, R140.reuse, R82 ;  /* 0x000000528c527220 */ /* 0x040fe40000410000 */
[----:B------:R1:W-:Y:S01]  /*8250*/  MUFU.EX2 R124, R2 ;  /* 0x00000002007c7308 */ /* 0x0003e20000000800 */
[C---:B------:R-:W-:Y:S04]  /*8260*/  FMUL.FTZ R83, R140.reuse, R83 ;  /* 0x000000538c537220 */ /* 0x040fe80000410000 */
[C---:B------:R-:W-:Y:S02]  /*8270*/  FMUL.FTZ R88, R3.reuse, R88 ;  /* 0x0000005803587220 */ /* 0x040fe40000410000 */
[----:B------:R-:W-:Y:S01]  /*8280*/  FMUL.FTZ R89, R3, R89 ;  /* 0x0000005903597220 */ /* 0x000fe20000410000 */
[C---:B------:R-:W-:Y:S01]  /*8290*/  HMMA.16816.F32 R80, R176.reuse, R106, R80 ;  /* 0x0000006ab050723c */ /* 0x040fe20000001850 */
[----:B------:R-:W2:Y:S03]  /*82a0*/  LDSM.16.MT88.4 R104, [R213+0x400] ;  /* 0x00040000d568783b */ /* 0x000ea60000004200 */
[C---:B------:R-:W-:Y:S02]  /*82b0*/  FMUL.FTZ R84, R141.reuse, R84 ;  /* 0x000000548d547220 */ /* 0x040fe40000410000 */
[----:B------:R-:W-:Y:S02]  /*82c0*/  FMUL.FTZ R85, R141, R85 ;  /* 0x000000558d557220 */ /* 0x000fe40000410000 */
[C---:B------:R-:W-:Y:S04]  /*82d0*/  FMUL.FTZ R86, R140.reuse, R86 ;  /* 0x000000568c567220 */ /* 0x040fe80000410000 */
[----:B------:R-:W-:Y:S02]  /*82e0*/  FMUL.FTZ R87, R140, R87 ;  /* 0x000000578c577220 */ /* 0x000fe40000410000 */
[C---:B------:R-:W-:Y:S02]  /*82f0*/  FMUL.FTZ R90, R0.reuse, R90 ;  /* 0x0000005a005a7220 */ /* 0x040fe40000410000 */
[----:B-1----:R-:W-:Y:S02]  /*8300*/  FFMA.FTZ R2, R205, c[0x0][0x2d0], -R184 ;  /* 0x0000b400cd027a23 */ /* 0x002fe400000108b8 */
[C---:B------:R-:W-:Y:S01]  /*8310*/  FMUL.FTZ R91, R0.reuse, R91 ;  /* 0x0000005b005b7220 */ /* 0x040fe20000410000 */
[-C--:B-----5:R-:W-:Y:S01]  /*8320*/  HMMA.16816.F32 R84, R176, R100.reuse, R84 ;  /* 0x00000064b054723c */ /* 0x0a0fe20000001854 */
[----:B------:R-:W1:Y:S02]  /*8330*/  MUFU.EX2 R127, R2 ;  /* 0x00000002007f7308 */ /* 0x000e640000000800 */
[C---:B------:R-:W-:Y:S02]  /*8340*/  FMUL.FTZ R92, R3.reuse, R92 ;  /* 0x0000005c035c7220 */ /* 0x040fe40000410000 */
[----:B------:R-:W-:Y:S02]  /*8350*/  FMUL.FTZ R93, R3, R93 ;  /* 0x0000005d035d7220 */ /* 0x000fe40000410000 */
[C---:B------:R-:W-:Y:S01]  /*8360*/  FMUL.FTZ R94, R0.reuse, R94 ;  /* 0x0000005e005e7220 */ /* 0x040fe20000410000 */
[C---:B------:R-:W-:Y:S04]  /*8370*/  HMMA.16816.F32 R88, R180.reuse, R100, R88 ;  /* 0x00000064b458723c */ /* 0x040fe80000001858 */
[----:B------:R-:W-:Y:S02]  /*8380*/  FMUL.FTZ R95, R0, R95 ;  /* 0x0000005f005f7220 */ /* 0x000fe40000410000 */
[----:B------:R-:W-:Y:S01]  /*8390*/  FFMA.FTZ R120, R241, c[0x0][0x2d0], -R151 ;  /* 0x0000b400f1787a23 */ /* 0x000fe20000010897 */
[----:B------:R-:W-:Y:S01]  /*83a0*/  F2FP.PACK_AB R100, R125, R158 ;  /* 0x0000009e7d64723e */ /* 0x000fe200000000ff */
[----:B------:R-:W-:Y:S01]  /*83b0*/  IMAD.MOV.U32 R153, RZ, RZ, R198 ;  /* 0x000000ffff997224 */ /* 0x000fe200078e00c6 */
[----:B----4-:R-:W-:Y:S02]  /*83c0*/  F2FP.PACK_AB R101, R126, R159 ;  /* 0x0000009f7e65723e */ /* 0x010fe400000000ff */
[-C--:B------:R-:W-:Y:S01]  /*83d0*/  HMMA.16816.F32 R92, R180, R102.reuse, R92 ;  /* 0x00000066b45c723c */ /* 0x080fe2000000185c */
[----:B------:R-:W-:Y:S02]  /*83e0*/  LDSM.16.MT88.4 R180, [R213+0x2c00] ;  /* 0x002c0000d5b4783b */ /* 0x000fe40000004200 */
[C---:B------:R-:W-:Y:S01]  /*83f0*/  FMUL.FTZ R96, R141.reuse, R96 ;  /* 0x000000608d607220 */ /* 0x040fe20000410000 */
[----:B---3--:R-:W-:Y:S01]  /*8400*/  MOV R241, R169 ;  /* 0x000000a900f17202 */ /* 0x008fe20000000f00 */
[----:B------:R-:W-:Y:S01]  /*8410*/  FMUL.FTZ R97, R141, R97 ;  /* 0x000000618d617220 */ /* 0x000fe20000410000 */
[----:B-1----:R-:W-:Y:S01]  /*8420*/  F2FP.PACK_AB R108, R127, R124 ;  /* 0x0000007c7f6c723e */ /* 0x002fe200000000ff */
[----:B------:R-:W-:Y:S02]  /*8430*/  FFMA.FTZ R2, R209, c[0x0][0x2d0], -R184 ;  /* 0x0000b400d1027a23 */ /* 0x000fe400000108b8 */
[C---:B------:R-:W-:Y:S02]  /*8440*/  FMUL.FTZ R98, R140.reuse, R98 ;  /* 0x000000628c627220 */ /* 0x040fe40000410000 */
[----:B------:R1:W-:Y:S01]  /*8450*/  MUFU.EX2 R252, R2 ;  /* 0x0000000200fc7308 */ /* 0x0003e20000000800 */
[----:B------:R-:W-:Y:S02]  /*8460*/  FMUL.FTZ R99, R140, R99 ;  /* 0x000000638c637220 */ /* 0x000fe40000410000 */
[----:B------:R-:W-:Y:S02]  /*8470*/  IMAD.MOV.U32 R168, RZ, RZ, R152 ;  /* 0x000000ffffa87224 */ /* 0x000fe400078e0098 */
[----:B------:R-:W-:Y:S02]  /*8480*/  IMAD.MOV.U32 R152, RZ, RZ, R202 ;  /* 0x000000ffff987224 */ /* 0x000fe400078e00ca */
[----:B------:R-:W-:Y:S01]  /*8490*/  IMAD.MOV.U32 R162, RZ, RZ, R147 ;  /* 0x000000ffffa27224 */ /* 0x000fe200078e0093 */
[----:B------:R-:W-:Y:S04]  /*84a0*/  HMMA.16816.F32 R96, R176, R102, R96 ;  /* 0x00000066b060723c */ /* 0x000fe80000001860 */
[----:B------:R-:W-:Y:S03]  /*84b0*/  IMAD.MOV.U32 R160, RZ, RZ, R203 ;  /* 0x000000ffffa07224 */ /* 0x000fe600078e00cb */
[----:B------:R-:W-:Y:S02]  /*84c0*/  F2FP.PACK_AB R102, R170, R168 ;  /* 0x000000a8aa66723e */ /* 0x000fe400000000ff */
[----:B------:R-:W-:Y:S07]  /*84d0*/  F2FP.PACK_AB R103, R171, R169 ;  /* 0x000000a9ab67723e */ /* 0x000fee00000000ff */
[-C--:B--2---:R-:W-:Y:S05]  /*84e0*/  HMMA.16816.F32 R4, R100, R104.reuse, R4 ;  /* 0x000000686404723c */ /* 0x084fea0000001804 */
[--C-:B-1----:R-:W-:Y:S02]  /*84f0*/  FFMA.FTZ R2, R210, c[0x0][0x2d0], -R184.reuse ;  /* 0x0000b400d2027a23 */ /* 0x102fe400000108b8 */
[----:B------:R1:W-:Y:S10]  /*8500*/  MUFU.EX2 R210, R120 ;  /* 0x0000007800d27308 */ /* 0x0003f40000000800 */
[----:B------:R2:W3:Y:S01]  /*8510*/  MUFU.EX2 R250, R2 ;  /* 0x0000000200fa7308 */ /* 0x0004e20000000800 */
[----:B-1----:R-:W-:Y:S02]  /*8520*/  FFMA.FTZ R120, R247, c[0x0][0x2d0], -R184 ;  /* 0x0000b400f7787a23 */ /* 0x002fe400000108b8 */
[----:B------:R-:W-:Y:S07]  /*8530*/  IMAD.MOV.U32 R247, RZ, RZ, R125 ;  /* 0x000000fffff77224 */ /* 0x000fee00078e007d */
[----:B------:R1:W-:Y:S01]  /*8540*/  MUFU.EX2 R206, R120 ;  /* 0x0000007800ce7308 */ /* 0x0003e20000000800 */
[--C-:B--2---:R-:W-:Y:S01]  /*8550*/  FFMA.FTZ R2, R211, c[0x0][0x2d0], -R185.reuse ;  /* 0x0000b400d3027a23 */ /* 0x104fe200000108b9 */
[----:B---3--:R-:W-:Y:S08]  /*8560*/  F2FP.PACK_AB R110, R250, R252 ;  /* 0x000000fcfa6e723e */ /* 0x008ff000000000ff */
[----:B------:R2:W-:Y:S01]  /*8570*/  MUFU.EX2 R245, R2 ;  /* 0x0000000200f57308 */ /* 0x0005e20000000800 */
[----:B-1----:R-:W-:Y:S01]  /*8580*/  LDSM.16.MT88.4 R120, [R214+0x800] ;  /* 0x00080000d678783b */ /* 0x002fe20000004200 */
[--C-:B--2---:R-:W-:Y:S08]  /*8590*/  FFMA.FTZ R2, R230, c[0x0][0x2d0], -R185.reuse ;  /* 0x0000b400e6027a23 */ /* 0x104ff000000108b9 */
        /* <DEDUP_REMOVED lines=13> */
[--C-:B-1----:R-:W-:Y:S02]  /*8670*/  FFMA.FTZ R2, R235, c[0x0][0x2d0], -R150.reuse ;  /* 0x0000b400eb027a23 */ /* 0x102fe40000010896 */
[----:B------:R-:W-:Y:S02]  /*8680*/  IMAD.MOV.U32 R235, RZ, RZ, R171 ;  /* 0x000000ffffeb7224 */ /* 0x000fe400078e00ab */
        /* <DEDUP_REMOVED lines=13> */
[----:B-1----:R-:W-:Y:S02]  /*8760*/  FFMA.FTZ R2, R237, c[0x0][0x2d0], -R150 ;  /* 0x0000b400ed027a23 */ /* 0x002fe40000010896 */
[----:B------:R-:W-:Y:S02]  /*8770*/  IMAD.MOV.U32 R237, RZ, RZ, R170 ;  /* 0x000000ffffed7224 */ /* 0x000fe400078e00aa */
[-C--:B--2---:R-:W-:Y:S01]  /*8780*/  HMMA.16816.F32 R52, R100, R104.reuse, R52 ;  /* 0x000000686434723c */ /* 0x084fe20000001834 */
[----:B------:R1:W2:Y:S07]  /*8790*/  MUFU.EX2 R230, R2 ;  /* 0x0000000200e67308 */ /* 0x0002ae0000000800 */
[C---:B------:R-:W-:Y:S08]  /*87a0*/  HMMA.16816.F32 R56, R108.reuse, R104, R56 ;  /* 0x000000686c38723c */ /* 0x040ff00000001838 */
[-C--:B------:R-:W-:Y:S08]  /*87b0*/  HMMA.16816.F32 R60, R108, R106.reuse, R60 ;  /* 0x0000006a6c3c723c */ /* 0x080ff0000000183c */
[C---:B------:R-:W-:Y:S01]  /*87c0*/  HMMA.16816.F32 R64, R100.reuse, R106, R64 ;  /* 0x0000006a6440723c */ /* 0x040fe20000001840 */
[----:B------:R-:W2:Y:S03]  /*87d0*/  LDSM.16.MT88.4 R104, [R213+0x800] ;  /* 0x00080000d568783b */ /* 0x000ea60000004200 */
[--C-:B-1----:R-:W-:Y:S02]  /*87e0*/  FFMA.FTZ R2, R242, c[0x0][0x2d0], -R151.reuse ;  /* 0x0000b400f2027a23 */ /* 0x102fe40000010897 */
[----:B------:R-:W-:Y:S02]  /*87f0*/  IMAD.MOV.U32 R242, RZ, RZ, R168 ;  /* 0x000000fffff27224 */ /* 0x000fe400078e00a8 */
[-C--:B----4-:R-:W-:Y:S01]  /*8800*/  HMMA.16816.F32 R68, R100, R112.reuse, R68 ;  /* 0x000000706444723c */ /* 0x090fe20000001844 */
[----:B------:R1:W4:Y:S07]  /*8810*/  MUFU.EX2 R208, R2 ;  /* 0x0000000200d07308 */ /* 0x00032e0000000800 */
[C---:B------:R-:W-:Y:S08]  /*8820*/  HMMA.16816.F32 R72, R108.reuse, R112, R72 ;  /* 0x000000706c48723c */ /* 0x040ff00000001848 */
[-C--:B------:R-:W-:Y:S08]  /*8830*/  HMMA.16816.F32 R76, R108, R114.reuse, R76 ;  /* 0x000000726c4c723c */ /* 0x080ff0000000184c */
[C---:B------:R-:W-:Y:S01]  /*8840*/  HMMA.16816.F32 R80, R100.reuse, R114, R80 ;  /* 0x000000726450723c */ /* 0x040fe20000001850 */
[----:B------:R-:W2:Y:S03]  /*8850*/  LDSM.16.MT88.4 R112, [R213+0x1800] ;  /* 0x00180000d570783b */ /* 0x000ea60000004200 */
[----:B-1----:R-:W-:Y:S02]  /*8860*/  FFMA.FTZ R2, R236, c[0x0][0x2d0], -R151 ;  /* 0x0000b400ec027a23 */ /* 0x002fe40000010897 */
[----:B------:R-:W-:Y:S02]  /*8870*/  IMAD.MOV.U32 R236, RZ, RZ, R127 ;  /* 0x000000ffffec7224 */ /* 0x000fe400078e007f */
[-C--:B-----5:R-:W-:Y:S01]  /*8880*/  HMMA.16816.F32 R84, R100, R116.reuse, R84 ;  /* 0x000000746454723c */ /* 0x0a0fe20000001854 */
[----:B------:R1:W-:Y:S07]  /*8890*/  MUFU.EX2 R209, R2 ;  /* 0x0000000200d17308 */ /* 0x0003ee0000000800 */
[C---:B------:R-:W-:Y:S08]  /*88a0*/  HMMA.16816.F32 R88, R108.reuse, R116, R88 ;  /* 0x000000746c58723c */ /* 0x040ff00000001858 */
[-C--:B------:R-:W-:Y:S08]  /*88b0*/  HMMA.16816.F32 R92, R108, R118.reuse, R92 ;  /* 0x000000766c5c723c */ /* 0x080ff0000000185c */
[----:B------:R-:W-:Y:S01]  /*88c0*/  HMMA.16816.F32 R96, R100, R118, R96 ;  /* 0x000000766460723c */ /* 0x000fe20000001860 */
[----:B------:R-:W-:Y:S03]  /*88d0*/  LDSM.16.MT88.4 R116, [R213+0x2800] ;  /* 0x00280000d574783b */ /* 0x000fe60000004200 */
[----:B-1----:R-:W-:Y:S01]  /*88e0*/  FFMA.FTZ R2, R238, c[0x0][0x2d0], -R151 ;  /* 0x0000b400ee027a23 */ /* 0x002fe20000010897 */
[----:B------:R-:W-:Y:S02]  /*88f0*/  MOV R238, R126 ;  /* 0x0000007e00ee7202 */ /* 0x000fe40000000f00 */
[----:B---3--:R-:W-:Y:S01]  /*8900*/  F2FP.PACK_AB R100, R231, R211 ;  /* 0x000000d3e764723e */ /* 0x008fe200000000ff */
[----:B------:R1:W3:Y:S01]  /*8910*/  MUFU.EX2 R207, R2 ;  /* 0x0000000200cf7308 */ /* 0x0002e20000000800 */
[----:B--2---:R-:W-:Y:S03]  /*8920*/  F2FP.PACK_AB R102, R230, R232 ;  /* 0x000000e8e666723e */ /* 0x004fe600000000ff */
[----:B----4-:R-:W-:Y:S01]  /*8930*/  F2FP.PACK_AB R101, R208, R210 ;  /* 0x000000d2d065723e */ /* 0x010fe200000000ff */
[----:B-1----:R-:W-:Y:S01]  /*8940*/  FFMA.FTZ R2, R244, c[0x0][0x2d0], -R184 ;  /* 0x0000b400f4027a23 */ /* 0x002fe200000108b8 */
[----:B---3--:R-:W-:Y:S01]  /*8950*/  F2FP.PACK_AB R103, R207, R209 ;  /* 0x000000d1cf67723e */ /* 0x008fe200000000ff */
[----:B------:R-:W-:Y:S03]  /*8960*/  IMAD.MOV.U32 R244, RZ, RZ, R124 ;  /* 0x000000fffff47224 */ /* 0x000fe600078e007c */
[----:B------:R1:W2:Y:S03]  /*8970*/  MUFU.EX2 R203, R2 ;  /* 0x0000000200cb7308 */ /* 0x0002a60000000800 */
[-C--:B------:R-:W-:Y:S03]  /*8980*/  HMMA.16816.F32 R4, R100, R104.reuse, R4 ;  /* 0x000000686404723c */ /* 0x080fe60000001804 */
[--C-:B-1----:R-:W-:Y:S01]  /*8990*/  FFMA.FTZ R2, R239, c[0x0][0x2d0], -R184.reuse ;  /* 0x0000b400ef027a23 */ /* 0x102fe200000108b8 */
[----:B--2---:R-:W-:Y:S02]  /*89a0*/  F2FP.PACK_AB R108, R203, R206 ;  /* 0x000000cecb6c723e */ /* 0x004fe400000000ff */
[----:B------:R-:W-:Y:S01]  /*89b0*/  MOV R239, R159 ;  /* 0x0000009f00ef7202 */ /* 0x000fe20000000f00 */
[----:B------:R1:W-:Y:S02]  /*89c0*/  MUFU.EX2 R205, R2 ;  /* 0x0000000200cd7308 */ /* 0x0003e40000000800 */
[----:B-1----:R-:W-:Y:S03]  /*89d0*/  FFMA.FTZ R2, R240, c[0x0][0x2d0], -R184 ;  /* 0x0000b400f0027a23 */ /* 0x002fe600000108b8 */
[----:B------:R-:W-:Y:S05]  /*89e0*/  IMAD.MOV.U32 R240, RZ, RZ, R158 ;  /* 0x000000fffff07224 */ /* 0x000fea00078e009e */
[----:B------:R1:W2:Y:S02]  /*89f0*/  MUFU.EX2 R202, R2 ;  /* 0x0000000200ca7308 */ /* 0x0002a40000000800 */
[--C-:B-1----:R-:W-:Y:S01]  /*8a00*/  FFMA.FTZ R2, R249, c[0x0][0x2d0], -R185.reuse ;  /* 0x0000b400f9027a23 */ /* 0x102fe200000108b9 */
[----:B--2---:R-:W-:Y:S07]  /*8a10*/  F2FP.PACK_AB R110, R202, R205 ;  /* 0x000000cdca6e723e */ /* 0x004fee00000000ff */
[----:B------:R1:W-:Y:S02]  /*8a20*/  MUFU.EX2 R201, R2 ;  /* 0x0000000200c97308 */ /* 0x0003e40000000800 */
[--C-:B-1----:R-:W-:Y:S02]  /*8a30*/  FFMA.FTZ R2, R251, c[0x0][0x2d0], -R185.reuse ;  /* 0x0000b400fb027a23 */ /* 0x102fe400000108b9 */
[----:B------:R-:W-:Y:S06]  /*8a40*/  IMAD.MOV.U32 R251, RZ, RZ, R154 ;  /* 0x000000fffffb7224 */ /* 0x000fec00078e009a */
[----:B------:R1:W2:Y:S02]  /*8a50*/  MUFU.EX2 R199, R2 ;  /* 0x0000000200c77308 */ /* 0x0002a40000000800 */
[--C-:B-1----:R-:W-:Y:S01]  /*8a60*/  FFMA.FTZ R2, R246, c[0x0][0x2d0], -R185.reuse ;  /* 0x0000b400f6027a23 */ /* 0x102fe200000108b9 */
[----:B--2---:R-:W-:Y:S01]  /*8a70*/  F2FP.PACK_AB R109, R199, R201 ;  /* 0x000000c9c76d723e */ /* 0x004fe200000000ff */
[----:B------:R-:W-:Y:S06]  /*8a80*/  IMAD.MOV.U32 R246, RZ, RZ, R152 ;  /* 0x000000fffff67224 */ /* 0x000fec00078e0098 */
[----:B------:R1:W-:Y:S02]  /*8a90*/  MUFU.EX2 R200, R2 ;  /* 0x0000000200c87308 */ /* 0x0003e40000000800 */
[----:B-1----:R-:W-:Y:S01]  /*8aa0*/  FFMA.FTZ R2, R248, c[0x0][0x2d0], -R185 ;  /* 0x0000b400f8027a23 */ /* 0x002fe200000108b9 */
[----:B------:R-:W-:Y:S07]  /*8ab0*/  MOV R248, R153 ;  /* 0x0000009900f87202 */ /* 0x000fee0000000f00 */
[----:B------:R-:W1:Y:S02]  /*8ac0*/  MUFU.EX2 R198, R2 ;  /* 0x0000000200c67308 */ /* 0x000e640000000800 */
[----:B-1----:R-:W-:Y:S01]  /*8ad0*/  F2FP.PACK_AB R111, R198, R200 ;  /* 0x000000c8c66f723e */ /* 0x002fe200000000ff */
[--C-:B------:R-:W-:Y:S01]  /*8ae0*/  FFMA.FTZ R2, R132, c[0x0][0x2d0], -R150.reuse ;  /* 0x0000b40084027a23 */ /* 0x100fe20000010896 */
[----:B------:R-:W-:Y:S06]  /*8af0*/  MOV R132, R197 ;  /* 0x000000c500847202 */ /* 0x000fec0000000f00 */
        /* <DEDUP_REMOVED lines=8> */
[C---:B------:R-:W-:Y:S01]  /*8b80*/  HMMA.16816.F32 R24, R108.reuse, R120, R24 ;  /* 0x000000786c18723c */ /* 0x040fe20000001818 */
[----:B------:R-:W3:Y:S07]  /*8b90*/  LDL R120, [R1+0x38] ;  /* 0x0000380001787983 */ /* 0x000eee0000100800 */
[-C--:B------:R-:W-:Y:S08]  /*8ba0*/  HMMA.16816.F32 R28, R108, R122.reuse, R28 ;  /* 0x0000007a6c1c723c */ /* 0x080ff0000000181c */
[C---:B------:R-:W-:Y:S04]  /*8bb0*/  HMMA.16816.F32 R32, R100.reuse, R122, R32 ;  /* 0x0000007a6420723c */ /* 0x040fe80000001820 */
[--C-:B-1----:R-:W-:Y:S02]  /*8bc0*/  FFMA.FTZ R2, R196, c[0x0][0x2d0], -R150.reuse ;  /* 0x0000b400c4027a23 */ /* 0x102fe40000010896 */
[----:B------:R-:W-:Y:S02]  /*8bd0*/  FFMA.FTZ R150, R132, c[0x0][0x2d0], -R150 ;  /* 0x0000b40084967a23 */ /* 0x000fe40000010896 */
[-C--:B------:R-:W-:Y:S01]  /*8be0*/  HMMA.16816.F32 R36, R100, R112.reuse, R36 ;  /* 0x000000706424723c */ /* 0x080fe20000001824 */
[----:B------:R1:W-:Y:S07]  /*8bf0*/  MUFU.EX2 R196, R2 ;  /* 0x0000000200c47308 */ /* 0x0003ee0000000800 */
[C---:B------:R-:W-:Y:S03]  /*8c00*/  HMMA.16816.F32 R40, R108.reuse, R112, R40 ;  /* 0x000000706c28723c */ /* 0x040fe60000001828 */
[----:B------:R-:W4:Y:S05]  /*8c10*/  MUFU.EX2 R194, R150 ;  /* 0x0000009600c27308 */ /* 0x000f2a0000000800 */
[-C--:B------:R-:W-:Y:S08]  /*8c20*/  HMMA.16816.F32 R44, R108, R114.reuse, R44 ;  /* 0x000000726c2c723c */ /* 0x080ff0000000182c */
[C---:B------:R-:W-:Y:S01]  /*8c30*/  HMMA.16816.F32 R48, R100.reuse, R114, R48 ;  /* 0x000000726430723c */ /* 0x040fe20000001830 */
[----:B------:R-:W5:Y:S03]  /*8c40*/  LDSM.16.MT88.4 R112, [R214+0x2800] ;  /* 0x00280000d670783b */ /* 0x000f660000004200 */
[--C-:B-1----:R-:W-:Y:S01]  /*8c50*/  FFMA.FTZ R2, R131, c[0x0][0x2d0], -R151.reuse ;  /* 0x0000b40083027a23 */ /* 0x102fe20000010897 */
[----:B------:R-:W-:Y:S03]  /*8c60*/  MOV R131, R186 ;  /* 0x000000ba00837202 */ /* 0x000fe60000000f00 */
[-C--:B--2---:R-:W-:Y:S01]  /*8c70*/  HMMA.16816.F32 R52, R100, R104.reuse, R52 ;  /* 0x000000686434723c */ /* 0x084fe20000001834 */
[----:B------:R1:W-:Y:S03]  /*8c80*/  MUFU.EX2 R193, R2 ;  /* 0x0000000200c17308 */ /* 0x0003e60000000800 */
[----:B----4-:R-:W-:Y:S04]  /*8c90*/  F2FP.PACK_AB R150, R194, R196 ;  /* 0x000000c4c296723e */ /* 0x010fe800000000ff */
[C---:B------:R-:W-:Y:S08]  /*8ca0*/  HMMA.16816.F32 R56, R108.reuse, R104, R56 ;  /* 0x000000686c38723c */ /* 0x040ff00000001838 */
[-C--:B------:R-:W-:Y:S08]  /*8cb0*/  HMMA.16816.F32 R60, R108, R106.reuse, R60 ;  /* 0x0000006a6c3c723c */ /* 0x080ff0000000183c */
[C---:B------:R-:W-:Y:S01]  /*8cc0*/  HMMA.16816.F32 R64, R100.reuse, R106, R64 ;  /* 0x0000006a6440723c */ /* 0x040fe20000001840 */
[----:B------:R-:W2:Y:S03]  /*8cd0*/  LDL.LU R107, [R1+0x20] ;  /* 0x00002000016b7983 */ /* 0x000ea60000300800 */
[----:B-1----:R-:W-:Y:S01]  /*8ce0*/  FFMA.FTZ R2, R167, c[0x0][0x2d0], -R151 ;  /* 0x0000b400a7027a23 */ /* 0x002fe20000010897 */
[----:B------:R-:W4:Y:S01]  /*8cf0*/  LDL.LU R106, [R1+0x24] ;  /* 0x00002400016a7983 */ /* 0x000f220000300800 */
[----:B------:R-:W-:Y:S02]  /*8d00*/  IMAD.MOV.U32 R167, RZ, RZ, R166 ;  /* 0x000000ffffa77224 */ /* 0x000fe400078e00a6 */
[-C--:B------:R-:W-:Y:S01]  /*8d10*/  HMMA.16816.F32 R68, R100, R116.reuse, R68 ;  /* 0x000000746444723c */ /* 0x080fe20000001844 */
[----:B------:R-:W4:Y:S03]  /*8d20*/  LDL.LU R105, [R1+0x28] ;  /* 0x0000280001697983 */ /* 0x000f260000300800 */
[----:B------:R-:W-:Y:S01]  /*8d30*/  IMAD.MOV.U32 R166, RZ, RZ, R191 ;  /* 0x000000ffffa67224 */ /* 0x000fe200078e00bf */
[----:B------:R-:W4:Y:S01]  /*8d40*/  LDL.LU R104, [R1+0x2c] ;  /* 0x00002c0001687983 */ /* 0x000f220000300800 */
[----:B------:R1:W-:Y:S02]  /*8d50*/  MUFU.EX2 R191, R2 ;  /* 0x0000000200bf7308 */ /* 0x0003e40000000800 */
[C---:B------:R-:W-:Y:S08]  /*8d60*/  HMMA.16816.F32 R72, R108.reuse, R116, R72 ;  /* 0x000000746c48723c */ /* 0x040ff00000001848 */
[-C--:B------:R-:W-:Y:S08]  /*8d70*/  HMMA.16816.F32 R76, R108, R118.reuse, R76 ;  /* 0x000000766c4c723c */ /* 0x080ff0000000184c */
[C---:B------:R-:W-:Y:S01]  /*8d80*/  HMMA.16816.F32 R80, R100.reuse, R118, R80 ;  /* 0x000000766450723c */ /* 0x040fe20000001850 */
[----:B------:R-:W-:Y:S03]  /*8d90*/  LDSM.16.MT88.4 R116, [R214+0xc00] ;  /* 0x000c0000d674783b */ /* 0x000fe60000004200 */
[--C-:B-1----:R-:W-:Y:S04]  /*8da0*/  FFMA.FTZ R2, R130, c[0x0][0x2d0], -R151.reuse ;  /* 0x0000b40082027a23 */ /* 0x102fe80000010897 */
[-C--:B-----5:R-:W-:Y:S01]  /*8db0*/  HMMA.16816.F32 R84, R100, R112.reuse, R84 ;  /* 0x000000706454723c */ /* 0x0a0fe20000001854 */
[----:B------:R1:W-:Y:S03]  /*8dc0*/  MUFU.EX2 R192, R2 ;  /* 0x0000000200c07308 */ /* 0x0003e60000000800 */
[----:B------:R-:W-:Y:S02]  /*8dd0*/  IMAD.MOV.U32 R130, RZ, RZ, R188 ;  /* 0x000000ffff827224 */ /* 0x000fe400078e00bc */
[----:B------:R-:W-:Y:S01]  /*8de0*/  FFMA.FTZ R151, R161, c[0x0][0x2d0], -R151 ;  /* 0x0000b400a1977a23 */ /* 0x000fe20000010897 */
[----:B------:R-:W-:Y:S01]  /*8df0*/  MOV R161, R160 ;  /* 0x000000a000a17202 */ /* 0x000fe20000000f00 */
[C---:B------:R-:W-:Y:S04]  /*8e00*/  HMMA.16816.F32 R88, R108.reuse, R112, R88 ;  /* 0x000000706c58723c */ /* 0x040fe80000001858 */
[----:B------:R-:W-:Y:S02]  /*8e10*/  IMAD.MOV.U32 R160, RZ, RZ, R190 ;  /* 0x000000ffffa07224 */ /* 0x000fe400078e00be */
[----:B------:R-:W5:Y:S01]  /*8e20*/  MUFU.EX2 R190, R151 ;  /* 0x0000009700be7308 */ /* 0x000f620000000800 */
[----:B------:R-:W-:Y:S01]  /*8e30*/  IMAD.MOV.U32 R132, RZ, RZ, R130 ;  /* 0x000000ffff847224 */ /* 0x000fe200078e0082 */
[-C--:B------:R-:W-:Y:S08]  /*8e40*/  HMMA.16816.F32 R92, R108, R114.reuse, R92 ;  /* 0x000000726c5c723c */ /* 0x080ff0000000185c */
[----:B------:R-:W-:Y:S04]  /*8e50*/  HMMA.16816.F32 R96, R100, R114, R96 ;  /* 0x000000726460723c */ /* 0x000fe80000001860 */
[--C-:B-1----:R-:W-:Y:S02]  /*8e60*/  FFMA.FTZ R2, R129, c[0x0][0x2d0], -R184.reuse ;  /* 0x0000b40081027a23 */ /* 0x102fe400000108b8 */
[----:B------:R-:W-:Y:S02]  /*8e70*/  IMAD.MOV.U32 R129, RZ, RZ, R187 ;  /* 0x000000ffff817224 */ /* 0x000fe400078e00bb */
[----:B------:R1:W-:Y:S04]  /*8e80*/  MUFU.EX2 R188, R2 ;  /* 0x0000000200bc7308 */ /* 0x0003e80000000800 */
[----:B------:R-:W-:Y:S02]  /*8e90*/  MOV R133, R129 ;  /* 0x0000008100857202 */ /* 0x000fe40000000f00 */
[----:B-----5:R-:W-:Y:S01]  /*8ea0*/  F2FP.PACK_AB R151, R190, R192 ;  /* 0x000000c0be97723e */ /* 0x020fe200000000ff */
[--C-:B-1----:R-:W-:Y:S04]  /*8eb0*/  FFMA.FTZ R2, R189, c[0x0][0x2d0], -R184.reuse ;  /* 0x0000b400bd027a23 */ /* 0x102fe800000108b8 */
[----:B------:R1:W5:Y:S02]  /*8ec0*/  MUFU.EX2 R189, R2 ;  /* 0x0000000200bd7308 */ /* 0x0003640000000800 */
[--C-:B-1----:R-:W-:Y:S01]  /*8ed0*/  FFMA.FTZ R2, R167, c[0x0][0x2d0], -R184.reuse ;  /* 0x0000b400a7027a23 */ /* 0x102fe200000108b8 */
[----:B-----5:R-:W-:Y:S01]  /*8ee0*/  F2FP.PACK_AB R176, R189, R188 ;  /* 0x000000bcbdb0723e */ /* 0x020fe200000000ff */
[----:B------:R-:W-:Y:S06]  /*8ef0*/  FFMA.FTZ R184, R166, c[0x0][0x2d0], -R184 ;  /* 0x0000b400a6b87a23 */ /* 0x000fec00000108b8 */
[----:B------:R1:W-:Y:S10]  /*8f00*/  MUFU.EX2 R187, R2 ;  /* 0x0000000200bb7308 */ /* 0x0003f40000000800 */
[----:B------:R-:W5:Y:S01]  /*8f10*/  MUFU.EX2 R186, R184 ;  /* 0x000000b800ba7308 */ /* 0x000f620000000800 */
[--C-:B-1----:R-:W-:Y:S02]  /*8f20*/  FFMA.FTZ R2, R165, c[0x0][0x2d0], -R185.reuse ;  /* 0x0000b400a5027a23 */ /* 0x102fe400000108b9 */
[----:B------:R-:W1:Y:S07]  /*8f30*/  LDSM.16.MT88.4 R164, [R213+0xc00] ;  /* 0x000c0000d5a4783b */ /* 0x000e6e0000004200 */
[----:B------:R1:W-:Y:S01]  /*8f40*/  MUFU.EX2 R147, R2 ;  /* 0x0000000200937308 */ /* 0x0003e20000000800 */
[----:B-----5:R-:W-:Y:S01]  /*8f50*/  F2FP.PACK_AB R178, R186, R187 ;  /* 0x000000bbbab2723e */ /* 0x020fe200000000ff */
[--C-:B-1----:R-:W-:Y:S02]  /*8f60*/  FFMA.FTZ R2, R131, c[0x0][0x2d0], -R185.reuse ;  /* 0x0000b40083027a23 */ /* 0x102fe400000108b9 */
[----:B------:R-:W1:Y:S06]  /*8f70*/  LDSM.16.MT88.4 R128, [R213+0x1c00] ;  /* 0x001c0000d580783b */ /* 0x000e6c0000004200 */
[----:B------:R5:W5:Y:S02]  /*8f80*/  MUFU.EX2 R184, R2 ;  /* 0x0000000200b87308 */ /* 0x000b640000000800 */
[--C-:B-----5:R-:W-:Y:S01]  /*8f90*/  FFMA.FTZ R2, R157, c[0x0][0x2d0], -R185.reuse ;  /* 0x0000b4009d027a23 */ /* 0x120fe200000108b9 */
[----:B------:R-:W-:Y:S01]  /*8fa0*/  F2FP.PACK_AB R177, R184, R147 ;  /* 0x00000093b8b1723e */ /* 0x000fe200000000ff */
[----:B------:R-:W-:Y:S06]  /*8fb0*/  IMAD.MOV.U32 R157, RZ, RZ, R146 ;  /* 0x000000ffff9d7224 */ /* 0x000fec00078e0092 */
[----:B------:R-:W-:Y:S01]  /*8fc0*/  MUFU.EX2 R146, R2 ;  /* 0x0000000200927308 */ /* 0x000fe20000000800 */
[----:B------:R-:W-:Y:S01]  /*8fd0*/  FFMA.FTZ R185, R149, c[0x0][0x2d0], -R185 ;  /* 0x0000b40095b97a23 */ /* 0x000fe200000108b9 */
[----:B------:R-:W-:Y:S01]  /*8fe0*/  F2FP.PACK_AB R149, R191, R193 ;  /* 0x000000c1bf95723e */ /* 0x000fe200000000ff */
[----:B------:R-:W-:Y:S01]  /*8ff0*/  IMAD.MOV.U32 R249, RZ, RZ, R157 ;  /* 0x000000fffff97224 */ /* 0x000fe200078e009d */
[----:B---3--:R-:W-:Y:S06]  /*9000*/  ISETP.GT.AND P0, PT, R229, R120, PT ;  /* 0x00000078e500720c */ /* 0x008fec0003f04270 */
[----:B------:R-:W3:Y:S01]  /*9010*/  MUFU.EX2 R185, R185 ;  /* 0x000000b900b97308 */ /* 0x000ee20000000800 */
[----:B------:R-:W-:Y:S01]  /*9020*/  IMAD.MOV.U32 R229, RZ, RZ, R155 ;  /* 0x000000ffffe57224 */ /* 0x000fe200078e009b */
[----:B---3--:R-:W-:Y:S01]  /*9030*/  F2FP.PACK_AB R179, R185, R146 ;  /* 0x00000092b9b3723e */ /* 0x008fe200000000ff */
[----:B--2---:R-:W-:Y:S02]  /*9040*/  FFMA.FTZ R141, R141, R107, R172 ;  /* 0x0000006b8d8d7223 */ /* 0x004fe400000100ac */
[----:B----4-:R-:W-:Y:S02]  /*9050*/  FFMA.FTZ R140, R140, R106, R135 ;  /* 0x0000006a8c8c7223 */ /* 0x010fe40000010087 */
[----:B------:R-:W-:Y:S01]  /*9060*/  FFMA.FTZ R2, R3, R105, R163 ;  /* 0x0000006903027223 */ /* 0x000fe200000100a3 */
[----:B------:R-:W-:Y:S01]  /*9070*/  MOV R163, R148 ;  /* 0x0000009400a37202 */ /* 0x000fe20000000f00 */
[----:B------:R-:W-:Y:S01]  /*9080*/  FADD.FTZ R3, R133, R141 ;  /* 0x0000008d85037221 */ /* 0x000fe20000010000 */
[----:B------:R-:W-:Y:S01]  /*9090*/  F2FP.PACK_AB R148, R195, R197 ;  /* 0x000000c5c394723e */ /* 0x000fe200000000ff */
[----:B------:R-:W-:Y:S01]  /*90a0*/  FFMA.FTZ R0, R0, R104, R134 ;  /* 0x0000006800007223 */ /* 0x000fe20000010086 */
[----:B------:R-:W-:Y:S01]  /*90b0*/  MOV R141, R156 ;  /* 0x0000009c008d7202 */ /* 0x000fe20000000f00 */
[----:B------:R-:W-:Y:S04]  /*90c0*/  FADD.FTZ R140, R132, R140 ;  /* 0x0000008c848c7221 */ /* 0x000fe80000010000 */
[-C--:B------:R-:W-:Y:S01]  /*90d0*/  HMMA.16816.F32 R152, R148, R164.reuse, R4 ;  /* 0x000000a49498723c */ /* 0x080fe20000001804 */
[----:B------:R-:W2:Y:S07]  /*90e0*/  LDSM.16.MT88.4 R4, [R214+0x2c00] ;  /* 0x002c0000d604783b */ /* 0x000eae0000004200 */
[C---:B------:R-:W-:Y:S07]  /*90f0*/  HMMA.16816.F32 R156, R176.reuse, R164, R8 ;  /* 0x000000a4b09c723c */ /* 0x040fee0000001808 */
[----:B------:R-:W-:Y:S01]  /*9100*/  IMAD.MOV.U32 R10, RZ, RZ, R161 ;  /* 0x000000ffff0a7224 */ /* 0x000fe200078e00a1 */
[----:B------:R-:W-:Y:S01]  /*9110*/  MOV R9, R162 ;  /* 0x000000a200097202 */ /* 0x000fe20000000f00 */
[----:B------:R-:W-:Y:S03]  /*9120*/  IMAD.MOV.U32 R8, RZ, RZ, R163 ;  /* 0x000000ffff087224 */ /* 0x000fe600078e00a3 */
[----:B------:R-:W-:Y:S02]  /*9130*/  IMAD.MOV.U32 R11, RZ, RZ, R160 ;  /* 0x000000ffff0b7224 */ /* 0x000fe400078e00a0 */
[-C--:B------:R-:W-:Y:S03]  /*9140*/  HMMA.16816.F32 R160, R176, R166.reuse, R12 ;  /* 0x000000a6b0a0723c */ /* 0x080fe6000000180c */
[----:B------:R-:W-:Y:S02]  /*9150*/  FADD.FTZ R2, R8, R2 ;  /* 0x0000000208027221 */ /* 0x000fe40000010000 */
[----:B------:R-:W-:Y:S02]  /*9160*/  FADD.FTZ R0, R9, R0 ;  /* 0x0000000009007221 */ /* 0x000fe40000010000 */
[----:B------:R-:W-:Y:S01]  /*9170*/  FADD.FTZ R3, R10, R3 ;  /* 0x000000030a037221 */ /* 0x000fe20000010000 */
[C---:B------:R-:W-:Y:S04]  /*9180*/  HMMA.16816.F32 R164, R148.reuse, R166, R16 ;  /* 0x000000a694a4723c */ /* 0x040fe80000001810 */
[----:B------:R-:W-:Y:S02]  /*9190*/  FADD.FTZ R3, R248, R3 ;  /* 0x00000003f8037221 */ /* 0x000fe40000010000 */
[----:B------:R-:W-:Y:S01]  /*91a0*/  FADD.FTZ R9, R11, R140 ;  /* 0x0000008c0b097221 */ /* 0x000fe20000010000 */
[----:B------:R-:W-:Y:S01]  /*91b0*/  MOV R140, R145 ;  /* 0x00000091008c7202 */ /* 0x000fe20000000f00 */
[-C--:B------:R-:W-:Y:S04]  /*91c0*/  HMMA.16816.F32 R100, R148, R116.reuse, R20 ;  /* 0x000000749464723c */ /* 0x080fe80000001814 */
[----:B------:R-:W-:Y:S02]  /*91d0*/  FADD.FTZ R10, R240, R3 ;  /* 0x00000003f00a7221 */ /* 0x000fe40000010000 */
[----:B------:R-:W-:Y:S02]  /*91e0*/  FADD.FTZ R8, R141, R2 ;  /* 0x000000028d087221 */ /* 0x000fe40000010000 */
        /* <DEDUP_REMOVED lines=50> */
[----:B------:R-:W-:Y:S02]  /*9510*/  FADD.FTZ R3, R147, R3 ;  /* 0x0000000393037221 */ /* 0x000fe40000010000 */
[----:B------:R-:W-:Y:S02]  /*9520*/  IMAD.MOV.U32 R147, RZ, RZ, R143 ;  /* 0x000000ffff937224 */ /* 0x000fe400078e008f */
[----:B------:R-:W-:Y:S01]  /*9530*/  FADD.FTZ R3, R184, R3 ;  /* 0x00000003b8037221 */ /* 0x000fe20000010000 */
        /* <DEDUP_REMOVED lines=21> */
[----:B------:R-:W-:Y:S02]  /*9690*/  IMAD.MOV.U32 R148, RZ, RZ, R142 ;  /* 0x000000ffff947224 */ /* 0x000fe400078e008e */
[----:B------:R-:W-:Y:S01]  /*96a0*/  IMAD.MOV.U32 R146, RZ, RZ, R144 ;  /* 0x000000ffff927224 */ /* 0x000fe200078e0090 */
[----:B------:R1:W-:Y:S04]  /*96b0*/  STL [R1+0x28], R2 ;  /* 0x0000280201007387 */ /* 0x0003e80000100800 */
[----:B------:R1:W-:Y:S01]  /*96c0*/  STL [R1+0x2c], R0 ;  /* 0x00002c0001007387 */ /* 0x0003e20000100800 */
[----:B------:R-:W-:-:S05]  /*96d0*/  @P0 BRA `(.L_x_2435) ;  /* 0xffffbf4000000947 */ /* 0x000fca000383ffff */
.L_x_2434:
[----:B-1----:R-:W2:Y:S02]  /*96e0*/  LDL R0, [R1+0x1c] ;  /* 0x00001c0001007983 */ /* 0x002ea40000100800 */
[----:B--2---:R-:W-:-:S13]  /*96f0*/  ISETP.GE.AND P0, PT, R204, R0, PT ;  /* 0x00000000cc00720c */ /* 0x004fda0003f06270 */
[----:B------:R-:W-:Y:S05]  /*9700*/  @!P0 BRA `(.L_x_2436) ;  /* 0x000031a000008947 */ /* 0x000fea0003800000 */
[----:B------:R-:W-:Y:S01]  /*9710*/  IMAD.MOV.U32 R2, RZ, RZ, R144 ;  /* 0x000000ffff027224 */ /* 0x000fe200078e0090 */
[----:B------:R-:W-:Y:S01]  /*9720*/  MOV R146, R142 ;  /* 0x0000008e00927202 */ /* 0x000fe20000000f00 */
[----:B------:R-:W-:Y:S01]  /*9730*/  IMAD.MOV.U32 R0, RZ, RZ, R145 ;  /* 0x000000ffff007224 */ /* 0x000fe200078e0091 */
[----:B------:R-:W-:Y:S02]  /*9740*/  MOV R3, R143 ;  /* 0x0000008f00037202 */ /* 0x000fe40000000f00 */
.L_x_2437:
[----:B------:R-:W2:Y:S01]  /*9750*/  LDL.64 R208, [R1+0x10] ;  /* 0x0000100001d07983 */ /* 0x000ea20000100a00 */
[----:B------:R-:W-:Y:S04]  /*9760*/  DEPBAR.LE SB0, 0x0 ;  /* 0x000080000000791a */ /* 0x000fe80000000000 */
[----:B------:R-:W-:Y:S01]  /*9770*/  WARPSYNC 0xffffffff ;  /* 0xffffffff00007948 */ /* 0x000fe20003800000 */
[----:B------:R-:W3:Y:S01]  /*9780*/  LDL R206, [R1+0x18] ;  /* 0x0000180001ce7983 */ /* 0x000ee20000100800 */
[----:B------:R-:W-:Y:S01]  /*9790*/  SHF.R.S32.HI R40, RZ, 0x1f, R204 ;  /* 0x0000001fff287819 */ /* 0x000fe200000114cc */
[----:B------:R-:W-:Y:S01]  /*97a0*/  IMAD.WIDE.U32 R144, R204, c[0x0][0x208], RZ ;  /* 0x00008200cc907a25 */ /* 0x000fe200078e00ff */
[----:B------:R-:W-:Y:S01]  /*97b0*/  MOV R147, c[0x0][0x208] ;  /* 0x0000820000937a02 */ /* 0x000fe20000000f00 */
[----:B------:R-:W4:Y:S01]  /*97c0*/  LDL R184, [R1+0x34] ;  /* 0x0000340001b87983 */ /* 0x000f220000100800 */
[----:B------:R-:W-:Y:S01]  /*97d0*/  MOV R180, c[0x0][0x20c] ;  /* 0x0000830000b47a02 */ /* 0x000fe20000000f00 */
[----:B------:R-:W-:Y:S01]  /*97e0*/  IMAD R44, R40, c[0x0][0x208], RZ ;  /* 0x00008200282c7a24 */ /* 0x000fe200078e02ff */
[----:B------:R-:W-:Y:S01]  /*97f0*/  SHF.L.U32 R196, R144, 0x6, RZ ;  /* 0x0000000690c47819 */ /* 0x000fe200000006ff */
[----:B------:R-:W-:Y:S02]  /*9800*/  BAR.SYNC.DEFER_BLOCKING 0x0 ;  /* 0x0000000000007b1d */ /* 0x000fe40000010000 */
[----:B------:R-:W-:Y:S06]  /*9810*/  IMAD R44, R204, c[0x0][0x20c], R44 ;  /* 0x00008300cc2c7a24 */ /* 0x000fec00078e022c */
        /* <DEDUP_REMOVED lines=21> */
[----:B------:R-:W-:Y:S02]  /*9970*/  IADD3 R48, R145, R44, RZ ;  /* 0x0000002c91307210 */ /* 0x000fe40007ffe0ff */
[-C--:B------:R-:W-:Y:S03]  /*9980*/  HMMA.16816.F32 R44, R60, R50.reuse, RZ ;  /* 0x000000323c2c723c */ /* 0x080fe600000018ff */
[----:B------:R-:W-:Y:S05]  /*9990*/  SHF.L.U64.HI R144, R144, 0x6, R48 ;  /* 0x0000000690907819 */ /* 0x000fea0000010230 */
        /* <DEDUP_REMOVED lines=19> */
[----:B------:R-:W-:Y:S01]  /*9ad0*/  IADD3.X R140, RZ, R206, RZ, P1, !PT ;  /* 0x000000ceff8c7210 */ /* 0x000fe20000ffe4ff */
[-C--:B------:R-:W-:Y:S01]  /*9ae0*/  HMMA.16816.F32 R60, R60, R142.reuse, RZ ;  /* 0x0000008e3c3c723c */ /* 0x080fe200000018ff */
[----:B------:R-:W-:Y:S03]  /*9af0*/  IADD3 R141, P1, R145, R200, RZ ;  /* 0x000000c8918d7210 */ /* 0x000fe60007f3e0ff */
[----:B------:R-:W-:Y:S02]  /*9b00*/  IADD3 R196, P0, R196, R197, RZ ;  /* 0x000000c5c4c47210 */ /* 0x000fe40007f1e0ff */
[----:B------:R-:W-:Y:S01]  /*9b10*/  @!PT LDS RZ, [RZ] ;  /* 0x00000000fffff984 */ /* 0x000fe20000000800 */
[----:B------:R-:W-:Y:S01]  /*9b20*/  @!PT LDS RZ, [RZ] ;  /* 0x00000000fffff984 */ /* 0x000fe20000000800 */
[----:B------:R-:W-:Y:S01]  /*9b30*/  @!PT LDS RZ, [RZ] ;  /* 0x00000000fffff984 */ /* 0x000fe20000000800 */
[----:B------:R4:W-:Y:S01]  /*9b40*/  LDGSTS.E.BYPASS.LTC128B.128 [R205+0x100], [R198.64], !P5 ;  /* 0x00100000c6cd7fae */ /* 0x0009e2000e901d46 */
[----:B------:R-:W-:Y:S01]  /*9b50*/  IADD3.X R201, R147, R201, RZ, P1, !PT ;  /* 0x000000c993c97210 */ /* 0x000fe20000ffe4ff */
[----:B------:R-:W-:Y:S04]  /*9b60*/  HMMA.16816.F32 R64, R64, R142, RZ ;  /* 0x0000008e4040723c */ /* 0x000fe800000018ff */
[----:B------:R-:W-:Y:S02]  /*9b70*/  IADD3.X R144, R144, R140, RZ, P0, !PT ;  /* 0x0000008c90907210 */ /* 0x000fe400007fe4ff */
[----:B------:R3:W-:Y:S01]  /*9b80*/  LDGSTS.E.BYPASS.LTC128B.128 [R205+0x1100], [R202.64], !P4 ;  /* 0x01100000cacd7fae */ /* 0x0007e2000e101d46 */
[C---:B------:R-:W-:Y:S01]  /*9b90*/  IADD3 R197, P0, R145.reuse, R197, RZ ;  /* 0x000000c591c57210 */ /* 0x040fe20007f1e0ff */
[-C--:B-1----:R-:W-:Y:S05]  /*9ba0*/  HMMA.16816.F32 R4, R148, R176.reuse, R4 ;  /* 0x000000b09404723c */ /* 0x082fea0000001804 */
[----:B------:R-:W-:Y:S02]  /*9bb0*/  IADD3 R145, P6, R145, R208, RZ ;  /* 0x000000d091917210 */ /* 0x000fe40007fde0ff */
[----:B------:R-:W5:Y:S01]  /*9bc0*/  LDL.64 R208, [R1+0x8] ;  /* 0x0000080001d07983 */ /* 0x000f620000100a00 */
[C---:B--2---:R-:W-:Y:S08]  /*9bd0*/  HMMA.16816.F32 R8, R180.reuse, R176, R8 ;  /* 0x000000b0b408723c */ /* 0x044ff00000001808 */
[-C--:B------:R-:W-:Y:S04]  /*9be0*/  HMMA.16816.F32 R12, R180, R178.reuse, R12 ;  /* 0x000000b2b40c723c */ /* 0x080fe8000000180c */
[C---:B----4-:R-:W-:Y:S04]  /*9bf0*/  LEA R198, P2, R196.reuse, c[0x0][0x1f8], 0x1 ;  /* 0x00007e00c4c67a11 */ /* 0x050fe800078408ff */
[C---:B------:R-:W-:Y:S04]  /*9c00*/  HMMA.16816.F32 R16, R148.reuse, R178, R16 ;  /* 0x000000b29410723c */ /* 0x040fe80000001810 */
[----:B------:R-:W-:Y:S02]  /*9c10*/  LEA.HI.X R199, R196, c[0x0][0x1fc], R144, 0x1, P2 ;  /* 0x00007f00c4c77a11 */ /* 0x000fe400010f0c90 */
[----:B------:R-:W-:Y:S02]  /*9c20*/  IADD3.X R196, R147, R140, RZ, P0, !PT ;  /* 0x0000008c93c47210 */ /* 0x000fe400007fe4ff */
[-C--:B---3--:R-:W-:Y:S01]  /*9c30*/  HMMA.16816.F32 R20, R148, R184.reuse, R20 ;  /* 0x000000b89414723c */ /* 0x088fe20000001814 */
[----:B------:R1:W-:Y:S03]  /*9c40*/  LDGSTS.E.BYPASS.LTC128B.128 [R205+0x2100], [R198.64], !P3 ;  /* 0x02100000c6cd7fae */ /* 0x0003e6000d901d46 */
[----:B------:R-:W-:Y:S02]  /*9c50*/  LEA R142, P2, R145, c[0x0][0x1f8], 0x1 ;  /* 0x00007e00918e7a11 */ /* 0x000fe400078408ff */
[----:B------:R-:W-:Y:S02]  /*9c60*/  IADD3.X R147, R147, R206, RZ, P6, !PT ;  /* 0x000000ce93937210 */ /* 0x000fe400037fe4ff */
[C---:B------:R-:W-:Y:S01]  /*9c70*/  HMMA.16816.F32 R24, R180.reuse, R184, R24 ;  /* 0x000000b8b418723c */ /* 0x040fe20000001818 */
[----:B------:R-:W2:Y:S03]  /*9c80*/  LDL R206, [R1+0x4] ;  /* 0x0000040001ce7983 */ /* 0x000ea60000100800 */
[----:B------:R-:W-:Y:S01]  /*9c90*/  LEA.HI.X R143, R145, c[0x0][0x1fc], R147, 0x1, P2 ;  /* 0x00007f00918f7a11 */ /* 0x000fe200010f0c93 */
[----:B------:R-:W3:Y:S01]  /*9ca0*/  LDL.LU R243, [R1+0x20] ;  /* 0x0000200001f37983 */ /* 0x000ee20000300800 */
        /* <DEDUP_REMOVED lines=15> */
[----:B------:R-:W0:Y:S07]  /*9da0*/  LDGDEPBAR ;  /* 0x00000000000079af */ /* 0x000e2e0000000000 */
[C---:B------:R-:W-:Y:S01]  /*9db0*/  HMMA.16816.F32 R48, R148.reuse, R190, R48 ;  /* 0x000000be9430723c */ /* 0x040fe20000001830 */
[----:B------:R-:W-:Y:S07]  /*9dc0*/  LDSM.16.M88.4 R200, [R215+0x3000] ;  /* 0x00300000d7c8783b */ /* 0x000fee0000000200 */
[-C--:B------:R-:W-:Y:S01]  /*9dd0*/  HMMA.16816.F32 R52, R148, R192.reuse, R52 ;  /* 0x000000c09434723c */ /* 0x080fe20000001834 */
[----:B----4-:R-:W1:Y:S07]  /*9de0*/  LDSM.16.M88.4 R140, [R215+0x2000] ;  /* 0x00200000d78c783b */ /* 0x010e6e0000000200 */
[C---:B------:R-:W-:Y:S01]  /*9df0*/  HMMA.16816.F32 R56, R180.reuse, R192, R56 ;  /* 0x000000c0b438723c */ /* 0x040fe20000001838 */
[----:B------:R-:W4:Y:S04]  /*9e00*/  LDL.LU R242, [R1+0x24] ;  /* 0x0000240001f27983 */ /* 0x000f280000300800 */
[----:B------:R-:W1:Y:S03]  /*9e10*/  LDSM.16.M88.4 R176, [R212+0x1400] ;  /* 0x00140000d4b0783b */ /* 0x000e660000000200 */
[-C--:B------:R-:W-:Y:S05]  /*9e20*/  HMMA.16816.F32 R60, R180, R194.reuse, R60 ;  /* 0x000000c2b43c723c */ /* 0x080fea000000183c */
[----:B------:R-:W2:Y:S03]  /*9e30*/  LDL.LU R241, [R1+0x28] ;  /* 0x0000280001f17983 */ /* 0x000ea60000300800 */
[----:B------:R-:W-:Y:S01]  /*9e40*/  HMMA.16816.F32 R64, R148, R194, R64 ;  /* 0x000000c29440723c */ /* 0x000fe20000001840 */
[----:B------:R-:W1:Y:S08]  /*9e50*/  LDSM.16.M88.4 R184, [R212+0x1800] ;  /* 0x00180000d4b8783b */ /* 0x000e700000000200 */
[----:B------:R-:W2:Y:S04]  /*9e60*/  LDL.LU R240, [R1+0x2c] ;  /* 0x00002c0001f07983 */ /* 0x000ea80000300800 */
[----:B------:R-:W1:Y:S02]  /*9e70*/  LDSM.16.M88.4 R148, [R212+0x1c00] ;  /* 0x001c0000d494783b */ /* 0x000e640000000200 */
[-C--:B-1----:R-:W-:Y:S06]  /*9e80*/  HMMA.16816.F32 R4, R140, R196.reuse, R4 ;  /* 0x000000c48c04723c */ /* 0x082fec0000001804 */
[----:B------:R-:W-:Y:S02]  /*9e90*/  LDSM.16.M88.4 R180, [R216+0x2000] ;  /* 0x00200000d8b4783b */ /* 0x000fe40000000200 */
[C---:B------:R-:W-:Y:S06]  /*9ea0*/  HMMA.16816.F32 R8, R200.reuse, R196, R8 ;  /* 0x000000c4c808723c */ /* 0x040fec0000001808 */
[----:B------:R-:W1:Y:S02]  /*9eb0*/  LDSM.16.M88.4 R188, [R225] ;  /* 0x00000000e1bc783b */ /* 0x000e640000000200 */
[-C--:B------:R-:W-:Y:S06]  /*9ec0*/  HMMA.16816.F32 R12, R200, R198.reuse, R12 ;  /* 0x000000c6c80c723c */ /* 0x080fec000000180c */
[----:B------:R-:W1:Y:S02]  /*9ed0*/  LDSM.16.M88.4 R192, [R216+0x3000] ;  /* 0x00300000d8c0783b */ /* 0x000e640000000200 */
[C---:B------:R-:W-:Y:S06]  /*9ee0*/  HMMA.16816.F32 R16, R140.reuse, R198, R16 ;  /* 0x000000c68c10723c */ /* 0x040fec0000001810 */
[----:B------:R-:W-:Y:S02]  /*9ef0*/  LDSM.16.M88.4 R196, [R222] ;  /* 0x00000000dec4783b */ /* 0x000fe40000000200 */
        /* <DEDUP_REMOVED lines=9> */
[----:B------:R-:W5:Y:S07]  /*9f90*/  LDSM.16.M88.4 R184, [R223] ;  /* 0x00000000dfb8783b */ /* 0x000f6e0000000200 */
[-C--:B------:R-:W-:Y:S08]  /*9fa0*/  HMMA.16816.F32 R52, R140, R148.reuse, R52 ;  /* 0x000000948c34723c */ /* 0x080ff00000001834 */
[C---:B------:R-:W-:Y:S08]  /*9fb0*/  HMMA.16816.F32 R56, R200.reuse, R148, R56 ;  /* 0x00000094c838723c */ /* 0x040ff00000001838 */
[-C--:B------:R-:W-:Y:S01]  /*9fc0*/  HMMA.16816.F32 R60, R200, R150.reuse, R60 ;  /* 0x00000096c83c723c */ /* 0x080fe2000000183c */
[----:B------:R-:W-:Y:S07]  /*9fd0*/  LDSM.16.M88.4 R200, [R215+0x5000] ;  /* 0x00500000d7c8783b */ /* 0x000fee0000000200 */
[----:B------:R-:W-:Y:S01]  /*9fe0*/  HMMA.16816.F32 R64, R140, R150, R64 ;  /* 0x000000968c40723c */ /* 0x000fe20000001840 */
[----:B------:R-:W-:Y:S07]  /*9ff0*/  LDSM.16.M88.4 R140, [R215+0x4000] ;  /* 0x00400000d78c783b */ /* 0x000fee0000000200 */
[-C--:B-1----:R-:W-:Y:S01]  /*a000*/  HMMA.16816.F32 R4, R180, R188.reuse, R4 ;  /* 0x000000bcb404723c */ /* 0x082fe20000001804 */
[----:B------:R-:W1:Y:S07]  /*a010*/  LDSM.16.M88.4 R148, [R212+0x2000] ;  /* 0x00200000d494783b */ /* 0x000e6e0000000200 */
        /* <DEDUP_REMOVED lines=8> */
[----:B------:R-:W1:Y:S07]  /*a0a0*/  LDSM.16.M88.4 R176, [R212+0x2800] ;  /* 0x00280000d4b0783b */ /* 0x000e6e0000000200 */
[-C--:B-----5:R-:W-:Y:S08]  /*a0b0*/  HMMA.16816.F32 R36, R180, R184.reuse, R36 ;  /* 0x000000b8b424723c */ /* 0x0a0ff00000001824 */
[C---:B------:R-:W-:Y:S08]  /*a0c0*/  HMMA.16816.F32 R40, R192.reuse, R184, R40 ;  /* 0x000000b8c028723c */ /* 0x040ff00000001828 */
[-C--:B------:R-:W-:Y:S08]  /*a0d0*/  HMMA.16816.F32 R44, R192, R186.reuse, R44 ;  /* 0x000000bac02c723c */ /* 0x080ff0000000182c */
[C---:B------:R-:W-:Y:S01]  /*a0e0*/  HMMA.16816.F32 R48, R180.reuse, R186, R48 ;  /* 0x000000bab430723c */ /* 0x040fe20000001830 */
[----:B------:R-:W-:Y:S07]  /*a0f0*/  LDSM.16.M88.4 R184, [R221] ;  /* 0x00000000ddb8783b */ /* 0x000fee0000000200 */
[-C--:B------:R-:W-:Y:S08]  /*a100*/  HMMA.16816.F32 R52, R180, R196.reuse, R52 ;  /* 0x000000c4b434723c */ /* 0x080ff00000001834 */
[C---:B------:R-:W-:Y:S08]  /*a110*/  HMMA.16816.F32 R56, R192.reuse, R196, R56 ;  /* 0x000000c4c038723c */ /* 0x040ff00000001838 */
[-C--:B------:R-:W-:Y:S01]  /*a120*/  HMMA.16816.F32 R60, R192, R198.reuse, R60 ;  /* 0x000000c6c03c723c */ /* 0x080fe2000000183c */
[----:B------:R-:W-:Y:S07]  /*a130*/  LDSM.16.M88.4 R192, [R220] ;  /* 0x00000000dcc0783b */ /* 0x000fee0000000200 */
        /* <DEDUP_REMOVED lines=24> */
[----:B------:R-:W-:Y:S01]  /*a2c0*/  @P0 IADD3 R150, P2, R208, 0x40, RZ ;  /* 0x00000040d0960810 */ /* 0x000fe20007f5e0ff */
[-C--:B------:R-:W-:Y:S05]  /*a2d0*/  HMMA.16816.F32 R4, R180, R184.reuse, R4 ;  /* 0x000000b8b404723c */ /* 0x080fea0000001804 */
[----:B--2---:R-:W-:Y:S03]  /*a2e0*/  @P0 IADD3.X R151, RZ, R206, RZ, P2, !PT ;  /* 0x000000ceff970210 */ /* 0x004fe600017fe4ff */
[C---:B-----5:R-:W-:Y:S08]  /*a2f0*/  HMMA.16816.F32 R8, R188.reuse, R184, R8 ;  /* 0x000000b8bc08723c */ /* 0x060ff00000001808 */
        /* <DEDUP_REMOVED lines=78> */
[----:B------:R-:W5:Y:S01]  /*a7e0*/  SHFL.BFLY PT, R147, R141, 0x2, 0x1f ;  /* 0x0c401f008d937f89 */ /* 0x000f6200000e0000 */
[----:B-1----:R-:W-:Y:S02]  /*a7f0*/  FMNMX.FTZ R145, R145, R148, !PT ;  /* 0x0000009491917209 */ /* 0x002fe40007810000 */
[----:B------:R-:W-:Y:S03]  /*a800*/  @P0 IADD3 R148, P1, R208, 0x20, RZ ;  /* 0x00000020d0940810 */ /* 0x000fe60007f3e0ff */
[C---:B------:R-:W-:Y:S01]  /*a810*/  FADD.FTZ R0, -R145.reuse, R0 ;  /* 0x0000000091007221 */ /* 0x040fe20000010100 */
[----:B------:R-:W-:Y:S01]  /*a820*/  @P0 IADD3.X R149, RZ, R206, RZ, P1, !PT ;  /* 0x000000ceff950210 */ /* 0x000fe20000ffe4ff */
[----:B------:R-:W-:Y:S01]  /*a830*/  FMUL.FTZ R184, R145, c[0x0][0x2d0] ;  /* 0x0000b40091b87a20 */ /* 0x000fe20000410000 */
[----:B--2---:R-:W-:Y:S01]  /*a840*/  FMNMX.FTZ R144, R140, R144, !PT ;  /* 0x000000908c907209 */ /* 0x004fe20007810000 */
[----:B------:R-:W-:Y:S01]  /*a850*/  FMUL.FTZ R0, R0, c[0x0][0x2d0] ;  /* 0x0000b40000007a20 */ /* 0x000fe20000410000 */
[----:B------:R-:W-:Y:S01]  /*a860*/  FMNMX.FTZ R140, R46, R142, !PT ;  /* 0x0000008e2e8c7209 */ /* 0x000fe20007810000 */
[--C-:B------:R-:W-:Y:S02]  /*a870*/  FFMA.FTZ R4, R4, c[0x0][0x2d0], -R184.reuse ;  /* 0x0000b40004047a23 */ /* 0x100fe400000108b8 */
[----:B------:R-:W-:Y:S01]  /*a880*/  FMUL.FTZ R185, R144, c[0x0][0x2d0] ;  /* 0x0000b40090b97a20 */ /* 0x000fe20000410000 */
[----:B------:R-:W-:Y:S01]  /*a890*/  FMNMX.FTZ R142, R47, R140, !PT ;  /* 0x0000008c2f8e7209 */ /* 0x000fe20007810000 */
[----:B------:R1:W-:Y:S01]  /*a8a0*/  MUFU.EX2 R232, R4 ;  /* 0x0000000400e87308 */ /* 0x0003e20000000800 */
[----:B-----5:R-:W-:Y:S01]  /*a8b0*/  FMNMX.FTZ R141, R141, R147, !PT ;  /* 0x000000938d8d7209 */ /* 0x020fe20007810000 */
[--C-:B------:R-:W-:Y:S01]  /*a8c0*/  FFMA.FTZ R6, R6, c[0x0][0x2d0], -R185.reuse ;  /* 0x0000b40006067a23 */ /* 0x100fe200000108b9 */
[----:B------:R-:W-:Y:S01]  /*a8d0*/  FMNMX.FTZ R142, R58, R142, !PT ;  /* 0x0000008e3a8e7209 */ /* 0x000fe20007810000 */
[--C-:B------:R-:W-:Y:S02]  /*a8e0*/  FFMA.FTZ R5, R5, c[0x0][0x2d0], -R184.reuse ;  /* 0x0000b40005057a23 */ /* 0x100fe400000108b8 */
[----:B------:R-:W2:Y:S01]  /*a8f0*/  SHFL.BFLY PT, R143, R141, 0x1, 0x1f ;  /* 0x0c201f008d8f7f89 */ /* 0x000ea200000e0000 */
[--C-:B------:R-:W-:Y:S02]  /*a900*/  FFMA.FTZ R7, R7, c[0x0][0x2d0], -R185.reuse ;  /* 0x0000b40007077a23 */ /* 0x100fe400000108b9 */
[--C-:B------:R-:W-:Y:S01]  /*a910*/  FFMA.FTZ R19, R19, c[0x0][0x2d0], -R185.reuse ;  /* 0x0000b40013137a23 */ /* 0x100fe200000108b9 */
[----:B------:R5:W3:Y:S01]  /*a920*/  MUFU.EX2 R140, R0 ;  /* 0x00000000008c7308 */ /* 0x000ae20000000800 */
[--C-:B------:R-:W-:Y:S02]  /*a930*/  FFMA.FTZ R17, R17, c[0x0][0x2d0], -R184.reuse ;  /* 0x0000b40011117a23 */ /* 0x100fe400000108b8 */
[--C-:B------:R-:W-:Y:S02]  /*a940*/  FFMA.FTZ R18, R18, c[0x0][0x2d0], -R185.reuse ;  /* 0x0000b40012127a23 */ /* 0x100fe400000108b9 */
[--C-:B------:R-:W-:Y:S02]  /*a950*/  FFMA.FTZ R16, R16, c[0x0][0x2d0], -R184.reuse ;  /* 0x0000b40010107a23 */ /* 0x100fe400000108b8 */
[--C-:B------:R-:W-:Y:S02]  /*a960*/  FFMA.FTZ R32, R32, c[0x0][0x2d0], -R184.reuse ;  /* 0x0000b40020207a23 */ /* 0x100fe400000108b8 */
[--C-:B------:R-:W-:Y:S01]  /*a970*/  FFMA.FTZ R36, R36, c[0x0][0x2d0], -R184.reuse ;  /* 0x0000b40024247a23 */ /* 0x100fe200000108b8 */
[----:B------:R3:W-:Y:S01]  /*a980*/  MUFU.EX2 R233, R6 ;  /* 0x0000000600e97308 */ /* 0x0007e20000000800 */
[----:B------:R-:W-:Y:S02]  /*a990*/  FFMA.FTZ R37, R37, c[0x0][0x2d0], -R184 ;  /* 0x0000b40025257a23 */ /* 0x000fe400000108b8 */
[--C-:B------:R-:W-:Y:S01]  /*a9a0*/  FFMA.FTZ R38, R38, c[0x0][0x2d0], -R185.reuse ;  /* 0x0000b40026267a23 */ /* 0x100fe200000108b9 */
[----:B-1----:R-:W-:Y:S01]  /*a9b0*/  @P0 SHF.R.S32.HI R4, RZ, 0x1f, R204 ;  /* 0x0000001fff040819 */ /* 0x002fe200000114cc */
[--C-:B------:R-:W-:Y:S02]  /*a9c0*/  FFMA.FTZ R39, R39, c[0x0][0x2d0], -R185.reuse ;  /* 0x0000b40027277a23 */ /* 0x100fe400000108b9 */
[--C-:B------:R-:W-:Y:S02]  /*a9d0*/  FFMA.FTZ R48, R48, c[0x0][0x2d0], -R184.reuse ;  /* 0x0000b40030307a23 */ /* 0x100fe400000108b8 */
[----:B------:R-:W-:Y:S01]  /*a9e0*/  FFMA.FTZ R49, R49, c[0x0][0x2d0], -R184 ;  /* 0x0000b40031317a23 */ /* 0x000fe200000108b8 */
[----:B--2---:R-:W-:Y:S01]  /*a9f0*/  FMNMX.FTZ R143, R141, R143, !PT ;  /* 0x0000008f8d8f7209 */ /* 0x004fe20007810000 */
[----:B------:R1:W-:Y:S01]  /*aa00*/  MUFU.EX2 R237, R5 ;  /* 0x0000000500ed7308 */ /* 0x0003e20000000800 */
[--C-:B------:R-:W-:Y:S02]  /*aa10*/  FFMA.FTZ R50, R50, c[0x0][0x2d0], -R185.reuse ;  /* 0x0000b40032327a23 */ /* 0x100fe400000108b9 */
[----:B-----5:R-:W-:Y:S02]  /*aa20*/  FADD.FTZ R0, -R144, R2 ;  /* 0x0000000290007221 */ /* 0x020fe40000010100 */
[----:B------:R-:W-:Y:S02]  /*aa30*/  FMUL.FTZ R186, R143, c[0x0][0x2d0] ;  /* 0x0000b4008fba7a20 */ /* 0x000fe40000410000 */
[----:B------:R-:W-:Y:S01]  /*aa40*/  FMUL.FTZ R2, R0, c[0x0][0x2d0] ;  /* 0x0000b40000027a20 */ /* 0x000fe20000410000 */
[----:B------:R-:W-:Y:S01]  /*aa50*/  FMNMX.FTZ R0, R59, R142, !PT ;  /* 0x0000008e3b007209 */ /* 0x000fe20007810000 */
[--C-:B------:R-:W-:Y:S01]  /*aa60*/  FFMA.FTZ R8, R8, c[0x0][0x2d0], -R186.reuse ;  /* 0x0000b40008087a23 */ /* 0x100fe200000108ba */
[----:B------:R2:W-:Y:S01]  /*aa70*/  MUFU.EX2 R236, R7 ;  /* 0x0000000700ec7308 */ /* 0x0005e20000000800 */
[--C-:B------:R-:W-:Y:S01]  /*aa80*/  FFMA.FTZ R9, R9, c[0x0][0x2d0], -R186.reuse ;  /* 0x0000b40009097a23 */ /* 0x100fe200000108ba */
[----:B------:R-:W-:Y:S01]  /*aa90*/  FMNMX.FTZ R0, R62, R0, !PT ;  /* 0x000000003e007209 */ /* 0x000fe20007810000 */
[----:B---3--:R-:W-:Y:S02]  /*aaa0*/  @P0 IMAD R6, R4, c[0x0][0x1e0], RZ ;  /* 0x0000780004060a24 */ /* 0x008fe400078e02ff */
[----:B------:R-:W-:Y:S01]  /*aab0*/  FFMA.FTZ R12, R12, c[0x0][0x2d0], -R186 ;  /* 0x0000b4000c0c7a23 */ /* 0x000fe200000108ba */
[----:B------:R-:W-:Y:S01]  /*aac0*/  FMNMX.FTZ R0, R63, R0, !PT ;  /* 0x000000003f007209 */ /* 0x000fe20007810000 */
[----:B------:R-:W-:Y:S02]  /*aad0*/  @P0 IMAD R6, R204, c[0x0][0x1e4], R6 ;  /* 0x00007900cc060a24 */ /* 0x000fe400078e0206 */
[--C-:B------:R-:W-:Y:S01]  /*aae0*/  FFMA.FTZ R13, R13, c[0x0][0x2d0], -R186.reuse ;  /* 0x0000b4000d0d7a23 */ /* 0x100fe200000108ba */
[----:B------:R3:W5:Y:S01]  /*aaf0*/  MUFU.EX2 R141, R2 ;  /* 0x00000002008d7308 */ /* 0x0007620000000800 */
[C---:B------:R-:W-:Y:S02]  /*ab00*/  FMUL.FTZ R100, R140.reuse, R100 ;  /* 0x000000648c647220 */ /* 0x040fe40000410000 */
[----:B------:R-:W-:Y:S02]  /*ab10*/  FMUL.FTZ R101, R140, R101 ;  /* 0x000000658c657220 */ /* 0x000fe40000410000 */
[----:B-1----:R-:W-:Y:S04]  /*ab20*/  @P0 IMAD.WIDE.U32 R4, R204, c[0x0][0x1e0], RZ ;  /* 0x00007800cc040a25 */ /* 0x002fe800078e00ff */
[C---:B------:R-:W-:Y:S01]  /*ab30*/  FMUL.FTZ R112, R140.reuse, R112 ;  /* 0x000000708c707220 */ /* 0x040fe20000410000 */
[----:B------:R-:W-:Y:S01]  /*ab40*/  MUFU.EX2 R234, R19 ;  /* 0x0000001300ea7308 */ /* 0x000fe20000000800 */
[----:B------:R-:W-:Y:S01]  /*ab50*/  @P0 IADD3 R6, R5, R6, RZ ;  /* 0x0000000605060210 */ /* 0x000fe20007ffe0ff */
[----:B------:R-:W-:Y:S01]  /*ab60*/  FMUL.FTZ R113, R140, R113 ;  /* 0x000000718c717220 */ /* 0x000fe20000410000 */
[----:B------:R-:W-:Y:S01]  /*ab70*/  @P0 SHF.L.U32 R5, R4, 0x6, RZ ;  /* 0x0000000604050819 */ /* 0x000fe200000006ff */
[----:B------:R-:W-:Y:S01]  /*ab80*/  FFMA.FTZ R51, R51, c[0x0][0x2d0], -R185 ;  /* 0x0000b40033337a23 */ /* 0x000fe200000108b9 */
[----:B--2---:R-:W-:Y:S01]  /*ab90*/  @P0 MOV R7, c[0x0][0x1e0] ;  /* 0x0000780000070a02 */ /* 0x004fe20000000f00 */
[----:B------:R-:W-:Y:S01]  /*aba0*/  FFMA.FTZ R40, R40, c[0x0][0x2d0], -R186 ;  /* 0x0000b40028287a23 */ /* 0x000fe200000108ba */
[----:B------:R-:W-:Y:S01]  /*abb0*/  @P0 SHF.L.U64.HI R4, R4, 0x6, R6 ;  /* 0x0000000604040819 */ /* 0x000fe20000010206 */
[--C-:B------:R-:W-:Y:S01]  /*abc0*/  FFMA.FTZ R41, R41, c[0x0][0x2d0], -R186.reuse ;  /* 0x0000b40029297a23 */ /* 0x100fe200000108ba */
[----:B------:R-:W-:Y:S01]  /*abd0*/  @P0 LEA R6, P6, R7, R5, 0x5 ;  /* 0x0000000507060211 */ /* 0x000fe200078c28ff */
[----:B------:R1:W-:Y:S01]  /*abe0*/  MUFU.EX2 R239, R17 ;  /* 0x0000001100ef7308 */ /* 0x0003e20000000800 */
[--C-:B------:R-:W-:Y:S02]  /*abf0*/  FFMA.FTZ R44, R44, c[0x0][0x2d0], -R186.reuse ;  /* 0x0000b4002c2c7a23 */ /* 0x100fe400000108ba */
[----:B------:R-:W-:Y:S02]  /*ac00*/  FFMA.FTZ R45, R45, c[0x0][0x2d0], -R186 ;  /* 0x0000b4002d2d7a23 */ /* 0x000fe400000108ba */
[----:B---3--:R-:W-:Y:S02]  /*ac10*/  FADD.FTZ R2, -R143, R3 ;  /* 0x000000038f027221 */ /* 0x008fe40000010100 */
[C---:B-----5:R-:W-:Y:S02]  /*ac20*/  FMUL.FTZ R102, R141.reuse, R102 ;  /* 0x000000668d667220 */ /* 0x060fe40000410000 */
[----:B------:R-:W-:Y:S01]  /*ac30*/  FMUL.FTZ R2, R2, c[0x0][0x2d0] ;  /* 0x0000b40002027a20 */ /* 0x000fe20000410000 */
        /* <DEDUP_REMOVED lines=8> */
[----:B------:R-:W-:Y:S01]  /*acc0*/  FMUL.FTZ R119, R141, R119 ;  /* 0x000000778d777220 */ /* 0x000fe20000410000 */
[----:B-1----:R-:W-:Y:S01]  /*acd0*/  @P0 IADD3 R17, P2, R5, R148, RZ ;  /* 0x0000009405110210 */ /* 0x002fe20007f5e0ff */
[C---:B------:R-:W-:Y:S02]  /*ace0*/  FMUL.FTZ R128, R140.reuse, R128 ;  /* 0x000000808c807220 */ /* 0x040fe40000410000 */
[----:B------:R-:W-:Y:S01]  /*acf0*/  FMUL.FTZ R129, R140, R129 ;  /* 0x000000818c817220 */ /* 0x000fe20000410000 */
[----:B------:R-:W-:Y:S01]  /*ad00*/  @P0 IADD3.X R176, R4, R149, RZ, P2, !PT ;  /* 0x0000009504b00210 */ /* 0x000fe200017fe4ff */
[C---:B------:R-:W-:Y:S01]  /*ad10*/  FMUL.FTZ R130, R141.reuse, R130 ;  /* 0x000000828d827220 */ /* 0x040fe20000410000 */
[----:B------:R-:W1:Y:S01]  /*ad20*/  MUFU.EX2 R238, R16 ;  /* 0x0000001000ee7308 */ /* 0x000e620000000800 */
[----:B------:R-:W-:Y:S02]  /*ad30*/  FMUL.FTZ R131, R141, R131 ;  /* 0x000000838d837220 */ /* 0x000fe40000410000 */
[C---:B------:R-:W-:Y:S01]  /*ad40*/  FMUL.FTZ R136, R140.reuse, R136 ;  /* 0x000000888c887220 */ /* 0x040fe20000410000 */
[----:B--2---:R-:W-:Y:S01]  /*ad50*/  @P0 LEA R18, P2, R17, c[0x0][0x1c8], 0x1 ;  /* 0x0000720011120a11 */ /* 0x004fe200078408ff */
[C---:B------:R-:W-:Y:S02]  /*ad60*/  FMUL.FTZ R137, R140.reuse, R137 ;  /* 0x000000898c897220 */ /* 0x040fe40000410000 */
[C---:B------:R-:W-:Y:S02]  /*ad70*/  FMUL.FTZ R138, R141.reuse, R138 ;  /* 0x0000008a8d8a7220 */ /* 0x040fe40000410000 */
[----:B------:R-:W-:Y:S01]  /*ad80*/  FMUL.FTZ R139, R141, R139 ;  /* 0x0000008b8d8b7220 */ /* 0x000fe20000410000 */
[----:B------:R-:W-:Y:S01]  /*ad90*/  MUFU.EX2 R231, R8 ;  /* 0x0000000800e77308 */ /* 0x000fe20000000800 */
[C---:B------:R-:W-:Y:S02]  /*ada0*/  FMUL.FTZ R68, R140.reuse, R68 ;  /* 0x000000448c447220 */ /* 0x040fe40000410000 */
[----:B------:R-:W-:Y:S01]  /*adb0*/  FMUL.FTZ R69, R140, R69 ;  /* 0x000000458c457220 */ /* 0x000fe20000410000 */
[----:B---3--:R-:W2:Y:S01]  /*adc0*/  SHFL.BFLY PT, R2, R0, 0x2, 0x1f ;  /* 0x0c401f0000027f89 */ /* 0x008ea200000e0000 */
[C---:B-----5:R-:W-:Y:S02]  /*add0*/  FMUL.FTZ R104, R3.reuse, R104 ;  /* 0x0000006803687220 */ /* 0x060fe40000410000 */
        /* <DEDUP_REMOVED lines=12> */
[----:B------:R-:W-:Y:S01]  /*aea0*/  FMUL.FTZ R71, R141, R71 ;  /* 0x000000478d477220 */ /* 0x000fe20000410000 */
[----:B--2---:R-:W-:Y:S01]  /*aeb0*/  FMNMX.FTZ R0, R0, R2, !PT ;  /* 0x0000000200007209 */ /* 0x004fe20007810000 */
[C---:B------:R-:W-:Y:S01]  /*aec0*/  FMUL.FTZ R72, R3.reuse, R72 ;  /* 0x0000004803487220 */ /* 0x040fe20000410000 */
[----:B------:R2:W-:Y:S01]  /*aed0*/  MUFU.EX2 R211, R13 ;  /* 0x0000000d00d37308 */ /* 0x0005e20000000800 */
[C---:B------:R-:W-:Y:S02]  /*aee0*/  FMUL.FTZ R73, R3.reuse, R73 ;  /* 0x0000004903497220 */ /* 0x040fe40000410000 */
[----:B------:R-:W5:Y:S01]  /*aef0*/  SHFL.BFLY PT, R2, R0, 0x1, 0x1f ;  /* 0x0c201f0000027f89 */ /* 0x000f6200000e0000 */
[C---:B------:R-:W-:Y:S02]  /*af00*/  FMUL.FTZ R76, R3.reuse, R76 ;  /* 0x0000004c034c7220 */ /* 0x040fe40000410000 */
[----:B------:R-:W-:Y:S02]  /*af10*/  FMUL.FTZ R77, R3, R77 ;  /* 0x0000004d034d7220 */ /* 0x000fe40000410000 */
[C---:B------:R-:W-:Y:S02]  /*af20*/  FMUL.FTZ R80, R140.reuse, R80 ;  /* 0x000000508c507220 */ /* 0x040fe40000410000 */
[----:B------:R-:W-:Y:S01]  /*af30*/  MUFU.EX2 R197, R36 ;  /* 0x0000002400c57308 */ /* 0x000fe20000000800 */
[C---:B------:R-:W-:Y:S02]  /*af40*/  FMUL.FTZ R81, R140.reuse, R81 ;  /* 0x000000518c517220 */ /* 0x040fe40000410000 */
[----:B------:R-:W-:Y:S02]  /*af50*/  FMUL.FTZ R82, R141, R82 ;  /* 0x000000528d527220 */ /* 0x000fe40000410000 */
[----:B---3--:R-:W-:Y:S02]  /*af60*/  FMUL.FTZ R12, R3, R160 ;  /* 0x000000a0030c7220 */ /* 0x008fe40000410000 */
[C---:B------:R-:W-:Y:S02]  /*af70*/  FMUL.FTZ R83, R141.reuse, R83 ;  /* 0x000000538d537220 */ /* 0x040fe40000410000 */
[C---:B------:R-:W-:Y:S01]  /*af80*/  FMUL.FTZ R84, R140.reuse, R84 ;  /* 0x000000548c547220 */ /* 0x040fe20000410000 */
[----:B------:R-:W-:Y:S01]  /*af90*/  MUFU.EX2 R196, R37 ;  /* 0x0000002500c47308 */ /* 0x000fe20000000800 */
[----:B------:R-:W-:Y:S02]  /*afa0*/  FMUL.FTZ R85, R140, R85 ;  /* 0x000000558c557220 */ /* 0x000fe40000410000 */
[----:B------:R-:W-:Y:S02]  /*afb0*/  FMUL.FTZ R86, R141, R86 ;  /* 0x000000568d567220 */ /* 0x000fe40000410000 */
[----:B--2---:R-:W-:Y:S01]  /*afc0*/  FMUL.FTZ R13, R3, R161 ;  /* 0x000000a1030d7220 */ /* 0x004fe20000410000 */
[----:B-----5:R-:W-:Y:S01]  /*afd0*/  FMNMX.FTZ R142, R0, R2, !PT ;  /* 0x00000002008e7209 */ /* 0x020fe20007810000 */
[----:B------:R-:W-:Y:S01]  /*afe0*/  FMUL.FTZ R87, R141, R87 ;  /* 0x000000578d577220 */ /* 0x000fe20000410000 */
[----:B------:R-:W-:Y:S02]  /*aff0*/  @P0 MOV R2, c[0x0][0x1e4] ;  /* 0x0000790000020a02 */ /* 0x000fe40000000f00 */
[----:B------:R-:W-:Y:S01]  /*b000*/  MUFU.EX2 R195, R38 ;  /* 0x0000002600c37308 */ /* 0x000fe20000000800 */
[----:B------:R-:W-:Y:S01]  /*b010*/  FMUL.FTZ R88, R3, R88 ;  /* 0x0000005803587220 */ /* 0x000fe20000410000 */
[----:B------:R-:W-:Y:S01]  /*b020*/  @P0 LEA.HI.X R2, R7, R4, R2, 0x5, P6 ;  /* 0x0000000407020211 */ /* 0x000fe200030f2c02 */
[----:B------:R-:W-:Y:S01]  /*b030*/  FADD.FTZ R0, -R142, R146 ;  /* 0x000000928e007221 */ /* 0x000fe20000010100 */
[----:B------:R-:W-:Y:S01]  /*b040*/  @P0 IADD3 R7, P6, R5, R208, RZ ;  /* 0x000000d005070210 */ /* 0x000fe20007fde0ff */
[----:B------:R-:W-:Y:S01]  /*b050*/  FMUL.FTZ R89, R3, R89 ;  /* 0x0000005903597220 */ /* 0x000fe20000410000 */
[----:B------:R-:W-:Y:S01]  /*b060*/  @P0 IADD3 R5, P1, R5, R150, RZ ;  /* 0x0000009605050210 */ /* 0x000fe20007f3e0ff */
[----:B------:R-:W-:Y:S01]  /*b070*/  FMUL.FTZ R0, R0, c[0x0][0x2d0] ;  /* 0x0000b40000007a20 */ /* 0x000fe20000410000 */
[C---:B------:R-:W-:Y:S02]  /*b080*/  @P0 IADD3.X R19, R4.reuse, R206, RZ, P6, !PT ;  /* 0x000000ce04130210 */ /* 0x040fe400037fe4ff */
[----:B------:R-:W-:Y:S01]  /*b090*/  MUFU.EX2 R194, R39 ;  /* 0x0000002700c27308 */ /* 0x000fe20000000800 */
[----:B------:R-:W-:Y:S01]  /*b0a0*/  @P0 LEA R146, P6, R7, c[0x0][0x1c8], 0x1 ;  /* 0x0000720007920a11 */ /* 0x000fe200078c08ff */
[C---:B------:R-:W-:Y:S01]  /*b0b0*/  FMUL.FTZ R92, R3.reuse, R92 ;  /* 0x0000005c035c7220 */ /* 0x040fe20000410000 */
[----:B------:R-:W-:Y:S01]  /*b0c0*/  @P0 IADD3.X R4, R4, R151, RZ, P1, !PT ;  /* 0x0000009704040210 */ /* 0x000fe20000ffe4ff */
[----:B------:R-:W-:Y:S01]  /*b0d0*/  FMUL.FTZ R93, R3, R93 ;  /* 0x0000005d035d7220 */ /* 0x000fe20000410000 */
[----:B------:R-:W-:Y:S01]  /*b0e0*/  @P0 LEA.HI.X R147, R7, c[0x0][0x1cc], R19, 0x1, P6 ;  /* 0x0000730007930a11 */ /* 0x000fe200030f0c13 */
[C---:B------:R-:W-:Y:S01]  /*b0f0*/  FMUL.FTZ R96, R140.reuse, R96 ;  /* 0x000000608c607220 */ /* 0x040fe20000410000 */
[----:B------:R-:W-:Y:S01]  /*b100*/  @P0 LEA.HI.X R19, R17, c[0x0][0x1cc], R176, 0x1, P2 ;  /* 0x0000730011130a11 */ /* 0x000fe200010f0cb0 */
[----:B------:R-:W-:Y:S01]  /*b110*/  FMUL.FTZ R97, R140, R97 ;  /* 0x000000618c617220 */ /* 0x000fe20000410000 */
[C---:B------:R-:W-:Y:S01]  /*b120*/  @P0 LEA R16, P1, R5.reuse, c[0x0][0x1c8], 0x1 ;  /* 0x0000720005100a11 */ /* 0x040fe200078208ff */
[----:B------:R2:W-:Y:S01]  /*b130*/  @P0 LDGSTS.E.BYPASS.LTC128B.128 [R205+0x3100], [R146.64], !P5 ;  /* 0x0310000092cd0fae */ /* 0x0005e2000e901d46 */
[C---:B------:R-:W-:Y:S01]  /*b140*/  @P0 IADD3 R148, P6, R6.reuse, R148, RZ ;  /* 0x0000009406940210 */ /* 0x040fe20007fde0ff */
[----:B------:R-:W3:Y:S01]  /*b150*/  MUFU.EX2 R0, R0 ;  /* 0x0000000000007308 */ /* 0x000ee20000000800 */
[----:B------:R-:W-:Y:S01]  /*b160*/  @P0 LEA.HI.X R17, R5, c[0x0][0x1cc], R4, 0x1, P1 ;  /* 0x0000730005110a11 */ /* 0x000fe200008f0c04 */
[C---:B------:R-:W-:Y:S01]  /*b170*/  FMUL.FTZ R98, R141.reuse, R98 ;  /* 0x000000628d627220 */ /* 0x040fe20000410000 */
[C---:B------:R-:W-:Y:S01]  /*b180*/  @P0 IADD3 R7, P2, R6.reuse, R208, RZ ;  /* 0x000000d006070210 */ /* 0x040fe20007f5e0ff */
[----:B------:R-:W-:Y:S01]  /*b190*/  FMUL.FTZ R99, R141, R99 ;  /* 0x000000638d637220 */ /* 0x000fe20000410000 */
[----:B------:R-:W-:Y:S01]  /*b1a0*/  @P0 IADD3 R5, P1, R6, R150, RZ ;  /* 0x0000009606050210 */ /* 0x000fe20007f3e0ff */
[----:B------:R5:W-:Y:S01]  /*b1b0*/  @P0 LDGSTS.E.BYPASS.LTC128B.128 [R205+0x4100], [R18.64], !P4 ;  /* 0x0410000012cd0fae */ /* 0x000be2000e101d46 */
[----:B------:R-:W-:Y:S01]  /*b1c0*/  @P0 IADD3.X R149, R2, R149, RZ, P6, !PT ;  /* 0x0000009502950210 */ /* 0x000fe200037fe4ff */
[--C-:B------:R-:W-:Y:S01]  /*b1d0*/  FFMA.FTZ R20, R20, c[0x0][0x2d0], -R184.reuse ;  /* 0x0000b40014147a23 */ /* 0x100fe200000108b8 */
[----:B------:R-:W-:Y:S01]  /*b1e0*/  @P0 LEA R8, P6, R7, c[0x0][0x1c8], 0x1 ;  /* 0x0000720007080a11 */ /* 0x000fe200078c08ff */
[----:B------:R-:W-:Y:S01]  /*b1f0*/  MUFU.EX2 R208, R32 ;  /* 0x0000002000d07308 */ /* 0x000fe20000000800 */
[C---:B------:R-:W-:Y:S01]  /*b200*/  @P0 IADD3.X R151, R2.reuse, R151, RZ, P1, !PT ;  /* 0x0000009702970210 */ /* 0x040fe20000ffe4ff */
[----:B------:R-:W-:Y:S01]  /*b210*/  FFMA.FTZ R21, R21, c[0x0][0x2d0], -R184 ;  /* 0x0000b40015157a23 */ /* 0x000fe200000108b8 */
[----:B------:R-:W-:Y:S01]  /*b220*/  @P0 IADD3.X R2, R2, R206, RZ, P2, !PT ;  /* 0x000000ce02020210 */ /* 0x000fe200017fe4ff */
[----:B------:R2:W-:Y:S01]  /*b230*/  @P0 LDGSTS.E.BYPASS.LTC128B.128 [R205+0x5100], [R16.64], !P3 ;  /* 0x0510000010cd0fae */ /* 0x0005e2000d901d46 */
[----:B------:R-:W-:Y:S01]  /*b240*/  @P0 LEA R6, P2, R148, c[0x0][0x1c8], 0x1 ;  /* 0x0000720094060a11 */ /* 0x000fe200078408ff */
[----:B------:R-:W-:Y:S01]  /*b250*/  FFMA.FTZ R22, R22, c[0x0][0x2d0], -R185 ;  /* 0x0000b40016167a23 */ /* 0x000fe200000108b9 */
[----:B------:R-:W-:Y:S01]  /*b260*/  @P0 LEA.HI.X R9, R7, c[0x0][0x1cc], R2, 0x1, P6 ;  /* 0x0000730007090a11 */ /* 0x000fe200030f0c02 */
[----:B------:R-:W-:Y:S01]  /*b270*/  FMUL.FTZ R2, R142, c[0x0][0x2d0] ;  /* 0x0000b4008e027a20 */ /* 0x000fe20000410000 */
[----:B------:R-:W-:Y:S01]  /*b280*/  @P0 LEA.HI.X R7, R148, c[0x0][0x1cc], R149, 0x1, P2 ;  /* 0x0000730094070a11 */ /* 0x000fe200010f0c95 */
[----:B------:R-:W-:Y:S01]  /*b290*/  MUFU.EX2 R193, R48 ;  /* 0x0000003000c17308 */ /* 0x000fe20000000800 */
[----:B------:R-:W-:Y:S01]  /*b2a0*/  @P0 LEA R4, P1, R5, c[0x0][0x1c8], 0x1 ;  /* 0x0000720005040a11 */ /* 0x000fe200078208ff */
[----:B------:R4:W-:Y:S01]  /*b2b0*/  @P0 LDGSTS.E.BYPASS.LTC128B.128 [R205+0x3900], [R8.64], !P5 ;  /* 0x0390000008cd0fae */ /* 0x0009e2000e901d46 */
[--C-:B------:R-:W-:Y:S01]  /*b2c0*/  FFMA.FTZ R10, R10, c[0x0][0x2d0], -R2.reuse ;  /* 0x0000b4000a0a7a23 */ /* 0x100fe20000010802 */
[----:B------:R-:W-:Y:S01]  /*b2d0*/  F2FP.PACK_AB R148, R237, R232 ;  /* 0x000000e8ed94723e */ /* 0x000fe200000000ff */
[--C-:B------:R-:W-:Y:S01]  /*b2e0*/  FFMA.FTZ R11, R11, c[0x0][0x2d0], -R2.reuse ;  /* 0x0000b4000b0b7a23 */ /* 0x100fe20000010802 */
[----:B------:R-:W-:Y:S01]  /*b2f0*/  @P0 LEA.HI.X R5, R5, c[0x0][0x1cc], R151, 0x1, P1 ;  /* 0x0000730005050a11 */ /* 0x000fe200008f0c97 */
[--C-:B------:R-:W-:Y:S01]  /*b300*/  FFMA.FTZ R14, R14, c[0x0][0x2d0], -R2.reuse ;  /* 0x0000b4000e0e7a23 */ /* 0x100fe20000010802 */
[----:B-1----:R-:W-:Y:S01]  /*b310*/  F2FP.PACK_AB R150, R239, R238 ;  /* 0x000000eeef96723e */ /* 0x002fe200000000ff */
[--C-:B------:R-:W-:Y:S01]  /*b320*/  FFMA.FTZ R15, R15, c[0x0][0x2d0], -R2.reuse ;  /* 0x0000b4000f0f7a23 */ /* 0x100fe20000010802 */
[----:B------:R1:W-:Y:S01]  /*b330*/  @P0 LDGSTS.E.BYPASS.LTC128B.128 [R205+0x4900], [R6.64], !P4 ;  /* 0x0490000006cd0fae */ /* 0x0003e2000e101d46 */
[----:B------:R1:W-:Y:S01]  /*b340*/  MUFU.EX2 R187, R10 ;  /* 0x0000000a00bb7308 */ /* 0x0003e20000000800 */
[----:B------:R-:W-:Y:S01]  /*b350*/  F2FP.PACK_AB R149, R236, R233 ;  /* 0x000000e9ec95723e */ /* 0x000fe200000000ff */
[C---:B-----5:R-:W-:Y:S01]  /*b360*/  FMUL.FTZ R18, R141.reuse, R166 ;  /* 0x000000a68d127220 */ /* 0x060fe20000410000 */
[----:B------:R-:W-:Y:S01]  /*b370*/  F2FP.PACK_AB R151, R234, R235 ;  /* 0x000000ebea97723e */ /* 0x000fe200000000ff */
[----:B------:R-:W-:Y:S02]  /*b380*/  FMUL.FTZ R19, R141, R167 ;  /* 0x000000a78d137220 */ /* 0x000fe40000410000 */
[C---:B---3--:R-:W-:Y:S01]  /*b390*/  FMUL.FTZ R106, R0.reuse, R106 ;  /* 0x0000006a006a7220 */ /* 0x048fe20000410000 */
[----:B------:R3:W-:Y:S01]  /*b3a0*/  @P0 LDGSTS.E.BYPASS.LTC128B.128 [R205+0x5900], [R4.64], !P3 ;  /* 0x0590000004cd0fae */ /* 0x0007e2000d901d46 */
[----:B------:R-:W-:Y:S02]  /*b3b0*/  FMUL.FTZ R107, R0, R107 ;  /* 0x0000006b006b7220 */ /* 0x000fe40000410000 */
[----:B------:R-:W5:Y:S01]  /*b3c0*/  MUFU.EX2 R188, R11 ;  /* 0x0000000b00bc7308 */ /* 0x000f620000000800 */
[C---:B--2---:R-:W-:Y:S02]  /*b3d0*/  FMUL.FTZ R16, R140.reuse, R164 ;  /* 0x000000a48c107220 */ /* 0x044fe40000410000 */
[----:B------:R-:W-:Y:S02]  /*b3e0*/  FMUL.FTZ R17, R140, R165 ;  /* 0x000000a58c117220 */ /* 0x000fe40000410000 */
[----:B------:R-:W2:Y:S01]  /*b3f0*/  LDSM.16.MT88.4 R176, [R213] ;  /* 0x00000000d5b0783b */ /* 0x000ea20000004200 */
[C---:B------:R-:W-:Y:S02]  /*b400*/  FMUL.FTZ R110, R0.reuse, R110 ;  /* 0x0000006e006e7220 */ /* 0x040fe40000410000 */
[C---:B----4-:R-:W-:Y:S02]  /*b410*/  FMUL.FTZ R8, R3.reuse, R156 ;  /* 0x0000009c03087220 */ /* 0x050fe40000410000 */
[----:B------:R4:W-:Y:S01]  /*b420*/  MUFU.EX2 R189, R14 ;  /* 0x0000000e00bd7308 */ /* 0x0009e20000000800 */
[----:B------:R-:W-:Y:S02]  /*b430*/  FMUL.FTZ R9, R3, R157 ;  /* 0x0000009d03097220 */ /* 0x000fe40000410000 */
[----:B------:R-:W2:Y:S01]  /*b440*/  LDSM.16.MT88.4 R180, [R214] ;  /* 0x00000000d6b4783b */ /* 0x000ea20000004200 */
[C---:B-1----:R-:W-:Y:S02]  /*b450*/  FMUL.FTZ R10, R0.reuse, R158 ;  /* 0x0000009e000a7220 */ /* 0x042fe40000410000 */
[----:B------:R-:W-:Y:S01]  /*b460*/  FMUL.FTZ R6, R141, R154 ;  /* 0x0000009a8d067220 */ /* 0x000fe20000410000 */
[----:B------:R-:W-:Y:S01]  /*b470*/  F2FP.PACK_AB R154, R211, R229 ;  /* 0x000000e5d39a723e */ /* 0x000fe200000000ff */
[----:B------:R-:W-:Y:S02]  /*b480*/  FMUL.FTZ R7, R141, R155 ;  /* 0x0000009b8d077220 */ /* 0x000fe40000410000 */
[----:B------:R-:W1:Y:S01]  /*b490*/  MUFU.EX2 R190, R15 ;  /* 0x0000000f00be7308 */ /* 0x000e620000000800 */
[----:B------:R-:W-:Y:S01]  /*b4a0*/  FMUL.FTZ R111, R0, R111 ;  /* 0x0000006f006f7220 */ /* 0x000fe20000410000 */
[----:B------:R-:W-:Y:S01]  /*b4b0*/  LDSM.16.MT88.4 R164, [R214+0x400] ;  /* 0x00040000d6a4783b */ /* 0x000fe20000004200 */
[--C-:B------:R-:W-:Y:S02]  /*b4c0*/  FFMA.FTZ R42, R42, c[0x0][0x2d0], -R2.reuse ;  /* 0x0000b4002a2a7a23 */ /* 0x100fe40000010802 */
[----:B---3--:R-:W-:Y:S01]  /*b4d0*/  FMUL.FTZ R4, R140, R152 ;  /* 0x000000988c047220 */ /* 0x008fe20000410000 */
[----:B------:R-:W-:Y:S01]  /*b4e0*/  F2FP.PACK_AB R152, R230, R231 ;  /* 0x000000e7e698723e */ /* 0x000fe200000000ff */
[----:B------:R-:W-:Y:S01]  /*b4f0*/  FMUL.FTZ R5, R140, R153 ;  /* 0x000000998c057220 */ /* 0x000fe20000410000 */
[----:B-----5:R-:W-:Y:S01]  /*b500*/  F2FP.PACK_AB R153, R188, R187 ;  /* 0x000000bbbc99723e */ /* 0x020fe200000000ff */
[C---:B------:R-:W-:Y:S01]  /*b510*/  FMUL.FTZ R11, R0.reuse, R159 ;  /* 0x0000009f000b7220 */ /* 0x040fe20000410000 */
[----:B------:R-:W-:Y:S01]  /*b520*/  LDSM.16.MT88.4 R36, [R213+0x2400] ;  /* 0x00240000d524783b */ /* 0x000fe20000004200 */
[----:B------:R-:W-:Y:S01]  /*b530*/  MUFU.EX2 R192, R49 ;  /* 0x0000003100c07308 */ /* 0x000fe20000000800 */
[--C-:B------:R-:W-:Y:S02]  /*b540*/  FFMA.FTZ R43, R43, c[0x0][0x2d0], -R2.reuse ;  /* 0x0000b4002b2b7a23 */ /* 0x100fe40000010802 */
[----:B----4-:R-:W-:Y:S02]  /*b550*/  FMUL.FTZ R14, R0, R162 ;  /* 0x000000a2000e7220 */ /* 0x010fe40000410000 */
[--C-:B------:R-:W-:Y:S02]  /*b560*/  FFMA.FTZ R46, R46, c[0x0][0x2d0], -R2.reuse ;  /* 0x0000b4002e2e7a23 */ /* 0x100fe40000010802 */
[----:B------:R-:W3:Y:S01]  /*b570*/  LDSM.16.MT88.4 R156, [R213+0x1000] ;  /* 0x00100000d59c783b */ /* 0x000ee20000004200 */
[----:B------:R-:W-:Y:S02]  /*b580*/  FFMA.FTZ R47, R47, c[0x0][0x2d0], -R2 ;  /* 0x0000b4002f2f7a23 */ /* 0x000fe40000010802 */
[----:B------:R-:W-:Y:S01]  /*b590*/  MUFU.EX2 R191, R51 ;  /* 0x0000003300bf7308 */ /* 0x000fe20000000800 */
[----:B------:R-:W-:Y:S01]  /*b5a0*/  FMUL.FTZ R122, R0, R122 ;  /* 0x0000007a007a7220 */ /* 0x000fe20000410000 */
[----:B-1----:R-:W-:Y:S01]  /*b5b0*/  F2FP.PACK_AB R155, R190, R189 ;  /* 0x000000bdbe9b723e */ /* 0x002fe200000000ff */
[-C--:B--2---:R-:W-:Y:S02]  /*b5c0*/  HMMA.16816.F32 R4, R148, R176.reuse, R4 ;  /* 0x000000b09404723c */ /* 0x084fe40000001804 */
[----:B------:R-:W0:Y:S03]  /*b5d0*/  LDGDEPBAR ;  /* 0x00000000000079af */ /* 0x000e260000000000 */
[C---:B------:R-:W-:Y:S02]  /*b5e0*/  FMUL.FTZ R15, R0.reuse, R163 ;  /* 0x000000a3000f7220 */ /* 0x040fe40000410000 */
[----:B------:R-:W-:Y:S01]  /*b5f0*/  MUFU.EX2 R147, R46 ;  /* 0x0000002e00937308 */ /* 0x000fe20000000800 */
[C---:B------:R-:W-:Y:S01]  /*b600*/  FMUL.FTZ R123, R0.reuse, R123 ;  /* 0x0000007b007b7220 */ /* 0x040fe20000410000 */
[C---:B------:R-:W-:Y:S01]  /*b610*/  HMMA.16816.F32 R8, R152.reuse, R176, R8 ;  /* 0x000000b09808723c */ /* 0x040fe20000001808 */
[----:B------:R-:W1:Y:S03]  /*b620*/  LDSM.16.MT88.4 R160, [R214+0x1000] ;  /* 0x00100000d6a0783b */ /* 0x000e660000004200 */
[C---:B------:R-:W-:Y:S02]  /*b630*/  FMUL.FTZ R126, R0.reuse, R126 ;  /* 0x0000007e007e7220 */ /* 0x040fe40000410000 */
[C---:B------:R-:W-:Y:S02]  /*b640*/  FMUL.FTZ R127, R0.reuse, R127 ;  /* 0x0000007f007f7220 */ /* 0x040fe40000410000 */
[-C--:B------:R-:W-:Y:S01]  /*b650*/  HMMA.16816.F32 R12, R152, R178.reuse, R12 ;  /* 0x000000b2980c723c */ /* 0x080fe2000000180c */
[----:B------:R2:W-:Y:S03]  /*b660*/  MUFU.EX2 R210, R20 ;  /* 0x0000001400d27308 */ /* 0x0005e60000000800 */
[C---:B------:R-:W-:Y:S02]  /*b670*/  FMUL.FTZ R134, R0.reuse, R134 ;  /* 0x0000008600867220 */ /* 0x040fe40000410000 */
[C---:B------:R-:W-:Y:S02]  /*b680*/  FMUL.FTZ R135, R0.reuse, R135 ;  /* 0x0000008700877220 */ /* 0x040fe40000410000 */
[C---:B------:R-:W-:Y:S03]  /*b690*/  HMMA.16816.F32 R16, R148.reuse, R178, R16 ;  /* 0x000000b29410723c */ /* 0x040fe60000001810 */
[----:B------:R4:W5:Y:S01]  /*b6a0*/  MUFU.EX2 R209, R21 ;  /* 0x0000001500d17308 */ /* 0x0009620000000800 */
[--C-:B------:R-:W-:Y:S02]  /*b6b0*/  FFMA.FTZ R146, R35, c[0x0][0x2d0], -R185.reuse ;  /* 0x0000b40023927a23 */ /* 0x100fe400000108b9 */
[C---:B------:R-:W-:Y:S02]  /*b6c0*/  FMUL.FTZ R35, R0.reuse, R175 ;  /* 0x000000af00237220 */ /* 0x040fe40000410000 */
[-C--:B------:R-:W-:Y:S04]  /*b6d0*/  HMMA.16816.F32 R100, R148, R180.reuse, R100 ;  /* 0x000000b49464723c */ /* 0x080fe80000001864 */
[C---:B------:R-:W-:Y:S01]  /*b6e0*/  FMUL.FTZ R74, R0.reuse, R74 ;  /* 0x0000004a004a7220 */ /* 0x040fe20000410000 */
[----:B------:R-:W-:Y:S01]  /*b6f0*/  MUFU.EX2 R202, R146 ;  /* 0x0000009200ca7308 */ /* 0x000fe20000000800 */
[----:B------:R-:W-:Y:S02]  /*b700*/  FMUL.FTZ R75, R0, R75 ;  /* 0x0000004b004b7220 */ /* 0x000fe40000410000 */
[C---:B------:R-:W-:Y:S04]  /*b710*/  HMMA.16816.F32 R104, R152.reuse, R180, R104 ;  /* 0x000000b49868723c */ /* 0x040fe80000001868 */
[----:B--2---:R-:W-:Y:S02]  /*b720*/  FMUL.FTZ R20, R140, R168 ;  /* 0x000000a88c147220 */ /* 0x004fe40000410000 */
[----:B------:R-:W-:Y:S01]  /*b730*/  FMUL.FTZ R78, R0, R78 ;  /* 0x0000004e004e7220 */ /* 0x000fe20000410000 */
[----:B------:R-:W-:Y:S01]  /*b740*/  MUFU.EX2 R181, R40 ;  /* 0x0000002800b57308 */ /* 0x000fe20000000800 */
[-C--:B------:R-:W-:Y:S04]  /*b750*/  HMMA.16816.F32 R108, R152, R182.reuse, R108 ;  /* 0x000000b6986c723c */ /* 0x080fe8000000186c */
[----:B----4-:R-:W-:Y:S02]  /*b760*/  FMUL.FTZ R21, R140, R169 ;  /* 0x000000a98c157220 */ /* 0x010fe40000410000 */
[C---:B------:R-:W-:Y:S02]  /*b770*/  FMUL.FTZ R79, R0.reuse, R79 ;  /* 0x0000004f004f7220 */ /* 0x040fe40000410000 */
[C---:B------:R-:W-:Y:S01]  /*b780*/  HMMA.16816.F32 R112, R148.reuse, R182, R112 ;  /* 0x000000b69470723c */ /* 0x040fe20000001870 */
[----:B------:R2:W-:Y:S03]  /*b790*/  MUFU.EX2 R183, R50 ;  /* 0x0000003200b77308 */ /* 0x0005e60000000800 */
[C---:B------:R-:W-:Y:S02]  /*b7a0*/  FMUL.FTZ R90, R0.reuse, R90 ;  /* 0x0000005a005a7220 */ /* 0x040fe40000410000 */
[C---:B------:R-:W-:Y:S02]  /*b7b0*/  FMUL.FTZ R91, R0.reuse, R91 ;  /* 0x0000005b005b7220 */ /* 0x040fe40000410000 */
[-C--:B---3--:R-:W-:Y:S03]  /*b7c0*/  HMMA.16816.F32 R116, R148, R156.reuse, R116 ;  /* 0x0000009c9474723c */ /* 0x088fe60000001874 */
[----:B------:R3:W-:Y:S01]  /*b7d0*/  MUFU.EX2 R206, R22 ;  /* 0x0000001600ce7308 */ /* 0x0007e20000000800 */
[C---:B------:R-:W-:Y:S02]  /*b7e0*/  FMUL.FTZ R94, R0.reuse, R94 ;  /* 0x0000005e005e7220 */ /* 0x040fe40000410000 */
[----:B------:R-:W-:Y:S02]  /*b7f0*/  FMUL.FTZ R95, R0, R95 ;  /* 0x0000005f005f7220 */ /* 0x000fe40000410000 */
[C---:B------:R-:W-:Y:S04]  /*b800*/  HMMA.16816.F32 R120, R152.reuse, R156, R120 ;  /* 0x0000009c9878723c */ /* 0x040fe80000001878 */
[----:B------:R-:W-:Y:S01]  /*b810*/  FFMA.FTZ R33, R33, c[0x0][0x2d0], -R184 ;  /* 0x0000b40021217a23 */ /* 0x000fe200000108b8 */
[----:B------:R-:W-:Y:S01]  /*b820*/  MUFU.EX2 R182, R41 ;  /* 0x0000002900b67308 */ /* 0x000fe20000000800 */
[--C-:B------:R-:W-:Y:S02]  /*b830*/  FFMA.FTZ R32, R23, c[0x0][0x2d0], -R185.reuse ;  /* 0x0000b40017207a23 */ /* 0x100fe400000108b9 */
[-C--:B------:R-:W-:Y:S01]  /*b840*/  HMMA.16816.F32 R124, R152, R158.reuse, R124 ;  /* 0x0000009e987c723c */ /* 0x080fe2000000187c */
[----:B--2---:R-:W-:Y:S03]  /*b850*/  LDSM.16.MT88.4 R48, [R214+0x2400] ;  /* 0x00240000d630783b */ /* 0x004fe60000004200 */
[--C-:B------:R-:W-:Y:S02]  /*b860*/  FFMA.FTZ R34, R34, c[0x0][0x2d0], -R185.reuse ;  /* 0x0000b40022227a23 */ /* 0x100fe400000108b9 */
[C---:B------:R-:W-:Y:S01]  /*b870*/  FMUL.FTZ R23, R141.reuse, R171 ;  /* 0x000000ab8d177220 */ /* 0x040fe20000410000 */
[----:B------:R2:W-:Y:S01]  /*b880*/  MUFU.EX2 R207, R33 ;  /* 0x0000002100cf7308 */ /* 0x0005e20000000800 */
[C---:B------:R-:W-:Y:S01]  /*b890*/  HMMA.16816.F32 R128, R148.reuse, R158, R128 ;  /* 0x0000009e9480723c */ /* 0x040fe20000001880 */
[----:B------:R-:W4:Y:S03]  /*b8a0*/  LDSM.16.MT88.4 R156, [R213+0x2000] ;  /* 0x00200000d59c783b */ /* 0x000f260000004200 */
[----:B---3--:R-:W-:Y:S02]  /*b8b0*/  FMUL.FTZ R22, R141, R170 ;  /* 0x000000aa8d167220 */ /* 0x008fe40000410000 */
[--C-:B------:R-:W-:Y:S02]  /*b8c0*/  FFMA.FTZ R24, R24, c[0x0][0x2d0], -R186.reuse ;  /* 0x0000b40018187a23 */ /* 0x100fe400000108ba */
[----:B------:R-:W-:Y:S01]  /*b8d0*/  FFMA.FTZ R25, R25, c[0x0][0x2d0], -R186 ;  /* 0x0000b40019197a23 */ /* 0x000fe200000108ba */
[----:B------:R3:W3:Y:S02]  /*b8e0*/  MUFU.EX2 R205, R32 ;  /* 0x0000002000cd7308 */ /* 0x0006e40000000800 */
[-C--:B-1----:R-:W-:Y:S03]  /*b8f0*/  HMMA.16816.F32 R20, R148, R160.reuse, R20 ;  /* 0x000000a09414723c */ /* 0x082fe60000001814 */
[--C-:B------:R-:W-:Y:S02]  /*b900*/  FFMA.FTZ R26, R26, c[0x0][0x2d0], -R2.reuse ;  /* 0x0000b4001a1a7a23 */ /* 0x100fe40000010802 */
[----:B------:R-:W-:Y:S02]  /*b910*/  FFMA.FTZ R27, R27, c[0x0][0x2d0], -R2 ;  /* 0x0000b4001b1b7a23 */ /* 0x000fe40000010802 */
[--C-:B------:R-:W-:Y:S01]  /*b920*/  FFMA.FTZ R28, R28, c[0x0][0x2d0], -R186.reuse ;  /* 0x0000b4001c1c7a23 */ /* 0x100fe200000108ba */
[C---:B------:R-:W-:Y:S01]  /*b930*/  HMMA.16816.F32 R132, R152.reuse, R160, R132 ;  /* 0x000000a09884723c */ /* 0x040fe20000001884 */
[----:B------:R1:W1:Y:S03]  /*b940*/  MUFU.EX2 R203, R34 ;  /* 0x0000002200cb7308 */ /* 0x0002660000000800 */
[----:B--2---:R-:W-:Y:S02]  /*b950*/  FMUL.FTZ R33, R3, R173 ;  /* 0x000000ad03217220 */ /* 0x004fe40000410000 */
[----:B------:R-:W-:Y:S02]  /*b960*/  FFMA.FTZ R29, R29, c[0x0][0x2d0], -R186 ;  /* 0x0000b4001d1d7a23 */ /* 0x000fe400000108ba */
[--C-:B------:R-:W-:Y:S03]  /*b970*/  FFMA.FTZ R30, R30, c[0x0][0x2d0], -R2.reuse ;  /* 0x0000b4001e1e7a23 */ /* 0x100fe60000010802 */
[----:B------:R5:W-:Y:S01]  /*b980*/  MUFU.EX2 R201, R24 ;  /* 0x0000001800c97308 */ /* 0x000be20000000800 */
[----:B------:R-:W-:Y:S02]  /*b990*/  FFMA.FTZ R31, R31, c[0x0][0x2d0], -R2 ;  /* 0x0000b4001f1f7a23 */ /* 0x000fe40000010802 */
[----:B---3--:R-:W-:Y:S02]  /*b9a0*/  FMUL.FTZ R32, R3, R172 ;  /* 0x000000ac03207220 */ /* 0x008fe40000410000 */
[--C-:B------:R-:W-:Y:S02]  /*b9b0*/  FFMA.FTZ R65, R65, c[0x0][0x2d0], -R184.reuse ;  /* 0x0000b40041417a23 */ /* 0x100fe400000108b8 */
[--C-:B------:R-:W-:Y:S02]  /*b9c0*/  FFMA.FTZ R67, R67, c[0x0][0x2d0], -R185.reuse ;  /* 0x0000b40043437a23 */ /* 0x100fe400000108b9 */
[----:B------:R-:W-:Y:S01]  /*b9d0*/  FFMA.FTZ R52, R52, c[0x0][0x2d0], -R184 ;  /* 0x0000b40034347a23 */ /* 0x000fe200000108b8 */
[----:B------:R2:W3:Y:S01]  /*b9e0*/  MUFU.EX2 R200, R25 ;  /* 0x0000001900c87308 */ /* 0x0004e20000000800 */
[----:B------:R-:W-:Y:S02]  /*b9f0*/  FFMA.FTZ R61, R61, c[0x0][0x2d0], -R186 ;  /* 0x0000b4003d3d7a23 */ /* 0x000fe400000108ba */
[--C-:B------:R-:W-:Y:S02]  /*ba00*/  FFMA.FTZ R53, R53, c[0x0][0x2d0], -R184.reuse ;  /* 0x0000b40035357a23 */ /* 0x100fe400000108b8 */
[----:B-1----:R-:W-:Y:S02]  /*ba10*/  FMUL.FTZ R34, R0, R174 ;  /* 0x000000ae00227220 */ /* 0x002fe40000410000 */
[--C-:B------:R-:W-:Y:S02]  /*ba20*/  FFMA.FTZ R54, R54, c[0x0][0x2d0], -R185.reuse ;  /* 0x0000b40036367a23 */ /* 0x100fe400000108b9 */
[--C-:B------:R-:W-:Y:S01]  /*ba30*/  FFMA.FTZ R55, R55, c[0x0][0x2d0], -R185.reuse ;  /* 0x0000b40037377a23 */ /* 0x100fe200000108b9 */
[----:B------:R-:W-:Y:S01]  /*ba40*/  MUFU.EX2 R180, R45 ;  /* 0x0000002d00b47308 */ /* 0x000fe20000000800 */
[----:B------:R-:W-:Y:S01]  /*ba50*/  FFMA.FTZ R64, R64, c[0x0][0x2d0], -R184 ;  /* 0x0000b40040407a23 */ /* 0x000fe200000108b8 */
[-C--:B------:R-:W-:Y:S03]  /*ba60*/  HMMA.16816.F32 R32, R152, R162.reuse, R32 ;  /* 0x000000a29820723c */ /* 0x080fe60000001820 */
[----:B-----5:R-:W-:Y:S01]  /*ba70*/  F2FP.PACK_AB R24, R209, R210 ;  /* 0x000000d2d118723e */ /* 0x020fe200000000ff */
[----:B------:R-:W-:Y:S02]  /*ba80*/  FFMA.FTZ R66, R66, c[0x0][0x2d0], -R185 ;  /* 0x0000b40042427a23 */ /* 0x000fe400000108b9 */
[----:B------:R-:W-:Y:S02]  /*ba90*/  FFMA.FTZ R57, R57, c[0x0][0x2d0], -R186 ;  /* 0x0000b40039397a23 */ /* 0x000fe400000108ba */
[C---:B------:R-:W-:Y:S01]  /*baa0*/  HMMA.16816.F32 R136, R148.reuse, R162, R136 ;  /* 0x000000a29488723c */ /* 0x040fe20000001888 */
[----:B------:R-:W1:Y:S01]  /*bab0*/  LDSM.16.MT88.4 R160, [R214+0x2000] ;  /* 0x00200000d6a0783b */ /* 0x000e620000004200 */
[----:B------:R-:W-:Y:S02]  /*bac0*/  MUFU.EX2 R146, R47 ;  /* 0x0000002f00927308 */ /* 0x000fe40000000800 */
[----:B--2---:R-:W-:Y:S01]  /*bad0*/  F2FP.PACK_AB R25, R205, R206 ;  /* 0x000000cecd19723e */ /* 0x004fe200000000ff */
[--C-:B------:R-:W-:Y:S02]  /*bae0*/  FFMA.FTZ R58, R58, c[0x0][0x2d0], -R2.reuse ;  /* 0x0000b4003a3a7a23 */ /* 0x100fe40000010802 */
[----:B------:R-:W-:Y:S01]  /*baf0*/  FFMA.FTZ R59, R59, c[0x0][0x2d0], -R2 ;  /* 0x0000b4003b3b7a23 */ /* 0x000fe20000010802 */
[-C--:B----4-:R-:W-:Y:S04]  /*bb00*/  HMMA.16816.F32 R68, R148, R156.reuse, R68 ;  /* 0x0000009c9444723c */ /* 0x090fe80000001844 */
[----:B------:R-:W-:Y:S01]  /*bb10*/  MUFU.EX2 R65, R65 ;  /* 0x0000004100417308 */ /* 0x000fe20000000800 */
[----:B------:R-:W-:Y:S02]  /*bb20*/  FFMA.FTZ R60, R60, c[0x0][0x2d0], -R186 ;  /* 0x0000b4003c3c7a23 */ /* 0x000fe400000108ba */
[--C-:B------:R-:W-:Y:S01]  /*bb30*/  FFMA.FTZ R62, R62, c[0x0][0x2d0], -R2.reuse ;  /* 0x0000b4003e3e7a23 */ /* 0x100fe20000010802 */
[C---:B------:R-:W-:Y:S04]  /*bb40*/  HMMA.16816.F32 R72, R152.reuse, R156, R72 ;  /* 0x0000009c9848723c */ /* 0x040fe80000001848 */
[----:B------:R-:W-:Y:S02]  /*bb50*/  FFMA.FTZ R2, R63, c[0x0][0x2d0], -R2 ;  /* 0x0000b4003f027a23 */ /* 0x000fe40000010802 */
[----:B------:R-:W-:Y:S01]  /*bb60*/  MUFU.EX2 R67, R67 ;  /* 0x0000004300437308 */ /* 0x000fe20000000800 */
[----:B------:R-:W-:Y:S01]  /*bb70*/  FFMA.FTZ R56, R56, c[0x0][0x2d0], -R186 ;  /* 0x0000b40038387a23 */ /* 0x000fe200000108ba */
[-C--:B------:R-:W-:Y:S04]  /*bb80*/  HMMA.16816.F32 R76, R152, R158.reuse, R76 ;  /* 0x0000009e984c723c */ /* 0x080fe8000000184c */
[----:B------:R-:W-:Y:S02]  /*bb90*/  FFMA.FTZ R3, R3, R241, R231 ;  /* 0x000000f103037223 */ /* 0x000fe400000100e7 */
[----:B------:R-:W-:Y:S02]  /*bba0*/  FFMA.FTZ R140, R140, R243, R232 ;  /* 0x000000f38c8c7223 */ /* 0x000fe400000100e8 */
[C---:B------:R-:W-:Y:S01]  /*bbb0*/  HMMA.16816.F32 R80, R148.reuse, R158, R80 ;  /* 0x0000009e9450723c */ /* 0x040fe20000001850 */
[----:B------:R-:W2:Y:S01]  /*bbc0*/  LDSM.16.MT88.4 R156, [R213+0x400] ;  /* 0x00040000d59c783b */ /* 0x000ea20000004200 */
[----:B------:R-:W-:Y:S02]  /*bbd0*/  MUFU.EX2 R61, R61 ;  /* 0x0000003d003d7308 */ /* 0x000fe40000000800 */
[----:B------:R-:W-:Y:S02]  /*bbe0*/  FADD.FTZ R3, R230, R3 ;  /* 0x00000003e6037221 */ /* 0x000fe40000010000 */
[----:B------:R-:W-:Y:S02]  /*bbf0*/  FFMA.FTZ R141, R141, R242, R233 ;  /* 0x000000f28d8d7223 */ /* 0x000fe400000100e9 */
[----:B------:R-:W-:Y:S01]  /*bc00*/  FADD.FTZ R3, R229, R3 ;  /* 0x00000003e5037221 */ /* 0x000fe20000010000 */
[-C--:B-1----:R-:W-:Y:S03]  /*bc10*/  HMMA.16816.F32 R84, R148, R160.reuse, R84 ;  /* 0x000000a09454723c */ /* 0x082fe60000001854 */
[----:B------:R1:W-:Y:S05]  /*bc20*/  MUFU.EX2 R179, R26 ;  /* 0x0000001a00b37308 */ /* 0x0003ea0000000800 */
[C---:B------:R-:W-:Y:S05]  /*bc30*/  HMMA.16816.F32 R88, R152.reuse, R160, R88 ;  /* 0x000000a09858723c */ /* 0x040fea0000001858 */
[----:B------:R4:W5:Y:S03]  /*bc40*/  MUFU.EX2 R178, R27 ;  /* 0x0000001b00b27308 */ /* 0x0009660000000800 */
[-C--:B------:R-:W-:Y:S01]  /*bc50*/  HMMA.16816.F32 R92, R152, R162.reuse, R92 ;  /* 0x000000a2985c723c */ /* 0x080fe2000000185c */
[----:B------:R-:W-:Y:S06]  /*bc60*/  LDSM.16.MT88.4 R152, [R214+0x1400] ;  /* 0x00140000d698783b */ /* 0x000fec0000004200 */
[----:B------:R3:W-:Y:S01]  /*bc70*/  MUFU.EX2 R199, R28 ;  /* 0x0000001c00c77308 */ /* 0x0007e20000000800 */
[----:B------:R-:W-:Y:S01]  /*bc80*/  HMMA.16816.F32 R96, R148, R162, R96 ;  /* 0x000000a29460723c */ /* 0x000fe20000001860 */
[----:B------:R-:W5:Y:S03]  /*bc90*/  LDSM.16.MT88.4 R148, [R213+0x1400] ;  /* 0x00140000d594783b */ /* 0x000f660000004200 */
[----:B-1----:R-:W-:Y:S05]  /*bca0*/  F2FP.PACK_AB R26, R207, R208 ;  /* 0x000000d0cf1a723e */ /* 0x002fea00000000ff */
[----:B------:R5:W1:Y:S03]  /*bcb0*/  MUFU.EX2 R198, R29 ;  /* 0x0000001d00c67308 */ /* 0x000a660000000800 */
[----:B----4-:R-:W-:Y:S07]  /*bcc0*/  F2FP.PACK_AB R27, R202, R203 ;  /* 0x000000cbca1b723e */ /* 0x010fee00000000ff */
[----:B------:R1:W-:Y:S01]  /*bcd0*/  MUFU.EX2 R177, R30 ;  /* 0x0000001e00b17308 */ /* 0x0003e20000000800 */
[-C--:B--2---:R-:W-:Y:S05]  /*bce0*/  HMMA.16816.F32 R4, R24, R156.reuse, R4 ;  /* 0x0000009c1804723c */ /* 0x084fea0000001804 */
[----:B---3--:R-:W-:Y:S04]  /*bcf0*/  F2FP.PACK_AB R28, R200, R201 ;  /* 0x000000c9c81c723e */ /* 0x008fe800000000ff */
[----:B------:R-:W2:Y:S03]  /*bd00*/  MUFU.EX2 R176, R31 ;  /* 0x0000001f00b07308 */ /* 0x000ea60000000800 */
[----:B-----5:R-:W-:Y:S07]  /*bd10*/  F2FP.PACK_AB R29, R178, R179 ;  /* 0x000000b3b21d723e */ /* 0x020fee00000000ff */
[----:B------:R-:W-:Y:S01]  /*bd20*/  MUFU.EX2 R53, R53 ;  /* 0x0000003500357308 */ /* 0x000fe20000000800 */
[----:B-1----:R-:W-:Y:S09]  /*bd30*/  F2FP.PACK_AB R30, R198, R199 ;  /* 0x000000c7c61e723e */ /* 0x002ff200000000ff */
[----:B------:R-:W-:Y:S01]  /*bd40*/  MUFU.EX2 R54, R54 ;  /* 0x0000003600367308 */ /* 0x000fe20000000800 */
[----:B--2---:R-:W-:Y:S09]  /*bd50*/  F2FP.PACK_AB R31, R176, R177 ;  /* 0x000000b1b01f723e */ /* 0x004ff200000000ff */
[----:B------:R-:W-:Y:S01]  /*bd60*/  MUFU.EX2 R55, R55 ;  /* 0x0000003700377308 */ /* 0x000fe20000000800 */
[C---:B------:R-:W-:Y:S08]  /*bd70*/  HMMA.16816.F32 R8, R28.reuse, R156, R8 ;  /* 0x0000009c1c08723c */ /* 0x040ff00000001808 */
[-C--:B------:R-:W-:Y:S01]  /*bd80*/  HMMA.16816.F32 R12, R28, R158.reuse, R12 ;  /* 0x0000009e1c0c723c */ /* 0x080fe2000000180c */
[----:B------:R-:W-:Y:S07]  /*bd90*/  MUFU.EX2 R64, R64 ;  /* 0x0000004000407308 */ /* 0x000fee0000000800 */
[C---:B------:R-:W-:Y:S03]  /*bda0*/  HMMA.16816.F32 R16, R24.reuse, R158, R16 ;  /* 0x0000009e1810723c */ /* 0x040fe60000001810 */
[----:B------:R-:W-:Y:S05]  /*bdb0*/  MUFU.EX2 R66, R66 ;  /* 0x0000004200427308 */ /* 0x000fea0000000800 */
[-C--:B------:R-:W-:Y:S05]  /*bdc0*/  HMMA.16816.F32 R100, R24, R164.reuse, R100 ;  /* 0x000000a41864723c */ /* 0x080fea0000001864 */
[----:B------:R-:W-:Y:S03]  /*bdd0*/  MUFU.EX2 R57, R57 ;  /* 0x0000003900397308 */ /* 0x000fe60000000800 */
[C---:B------:R-:W-:Y:S07]  /*bde0*/  HMMA.16816.F32 R104, R28.reuse, R164, R104 ;  /* 0x000000a41c68723c */ /* 0x040fee0000001868 */
[----:B------:R-:W-:Y:S01]  /*bdf0*/  MUFU.EX2 R60, R60 ;  /* 0x0000003c003c7308 */ /* 0x000fe20000000800 */
[-C--:B------:R-:W-:Y:S08]  /*be00*/  HMMA.16816.F32 R108, R28, R166.reuse, R108 ;  /* 0x000000a61c6c723c */ /* 0x080ff0000000186c */
[C---:B------:R-:W-:Y:S01]  /*be10*/  HMMA.16816.F32 R112, R24.reuse, R166, R112 ;  /* 0x000000a61870723c */ /* 0x040fe20000001870 */
[----:B------:R-:W-:Y:S01]  /*be20*/  LDSM.16.MT88.4 R164, [R213+0xc00] ;  /* 0x000c0000d5a4783b */ /* 0x000fe20000004200 */
[----:B------:R-:W-:Y:S06]  /*be30*/  MUFU.EX2 R62, R62 ;  /* 0x0000003e003e7308 */ /* 0x000fec0000000800 */
[-C--:B------:R-:W-:Y:S04]  /*be40*/  HMMA.16816.F32 R116, R24, R148.reuse, R116 ;  /* 0x000000941874723c */ /* 0x080fe80000001874 */
[----:B------:R-:W-:Y:S04]  /*be50*/  MUFU.EX2 R56, R56 ;  /* 0x0000003800387308 */ /* 0x000fe80000000800 */
[C---:B------:R-:W-:Y:S06]  /*be60*/  HMMA.16816.F32 R120, R28.reuse, R148, R120 ;  /* 0x000000941c78723c */ /* 0x040fec0000001878 */
[----:B------:R-:W-:Y:S02]  /*be70*/  MUFU.EX2 R148, R42 ;  /* 0x0000002a00947308 */ /* 0x000fe40000000800 */
[-C--:B------:R-:W-:Y:S08]  /*be80*/  HMMA.16816.F32 R124, R28, R150.reuse, R124 ;  /* 0x000000961c7c723c */ /* 0x080ff0000000187c */
[C---:B------:R-:W-:Y:S01]  /*be90*/  HMMA.16816.F32 R128, R24.reuse, R150, R128 ;  /* 0x000000961880723c */ /* 0x040fe20000001880 */
[----:B------:R1:W2:Y:S07]  /*bea0*/  MUFU.EX2 R149, R43 ;  /* 0x0000002b00957308 */ /* 0x0002ae0000000800 */
[-C--:B------:R-:W-:Y:S03]  /*beb0*/  HMMA.16816.F32 R20, R24, R152.reuse, R20 ;  /* 0x000000981814723c */ /* 0x080fe60000001814 */
[----:B------:R3:W4:Y:S05]  /*bec0*/  MUFU.EX2 R151, R44 ;  /* 0x0000002c00977308 */ /* 0x00072a0000000800 */
[C---:B------:R-:W-:Y:S05]  /*bed0*/  HMMA.16816.F32 R132, R28.reuse, R152, R132 ;  /* 0x000000981c84723c */ /* 0x040fea0000001884 */
[----:B------:R-:W-:Y:S03]  /*bee0*/  MUFU.EX2 R150, R52 ;  /* 0x0000003400967308 */ /* 0x000fe60000000800 */
[-C--:B------:R-:W-:Y:S01]  /*bef0*/  HMMA.16816.F32 R32, R28, R154.reuse, R32 ;  /* 0x0000009a1c20723c */ /* 0x080fe20000001820 */
[----:B-1----:R-:W1:Y:S06]  /*bf00*/  LDSM.16.MT88.4 R40, [R213+0x800] ;  /* 0x00080000d528783b */ /* 0x002e6c0000004200 */
[----:B------:R5:W-:Y:S01]  /*bf10*/  MUFU.EX2 R52, R2 ;  /* 0x0000000200347308 */ /* 0x000be20000000800 */
[C---:B------:R-:W-:Y:S01]  /*bf20*/  HMMA.16816.F32 R136, R24.reuse, R154, R136 ;  /* 0x0000009a1888723c */ /* 0x040fe20000001888 */
[----:B---3--:R-:W-:Y:S07]  /*bf30*/  LDSM.16.MT88.4 R44, [R213+0x1800] ;  /* 0x00180000d52c783b */ /* 0x008fee0000004200 */
[-C--:B------:R-:W-:Y:S01]  /*bf40*/  HMMA.16816.F32 R68, R24, R36.reuse, R68 ;  /* 0x000000241844723c */ /* 0x080fe20000001844 */
[----:B------:R-:W-:Y:S07]  /*bf50*/  MUFU.EX2 R58, R58 ;  /* 0x0000003a003a7308 */ /* 0x000fee0000000800 */
[C---:B------:R-:W-:Y:S03]  /*bf60*/  HMMA.16816.F32 R72, R28.reuse, R36, R72 ;  /* 0x000000241c48723c */ /* 0x040fe60000001848 */
[----:B------:R-:W3:Y:S01]  /*bf70*/  MUFU.EX2 R59, R59 ;  /* 0x0000003b003b7308 */ /* 0x000ee20000000800 */
[----:B-----5:R-:W-:Y:S04]  /*bf80*/  FFMA.FTZ R2, R0, R240, R187 ;  /* 0x000000f000027223 */ /* 0x020fe800000100bb */
[-C--:B------:R-:W-:Y:S04]  /*bf90*/  HMMA.16816.F32 R76, R28, R38.reuse, R76 ;  /* 0x000000261c4c723c */ /* 0x080fe8000000184c */
[----:B------:R-:W-:Y:S02]  /*bfa0*/  FADD.FTZ R2, R188, R2 ;  /* 0x00000002bc027221 */ /* 0x000fe40000010000 */
[----:B------:R-:W-:Y:S02]  /*bfb0*/  FADD.FTZ R0, R237, R140 ;  /* 0x0000008ced007221 */ /* 0x000fe40000010000 */
[C---:B------:R-:W-:Y:S01]  /*bfc0*/  HMMA.16816.F32 R80, R24.reuse, R38, R80 ;  /* 0x000000261850723c */ /* 0x040fe20000001850 */
[----:B------:R-:W5:Y:S03]  /*bfd0*/  LDSM.16.MT88.4 R36, [R214+0x800] ;  /* 0x00080000d624783b */ /* 0x000f660000004200 */
[----:B------:R-:W-:Y:S02]  /*bfe0*/  FADD.FTZ R2, R189, R2 ;  /* 0x00000002bd027221 */ /* 0x000fe40000010000 */
[----:B------:R-:W-:Y:S02]  /*bff0*/  FADD.FTZ R0, R238, R0 ;  /* 0x00000000ee007221 */ /* 0x000fe40000010000 */
[-C--:B------:R-:W-:Y:S04]  /*c000*/  HMMA.16816.F32 R84, R24, R48.reuse, R84 ;  /* 0x000000301854723c */ /* 0x080fe80000001854 */
[----:B------:R-:W-:Y:S04]  /*c010*/  FADD.FTZ R0, R239, R0 ;  /* 0x00000000ef007221 */ /* 0x000fe80000010000 */
[C---:B------:R-:W-:Y:S08]  /*c020*/  HMMA.16816.F32 R88, R28.reuse, R48, R88 ;  /* 0x000000301c58723c */ /* 0x040ff00000001858 */
[-C--:B------:R-:W-:Y:S07]  /*c030*/  HMMA.16816.F32 R92, R28, R50.reuse, R92 ;  /* 0x000000321c5c723c */ /* 0x080fee000000185c */
[----:B------:R-:W-:Y:S01]  /*c040*/  F2FP.PACK_AB R28, R182, R181 ;  /* 0x000000b5b61c723e */ /* 0x000fe200000000ff */
[----:B------:R-:W-:Y:S01]  /*c050*/  HMMA.16816.F32 R96, R24, R50, R96 ;  /* 0x000000321860723c */ /* 0x000fe20000001860 */
[----:B------:R-:W-:Y:S03]  /*c060*/  LDSM.16.MT88.4 R48, [R214+0x1c00] ;  /* 0x001c0000d630783b */ /* 0x000fe60000004200 */
[----:B--2---:R-:W-:Y:S02]  /*c070*/  F2FP.PACK_AB R29, R149, R148 ;  /* 0x00000094951d723e */ /* 0x004fe400000000ff */
[----:B----4-:R-:W-:Y:S02]  /*c080*/  F2FP.PACK_AB R30, R180, R151 ;  /* 0x00000097b41e723e */ /* 0x010fe400000000ff */
[----:B------:R-:W-:Y:S04]  /*c090*/  F2FP.PACK_AB R24, R196, R197 ;  /* 0x000000c5c418723e */ /* 0x000fe800000000ff */
[----:B------:R-:W-:Y:S02]  /*c0a0*/  F2FP.PACK_AB R25, R194, R195 ;  /* 0x000000c3c219723e */ /* 0x000fe400000000ff */
[----:B------:R-:W-:Y:S02]  /*c0b0*/  F2FP.PACK_AB R26, R192, R193 ;  /* 0x000000c1c01a723e */ /* 0x000fe400000000ff */
[----:B------:R-:W-:Y:S02]  /*c0c0*/  F2FP.PACK_AB R27, R191, R183 ;  /* 0x000000b7bf1b723e */ /* 0x000fe400000000ff */
[----:B------:R-:W-:Y:S05]  /*c0d0*/  F2FP.PACK_AB R31, R146, R147 ;  /* 0x00000093921f723e */ /* 0x000fea00000000ff */
[-C--:B-1----:R-:W-:Y:S08]  /*c0e0*/  HMMA.16816.F32 R4, R24, R40.reuse, R4 ;  /* 0x000000281804723c */ /* 0x082ff00000001804 */
[C---:B------:R-:W-:Y:S08]  /*c0f0*/  HMMA.16816.F32 R8, R28.reuse, R40, R8 ;  /* 0x000000281c08723c */ /* 0x040ff00000001808 */
[-C--:B------:R-:W-:Y:S08]  /*c100*/  HMMA.16816.F32 R12, R28, R42.reuse, R12 ;  /* 0x0000002a1c0c723c */ /* 0x080ff0000000180c */
[C---:B------:R-:W-:Y:S01]  /*c110*/  HMMA.16816.F32 R16, R24.reuse, R42, R16 ;  /* 0x0000002a1810723c */ /* 0x040fe20000001810 */
[----:B------:R-:W1:Y:S07]  /*c120*/  LDSM.16.MT88.4 R40, [R214+0x1800] ;  /* 0x00180000d628783b */ /* 0x000e6e0000004200 */
[-C--:B-----5:R-:W-:Y:S08]  /*c130*/  HMMA.16816.F32 R100, R24, R36.reuse, R100 ;  /* 0x000000241864723c */ /* 0x0a0ff00000001864 */
        /* <DEDUP_REMOVED lines=19> */
[-C--:B----4-:R-:W-:Y:S08]  /*c270*/  HMMA.16816.F32 R84, R24, R44.reuse, R84 ;  /* 0x0000002c1854723c */ /* 0x090ff00000001854 */
[C---:B------:R-:W-:Y:S08]  /*c280*/  HMMA.16816.F32 R88, R28.reuse, R44, R88 ;  /* 0x0000002c1c58723c */ /* 0x040ff00000001858 */
[-C--:B------:R-:W-:Y:S07]  /*c290*/  HMMA.16816.F32 R92, R28, R46.reuse, R92 ;  /* 0x0000002e1c5c723c */ /* 0x080fee000000185c */
[----:B------:R-:W-:Y:S01]  /*c2a0*/  F2FP.PACK_AB R28, R57, R56 ;  /* 0x00000038391c723e */ /* 0x000fe200000000ff */
[----:B------:R-:W-:Y:S01]  /*c2b0*/  HMMA.16816.F32 R96, R24, R46, R96 ;  /* 0x0000002e1860723c */ /* 0x000fe20000001860 */
[----:B------:R-:W2:Y:S03]  /*c2c0*/  LDSM.16.MT88.4 R44, [R213+0x2c00] ;  /* 0x002c0000d52c783b */ /* 0x000ea60000004200 */
[----:B---3--:R-:W-:Y:S02]  /*c2d0*/  F2FP.PACK_AB R29, R59, R58 ;  /* 0x0000003a3b1d723e */ /* 0x008fe400000000ff */
[----:B------:R-:W-:Y:S02]  /*c2e0*/  F2FP.PACK_AB R30, R61, R60 ;  /* 0x0000003c3d1e723e */ /* 0x000fe400000000ff */
[----:B------:R-:W-:Y:S04]  /*c2f0*/  F2FP.PACK_AB R24, R53, R150 ;  /* 0x000000963518723e */ /* 0x000fe800000000ff */
[----:B------:R-:W-:Y:S02]  /*c300*/  F2FP.PACK_AB R25, R55, R54 ;  /* 0x000000363719723e */ /* 0x000fe400000000ff */
[----:B------:R-:W-:Y:S02]  /*c310*/  F2FP.PACK_AB R26, R65, R64 ;  /* 0x00000040411a723e */ /* 0x000fe400000000ff */
[----:B------:R-:W-:Y:S02]  /*c320*/  F2FP.PACK_AB R27, R67, R66 ;  /* 0x00000042431b723e */ /* 0x000fe400000000ff */
[----:B------:R-:W-:Y:S05]  /*c330*/  F2FP.PACK_AB R31, R52, R62 ;  /* 0x0000003e341f723e */ /* 0x000fea00000000ff */
[-C--:B------:R-:W-:Y:S01]  /*c340*/  HMMA.16816.F32 R152, R24, R164.reuse, R4 ;  /* 0x000000a41898723c */ /* 0x080fe20000001804 */
[----:B------:R-:W3:Y:S07]  /*c350*/  LDSM.16.MT88.4 R4, [R214+0x2c00] ;  /* 0x002c0000d604783b */ /* 0x000eee0000004200 */
        /* <DEDUP_REMOVED lines=12> */
[----:B------:R-:W-:Y:S04]  /*c420*/  FADD.FTZ R11, R235, R11 ;  /* 0x0000000beb0b7221 */ /* 0x000fe80000010000 */
[-C--:B------:R-:W-:Y:S04]  /*c430*/  HMMA.16816.F32 R108, R28, R38.reuse, R108 ;  /* 0x000000261c6c723c */ /* 0x080fe8000000186c */
[----:B------:R-:W-:Y:S04]  /*c440*/  FADD.FTZ R11, R234, R11 ;  /* 0x0000000bea0b7221 */ /* 0x000fe80000010000 */
        /* <DEDUP_REMOVED lines=36> */
[C---:B------:R-:W-:Y:S08]  /*c690*/  HMMA.16816.F32 R80, R24.reuse, R46, R80 ;  /* 0x0000002e1850723c */ /* 0x040ff00000001850 */
[-C--:B---3--:R-:W-:Y:S08]  /*c6a0*/  HMMA.16816.F32 R84, R24, R4.reuse, R84 ;  /* 0x000000041854723c */ /* 0x088ff00000001854 */
[C---:B------:R-:W-:Y:S07]  /*c6b0*/  HMMA.16816.F32 R88, R28.reuse, R4, R88 ;  /* 0x000000041c58723c */ /* 0x040fee0000001858 */
[----:B------:R-:W-:Y:S01]  /*c6c0*/  FADD.FTZ R5, R151, R3 ;  /* 0x0000000397057221 */ /* 0x000fe20000010000 */
[-C--:B------:R-:W-:Y:S04]  /*c6d0*/  HMMA.16816.F32 R92, R28, R6.reuse, R92 ;  /* 0x000000061c5c723c */ /* 0x080fe8000000185c */
[----:B------:R-:W-:Y:S02]  /*c6e0*/  FADD.FTZ R4, R147, R2 ;  /* 0x0000000293047221 */ /* 0x000fe40000010000 */
[----:B------:R-:W-:Y:S02]  /*c6f0*/  FADD.FTZ R3, R191, R9 ;  /* 0x00000009bf037221 */ /* 0x000fe40000010000 */
[----:B------:R-:W-:Y:S01]  /*c700*/  FADD.FTZ R2, R180, R5 ;  /* 0x00000005b4027221 */ /* 0x000fe20000010000 */
[----:B------:R-:W-:Y:S04]  /*c710*/  HMMA.16816.F32 R96, R24, R6, R96 ;  /* 0x000000061860723c */ /* 0x000fe80000001860 */
[----:B------:R-:W-:Y:S01]  /*c720*/  FADD.FTZ R0, R146, R4 ;  /* 0x0000000492007221 */ /* 0x000fe20000010000 */
[----:B------:R-:W-:Y:S01]  /*c730*/  MOV R146, R142 ;  /* 0x0000008e00927202 */ /* 0x000fe20000000f00 */
        /* <DEDUP_REMOVED lines=14> */
[----:B------:R-:W-:Y:S03]  /*c820*/  FADD.FTZ R0, R62, R6 ;  /* 0x000000063e007221 */ /* 0x000fe60000010000 */
[----:B------:R1:W-:Y:S01]  /*c830*/  STL [R1+0x24], R3 ;  /* 0x0000240301007387 */ /* 0x0003e20000100800 */
[----:B------:R-:W-:Y:S03]  /*c840*/  FADD.FTZ R0, R52, R0 ;  /* 0x0000000034007221 */ /* 0x000fe60000010000 */
[----:B------:R2:W-:Y:S04]  /*c850*/  STL [R1+0x28], R2 ;  /* 0x0000280201007387 */ /* 0x0005e80000100800 */
[----:B------:R3:W-:Y:S01]  /*c860*/  STL [R1+0x2c], R0 ;  /* 0x00002c0001007387 */ /* 0x0007e20000100800 */
[----:B-1----:R-:W-:Y:S02]  /*c870*/  MOV R3, R143 ;  /* 0x0000008f00037202 */ /* 0x002fe40000000f00 */
[----:B--2---:R-:W-:Y:S02]  /*c880*/  MOV R2, R144 ;  /* 0x0000009000027202 */ /* 0x004fe40000000f00 */
[----:B---3--:R-:W-:Y:S01]  /*c890*/  MOV R0, R145 ;  /* 0x0000009100007202 */ /* 0x008fe20000000f00 */
[----:B------:R-:W-:-:S05]  /*c8a0*/  @P0 BRA `(.L_x_2437) ;  /* 0xffffcea000000947 */ /* 0x000fca000383ffff */
.L_x_2436:
[----:B------:R-:W-:Y:S02]  /*c8b0*/  MOV R10, 0x1f ;  /* 0x0000001f000a7802 */ /* 0x000fe40000000f00 */
[----:B------:R-:W-:Y:S01]  /*c8c0*/  MOV R9, 0xffffffff ;  /* 0xffffffff00097802 */ /* 0x000fe20000000f00 */
[----:B------:R-:W-:Y:S05]  /*c8d0*/  BRA.DIV ~URZ, `(.L_x_2438) ;  /* 0x000028a27f007947 */ /* 0x000fea000b800000 */
[----:B------:R-:W2:Y:S04]  /*c8e0*/  LDL R0, [R1+0x20] ;  /* 0x0000200001007983 */ /* 0x000ea80000100800 */
[----:B--2---:R1:W2:Y:S02]  /*c8f0*/  SHFL.BFLY PT, R5, R0, 0x2, 0x1f ;  /* 0x0c401f0000057f89 */ /* 0x0042a400000e0000 */
.L_x_2462:
        /* <DEDUP_REMOVED lines=19> */
.L_x_2463:
        /* <DEDUP_REMOVED lines=134> */
.L_x_2419:
        /* <DEDUP_REMOVED lines=19> */
.L_x_2441:
[----:B--2---:R-:W-:Y:S05]  /*d3c0*/  BSYNC B0 ;  /* 0x0000000000007941 */ /* 0x004fea0003800000 */
.L_x_2440:
        /* <DEDUP_REMOVED lines=14> */
[----:B-1----:R-:W-:Y:S05]  /*d4b0*/  CALL.REL.NOINC `($__internal_43_$__cuda_sm70_shflsync_idx_p) ;  /* 0x0000203000007944 */ /* 0x002fea0003c00000 */
.L_x_2444:
        /* <DEDUP_REMOVED lines=179> */
.L_x_2446:
[----:B-1----:R-:W-:Y:S05]  /*dff0*/  BSYNC B0 ;  /* 0x0000000000007941 */ /* 0x002fea0003800000 */
.L_x_2445:
        /* <DEDUP_REMOVED lines=52> */
.L_x_2448:
[----:B------:R-:W-:Y:S05]  /*e340*/  BSYNC B0 ;  /* 0x0000000000007941 */ /* 0x000fea0003800000 */
.L_x_2447:
        /* <DEDUP_REMOVED lines=52> */
.L_x_2450:
[----:B------:R-:W-:Y:S05]  /*e690*/  BSYNC B0 ;  /* 0x0000000000007941 */ /* 0x000fea0003800000 */
.L_x_2449:
        /* <DEDUP_REMOVED lines=53> */
.L_x_2443:
        /* <DEDUP_REMOVED lines=44> */
.L_x_2451:
[----:B------:R-:W-:Y:S05]  /*ecb0*/  BSYNC B1 ;  /* 0x0000000000017941 */ /* 0x000fea0003800000 */
.L_x_2442:
        /* <DEDUP_REMOVED lines=10> */
.L_x_2464:
[----:B-1----:R-:W1:Y:S01]  /*ed60*/  S2R R2, SR_TID.X ;  /* 0x0000000000027919 */ /* 0x002e620000002100 */
[----:B------:R-:W-:Y:S03]  /*ed70*/  WARPSYNC 0xffffffff ;  /* 0xffffffff00007948 */ /* 0x000fe60003800000 */
[----:B------:R-:W-:Y:S06]  /*ed80*/  BAR.SYNC.DEFER_BLOCKING 0x4, 0x80 ;  /* 0x0102000000007b1d */ /* 0x000fec0000010000 */
[----:B---3--:R3:W-:Y:S01]  /*ed90*/  STL [R1+0x58], R0 ;  /* 0x0000580001007387 */ /* 0x0087e20000100800 */
[----:B-1----:R-:W-:-:S13]  /*eda0*/  LOP3.LUT P0, RZ, R2, 0x7f, RZ, 0xc0, !PT ;  /* 0x0000007f02ff7812 */ /* 0x002fda000780c0ff */
[----:B------:R3:W-:Y:S04]  /*edb0*/  @!P0 STS [0xc100], R36 ;  /* 0x00c10024ff008388 */ /* 0x0007e80000000800 */
[----:B------:R-:W-:Y:S06]  /*edc0*/  BAR.ARV 0x5, 0x80 ;  /* 0x0142000000007b1d */ /* 0x000fec0000002000 */
.L_x_2452:
[----:B--23--:R-:W2:Y:S02]  /*edd0*/  LDL R0, [R1+0x58] ;  /* 0x0000580001007983 */ /* 0x00cea40000100800 */
[----:B--2---:R-:W-:-:S13]  /*ede0*/  ISETP.GE.AND P0, PT, R0, c[0x0][0x538], PT ;  /* 0x00014e0000007a0c */ /* 0x004fda0003f06270 */
[----:B-1--4-:R-:W-:Y:S01]  /*edf0*/  @P0 CALL.REL.NOINC `(.L_x_2454) ;  /* 0x0000001000000944 */ /* 0x012fe20003c00000 */
[----:B------:R-:W-:Y:S05]  /*ee00*/  BRA `(.L_x_2455) ;  /* 0xffff1a2000007947 */ /* 0x000fea000383ffff */
.L_x_2454:
[----:B------:R-:W-:Y:S05]  /*ee10*/  EXIT ;  /* 0x000000000000794d */ /* 0x000fea0003800000 */
.L_x_2420:
[----:B------:R-:W-:Y:S01]  /*ee20*/  IMAD.MOV.U32 R7, RZ, RZ, R14 ;  /* 0x000000ffff077224 */ /* 0x000fe200078e000e */
[----:B------:R-:W-:Y:S01]  /*ee30*/  MOV R6, RZ ;  /* 0x000000ff00067202 */ /* 0x000fe20000000f00 */
[----:B-1----:R-:W-:Y:S01]  /*ee40*/  IMAD.MOV.U32 R3, RZ, RZ, 0x1c1f ;  /* 0x00001c1fff037424 */ /* 0x002fe200078e00ff */
[----:B------:R-:W-:Y:S02]  /*ee50*/  MOV R2, 0xee70 ;  /* 0x0000ee7000027802 */ /* 0x000fe40000000f00 */
[----:B------:R-:W-:Y:S05]  /*ee60*/  CALL.REL.NOINC `($__internal_43_$__cuda_sm70_shflsync_idx_p) ;  /* 0x0000068000007944 */ /* 0x000fea0003c00000 */
[----:B------:R-:W-:Y:S01]  /*ee70*/  MOV R5, R6 ;  /* 0x0000000600057202 */ /* 0x000fe20000000f00 */
[----:B------:R-:W-:Y:S05]  /*ee80*/  BRA `(.L_x_2456) ;  /* 0xffff29b000007947 */ /* 0x000fea000383ffff */
.L_x_2421:
[----:B------:R-:W-:Y:S01]  /*ee90*/  IMAD.MOV.U32 R7, RZ, RZ, R16 ;  /* 0x000000ffff077224 */ /* 0x000fe200078e0010 */
[----:B------:R-:W-:Y:S01]  /*eea0*/  MOV R6, RZ ;  /* 0x000000ff00067202 */ /* 0x000fe20000000f00 */
[----:B-1----:R-:W-:Y:S01]  /*eeb0*/  IMAD.MOV.U32 R3, RZ, RZ, 0x1c1f ;  /* 0x00001c1fff037424 */ /* 0x002fe200078e00ff */
[----:B------:R-:W-:Y:S02]  /*eec0*/  MOV R2, 0xeee0 ;  /* 0x0000eee000027802 */ /* 0x000fe40000000f00 */
[----:B--23--:R-:W-:Y:S05]  /*eed0*/  CALL.REL.NOINC `($__internal_43_$__cuda_sm70_shflsync_idx_p) ;  /* 0x0000061000007944 */ /* 0x00cfea0003c00000 */
[----:B------:R-:W-:Y:S01]  /*eee0*/  MOV R2, R6 ;  /* 0x0000000600027202 */ /* 0x000fe20000000f00 */
[----:B------:R-:W-:Y:S05]  /*eef0*/  BRA `(.L_x_2457) ;  /* 0xffff296000007947 */ /* 0x000fea000383ffff */
.L_x_2424:
[----:B--2---:R-:W-:Y:S01]  /*ef00*/  IMAD.MOV.U32 R7, RZ, RZ, R14 ;  /* 0x000000ffff077224 */ /* 0x004fe200078e000e */
[----:B------:R-:W-:Y:S01]  /*ef10*/  MOV R6, 0x1 ;  /* 0x0000000100067802 */ /* 0x000fe20000000f00 */
[----:B------:R-:W-:Y:S01]  /*ef20*/  IMAD.MOV.U32 R3, RZ, RZ, 0x1c1f ;  /* 0x00001c1fff037424 */ /* 0x000fe200078e00ff */
[----:B----4-:R-:W-:-:S02]  /*ef30*/  MOV R2, 0xef50 ;  /* 0x0000ef5000027802 */ /* 0x010fc40000000f00 */
[----:B-1-3--:R-:W-:Y:S05]  /*ef40*/  CALL.REL.NOINC `($__internal_43_$__cuda_sm70_shflsync_idx_p) ;  /* 0x000005a000007944 */ /* 0x00afea0003c00000 */
[----:B------:R-:W-:Y:S01]  /*ef50*/  IMAD.MOV.U32 R5, RZ, RZ, R6 ;  /* 0x000000ffff057224 */ /* 0x000fe200078e0006 */
[----:B------:R-:W-:Y:S01]  /*ef60*/  MOV R6, 0x1 ;  /* 0x0000000100067802 */ /* 0x000fe20000000f00 */
[----:B------:R-:W-:Y:S01]  /*ef70*/  IMAD.MOV.U32 R7, RZ, RZ, R16 ;  /* 0x000000ffff077224 */ /* 0x000fe200078e0010 */
[----:B------:R-:W-:-:S02]  /*ef80*/  MOV R3, 0x1c1f ;  /* 0x00001c1f00037802 */ /* 0x000fc40000000f00 */
[----:B------:R-:W-:Y:S02]  /*ef90*/  MOV R2, 0xefb0 ;  /* 0x0000efb000027802 */ /* 0x000fe40000000f00 */
[----:B------:R-:W-:Y:S05]  /*efa0*/  CALL.REL.NOINC `($__internal_43_$__cuda_sm70_shflsync_idx_p) ;  /* 0x0000054000007944 */ /* 0x000fea0003c00000 */
[----:B------:R-:W-:Y:S01]  /*efb0*/  MOV R2, R6 ;  /* 0x0000000600027202 */ /* 0x000fe20000000f00 */
[----:B------:R-:W-:Y:S05]  /*efc0*/  BRA `(.L_x_2458) ;  /* 0xffff2a6000007947 */ /* 0x000fea000383ffff */
.L_x_2427:
[----:B-1----:R-:W-:Y:S01]  /*efd0*/  IMAD.MOV.U32 R7, RZ, RZ, R14 ;  /* 0x000000ffff077224 */ /* 0x002fe200078e000e */
[----:B------:R-:W-:Y:S01]  /*efe0*/  MOV R6, 0x2 ;  /* 0x0000000200067802 */ /* 0x000fe20000000f00 */
[----:B------:R-:W-:Y:S01]  /*eff0*/  IMAD.MOV.U32 R3, RZ, RZ, 0x1c1f ;  /* 0x00001c1fff037424 */ /* 0x000fe200078e00ff */
[----:B--2---:R-:W-:Y:S02]  /*f000*/  MOV R2, 0xf020 ;  /* 0x0000f02000027802 */ /* 0x004fe40000000f00 */
[----:B---3--:R-:W-:Y:S05]  /*f010*/  CALL.REL.NOINC `($__internal_43_$__cuda_sm70_shflsync_idx_p) ;  /* 0x000004d000007944 */ /* 0x008fea0003c00000 */
[----:B------:R-:W-:Y:S01]  /*f020*/  MOV R5, R6 ;  /* 0x0000000600057202 */ /* 0x000fe20000000f00 */
[----:B------:R-:W-:Y:S05]  /*f030*/  BRA `(.L_x_2459) ;  /* 0xffff2ba000007947 */ /* 0x000fea000383ffff */
.L_x_2428:
[----:B------:R-:W-:Y:S01]  /*f040*/  IMAD.MOV.U32 R7, RZ, RZ, R16 ;  /* 0x000000ffff077224 */ /* 0x000fe200078e0010 */
[----:B------:R-:W-:Y:S01]  /*f050*/  MOV R6, 0x2 ;  /* 0x0000000200067802 */ /* 0x000fe20000000f00 */
[----:B------:R-:W-:Y:S01]  /*f060*/  IMAD.MOV.U32 R3, RZ, RZ, 0x1c1f ;  /* 0x00001c1fff037424 */ /* 0x000fe200078e00ff */
[----:B--2---:R-:W-:Y:S02]  /*f070*/  MOV R2, 0xf090 ;  /* 0x0000f09000027802 */ /* 0x004fe40000000f00 */
[----:B-1-34-:R-:W-:Y:S05]  /*f080*/  CALL.REL.NOINC `($__internal_43_$__cuda_sm70_shflsync_idx_p) ;  /* 0x0000046000007944 */ /* 0x01afea0003c00000 */
[----:B------:R-:W-:Y:S01]  /*f090*/  MOV R2, R6 ;  /* 0x0000000600027202 */ /* 0x000fe20000000f00 */
[----:B------:R-:W-:Y:S05]  /*f0a0*/  BRA `(.L_x_2460) ;  /* 0xffff2b5000007947 */ /* 0x000fea000383ffff */
.L_x_2431:
[----:B-1----:R-:W-:Y:S01]  /*f0b0*/  IMAD.MOV.U32 R7, RZ, RZ, R14 ;  /* 0x000000ffff077224 */ /* 0x002fe200078e000e */
[----:B------:R-:W-:Y:S01]  /*f0c0*/  MOV R6, 0x3 ;  /* 0x0000000300067802 */ /* 0x000fe20000000f00 */
[----:B------:R-:W-:Y:S01]  /*f0d0*/  IMAD.MOV.U32 R3, RZ, RZ, 0x1c1f ;  /* 0x00001c1fff037424 */ /* 0x000fe200078e00ff */
[----:B------:R-:W-:-:S02]  /*f0e0*/  MOV R2, 0xf100 ;  /* 0x0000f10000027802 */ /* 0x000fc40000000f00 */
[----:B--234-:R-:W-:Y:S05]  /*f0f0*/  CALL.REL.NOINC `($__internal_43_$__cuda_sm70_shflsync_idx_p) ;  /* 0x000003f000007944 */ /* 0x01cfea0003c00000 */
        /* <DEDUP_REMOVED lines=8> */
.L_x_2438:
[----:B------:R1:W5:Y:S01]  /*f180*/  LDL R0, [R1+0x20] ;  /* 0x0000200001007983 */ /* 0x0003620000100800 */
[----:B------:R-:W-:Y:S02]  /*f190*/  MOV R3, 0x2 ;  /* 0x0000000200037802 */ /* 0x000fe40000000f00 */
[----:B------:R-:W-:Y:S02]  /*f1a0*/  MOV R2, 0xf1c0 ;  /* 0x0000f1c000027802 */ /* 0x000fe40000000f00 */
[----:B-1---5:R-:W-:Y:S05]  /*f1b0*/  CALL.REL.NOINC `($__internal_42_$__cuda_sm70_shflsync_bfly_p) ;  /* 0x000002f000007944 */ /* 0x022fea0003c00000 */
[----:B------:R-:W-:Y:S01]  /*f1c0*/  MOV R5, R8 ;  /* 0x0000000800057202 */ /* 0x000fe20000000f00 */
[----:B------:R-:W-:Y:S05]  /*f1d0*/  BRA `(.L_x_2462) ;  /* 0xffffd72000007947 */ /* 0x000fea000383ffff */
.L_x_2439:
[----:B------:R-:W-:Y:S01]  /*f1e0*/  IMAD.MOV.U32 R0, RZ, RZ, R5 ;  /* 0x000000ffff007224 */ /* 0x000fe200078e0005 */
[----:B------:R-:W-:Y:S02]  /*f1f0*/  MOV R3, 0x1 ;  /* 0x0000000100037802 */ /* 0x000fe40000000f00 */
[----:B------:R-:W-:Y:S02]  /*f200*/  MOV R2, 0xf220 ;  /* 0x0000f22000027802 */ /* 0x000fe40000000f00 */
[----:B------:R-:W-:Y:S05]  /*f210*/  CALL.REL.NOINC `($__internal_42_$__cuda_sm70_shflsync_bfly_p) ;  /* 0x0000029000007944 */ /* 0x000fea0003c00000 */
[----:B------:R1:W5:Y:S01]  /*f220*/  LDL R0, [R1+0x24] ;  /* 0x0000240001007983 */ /* 0x0003620000100800 */
[----:B------:R-:W-:Y:S01]  /*f230*/  FADD.FTZ R5, R5, R8 ;  /* 0x0000000805057221 */ /* 0x000fe20000010000 */
[----:B------:R-:W-:-:S02]  /*f240*/  MOV R3, 0x2 ;  /* 0x0000000200037802 */ /* 0x000fc40000000f00 */
[----:B------:R-:W-:Y:S02]  /*f250*/  MOV R2, 0xf270 ;  /* 0x0000f27000027802 */ /* 0x000fe40000000f00 */
[----:B-1---5:R-:W-:Y:S05]  /*f260*/  CALL.REL.NOINC `($__internal_42_$__cuda_sm70_shflsync_bfly_p) ;  /* 0x0000024000007944 */ /* 0x022fea0003c00000 */
[----:B------:R-:W2:Y:S01]  /*f270*/  LDL.LU R0, [R1+0x24] ;  /* 0x0000240001007983 */ /* 0x000ea20000300800 */
[----:B------:R-:W-:Y:S02]  /*f280*/  MOV R3, 0x1 ;  /* 0x0000000100037802 */ /* 0x000fe40000000f00 */
[----:B------:R-:W-:Y:S01]  /*f290*/  MOV R2, 0xf2d0 ;  /* 0x0000f2d000027802 */ /* 0x000fe20000000f00 */
[----:B--2---:R-:W-:-:S05]  /*f2a0*/  FADD.FTZ R4, R0, R8 ;  /* 0x0000000800047221 */ /* 0x004fca0000010000 */
[----:B------:R-:W-:Y:S02]  /*f2b0*/  MOV R0, R4 ;  /* 0x0000000400007202 */ /* 0x000fe40000000f00 */
[----:B------:R-:W-:Y:S05]  /*f2c0*/  CALL.REL.NOINC `($__internal_42_$__cuda_sm70_shflsync_bfly_p) ;  /* 0x000001e000007944 */ /* 0x000fea0003c00000 */
[----:B------:R1:W5:Y:S01]  /*f2d0*/  LDL R0, [R1+0x28] ;  /* 0x0000280001007983 */ /* 0x0003620000100800 */
[----:B------:R-:W-:Y:S01]  /*f2e0*/  FADD.FTZ R4, R4, R8 ;  /* 0x0000000804047221 */ /* 0x000fe20000010000 */
[----:B------:R-:W-:Y:S02]  /*f2f0*/  MOV R3, 0x2 ;  /* 0x0000000200037802 */ /* 0x000fe40000000f00 */
        /* <DEDUP_REMOVED lines=19> */
[----:B------:R-:W-:Y:S05]  /*f430*/  BRA `(.L_x_2463) ;  /* 0xffffd5f000007947 */ /* 0x000fea000383ffff */
.L_x_2453:
[----:B-1----:R-:W-:Y:S01]  /*f440*/  IMAD.MOV.U32 R7, RZ, RZ, R36 ;  /* 0x000000ffff077224 */ /* 0x002fe200078e0024 */
[----:B------:R-:W-:Y:S01]  /*f450*/  MOV R6, RZ ;  /* 0x000000ff00067202 */ /* 0x000fe20000000f00 */
[----:B------:R-:W-:Y:S01]  /*f460*/  IMAD.MOV.U32 R3, RZ, RZ, 0x1f ;  /* 0x0000001fff037424 */ /* 0x000fe200078e00ff */
[----:B------:R-:W-:Y:S02]  /*f470*/  MOV R2, 0xf490 ;  /* 0x0000f49000027802 */ /* 0x000fe40000000f00 */
[----:B--2-4-:R-:W-:Y:S05]  /*f480*/  CALL.REL.NOINC `($__internal_43_$__cuda_sm70_shflsync_idx_p) ;  /* 0x0000006000007944 */ /* 0x014fea0003c00000 */
[----:B------:R-:W-:Y:S01]  /*f490*/  MOV R0, R6 ;  /* 0x0000000600007202 */ /* 0x000fe20000000f00 */
[----:B------:R-:W-:Y:S05]  /*f4a0*/  BRA `(.L_x_2464) ;  /* 0xfffff8b000007947 */ /* 0x000fea000383ffff */
        .weak           $__internal_42_$__cuda_sm70_shflsync_bfly_p
        .type           $__internal_42_$__cuda_sm70_shflsync_bfly_p,@function
        .size           $__internal_42_$__cuda_sm70_shflsync_bfly_p,($__internal_43_$__cuda_sm70_shflsync_idx_p - $__internal_42_$__cuda_sm70_shflsync_bfly_p)
$__internal_42_$__cuda_sm70_shflsync_bfly_p:
[----:B------:R-:W-:Y:S04]  /*f4b0*/  WARPSYNC R9 ;  /* 0x0000000900007348 */ /* 0x000fe80003800000 */
[----:B------:R1:W2:Y:S02]  /*f4c0*/  SHFL.BFLY PT, R8, R0, R3, R10 ;  /* 0x0c00000300087389 */ /* 0x0002a400000e000a */
[----:B-1----:R-:W-:-:S04]  /*f4d0*/  MOV R3, 0x0 ;  /* 0x0000000000037802 */ /* 0x002fc80000000f00 */
[----:B--2---:R-:W-:Y:S05]  /*f4e0*/  RET.REL.NODEC R2 `(_ZN7cutlass13device_kernelIN5flash19enable_sm80_to_sm89INS1_16FlashAttnFwdSm80INS1_25CollectiveMainloopFwdSm80ILi4ELi1ELb0EN4cute5tupleIJNS5_1CILi128EEENS7_ILi64EEENS7_ILi96EEEEEELi96ENS_6half_tEfNS_4arch4Sm80ELb1ELb0ELb0ELb0ELb0ELb0ELb1ELb1EEENS1_21CollectiveEpilogueFwdINS6_IJS8_SA_S9_EEENS6_IJNS7_ILi1EEESI_SI_EEESC_SE_Li128ELb0ELb1ELb1ELb0EEENS1_30DynamicPersistentTileSchedulerILi128ELi128ELb1ELb1ELb0EEEEEEEEEvNT_6ParamsE) ;  /* 0xffff0b1002007950 */ /* 0x004fea0003c3ffff */
        .weak           $__internal_43_$__cuda_sm70_shflsync_idx_p
        .type           $__internal_43_$__cuda_sm70_shflsync_idx_p,@function
        .size           $__internal_43_$__cuda_sm70_shflsync_idx_p,(.L_x_2905 - $__internal_43_$__cuda_sm70_shflsync_idx_p)
$__internal_43_$__cuda_sm70_shflsync_idx_p:
[----:B------:R-:W-:-:S04]  /*f4f0*/  MOV R8, 0xffffffff ;  /* 0xffffffff00087802 */ /* 0x000fc80000000f00 */
[----:B------:R-:W-:Y:S04]  /*f500*/  WARPSYNC R8 ;  /* 0x0000000800007348 */ /* 0x000fe80003800000 */
[----:B------:R1:W2:Y:S02]  /*f510*/  SHFL.IDX PT, R6, R7, R6, R3 ;  /* 0x0000000607067389 */ /* 0x0002a400000e0003 */
[----:B-1----:R-:W-:-:S04]  /*f520*/  MOV R3, 0x0 ;  /* 0x0000000000037802 */ /* 0x002fc80000000f00 */
[----:B--2---:R-:W-:Y:S05]  /*f530*/  RET.REL.NODEC R2 `(_ZN7cutlass13device_kernelIN5flash19enable_sm80_to_sm89INS1_16FlashAttnFwdSm80INS1_25CollectiveMainloopFwdSm80ILi4ELi1ELb0EN4cute5tupleIJNS5_1CILi128EEENS7_ILi64EEENS7_ILi96EEEEEELi96ENS_6half_tEfNS_4arch4Sm80ELb1ELb0ELb0ELb0ELb0ELb0ELb1ELb1EEENS1_21CollectiveEpilogueFwdINS6_IJS8_SA_S9_EEENS6_IJNS7_ILi1EEESI_SI_EEESC_SE_Li128ELb0ELb1ELb1ELb0EEENS1_30DynamicPersistentTileSchedulerILi128ELi128ELb1ELb1ELb0EEEEEEEEEvNT_6ParamsE) ;  /* 0xffff0ac002007950 */ /* 0x004fea0003c3ffff */
.L_x_2465:
        /* <DEDUP_REMOVED lines=12> */
.L_x_2905:


//--------------------- .text._ZN7cutlass13device_kernelIN5flash19enable_sm80_to_sm89INS1_16FlashAttnFwdSm80INS1_25CollectiveMainloopFwdSm80ILi4ELi1ELb0EN4cute5tupleIJNS5_1CILi128EEENS7_ILi48EEENS7_ILi96EEEEEELi96ENS_6half_tEfNS_4arch4Sm80ELb1ELb0ELb0ELb1ELb0ELb0ELb1ELb1EEENS1_21CollectiveEpilogueFwdINS6_IJS8_SA_S9_EEENS6_IJNS7_ILi1EEESI_SI_EEESC_SE_Li128ELb1ELb1ELb1ELb0EEENS1_36VarlenDynamicPersistentTileSchedulerILi128ELi48ELi128ELi128ELb1ELb1ELb0ELb1ELb1ELb1EEEEEEEEEvNT_6ParamsE --------------------------
	.section	.text._ZN7cutlass13device_kernelIN5flash19enable_sm80_to_sm89INS1_16FlashAttnFwdSm80INS1_25CollectiveMainloopFwdSm80ILi4ELi1ELb0EN4cute5tupleIJNS5_1CILi128EEENS7_ILi48EEENS7_ILi96EEEEEELi96ENS_6half_tEfNS_4arch4Sm80ELb1ELb0ELb0ELb1ELb0ELb0ELb1ELb1EEENS1_21CollectiveEpilogueFwdINS6_IJS8_SA_S9_EEENS6_IJNS7_ILi1EEESI_SI_EEESC_SE_Li128ELb1ELb1ELb1ELb0EEENS1_36VarlenDynamicPersistentTileSchedulerILi128ELi48ELi128ELi128ELb1ELb1ELb0ELb1ELb1ELb1EEEEEEEEEvNT_6ParamsE,"ax",@progbits
	.sectioninfo	@"SHI_REGISTERS=255"
	.align	128
.text._ZN7cutlass13device_kernelIN5flash19enable_sm80_to_sm89INS1_16FlashAttnFwdSm80INS1_25CollectiveMainloopFwdSm80ILi4ELi1ELb0EN4cute5tupleIJNS5_1CILi128EEENS7_ILi48EEENS7_ILi96EEEEEELi96ENS_6half_tEfNS_4arch4Sm80ELb1ELb0ELb0ELb1ELb0ELb0ELb1ELb1EEENS1_21CollectiveEpilogueFwdINS6_IJS8_SA_S9_EEENS6_IJNS7_ILi1EEESI_SI_EEESC_SE_Li128ELb1ELb1ELb1ELb0EEENS1_36VarlenDynamicPersistentTileSchedulerILi128ELi48ELi128ELi128ELb1ELb1ELb0ELb1ELb1ELb1EEEEEEEEEvNT_6ParamsE:
        .type           _ZN7cutlass13device_kernelIN5flash19enable_sm80_to_sm89INS1_16FlashAttnFwdSm80INS1_25CollectiveMainloopFwdSm80ILi4ELi1ELb0EN4cute5tupleIJNS5_1CILi128EEENS7_ILi48EEENS7_ILi96EEEEEELi96ENS_6half_tEfNS_4arch4Sm80ELb1ELb0ELb0ELb1ELb0ELb0ELb1ELb1EEENS1_21CollectiveEpilogueFwdINS6_IJS8_SA_S9_EEENS6_IJNS7_ILi1EEESI_SI_EEESC_SE_Li128ELb1ELb1ELb1ELb0EEENS1_36VarlenDynamicPersistentTileSchedulerILi128ELi48ELi128ELi128ELb1ELb1ELb0ELb1ELb1ELb1EEEEEEEEEvNT_6ParamsE,@function
        .size           _ZN7cutlass13device_kernelIN5flash19enable_sm80_to_sm89INS1_16FlashAttnFwdSm80INS1_25CollectiveMainloopFwdSm80ILi4ELi1ELb0EN4cute5tupleIJNS5_1CILi128EEENS7_ILi48EEENS7_ILi96EEEEEELi96ENS_6half_tEfNS_4arch4Sm80ELb1ELb0ELb0ELb1ELb0ELb0ELb1ELb1EEENS1_21CollectiveEpilogueFwdINS6_IJS8_SA_S9_EEENS6_IJNS7_ILi1EEESI_SI_EEESC_SE_Li128ELb1ELb1ELb1ELb0EEENS1_36VarlenDynamicPersistentTileSchedulerILi128ELi48ELi128ELi128ELb1ELb1ELb0ELb1ELb1ELb1EEEEEEEEEvNT_6ParamsE,(.L_x_2908 - _ZN7cutlass13device_kernelIN5flash19enable_sm80_to_sm89INS1_16FlashAttnFwdSm80INS1_25CollectiveMainloopFwdSm80ILi4ELi1ELb0EN4cute5tupleIJNS5_1CILi128EEENS7_ILi48EEENS7_ILi96EEEEEELi96ENS_6half_tEfNS_4arch4Sm80ELb1ELb0ELb0ELb1ELb0ELb0ELb1ELb1EEENS1_21CollectiveEpilogueFwdINS6_IJS8_SA_S9_EEENS6_IJNS7_ILi1EEESI_SI_EEESC_SE_Li128ELb1ELb1ELb1ELb0EEENS1_36VarlenDynamicPersistentTileSchedulerILi128ELi48ELi128ELi128ELb1ELb1ELb0ELb1ELb1ELb1EEEEEEEEEvNT_6ParamsE)
        .other          _ZN7cutlass13device_kernelIN5flash19enable_sm80_to_sm89INS1_16FlashAttnFwdSm80INS1_25CollectiveMainloopFwdSm80ILi4ELi1ELb0EN4cute5tupleIJNS5_1CILi128EEENS7_ILi48EEENS7_ILi96EEEEEELi96ENS_6half_tEfNS_4arch4Sm80ELb1ELb0ELb0ELb1ELb0ELb0ELb1ELb1EEENS1_21CollectiveEpilogueFwdINS6_IJS8_SA_S9_EEENS6_IJNS7_ILi1EEESI_SI_EEESC_SE_Li128ELb1ELb1ELb1ELb0EEENS1_36VarlenDynamicPersistentTileSchedulerILi128ELi48ELi128ELi128ELb1ELb1ELb0ELb1ELb1ELb1EEEEEEEEEvNT_6ParamsE,@"STO_CUDA_ENTRY STV_DEFAULT"
_ZN7cutlass13device_kernelIN5flash19enable_sm80_to_sm89INS1_16FlashAttnFwdSm80INS1_25CollectiveMainloopFwdSm80ILi4ELi1ELb0EN4cute5tupleIJNS5_1CILi128EEENS7_ILi48EEENS7_ILi96EEEEEELi96ENS_6half_tEfNS_4arch4Sm80ELb1ELb0ELb0ELb1ELb0ELb0ELb1ELb1EEENS1_21CollectiveEpilogueFwdINS6_IJS8_SA_S9_EEENS6_IJNS7_ILi1EEESI_SI_EEESC_SE_Li128ELb1ELb1ELb1ELb0EEENS1_36VarlenDynamicPersistentTileSchedulerILi128ELi48ELi128ELi128ELb1ELb1ELb0ELb1ELb1ELb1EEEEEEEEEvNT_6ParamsE:
        /* <DEDUP_REMOVED lines=54> */
.L_x_2471:
        /* <DEDUP_REMOVED lines=16> */
.L_x_2581:
        /* <DEDUP_REMOVED lines=16> */
.L_x_2582:
[----:B--2---:R-:W-:-:S05]  /*0560*/  IMAD R0, R0, c[0x0][0x538], RZ ;  /* 0x00014e0000007a24 */ /* 0x004fca00078e02ff */
[----:B------:R-:W-:-:S04]  /*0570*/  IADD3 R6, R0, R6, RZ ;  /* 0x0000000600067210 */ /* 0x000fc80007ffe0ff */
[----:B------:R-:W-:-:S13]  /*0580*/  ISETP.GT.AND P0, PT, R6, UR4, PT ;  /* 0x0000000406007c0c */ /* 0x000fda000bf04270 */
[----:B-1----:R-:W-:Y:S05]  /*0590*/  @!P0 BRA `(.L_x_2471) ;  /* 0xfffffdc000008947 */ /* 0x002fea000383ffff */
.L_x_2467:
[----:B------:R-:W-:-:S05]  /*05a0*/  IADD3 R11, -R0, R6, RZ ;  /* 0x00000006000b7210 */ /* 0x000fca0007ffe1ff */
[----:B------:R-:W-:-:S05]  /*05b0*/  IMAD R0, R4, c[0x0][0x538], R11 ;  /* 0x00014e0004007a24 */ /* 0x000fca00078e020b */
[----:B------:R-:W-:Y:S01]  /*05c0*/  ISETP.GT.AND P0, PT, R0, UR4, PT ;  /* 0x0000000400007c0c */ /* 0x000fe2000bf04270 */
[----:B------:R-:W-:-:S12]  /*05d0*/  BRA.DIV ~URZ, `(.L_x_2472) ;  /* 0x00010c527f007947 */ /* 0x000fd8000b800000 */
[----:B------:R-:W-:-:S04]  /*05e0*/  VOTE.ANY R10, PT, !P0 ;  /* 0x00000000000a7806 */ /* 0x000fc800040e0100 */
.L_x_2583:
[----:B------:R-:W1:Y:S02]  /*05f0*/  POPC R6, R10 ;  /* 0x0000000a00067309 */ /* 0x000e640000000000 */
[----:B-1----:R-:W-:-:S05]  /*0600*/  IADD3 R0, R6, R7, RZ ;  /* 0x0000000706007210 */ /* 0x002fca0007ffe0ff */
[----:B------:R1:W-:Y:S01]  /*0610*/  STL [R1+0xc], R0 ;  /* 0x00000c0001007387 */ /* 0x0003e20000100800 */
[----:B------:R-:W-:Y:S05]  /*0620*/  BRA.DIV ~URZ, `(.L_x_2473) ;  /* 0x00010c527f007947 */ /* 0x000fea000b800000 */
[----:B------:R2:W3:Y:S01]  /*0630*/  SHFL.IDX PT, R12, R9, R6, 0x1f ;  /* 0x00001f06090c7589 */ /* 0x0004e200000e0000 */
[----:B------:R-:W-:-:S03]  /*0640*/  MOV R7, RZ ;  /* 0x000000ff00077202 */ /* 0x000fc60000000f00 */
[----:B------:R2:W4:Y:S04]  /*0650*/  SHFL.IDX PT, R9, R8, R6, 0x1f ;  /* 0x00001f0608097589 */ /* 0x00052800000e0000 */
.L_x_2584:
[----:B------:R-:W-:Y:S01]  /*0660*/  ISETP.NE.AND P0, PT, R10, RZ, PT ;  /* 0x000000ff0a00720c */ /* 0x000fe20003f05270 */
[----:B------:R-:W-:-:S12]  /*0670*/  BSSY B0, `(.L_x_2474) ;  /* 0x0000005000007945 */ /* 0x000fd80003800000 */
[----:B------:R-:W-:Y:S05]  /*0680*/  @!P0 BRA `(.L_x_2475) ;  /* 0x0000003000008947 */ /* 0x000fea0003800000 */
[----:B------:R-:W-:Y:S01]  /*0690*/  IADD3 R3, R6, -0x1, RZ ;  /* 0xffffffff06037810 */ /* 0x000fe20007ffe0ff */
[----:B------:R-:W-:Y:S05]  /*06a0*/  BRA.DIV ~URZ, `(.L_x_2476) ;  /* 0x00010cb27f007947 */ /* 0x000fea000b800000 */
[----:B------:R1:W2:Y:S02]  /*06b0*/  SHFL.IDX PT, R7, R4, R3, 0x1f ;  /* 0x00001f0304077589 */ /* 0x0002a400000e0000 */
.L_x_2475:
[----:B------:R-:W-:Y:S05]  /*06c0*/  BSYNC B0 ;  /* 0x0000000000007941 */ /* 0x000fea0003800000 */
.L_x_2474:
        /* <DEDUP_REMOVED lines=69> */
.L_x_2478:
        /* <DEDUP_REMOVED lines=70> */
.L_x_2479:
[----:B------:R-:W-:Y:S05]  /*0f80*/  BSYNC B0 ;  /* 0x0000000000007941 */ /* 0x000fea0003800000 */
.L_x_2477:
[----:B------:R-:W-:-:S04]  /*0f90*/  LOP3.LUT R0, RZ, R0, RZ, 0x33, !PT ;  /* 0x00000000ff007212 */ /* 0x000fc800078e33ff */
[----:B------:R-:W-:-:S05]  /*0fa0*/  IADD3 R0, R0, R12, RZ ;  /* 0x0000000c00007210 */ /* 0x000fca0007ffe0ff */
[----:B------:R2:W-:Y:S01]  /*0fb0*/  STL [R1+0x4], R0 ;  /* 0x0000040001007387 */ /* 0x0005e20000100800 */
[----:B------:R-:W-:Y:S05]  /*0fc0*/  BRA `(.L_x_2480) ;  /* 0x0000006000007947 */ /* 0x000fea0003800000 */
.L_x_2468:
[----:B------:R-:W-:Y:S01]  /*0fd0*/  MOV R0, UR4 ;  /* 0x0000000400007c02 */ /* 0x000fe20008000f00 */
[----:B------:R-:W-:Y:S04]  /*0fe0*/  STL [R1+0x4], RZ ;  /* 0x000004ff01007387 */ /* 0x000fe80000100800 */
[----:B------:R1:W-:Y:S04]  /*0ff0*/  STL [R1], R0 ;  /* 0x0000000001007387 */ /* 0x0003e80000100800 */
[----:B------:R2:W-:Y:S01]  /*1000*/  STL [R1+0x8], RZ ;  /* 0x000008ff01007387 */ /* 0x0005e20000100800 */
[----:B-1----:R-:W-:-:S05]  /*1010*/  MOV R0, c[0x0][0x53c] ;  /* 0x00014f0000007a02 */ /* 0x002fca0000000f00 */
[----:B------:R2:W-:Y:S02]  /*1020*/  STL [R1+0xc], R0 ;  /* 0x00000c0001007387 */ /* 0x0005e40000100800 */
.L_x_2480:
        /* <DEDUP_REMOVED lines=8> */
.L_x_2466:
        /* <DEDUP_REMOVED lines=120> */
[----:B------:R1:W-:Y:S01]  /*1830*/  STL [R1+0x18], R5 ;  /* 0x0000180501007387 */ /* 0x0003e20000100800 */
[C---:B------:R-:W-:Y:S01]  /*1840*/  IADD3 R15, R4.reuse, 0x18, RZ ;  /* 0x00000018040f7810 */ /* 0x040fe20007ffe0ff */
[----:B------:R-:W-:Y:S01]  /*1850*/  IMAD.MOV.U32 R6, RZ, RZ, 0x20 ;  /* 0x00000020ff067424 */ /* 0x000fe200078e00ff */
[C---:B------:R-:W-:Y:S01]  /*1860*/  IADD3 R13, R4.reuse, 0x28, RZ ;  /* 0x00000028040d7810 */ /* 0x040fe20007ffe0ff */
[----:B------:R-:W-:Y:S01]  /*1870*/  STL.64 [R1+0x10], R20 ;  /* 0x0000101401007387 */ /* 0x000fe20000100a00 */
[----:B------:R-:W-:-:S02]  /*1880*/  IADD3 R12, R4, 0x30, RZ ;  /* 0x00000030040c7810 */ /* 0x000fc40007ffe0ff */
[C---:B------:R-:W-:Y:S01]  /*1890*/  IADD3 R11, R4.reuse, 0x38, RZ ;  /* 0x00000038040b7810 */ /* 0x040fe20007ffe0ff */
[----:B------:R2:W-:Y:S01]  /*18a0*/  STL [R1+0x70], R7 ;  /* 0x0000700701007387 */ /* 0x0005e20000100800 */
[C---:B------:R-:W-:Y:S02]  /*18b0*/  IADD3 R10, R4.reuse, 0x40, RZ ;  /* 0x00000040040a7810 */ /* 0x040fe40007ffe0ff */
[----:B------:R-:W-:Y:S01]  /*18c0*/  IADD3 R9, R4, 0x48, RZ ;  /* 0x0000004804097810 */ /* 0x000fe20007ffe0ff */
[----:B------:R3:W-:Y:S01]  /*18d0*/  STL [R1+0x6c], R8 ;  /* 0x00006c0801007387 */ /* 0x0007e20000100800 */
[----:B------:R-:W-:Y:S02]  /*18e0*/  LEA R184, R0, 0x3c80, 0x1 ;  /* 0x00003c8000b87811 */ /* 0x000fe400078e08ff */
[----:B------:R-:W-:Y:S01]  /*18f0*/  SHF.R.S32.HI R0, RZ, 0x1f, R10 ;  /* 0x0000001fff007819 */ /* 0x000fe2000001140a */
[----:B------:R-:W-:Y:S01]  /*1900*/  STL [R1+0x1c], R4 ;  /* 0x00001c0401007387 */ /* 0x000fe20000100800 */
[----:B------:R-:W-:-:S02]  /*1910*/  IADD3 R189, R184, 0x20, RZ ;  /* 0x00000020b8bd7810 */ /* 0x000fc40007ffe0ff */
[----:B------:R-:W-:Y:S02]  /*1920*/  LEA R187, R2, 0x6080, 0x1 ;  /* 0x0000608002bb7811 */ /* 0x000fe400078e08ff */
[----:B------:R-:W-:Y:S02]  /*1930*/  LEA R185, R3, 0x1880, 0x1 ;  /* 0x0000188003b97811 */ /* 0x000fe400078e08ff */
[----:B------:R-:W-:Y:S02]  /*1940*/  @P2 IADD3 R189, R184, -0x20, RZ ;  /* 0xffffffe0b8bd2810 */ /* 0x000fe40007ffe0ff */
[----:B-1----:R-:W-:Y:S02]  /*1950*/  SEL R5, R6, 0xffffffe0, !P0 ;  /* 0xffffffe006057807 */ /* 0x002fe40004000000 */
[C---:B------:R-:W-:Y:S02]  /*1960*/  IADD3 R197, R189.reuse, 0x400, RZ ;  /* 0x00000400bdc57810 */ /* 0x040fe40007ffe0ff */
[----:B------:R-:W-:-:S02]  /*1970*/  IADD3 R196, R189, 0x800, RZ ;  /* 0x00000800bdc47810 */ /* 0x000fc40007ffe0ff */
[----:B------:R-:W-:Y:S01]  /*1980*/  IADD3 R195, R189, 0xc00, RZ ;  /* 0x00000c00bdc37810 */ /* 0x000fe20007ffe0ff */
[----:B--2---:R-:W-:Y:S01]  /*1990*/  IMAD.IADD R7, R19, 0x1, R14 ;  /* 0x0000000113077824 */ /* 0x004fe200078e020e */
[C---:B------:R-:W-:Y:S02]  /*19a0*/  IADD3 R19, R4.reuse, 0x8, RZ ;  /* 0x0000000804137810 */ /* 0x040fe40007ffe0ff */
[C---:B------:R-:W-:Y:S02]  /*19b0*/  IADD3 R14, R4.reuse, 0x20, RZ ;  /* 0x00000020040e7810 */ /* 0x040fe40007ffe0ff */
[----:B------:R1:W-:Y:S01]  /*19c0*/  STL [R1+0xac], R7 ;  /* 0x0000ac0701007387 */ /* 0x0003e20000100800 */
[----:B---3--:R-:W-:Y:S02]  /*19d0*/  IADD3 R8, R4, 0x50, RZ ;  /* 0x0000005004087810 */ /* 0x008fe40007ffe0ff */
[C---:B------:R-:W-:Y:S02]  /*19e0*/  IADD3 R194, R189.reuse, 0x1000, RZ ;  /* 0x00001000bdc27810 */ /* 0x040fe40007ffe0ff */
[----:B------:R-:W-:-:S02]  /*19f0*/  IADD3 R193, R189, 0x1400, RZ ;  /* 0x00001400bdc17810 */ /* 0x000fc40007ffe0ff */
[C---:B------:R-:W-:Y:S02]  /*1a00*/  IADD3 R192, R189.reuse, 0x1800, RZ ;  /* 0x00001800bdc07810 */ /* 0x040fe40007ffe0ff */
[C---:B------:R-:W-:Y:S02]  /*1a10*/  IADD3 R191, R189.reuse, 0x1c00, RZ ;  /* 0x00001c00bdbf7810 */ /* 0x040fe40007ffe0ff */
[----:B------:R-:W-:Y:S02]  /*1a20*/  IADD3 R190, R189, 0x2000, RZ ;  /* 0x00002000bdbe7810 */ /* 0x000fe40007ffe0ff */
        /* <DEDUP_REMOVED lines=42> */
.L_x_2580:
        /* <DEDUP_REMOVED lines=21> */
[----:B------:R-:W-:Y:S02]  /*1e20*/  ISETP.NE.AND.EX P0, PT, RZ, c[0x0][0x354], PT, P0 ;  /* 0x0000d500ff007a0c */ /* 0x000fe40003f05300 */
[C---:B------:R-:W-:Y:S02]  /*1e30*/  @P5 LEA R6, P2, R19.reuse, c[0x0][0x360], 0x2 ;  /* 0x0000d80013065a11 */ /* 0x040fe400078410ff */
[C-C-:B------:R-:W-:Y:S02]  /*1e40*/  LEA.HI.X R5, R19.reuse, c[0x0][0x34c], R74.reuse, 0x2, P4 ;  /* 0x0000d30013057a11 */ /* 0x140fe400020f144a */
[----:B------:R-:W-:-:S03]  /*1e50*/  @P5 LEA.HI.X R7, R19, c[0x0][0x364], R74, 0x2, P2 ;  /* 0x0000d90013075a11 */ /* 0x000fc600010f144a */
[----:B------:R1:W5:Y:S04]  /*1e60*/  @P1 LDG.E R11, [R4.64] ;  /* 0x00000006040b1981 */ /* 0x000368000c1e1900 */
[----:B------:R1:W5:Y:S01]  /*1e70*/  @P5 LDG.E R250, [R6.64] ;  /* 0x0000000606fa5981 */ /* 0x000362000c1e1900 */
[----:B--2---:R-:W-:-:S04]  /*1e80*/  LEA R2, P3, R19, c[0x0][0x350], 0x2 ;  /* 0x0000d40013027a11 */ /* 0x004fc800078610ff */
[----:B------:R-:W-:-:S05]  /*1e90*/  LEA.HI.X R3, R19, c[0x0][0x354], R74, 0x2, P3 ;  /* 0x0000d50013037a11 */ /* 0x000fca00018f144a */
[----:B------:R1:W5:Y:S01]  /*1ea0*/  @P0 LDG.E R9, [R2.64] ;  /* 0x0000000602090981 */ /* 0x000362000c1e1900 */
[----:B---3--:R-:W-:-:S05]  /*1eb0*/  LOP3.LUT R75, R10, 0xffff, RZ, 0xc0, !PT ;  /* 0x0000ffff0a4b7812 */ /* 0x008fca00078ec0ff */
[----:B------:R1:W-:Y:S01]  /*1ec0*/  STL [R1+0x24], R75 ;  /* 0x0000244b01007387 */ /* 0x0003e20000100800 */
[----:B------:R-:W-:Y:S01]  /*1ed0*/  YIELD ;  /* 0x0000000000007946 */ /* 0x000fe20003800000 */
[----:B------:R-:W-:Y:S05]  /*1ee0*/  @P5 BRA `(.L_x_2481) ;  /* 0x0000005000005947 */ /* 0x000fea0003800000 */
[----:B-----5:R-:W-:Y:S01]  /*1ef0*/  MOV R250, c[0x0][0x168] ;  /* 0x00005a0000fa7a02 */ /* 0x020fe20000000f00 */
[----:B------:R-:W-:Y:S05]  /*1f00*/  @!P1 BRA `(.L_x_2481) ;  /* 0x0000003000009947 */ /* 0x000fea0003800000 */
[----:B-1----:R-:W2:Y:S04]  /*1f10*/  LDG.E R6, [R4.64] ;  /* 0x0000000604067981 */ /* 0x002ea8000c1e1900 */
[----:B------:R-:W2:Y:S02]  /*1f20*/  LDG.E R0, [R4.64+0x4] ;  /* 0x0000040604007981 */ /* 0x000ea4000c1e1900 */
[----:B--2---:R-:W-:Y:S02]  /*1f30*/  IADD3 R250, -R6, R0, RZ ;  /* 0x0000000006fa7210 */ /* 0x004fe40007ffe1ff */
.L_x_2481:
[----:B------:R-:W-:-:S04]  /*1f40*/  ISETP.NE.U32.AND P2, PT, RZ, c[0x0][0x368], PT ;  /* 0x0000da00ff007a0c */ /* 0x000fc80003f45070 */
[----:B------:R-:W-:-:S13]  /*1f50*/  ISETP.NE.AND.EX P2, PT, RZ, c[0x0][0x36c], PT, P2 ;  /* 0x0000db00ff007a0c */ /* 0x000fda0003f45320 */
[----:B------:R-:W-:Y:S05]  /*1f60*/  @!P2 BRA `(.L_x_2482) ;  /* 0x000000400000a947 */ /* 0x000fea0003800000 */
[----:B-1----:R-:W-:-:S04]  /*1f70*/  LEA R2, P2, R19, c[0x0][0x368], 0x2 ;  /* 0x0000da0013027a11 */ /* 0x002fc800078410ff */
[----:B------:R-:W-:-:S05]  /*1f80*/  LEA.HI.X R3, R19, c[0x0][0x36c], R74, 0x2, P2 ;  /* 0x0000db0013037a11 */ /* 0x000fca00010f144a */
[----:B------:R1:W5:Y:S01]  /*1f90*/  LDG.E R0, [R2.64] ;  /* 0x0000000602007981 */ /* 0x000362000c1e1900 */
[----:B------:R-:W-:Y:S05]  /*1fa0*/  BRA `(.L_x_2483) ;  /* 0x0000005000007947 */ /* 0x000fea0003800000 */
.L_x_2482:
[----:B------:R-:W-:Y:S01]  /*1fb0*/  MOV R0, c[0x0][0x1d0] ;  /* 0x0000740000007a02 */ /* 0x000fe20000000f00 */
[----:B------:R-:W-:Y:S05]  /*1fc0*/  @!P0 BRA `(.L_x_2483) ;  /* 0x0000003000008947 */ /* 0x000fea0003800000 */
[----:B-1----:R-:W2:Y:S04]  /*1fd0*/  LDG.E R4, [R2.64] ;  /* 0x0000000602047981 */ /* 0x002ea8000c1e1900 */
[----:B------:R-:W2:Y:S02]  /*1fe0*/  LDG.E R0, [R2.64+0x4] ;  /* 0x0000040602007981 */ /* 0x000ea4000c1e1900 */
[----:B--2---:R-:W-:Y:S02]  /*1ff0*/  IADD3 R0, -R4, R0, RZ ;  /* 0x0000000004007210 */ /* 0x004fe40007ffe1ff */
.L_x_2483:
[----:B-1----:R-:W2:Y:S01]  /*2000*/  LDL.LU R3, [R1+0x4] ;  /* 0x0000040001037983 */ /* 0x002ea20000300800 */
[----:B------:R-:W-:Y:S01]  /*2010*/  IMAD.MOV.U32 R2, RZ, RZ, c[0x0][0x2c4] ;  /* 0x0000b100ff027624 */ /* 0x000fe200078e00ff */
[----:B------:R-:W-:Y:S01]  /*2020*/  BSSY B0, `(.L_x_2484) ;  /* 0x000003d000007945 */ /* 0x000fe20003800000 */
[----:B-----5:R-:W-:-:S02]  /*2030*/  IMAD.IADD R251, R0, 0x1, -R8 ;  /* 0x0000000100fb7824 */ /* 0x020fc400078e0a08 */
[----:B------:R-:W-:Y:S01]  /*2040*/  IMAD.IADD R12, R9, 0x1, R8 ;  /* 0x00000001090c7824 */ /* 0x000fe200078e0208 */
[----:B------:R-:W-:Y:S01]  /*2050*/  ISETP.NE.AND P3, PT, R2, 0x1, PT ;  /* 0x000000010200780c */ /* 0x000fe20003f65270 */
[----:B--2---:R-:W-:-:S05]  /*2060*/  IMAD.SHL.U32 R16, R3, 0x80, RZ ;  /* 0x0000008003107824 */ /* 0x004fca00078e00ff */
[----:B------:R-:W-:Y:S01]  /*2070*/  IADD3 R2, R16, 0x7f, RZ ;  /* 0x0000007f10027810 */ /* 0x000fe20007ffe0ff */
[----:B------:R1:W-:Y:S06]  /*2080*/  STL [R1+0x4], R16 ;  /* 0x0000041001007387 */ /* 0x0003ec0000100800 */
[----:B------:R-:W-:-:S04]  /*2090*/  @P3 IMAD.HI.U32 R3, R2, c[0x0][0x2c8], RZ ;  /* 0x0000b20002033a27 */ /* 0x000fc800078e00ff */
[----:B------:R-:W-:Y:S01]  /*20a0*/  IMAD.MOV.U32 R0, RZ, RZ, R2 ;  /* 0x000000ffff007224 */ /* 0x000fe200078e0002 */
[C---:B------:R-:W-:Y:S02]  /*20b0*/  IADD3 R2, R251.reuse, 0x30, -R250 ;  /* 0x00000030fb027810 */ /* 0x040fe40007ffe8fa */
[----:B------:R-:W-:Y:S02]  /*20c0*/  @P3 SHF.R.U32.HI R0, RZ, c[0x0][0x2cc], R3 ;  /* 0x0000b300ff003a19 */ /* 0x000fe40000011603 */
[----:B------:R-:W-:-:S03]  /*20d0*/  IADD3 R3, R251, 0x2f, RZ ;  /* 0x0000002ffb037810 */ /* 0x000fc60007ffe0ff */
[----:B------:R-:W-:Y:S02]  /*20e0*/  IMAD.IADD R0, R2, 0x1, R0 ;  /* 0x0000000102007824 */ /* 0x000fe400078e0200 */
[----:B------:R-:W-:-:S04]  /*20f0*/  IMAD.HI R2, R3, 0x2aaaaaab, RZ ;  /* 0x2aaaaaab03027827 */ /* 0x000fc800078e02ff */
[----:B------:R-:W-:Y:S01]  /*2100*/  IMAD.HI R0, R0, 0x2aaaaaab, RZ ;  /* 0x2aaaaaab00007827 */ /* 0x000fe200078e02ff */
[----:B------:R-:W-:-:S04]  /*2110*/  SHF.R.U32.HI R4, RZ, 0x1f, R2 ;  /* 0x0000001fff047819 */ /* 0x000fc80000011602 */
        /* <DEDUP_REMOVED lines=45> */
.L_x_2485:
[----:B------:R-:W-:Y:S05]  /*23f0*/  BSYNC B0 ;  /* 0x0000000000007941 */ /* 0x000fea0003800000 */
.L_x_2484:
        /* <DEDUP_REMOVED lines=58> */
[----:B------:R-:W3:Y:S01]  /*27a0*/  LDL.LU R18, [R1+0x28] ;  /* 0x0000280001127983 */ /* 0x000ee20000300800 */
[----:B------:R-:W-:-:S03]  /*27b0*/  ISETP.NE.AND.EX P2, PT, RZ, c[0x0][0x344], PT, P2 ;  /* 0x0000d100ff007a0c */ /* 0x000fc60003f45320 */
[----:B------:R-:W4:Y:S04]  /*27c0*/  LDL R17, [R1+0x18] ;  /* 0x0000180001117983 */ /* 0x000f280000100800 */
[----:B-1----:R-:W1:Y:S06]  /*27d0*/  S2R R5, SR_TID.X ;  /* 0x0000000000057919 */ /* 0x002e6c0000002100 */
[----:B------:R-:W-:-:S05]  /*27e0*/  @P2 IMAD.WIDE R2, R19, R13, c[0x0][0x340] ;  /* 0x0000d00013022625 */ /* 0x000fca00078e020d */
[----:B------:R5:W3:Y:S01]  /*27f0*/  @P2 LDG.E R15, [R2.64] ;  /* 0x00000006020f2981 */ /* 0x000ae2000c1e1900 */
[----:B------:R-:W-:-:S05]  /*2800*/  SHF.R.S32.HI R0, RZ, 0x1f, R11 ;  /* 0x0000001fff007819 */ /* 0x000fca000001140b */
[----:B------:R-:W-:-:S04]  /*2810*/  IMAD R0, R0, c[0x0][0x178], RZ ;  /* 0x00005e0000007a24 */ /* 0x000fc800078e02ff */
[----:B------:R-:W-:Y:S01]  /*2820*/  IMAD R0, R11, c[0x0][0x17c], R0 ;  /* 0x00005f000b007a24 */ /* 0x000fe200078e0200 */
[----:B-1----:R-:W-:-:S04]  /*2830*/  SHF.R.S32.HI R4, RZ, 0x1f, R5 ;  /* 0x0000001fff047819 */ /* 0x002fc80000011405 */
[----:B------:R-:W-:-:S04]  /*2840*/  LEA.HI R4, R4, R5, RZ, 0x2 ;  /* 0x0000000504047211 */ /* 0x000fc800078f10ff */
[----:B------:R-:W-:Y:S01]  /*2850*/  LOP3.LUT R4, R4, 0xfffffffc, RZ, 0xc0, !PT ;  /* 0xfffffffc04047812 */ /* 0x000fe200078ec0ff */
[----:B-----5:R-:W-:-:S04]  /*2860*/  IMAD.WIDE.U32 R2, R11, c[0x0][0x178], RZ ;  /* 0x00005e000b027a25 */ /* 0x020fc800078e00ff */
        /* <DEDUP_REMOVED lines=25> */
[----:B------:R-:W-:Y:S02]  /*2a00*/  ISETP.GE.AND P5, PT, R252, c[0x0][0x1d4], PT ;  /* 0x00007500fc007a0c */ /* 0x000fe40003fa6270 */
[----:B------:R-:W-:Y:S01]  /*2a10*/  IADD3 R56, R207, -0x1, RZ ;  /* 0xffffffffcf387810 */ /* 0x000fe20007ffe0ff */
[----:B--2---:R-:W-:-:S04]  /*2a20*/  IMAD.WIDE.U32 R6, R2, c[0x0][0x1e0], R20 ;  /* 0x0000780002067a25 */ /* 0x004fc800078e0014 */
[----:B------:R-:W-:-:S04]  /*2a30*/  IMAD.WIDE.U32 R8, R2, c[0x0][0x208], R20 ;  /* 0x0000820002087a25 */ /* 0x000fc800078e0014 */
[----:B------:R-:W-:Y:S02]  /*2a40*/  IMAD.MOV.U32 R2, RZ, RZ, R4 ;  /* 0x000000ffff027224 */ /* 0x000fe400078e0004 */
[C---:B------:R-:W-:Y:S02]  /*2a50*/  IMAD R4, R0.reuse, c[0x0][0x1b4], R5 ;  /* 0x00006d0000047a24 */ /* 0x040fe400078e0205 */
[----:B------:R-:W-:-:S04]  /*2a60*/  IMAD.WIDE.U32 R2, R0, c[0x0][0x1b0], R2 ;  /* 0x00006c0000027a25 */ /* 0x000fc800078e0002 */
[----:B------:R-:W-:Y:S01]  /*2a70*/  IMAD R0, R11, c[0x0][0x2c4], R10 ;  /* 0x0000b1000b007a24 */ /* 0x000fe200078e020a */
[----:B------:R-:W-:Y:S01]  /*2a80*/  IADD3 R3, R3, R4, RZ ;  /* 0x0000000403037210 */ /* 0x000fe20007ffe0ff */
[----:B------:R-:W-:-:S03]  /*2a90*/  IMAD.MOV.U32 R4, RZ, RZ, R8 ;  /* 0x000000ffff047224 */ /* 0x000fc600078e0008 */
[----:B------:R-:W-:Y:S02]  /*2aa0*/  SHF.R.S32.HI R10, RZ, 0x1f, R0 ;  /* 0x0000001fff0a7819 */ /* 0x000fe40000011400 */
        /* <DEDUP_REMOVED lines=13> */
[----:B---3--:R-:W-:Y:S02]  /*2b80*/  @P2 SHF.R.S32.HI R0, RZ, 0x1f, R15 ;  /* 0x0000001fff002819 */ /* 0x008fe4000001140f */
[----:B------:R-:W-:Y:S01]  /*2b90*/  LEA.HI.X R11, R6, c[0x0][0x164], R7, 0x1, P1 ;  /* 0x00005900060b7a11 */ /* 0x000fe200008f0c07 */
[----:B------:R-:W-:Y:S01]  /*2ba0*/  @!P2 IMAD.MOV.U32 R0, RZ, RZ, R74 ;  /* 0x000000ffff00a224 */ /* 0x000fe200078e004a */
[----:B------:R-:W-:Y:S02]  /*2bb0*/  ISETP.GE.AND P1, PT, R20, c[0x0][0x198], PT ;  /* 0x0000660014007a0c */ /* 0x000fe40003f26270 */
[----:B------:R-:W-:Y:S02]  /*2bc0*/  @!P2 MOV R15, R19 ;  /* 0x00000013000fa202 */ /* 0x000fe40000000f00 */
[----:B------:R-:W-:-:S02]  /*2bd0*/  SEL R6, R0, RZ, !P0 ;  /* 0x000000ff00067207 */ /* 0x000fc40004000000 */
[----:B------:R-:W-:Y:S02]  /*2be0*/  SEL R0, R15, RZ, !P0 ;  /* 0x000000ff0f007207 */ /* 0x000fe40004000000 */
[----:B------:R-:W-:Y:S02]  /*2bf0*/  ISETP.GE.AND P0, PT, R252, c[0x0][0x198], PT ;  /* 0x00006600fc007a0c */ /* 0x000fe40003f06270 */
[----:B------:R-:W-:Y:S01]  /*2c00*/  LOP3.LUT R18, R18, 0xfffffffd, RZ, 0xc0, !PT ;  /* 0xfffffffd12127812 */ /* 0x000fe200078ec0ff */
[----:B------:R-:W-:-:S03]  /*2c10*/  IMAD.WIDE.U32 R2, R75, c[0x0][0x210], R4 ;  /* 0x000084004b027a25 */ /* 0x000fc600078e0004 */
[----:B------:R-:W-:Y:S01]  /*2c20*/  @P1 LOP3.LUT R18, R18, 0x2, RZ, 0xfc, !PT ;  /* 0x0000000212121812 */ /* 0x000fe200078efcff */
[C---:B------:R-:W-:Y:S01]  /*2c30*/  IMAD R5, R75.reuse, c[0x0][0x1ec], R9 ;  /* 0x00007b004b057a24 */ /* 0x040fe200078e0209 */
[----:B------:R-:W-:Y:S01]  /*2c40*/  MOV R4, R8 ;  /* 0x0000000800047202 */ /* 0x000fe20000000f00 */
[----:B------:R-:W-:Y:S01]  /*2c50*/  IMAD R8, R6, c[0x0][0x1f0], RZ ;  /* 0x00007c0006087a24 */ /* 0x000fe200078e02ff */
[----:B------:R-:W-:Y:S01]  /*2c60*/  LOP3.LUT R18, R18, 0xfffffffe, RZ, 0xc0, !PT ;  /* 0xfffffffe12127812 */ /* 0x000fe200078ec0ff */
[----:B------:R-:W-:Y:S01]  /*2c70*/  IMAD R3, R75, c[0x0][0x214], R3 ;  /* 0x000085004b037a24 */ /* 0x000fe200078e0203 */
[----:B----4-:R-:W-:Y:S01]  /*2c80*/  ISETP.GE.AND P4, PT, R17, c[0x0][0x1d4], PT ;  /* 0x0000750011007a0c */ /* 0x010fe20003f86270 */
[----:B------:R-:W-:Y:S01]  /*2c90*/  IMAD R7, R6, c[0x0][0x218], RZ ;  /* 0x0000860006077a24 */ /* 0x000fe200078e02ff */
[----:B------:R-:W-:Y:S01]  /*2ca0*/  @P0 LOP3.LUT R18, R18, 0x1, RZ, 0xfc, !PT ;  /* 0x0000000112120812 */ /* 0x000fe200078efcff */
[C---:B------:R-:W-:Y:S01]  /*2cb0*/  IMAD R8, R0.reuse, c[0x0][0x1f4], R8 ;  /* 0x00007d0000087a24 */ /* 0x040fe200078e0208 */
[----:B------:R-:W-:Y:S01]  /*2cc0*/  SEL R6, RZ, 0x4, P4 ;  /* 0x00000004ff067807 */ /* 0x000fe20002000000 */
[----:B------:R-:W-:-:S04]  /*2cd0*/  IMAD.WIDE.U32 R238, R0, c[0x0][0x1f0], R4 ;  /* 0x00007c0000ee7a25 */ /* 0x000fc800078e0004 */
[C---:B------:R-:W-:Y:S02]  /*2ce0*/  IMAD R7, R0.reuse, c[0x0][0x21c], R7 ;  /* 0x0000870000077a24 */ /* 0x040fe400078e0207 */
[----:B------:R-:W-:Y:S01]  /*2cf0*/  IMAD.WIDE.U32 R236, R0, c[0x0][0x218], R2 ;  /* 0x0000860000ec7a25 */ /* 0x000fe200078e0002 */
[----:B------:R1:W-:Y:S01]  /*2d00*/  STL [R1+0x28], R18 ;  /* 0x0000281201007387 */ /* 0x0003e20000100800 */
[----:B------:R-:W-:Y:S02]  /*2d10*/  ISETP.GE.AND P2, PT, R17, c[0x0][0x198], PT ;  /* 0x0000660011007a0c */ /* 0x000fe40003f46270 */
[----:B------:R-:W-:Y:S01]  /*2d20*/  IMAD.IADD R9, R247, 0x1, R16 ;  /* 0x00000001f7097824 */ /* 0x000fe200078e0210 */
[----:B------:R-:W-:Y:S01]  /*2d30*/  IADD3 R240, R239, R8, RZ ;  /* 0x00000008eff07210 */ /* 0x000fe20007ffe0ff */
[----:B------:R-:W-:Y:S01]  /*2d40*/  IMAD.IADD R235, R237, 0x1, R7 ;  /* 0x00000001edeb7824 */ /* 0x000fe200078e0207 */
[----:B-1----:R-:W-:Y:S01]  /*2d50*/  LOP3.LUT R18, R13, R6, RZ, 0xfc, !PT ;  /* 0x000000060d127212 */ /* 0x002fe200078efcff */
[----:B------:R-:W-:Y:S05]  /*2d60*/  BRA.DIV ~URZ, `(.L_x_2487) ;  /* 0x0000e6527f007947 */ /* 0x000fea000b800000 */
[----:B------:R1:W2:Y:S02]  /*2d70*/  SHFL.IDX PT, R8, R11, RZ, 0x1c1f ;  /* 0x001c1fff0b087589 */ /* 0x0002a400000e0000 */
.L_x_2585:
[----:B------:R-:W-:Y:S05]  /*2d80*/  BRA.DIV ~URZ, `(.L_x_2488) ;  /* 0x0000e6a27f007947 */ /* 0x000fea000b800000 */
[----:B------:R3:W4:Y:S02]  /*2d90*/  SHFL.IDX PT, R0, R12, RZ, 0x1c1f ;  /* 0x001c1fff0c007589 */ /* 0x00072400000e0000 */
.L_x_2586:
        /* <DEDUP_REMOVED lines=12> */
[----:B------:R-:W-:-:S04]  /*2e60*/  LEA R4, P0, R252, R0, 0x1 ;  /* 0x00000000fc047211 */ /* 0x000fc800078008ff */
[----:B---3--:R-:W-:Y:S02]  /*2e70*/  LEA.HI.X R5, R252, R8, R2, 0x1, P0 ;  /* 0x00000008fc057211 */ /* 0x008fe400000f0c02 */
[----:B----4-:R-:W-:-:S04]  /*2e80*/  LEA R2, P0, R15, R0, 0x1 ;  /* 0x000000000f027211 */ /* 0x010fc800078008ff */
[----:B--2---:R-:W-:Y:S02]  /*2e90*/  LEA.HI.X R3, R15, R8, R16, 0x1, P0 ;  /* 0x000000080f037211 */ /* 0x004fe400000f0c10 */
        /* <DEDUP_REMOVED lines=9> */
.L_x_2490:
[----:B------:R-:W-:Y:S05]  /*2f30*/  BSYNC B0 ;  /* 0x0000000000007941 */ /* 0x000fea0003800000 */
.L_x_2489:
[----:B------:R-:W-:Y:S05]  /*2f40*/  BRA.DIV ~URZ, `(.L_x_2491) ;  /* 0x0000e5427f007947 */ /* 0x000fea000b800000 */
[----:B--2---:R2:W1:Y:S04]  /*2f50*/  SHFL.IDX PT, R8, R11, 0x1, 0x1c1f ;  /* 0x003c1f000b087f89 */ /* 0x00446800000e0000 */
[----:B----4-:R2:W4:Y:S02]  /*2f60*/  SHFL.IDX PT, R0, R12, 0x1, 0x1c1f ;  /* 0x003c1f000c007f89 */ /* 0x01052400000e0000 */
.L_x_2587:
        /* <DEDUP_REMOVED lines=12> */
[----:B------:R-:W-:-:S04]  /*3030*/  LEA R4, P0, R252, R0, 0x1 ;  /* 0x00000000fc047211 */ /* 0x000fc800078008ff */
[----:B--2---:R-:W-:Y:S02]  /*3040*/  LEA.HI.X R5, R252, R8, R3, 0x1, P0 ;  /* 0x00000008fc057211 */ /* 0x004fe400000f0c03 */
[----:B---3--:R-:W-:-:S04]  /*3050*/  LEA R2, P0, R15, R0, 0x1 ;  /* 0x000000000f027211 */ /* 0x008fc800078008ff */
[----:B----4-:R-:W-:Y:S02]  /*3060*/  LEA.HI.X R3, R15, R8, R16, 0x1, P0 ;  /* 0x000000080f037211 */ /* 0x010fe400000f0c10 */
        /* <DEDUP_REMOVED lines=9> */
.L_x_2493:
[----:B------:R-:W-:Y:S05]  /*3100*/  BSYNC B0 ;  /* 0x0000000000007941 */ /* 0x000fea0003800000 */
.L_x_2492:
[----:B------:R-:W-:Y:S05]  /*3110*/  BRA.DIV ~URZ, `(.L_x_2494) ;  /* 0x0000e4327f007947 */ /* 0x000fea000b800000 */
[----:B-1----:R1:W2:Y:S02]  /*3120*/  SHFL.IDX PT, R8, R11, 0x2, 0x1c1f ;  /* 0x005c1f000b087f89 */ /* 0x0022a400000e0000 */
.L_x_2588:
[----:B------:R-:W-:Y:S05]  /*3130*/  BRA.DIV ~URZ, `(.L_x_2495) ;  /* 0x0000e4827f007947 */ /* 0x000fea000b800000 */
[----:B----4-:R4:W1:Y:S02]  /*3140*/  SHFL.IDX PT, R0, R12, 0x2, 0x1c1f ;  /* 0x005c1f000c007f89 */ /* 0x01086400000e0000 */
.L_x_2589:
        /* <DEDUP_REMOVED lines=25> */
.L_x_2497:
[----:B------:R-:W-:Y:S05]  /*32e0*/  BSYNC B0 ;  /* 0x0000000000007941 */ /* 0x000fea0003800000 */
.L_x_2496:
[----:B------:R-:W-:Y:S05]  /*32f0*/  BRA.DIV ~URZ, `(.L_x_2498) ;  /* 0x0000e3227f007947 */ /* 0x000fea000b800000 */
[----:B-1----:R1:W3:Y:S04]  /*3300*/  SHFL.IDX PT, R6, R11, 0x3, 0x1c1f ;  /* 0x007c1f000b067f89 */ /* 0x0022e800000e0000 */
[----:B------:R1:W4:Y:S02]  /*3310*/  SHFL.IDX PT, R0, R12, 0x3, 0x1c1f ;  /* 0x007c1f000c007f89 */ /* 0x00032400000e0000 */
.L_x_2590:
[----:B------:R-:W5:Y:S04]  /*3320*/  LDL.64 R14, [R1+0x10] ;  /* 0x00001000010e7983 */ /* 0x000f680000100a00 */
[----:B----4-:R-:W4:Y:S04]  /*3330*/  LDL R13, [R1+0x70] ;  /* 0x00007000010d7983 */ /* 0x010f280000100800 */
[----:B--2---:R-:W2:Y:S04]  /*3340*/  LDL R8, [R1+0x28] ;  /* 0x0000280001087983 */ /* 0x004ea80000100800 */
[----:B---3--:R-:W3:Y:S04]  /*3350*/  LDL R7, [R1+0x78] ;  /* 0x0000780001077983 */ /* 0x008ee80000100800 */
[----:B-1----:R-:W3:Y:S04]  /*3360*/  LDL R11, [R1+0x18] ;  /* 0x00001800010b7983 */ /* 0x002ee80000100800 */
[----:B------:R-:W3:Y:S01]  /*3370*/  LDL R12, [R1+0x6c] ;  /* 0x00006c00010c7983 */ /* 0x000ee20000100800 */
[----:B------:R-:W-:-:S04]  /*3380*/  IADD3 R2, R9, 0x60, RZ ;  /* 0x0000006009027810 */ /* 0x000fc80007ffe0ff */
[----:B------:R-:W-:Y:S01]  /*3390*/  ISETP.GE.AND P1, PT, R2, R10, PT ;  /* 0x0000000a0200720c */ /* 0x000fe20003f26270 */
[----:B------:R-:W-:-:S04]  /*33a0*/  IMAD.MOV.U32 R9, RZ, RZ, 0x30 ;  /* 0x00000030ff097424 */ /* 0x000fc800078e00ff */
[----:B------:R-:W-:Y:S01]  /*33b0*/  IMAD R9, R207, -0x30, R9 ;  /* 0xffffffd0cf097824 */ /* 0x000fe200078e0209 */
[----:B------:R-:W-:-:S03]  /*33c0*/  P2R R48, PR, RZ, 0x8 ;  /* 0x00000008ff307803 */ /* 0x000fc60000000000 */
[----:B------:R-:W-:Y:S02]  /*33d0*/  IMAD.IADD R57, R251, 0x1, R9 ;  /* 0x00000001fb397824 */ /* 0x000fe400078e0209 */
[----:B------:R-:W-:Y:S02]  /*33e0*/  IMAD.MOV.U32 R58, RZ, RZ, R238 ;  /* 0x000000ffff3a7224 */ /* 0x000fe400078e00ee */
[----:B------:R-:W-:Y:S02]  /*33f0*/  IMAD.MOV.U32 R59, RZ, RZ, R240 ;  /* 0x000000ffff3b7224 */ /* 0x000fe400078e00f0 */
[----:B------:R-:W-:Y:S01]  /*3400*/  IMAD.MOV.U32 R10, RZ, RZ, 0x20 ;  /* 0x00000020ff0a7424 */ /* 0x000fe200078e00ff */
[----:B------:R-:W-:Y:S02]  /*3410*/  P2R R19, PR, RZ, 0x40 ;  /* 0x00000040ff137803 */ /* 0x000fe40000000000 */
[----:B-----5:R-:W-:-:S04]  /*3420*/  @!P1 LEA R4, P0, R14, R0, 0x1 ;  /* 0x000000000e049211 */ /* 0x020fc800078008ff */
[----:B------:R-:W-:Y:S02]  /*3430*/  @!P1 LEA.HI.X R5, R14, R6, R15, 0x1, P0 ;  /* 0x000000060e059211 */ /* 0x000fe400000f0c0f */
[----:B------:R-:W-:-:S04]  /*3440*/  @!P1 LEA R2, P0, R252, R0, 0x1 ;  /* 0x00000000fc029211 */ /* 0x000fc800078008ff */
[----:B----4-:R-:W-:Y:S02]  /*3450*/  @!P1 LEA.HI.X R3, R252, R6, R13, 0x1, P0 ;  /* 0x00000006fc039211 */ /* 0x010fe400000f0c0d */
[C---:B--2---:R-:W-:Y:S01]  /*3460*/  LOP3.LUT P0, RZ, R8.reuse, 0x2, RZ, 0xc0, !PT ;  /* 0x0000000208ff7812 */ /* 0x044fe2000780c0ff */
[----:B---3--:R-:W-:Y:S01]  /*3470*/  IMAD.SHL.U32 R198, R7, 0x2, RZ ;  /* 0x0000000207c67824 */ /* 0x008fe200078e00ff */
[----:B------:R-:W-:Y:S02]  /*3480*/  LOP3.LUT P3, RZ, R8, 0x1, RZ, 0xc0, !PT ;  /* 0x0000000108ff7812 */ /* 0x000fe4000786c0ff */
[----:B------:R-:W-:-:S09]  /*3490*/  SHF.R.S32.HI R8, RZ, 0x1f, R56 ;  /* 0x0000001fff087819 */ /* 0x000fd20000011438 */
        /* <DEDUP_REMOVED lines=9> */
[----:B------:R-:W-:-:S03]  /*3530*/  @!P1 LEA.HI.X R5, R11, R6, R12, 0x1, P0 ;  /* 0x000000060b059211 */ /* 0x000fc600000f0c0c */
[----:B------:R-:W-:Y:S02]  /*3540*/  IMAD.IADD R0, R0, 0x1, -R247 ;  /* 0x0000000100007824 */ /* 0x000fe400078e0af7 */
[----:B--2---:R-:W-:Y:S01]  /*3550*/  IMAD.WIDE.U32 R2, R56, c[0x0][0x1e0], RZ ;  /* 0x0000780038027a25 */ /* 0x004fe200078e00ff */
[----:B------:R1:W-:Y:S02]  /*3560*/  @!P1 LDGSTS.E.BYPASS.LTC128B.128 [R198+0xb880], [R4.64], !P2 ;  /* 0x0b88000004c69fae */ /* 0x0003e4000d101d46 */
[C---:B------:R-:W-:Y:S01]  /*3570*/  ISETP.GE.AND P0, PT, R0.reuse, 0x1, PT ;  /* 0x000000010000780c */ /* 0x040fe20003f06270 */
[----:B------:R-:W-:Y:S01]  /*3580*/  IMAD.IADD R7, R3, 0x1, R7 ;  /* 0x0000000103077824 */ /* 0x000fe200078e0207 */
[----:B------:R-:W0:Y:S01]  /*3590*/  LDGDEPBAR ;  /* 0x00000000000079af */ /* 0x000e220000000000 */
[----:B------:R-:W-:Y:S03]  /*35a0*/  WARPSYNC 0xffffffff ;  /* 0xffffffff00007948 */ /* 0x000fe60003800000 */
[----:B------:R-:W-:Y:S01]  /*35b0*/  BAR.SYNC.DEFER_BLOCKING 0x0 ;  /* 0x0000000000007b1d */ /* 0x000fe20000010000 */
[----:B------:R-:W-:Y:S01]  /*35c0*/  ISETP.GE.AND P1, PT, R0, 0x21, PT ;  /* 0x000000210000780c */ /* 0x000fe20003f26270 */
[----:B------:R-:W-:-:S04]  /*35d0*/  IMAD.WIDE.U32 R2, R2, 0x30, R58 ;  /* 0x0000003002027825 */ /* 0x000fc800078e003a */
[----:B------:R-:W-:Y:S02]  /*35e0*/  IMAD R0, R7, 0x30, RZ ;  /* 0x0000003007007824 */ /* 0x000fe400078e02ff */
[----:B------:R-:W-:-:S04]  /*35f0*/  IMAD.WIDE.U32 R6, R10, c[0x0][0x1e0], RZ ;  /* 0x000078000a067a25 */ /* 0x000fc800078e00ff */
[----:B------:R-:W-:Y:S02]  /*3600*/  IMAD.IADD R0, R3, 0x1, R0 ;  /* 0x0000000103007824 */ /* 0x000fe400078e0200 */
        /* <DEDUP_REMOVED lines=18> */
[----:B------:R-:W-:Y:S01]  /*3730*/  IMAD R8, R8, c[0x0][0x208], RZ ;  /* 0x0000820008087a24 */ /* 0x000fe200078e02ff */
[----:B-1----:R-:W-:Y:S01]  /*3740*/  ISETP.GT.AND P0, PT, R11, 0x3f, PT ;  /* 0x0000003f0b00780c */ /* 0x002fe20003f04270 */
[----:B------:R-:W-:-:S04]  /*3750*/  IMAD.WIDE.U32 R6, R56, c[0x0][0x208], RZ ;  /* 0x0000820038067a25 */ /* 0x000fc800078e00ff */
[----:B------:R-:W-:-:S04]  /*3760*/  IMAD R0, R56, c[0x0][0x20c], R8 ;  /* 0x0000830038007a24 */ /* 0x000fc800078e0208 */
[----:B------:R-:W-:-:S04]  /*3770*/  IMAD.IADD R0, R7, 0x1, R0 ;  /* 0x0000000107007824 */ /* 0x000fc800078e0200 */
[----:B------:R-:W-:Y:S02]  /*3780*/  IMAD R0, R0, 0x30, RZ ;  /* 0x0000003000007824 */ /* 0x000fe400078e02ff */
[----:B---3--:R-:W-:Y:S01]  /*3790*/  IMAD.MOV.U32 R2, RZ, RZ, R236 ;  /* 0x000000ffff027224 */ /* 0x008fe200078e00ec */
[----:B------:R-:W-:-:S04]  /*37a0*/  DEPBAR.LE SB0, 0x1 ;  /* 0x000080400000791a */ /* 0x000fc80000000000 */
[----:B------:R-:W-:Y:S01]  /*37b0*/  IMAD.MOV.U32 R3, RZ, RZ, R235 ;  /* 0x000000ffff037224 */ /* 0x000fe200078e00eb */
[----:B------:R-:W-:-:S04]  /*37c0*/  DEPBAR.LE SB0, 0x0 ;  /* 0x000080000000791a */ /* 0x000fc80000000000 */
[----:B--2---:R-:W-:Y:S01]  /*37d0*/  IMAD.WIDE.U32 R4, R6, 0x30, R2 ;  /* 0x0000003006047825 */ /* 0x004fe200078e0002 */
        /* <DEDUP_REMOVED lines=8> */
[----:B------:R-:W-:Y:S02]  /*3860*/  IADD3 R0, R9, R251, -R247 ;  /* 0x000000fb09007210 */ /* 0x000fe40007ffe8f7 */
[----:B------:R-:W-:Y:S02]  /*3870*/  @!P0 LEA.HI.X R17, R5, R3, R4, 0x6, P1 ;  /* 0x0000000305118211 */ /* 0x000fe400008f3404 */
[----:B------:R-:W-:-:S02]  /*3880*/  ISETP.LT.OR P1, PT, R0, 0x1, !P3 ;  /* 0x000000010000780c */ /* 0x000fc40005f21670 */
[----:B------:R-:W-:Y:S01]  /*3890*/  LOP3.LUT P2, RZ, R18, 0x2, RZ, 0xc0, !PT ;  /* 0x0000000212ff7812 */ /* 0x000fe2000784c0ff */
[----:B------:R-:W-:Y:S04]  /*38a0*/  LDSM.16.M88.4 R8, [R187+0x1000] ;  /* 0x00100000bb08783b */ /* 0x000fe80000000200 */
[----:B------:R-:W1:Y:S04]  /*38b0*/  LDSM.16.M88.4 R32, [R184] ;  /* 0x00000000b820783b */ /* 0x000e680000000200 */
[----:B------:R-:W2:Y:S04]  /*38c0*/  LDSM.16.M88.4 R28, [R184+0x400] ;  /* 0x00040000b81c783b */ /* 0x000ea80000000200 */
[----:B------:R-:W3:Y:S04]  /*38d0*/  LDSM.16.M88.4 R20, [R184+0x800] ;  /* 0x00080000b814783b */ /* 0x000ee80000000200 */
[----:B------:R-:W4:Y:S04]  /*38e0*/  LDSM.16.M88.4 R12, [R187] ;  /* 0x00000000bb0c783b */ /* 0x000f280000000200 */
[----:B------:R-:W-:Y:S04]  /*38f0*/  LDSM.16.M88.4 R24, [R188] ;  /* 0x00000000bc18783b */ /* 0x000fe80000000200 */
[----:B------:R-:W-:Y:S04]  /*3900*/  LDSM.16.M88.4 R4, [R188+0x1000] ;  /* 0x00100000bc04783b */ /* 0x000fe80000000200 */
[----:B------:R-:W5:Y:S04]  /*3910*/  LDSM.16.M88.4 R36, [R189] ;  /* 0x00000000bd24783b */ /* 0x000f680000000200 */
[----:B------:R-:W3:Y:S04]  /*3920*/  LDSM.16.M88.4 R40, [R197] ;  /* 0x00000000c528783b */ /* 0x000ee80000000200 */
[----:B------:R-:W3:Y:S04]  /*3930*/  LDSM.16.M88.4 R44, [R196] ;  /* 0x00000000c42c783b */ /* 0x000ee80000000200 */
[----:B------:R-:W-:Y:S01]  /*3940*/  @!PT LDS RZ, [RZ] ;  /* 0x00000000fffff984 */ /* 0x000fe20000000800 */
[----:B------:R-:W-:Y:S01]  /*3950*/  @!PT LDS RZ, [RZ] ;  /* 0x00000000fffff984 */ /* 0x000fe20000000800 */
[----:B------:R-:W-:Y:S01]  /*3960*/  @!PT LDS RZ, [RZ] ;  /* 0x00000000fffff984 */ /* 0x000fe20000000800 */
[----:B------:R2:W-:Y:S01]  /*3970*/  LDGSTS.E.BYPASS.LTC128B.128 [R198+0x1880], [R2.64], !P1 ;  /* 0x0188000002c67fae */ /* 0x0005e2000c901d46 */
[----:B------:R-:W-:-:S02]  /*3980*/  ISETP.LT.OR P1, PT, R0, 0x1, !P2 ;  /* 0x000000010000780c */ /* 0x000fc40005721670 */
[----:B------:R-:W-:-:S11]  /*3990*/  @!P0 ISETP.LT.OR P3, PT, R0, 0x21, !P3 ;  /* 0x000000210000880c */ /* 0x000fd60005f61670 */
[----:B------:R3:W-:Y:S01]  /*39a0*/  LDGSTS.E.BYPASS.LTC128B.128 [R198+0x2480], [R2.64+0x40], !P1 ;  /* 0x0248004002c67fae */ /* 0x0007e2000c901d46 */
[----:B------:R-:W-:-:S04]  /*39b0*/  LOP3.LUT P1, RZ, R18, 0x4, RZ, 0xc0, !PT ;  /* 0x0000000412ff7812 */ /* 0x000fc8000782c0ff */
[----:B------:R-:W-:Y:S01]  /*39c0*/  ISETP.LT.OR P6, PT, R0, 0x1, !P1 ;  /* 0x000000010000780c */ /* 0x000fe20004fc1670 */
[C---:B-1----:R-:W-:Y:S08]  /*39d0*/  HMMA.16816.F32 R68, R8.reuse, R32, RZ ;  /* 0x000000200844723c */ /* 0x042ff000000018ff */
[C---:B--2---:R-:W-:Y:S04]  /*39e0*/  HMMA.16816.F32 R60, R8.reuse, R28, RZ ;  /* 0x0000001c083c723c */ /* 0x044fe800000018ff */
[----:B------:R1:W-:Y:S04]  /*39f0*/  LDGSTS.E.BYPASS.LTC128B.128 [R198+0x3080], [R2.64+0x80], !P6 ;  /* 0x0308008002c67fae */ /* 0x0003e8000f101d46 */
[----:B------:R2:W-:Y:S01]  /*3a00*/  @!P0 LDGSTS.E.BYPASS.LTC128B.128 [R198+0x2080], [R16.64], !P3 ;  /* 0x0208000010c68fae */ /* 0x0005e2000d901d46 */
[----:B------:R-:W-:Y:S01]  /*3a10*/  ISETP.NE.AND P3, PT, R48, RZ, PT ;  /* 0x000000ff3000720c */ /* 0x000fe20003f65270 */
[C---:B------:R-:W-:Y:S08]  /*3a20*/  HMMA.16816.F32 R64, R8.reuse, R34, RZ ;  /* 0x000000220840723c */ /* 0x040ff000000018ff */
[C---:B---3--:R-:W-:Y:S08]  /*3a30*/  HMMA.16816.F32 R48, R8.reuse, R20, RZ ;  /* 0x000000140830723c */ /* 0x048ff000000018ff */
[C---:B------:R-:W-:Y:S08]  /*3a40*/  HMMA.16816.F32 R52, R8.reuse, R30, RZ ;  /* 0x0000001e0834723c */ /* 0x040ff000000018ff */
[----:B------:R-:W-:Y:S01]  /*3a50*/  HMMA.16816.F32 R8, R8, R22, RZ ;  /* 0x000000160808723c */ /* 0x000fe200000018ff */
[----:B------:R-:W-:-:S02]  /*3a60*/  @!P0 ISETP.LT.OR P2, PT, R0, 0x21, !P2 ;  /* 0x000000210000880c */ /* 0x000fc40005741670 */
[----:B------:R-:W-:-:S05]  /*3a70*/  @!P0 ISETP.LT.OR P1, PT, R0, 0x21, !P1 ;  /* 0x000000210000880c */ /* 0x000fca0004f21670 */
[----:B----4-:R-:W-:Y:S01]  /*3a80*/  HMMA.16816.F32 R72, R12, R32, RZ ;  /* 0x000000200c48723c */ /* 0x010fe200000018ff */
[----:B------:R-:W-:-:S05]  /*3a90*/  ISETP.NE.AND P6, PT, R19, RZ, PT ;  /* 0x000000ff1300720c */ /* 0x000fca0003fc5270 */
[----:B------:R2:W-:Y:S02]  /*3aa0*/  @!P0 LDGSTS.E.BYPASS.LTC128B.128 [R198+0x2c80], [R16.64+0x40], !P2 ;  /* 0x02c8004010c68fae */ /* 0x0005e4000d101d46 */
[C---:B------:R-:W-:Y:S02]  /*3ab0*/  HMMA.16816.F32 R84, R12.reuse, R34, RZ ;  /* 0x000000220c54723c */ /* 0x040fe400000018ff */
[----:B------:R2:W-:Y:S04]  /*3ac0*/  @!P0 LDGSTS.E.BYPASS.LTC128B.128 [R198+0x3880], [R16.64+0x80], !P1 ;  /* 0x0388008010c68fae */ /* 0x0005e8000c901d46 */
[----:B------:R-:W0:Y:S02]  /*3ad0*/  LDGDEPBAR ;  /* 0x00000000000079af */ /* 0x000e240000000000 */
[C---:B------:R-:W-:Y:S08]  /*3ae0*/  HMMA.16816.F32 R32, R12.reuse, R28, RZ ;  /* 0x0000001c0c20723c */ /* 0x040ff000000018ff */
[C---:B------:R-:W-:Y:S01]  /*3af0*/  HMMA.16816.F32 R80, R12.reuse, R30, RZ ;  /* 0x0000001e0c50723c */ /* 0x040fe200000018ff */
[----:B------:R-:W-:Y:S07]  /*3b00*/  LDSM.16.M88.4 R28, [R184+0xc00] ;  /* 0x000c0000b81c783b */ /* 0x000fee0000000200 */
[C---:B------:R-:W-:Y:S01]  /*3b10*/  HMMA.16816.F32 R76, R12.reuse, R20, RZ ;  /* 0x000000140c4c723c */ /* 0x040fe200000018ff */
[----:B--2---:R-:W-:Y:S07]  /*3b20*/  LDSM.16.M88.4 R16, [R184+0x1000] ;  /* 0x00100000b810783b */ /* 0x004fee0000000200 */
[----:B------:R-:W-:Y:S01]  /*3b30*/  HMMA.16816.F32 R92, R12, R22, RZ ;  /* 0x000000160c5c723c */ /* 0x000fe200000018ff */
[----:B------:R-:W-:Y:S04]  /*3b40*/  LDSM.16.M88.4 R12, [R184+0x1400] ;  /* 0x00140000b80c783b */ /* 0x000fe80000000200 */
[----:B------:R-:W-:Y:S03]  /*3b50*/  LDSM.16.M88.4 R20, [R188+0x3000] ;  /* 0x00300000bc14783b */ /* 0x000fe60000000200 */
[C---:B-----5:R-:W-:Y:S08]  /*3b60*/  HMMA.16816.F32 R108, R4.reuse, R36, R68 ;  /* 0x00000024046c723c */ /* 0x060ff00000001844 */
[C---:B------:R-:W-:Y:S08]  /*3b70*/  HMMA.16816.F32 R104, R4.reuse, R40, R60 ;  /* 0x000000280468723c */ /* 0x040ff0000000183c */
        /* <DEDUP_REMOVED lines=9> */
[C---:B------:R-:W-:Y:S01]  /*3c10*/  HMMA.16816.F32 R60, R24.reuse, R40, R32 ;  /* 0x00000028183c723c */ /* 0x040fe20000001820 */
[----:B------:R-:W4:Y:S07]  /*3c20*/  LDSM.16.M88.4 R32, [R194] ;  /* 0x00000000c220783b */ /* 0x000f2e0000000200 */
[C---:B------:R-:W-:Y:S08]  /*3c30*/  HMMA.16816.F32 R36, R24.reuse, R38, R84 ;  /* 0x000000261824723c */ /* 0x040ff00000001854 */
[C---:B------:R-:W-:Y:S08]  /*3c40*/  HMMA.16816.F32 R64, R24.reuse, R44, R76 ;  /* 0x0000002c1840723c */ /* 0x040ff0000000184c */
[C---:B------:R-:W-:Y:S08]  /*3c50*/  HMMA.16816.F32 R40, R24.reuse, R42, R80 ;  /* 0x0000002a1828723c */ /* 0x040ff00000001850 */
[----:B------:R-:W-:Y:S01]  /*3c60*/  HMMA.16816.F32 R44, R24, R46, R92 ;  /* 0x0000002e182c723c */ /* 0x000fe2000000185c */
[----:B------:R-:W5:Y:S07]  /*3c70*/  LDSM.16.M88.4 R24, [R188+0x2000] ;  /* 0x00200000bc18783b */ /* 0x000f6e0000000200 */
        /* <DEDUP_REMOVED lines=11> */
[----:B------:R-:W-:Y:S04]  /*3d30*/  LDSM.16.M88.4 R40, [R184+0x1c00] ;  /* 0x001c0000b828783b */ /* 0x000fe80000000200 */
[----:B------:R-:W-:Y:S03]  /*3d40*/  LDSM.16.M88.4 R16, [R187+0x4000] ;  /* 0x00400000bb10783b */ /* 0x000fe60000000200 */
[C---:B------:R-:W-:Y:S08]  /*3d50*/  HMMA.16816.F32 R4, R8.reuse, R12, R64 ;  /* 0x0000000c0804723c */ /* 0x040ff00000001840 */
[----:B------:R-:W-:Y:S01]  /*3d60*/  HMMA.16816.F32 R8, R8, R14, R44 ;  /* 0x0000000e0808723c */ /* 0x000fe2000000182c */
[----:B------:R-:W-:Y:S04]  /*3d70*/  LDSM.16.M88.4 R12, [R187+0x5000] ;  /* 0x00500000bb0c783b */ /* 0x000fe80000000200 */
[----:B------:R-:W2:Y:S03]  /*3d80*/  LDSM.16.M88.4 R44, [R184+0x1800] ;  /* 0x00180000b82c783b */ /* 0x000ea60000000200 */
[C---:B------:R-:W-:Y:S08]  /*3d90*/  HMMA.16816.F32 R64, R20.reuse, R48, R80 ;  /* 0x000000301440723c */ /* 0x040ff00000001850 */
[C---:B------:R-:W-:Y:S08]  /*3da0*/  HMMA.16816.F32 R60, R20.reuse, R50, R96 ;  /* 0x00000032143c723c */ /* 0x040ff00000001860 */
[C---:B----4-:R-:W-:Y:S08]  /*3db0*/  HMMA.16816.F32 R112, R20.reuse, R32, R104 ;  /* 0x000000201470723c */ /* 0x050ff00000001868 */
[C---:B------:R-:W-:Y:S08]  /*3dc0*/  HMMA.16816.F32 R116, R20.reuse, R52, R100 ;  /* 0x000000341474723c */ /* 0x040ff00000001864 */
[C---:B------:R-:W-:Y:S08]  /*3dd0*/  HMMA.16816.F32 R108, R20.reuse, R34, R88 ;  /* 0x00000022146c723c */ /* 0x040ff00000001858 */
[----:B------:R-:W-:Y:S01]  /*3de0*/  HMMA.16816.F32 R104, R20, R54, R84 ;  /* 0x000000361468723c */ /* 0x000fe20000001854 */
[----:B------:R-:W-:Y:S07]  /*3df0*/  LDSM.16.M88.4 R20, [R190] ;  /* 0x00000000be14783b */ /* 0x000fee0000000200 */
[C---:B-----5:R-:W-:Y:S08]  /*3e00*/  HMMA.16816.F32 R100, R24.reuse, R48, R76 ;  /* 0x000000301864723c */ /* 0x060ff0000000184c */
[C---:B------:R-:W-:Y:S08]  /*3e10*/  HMMA.16816.F32 R92, R24.reuse, R32, R68 ;  /* 0x00000020185c723c */ /* 0x040ff00000001844 */
[C---:B------:R-:W-:Y:S08]  /*3e20*/  HMMA.16816.F32 R96, R24.reuse, R50, R72 ;  /* 0x000000321860723c */ /* 0x040ff00000001848 */
[C---:B------:R-:W-:Y:S01]  /*3e30*/  HMMA.16816.F32 R88, R24.reuse, R34, R28 ;  /* 0x000000221858723c */ /* 0x040fe2000000181c */
[----:B------:R-:W-:Y:S04]  /*3e40*/  LDSM.16.M88.4 R32, [R192] ;  /* 0x00000000c020783b */ /* 0x000fe80000000200 */
[----:B------:R-:W-:Y:S03]  /*3e50*/  LDSM.16.M88.4 R28, [R191] ;  /* 0x00000000bf1c783b */ /* 0x000fe60000000200 */
[C---:B------:R-:W-:Y:S01]  /*3e60*/  HMMA.16816.F32 R84, R24.reuse, R52, R4 ;  /* 0x000000341854723c */ /* 0x040fe20000001804 */
[----:B------:R-:W3:Y:S07]  /*3e70*/  LDSM.16.M88.4 R4, [R188+0x5000] ;  /* 0x00500000bc04783b */ /* 0x000eee0000000200 */
[----:B------:R-:W-:Y:S01]  /*3e80*/  HMMA.16816.F32 R80, R24, R54, R8 ;  /* 0x000000361850723c */ /* 0x000fe20000001808 */
[----:B------:R-:W4:Y:S01]  /*3e90*/  LDSM.16.M88.4 R8, [R188+0x4000] ;  /* 0x00400000bc08783b */ /* 0x000f220000000200 */
        /* <DEDUP_REMOVED lines=18> */
[C---:B------:R-:W-:Y:S08]  /*3fc0*/  HMMA.16816.F32 R64, R4.reuse, R30, R64 ;  /* 0x0000001e0440723c */ /* 0x040ff00000001840 */
[C---:B------:R-:W-:Y:S08]  /*3fd0*/  HMMA.16816.F32 R60, R4.reuse, R20, R60 ;  /* 0x00000014043c723c */ /* 0x040ff0000000183c */
[----:B------:R-:W-:Y:S08]  /*3fe0*/  HMMA.16816.F32 R52, R4, R22, R52 ;  /* 0x000000160434723c */ /* 0x000ff00000001834 */
[C---:B----4-:R-:W-:Y:S08]  /*3ff0*/  HMMA.16816.F32 R48, R8.reuse, R32, R48 ;  /* 0x000000200830723c */ /* 0x050ff00000001830 */
        /* <DEDUP_REMOVED lines=41> */
.L_x_2500:
[----:B-1----:R-:W-:Y:S05]  /*4290*/  BSYNC B0 ;  /* 0x0000000000007941 */ /* 0x002fea0003800000 */
.L_x_2499:
[----:B------:R-:W2:Y:S04]  /*42a0*/  LDL R233, [R1+0x4] ;  /* 0x0000040001e97983 */ /* 0x000ea80000100800 */
[----:B------:R-:W2:Y:S04]  /*42b0*/  LDL R232, [R1+0xac] ;  /* 0x0000ac0001e87983 */ /* 0x000ea80000100800 */
[----:B------:R-:W3:Y:S04]  /*42c0*/  LDL R5, [R1+0x1c] ;  /* 0x00001c0001057983 */ /* 0x000ee80000100800 */
[----:B------:R-:W-:Y:S04]  /*42d0*/  LDSM.16.MT88.4 R80, [R186] ;  /* 0x00000000ba50783b */ /* 0x000fe80000004200 */
        /* <DEDUP_REMOVED lines=8> */
[----:B------:R-:W1:Y:S04]  /*4360*/  SHFL.IDX PT, R2, R3, 0x2, 0x1c1f ;  /* 0x005c1f0003027f89 */ /* 0x000e6800000e0000 */
[----:B------:R-:W2:Y:S01]  /*4370*/  SHFL.IDX PT, R4, R3, 0x3, 0x1c1f ;  /* 0x007c1f0003047f89 */ /* 0x000ea200000e0000 */
[----:B---3--:R-:W-:Y:S01]  /*4380*/  IADD3 R0, -R5, 0x1, R57 ;  /* 0x0000000105007810 */ /* 0x008fe20007ffe139 */
[----:B------:R-:W-:Y:S02]  /*4390*/  IMAD.IADD R8, R57, 0x1, -R5 ;  /* 0x0000000139087824 */ /* 0x000fe400078e0a05 */
[----:B------:R-:W-:Y:S02]  /*43a0*/  LDSM.16.MT88.4 R56, [R185+0x400] ;  /* 0x00040000b938783b */ /* 0x000fe40000004200 */
[----:B------:R-:W-:-:S04]  /*43b0*/  IMAD.IADD R7, R0, 0x1, -R250 ;  /* 0x0000000100077824 */ /* 0x000fc800078e0afa */
[C---:B-1----:R-:W-:Y:S02]  /*43c0*/  IMAD.IADD R2, R7.reuse, 0x1, R2 ;  /* 0x0000000107027824 */ /* 0x042fe400078e0202 */
[----:B--2---:R-:W-:-:S03]  /*43d0*/  IMAD.IADD R0, R7, 0x1, R4 ;  /* 0x0000000107007824 */ /* 0x004fc600078e0204 */
[----:B------:R-:W-:-:S04]  /*43e0*/  IMNMX R2, R8, R2, PT ;  /* 0x0000000208027217 */ /* 0x000fc80003800200 */
[C---:B------:R-:W-:Y:S02]  /*43f0*/  ISETP.GT.AND P1, PT, R2.reuse, RZ, PT ;  /* 0x000000ff0200720c */ /* 0x040fe40003f24270 */
[----:B------:R-:W-:Y:S02]  /*4400*/  ISETP.GT.AND P0, PT, R2, 0x1, PT ;  /* 0x000000010200780c */ /* 0x000fe40003f04270 */
[----:B------:R-:W-:Y:S02]  /*4410*/  IMNMX R0, R8, R0, PT ;  /* 0x0000000008007217 */ /* 0x000fe40003800200 */
[----:B------:R-:W-:Y:S02]  /*4420*/  ISETP.GT.AND P2, PT, R2, 0x8, PT ;  /* 0x000000080200780c */ /* 0x000fe40003f44270 */
[----:B------:R-:W-:Y:S02]  /*4430*/  FSEL R9, R76, -INF , P1 ;  /* 0xff8000004c097808 */ /* 0x000fe40000800000 */
[----:B------:R-:W-:-:S02]  /*4440*/  FSEL R10, R77, -INF , P0 ;  /* 0xff8000004d0a7808 */ /* 0x000fc40000000000 */
[----:B------:R-:W-:Y:S02]  /*4450*/  ISETP.GT.AND P1, PT, R2, 0x9, PT ;  /* 0x000000090200780c */ /* 0x000fe40003f24270 */
[----:B------:R-:W-:Y:S02]  /*4460*/  ISETP.GT.AND P0, PT, R0, RZ, PT ;  /* 0x000000ff0000720c */ /* 0x000fe40003f04270 */
[----:B------:R-:W-:Y:S02]  /*4470*/  FSEL R11, R72, -INF , P2 ;  /* 0xff800000480b7808 */ /* 0x000fe40001000000 */
[----:B------:R-:W-:Y:S02]  /*4480*/  ISETP.GT.AND P2, PT, R0, 0x1, PT ;  /* 0x000000010000780c */ /* 0x000fe40003f44270 */
[----:B------:R-:W-:Y:S02]  /*4490*/  FMNMX.FTZ R4, R9, R10, !PT ;  /* 0x0000000a09047209 */ /* 0x000fe40007810000 */
[----:B------:R-:W-:-:S02]  /*44a0*/  FSEL R14, R73, -INF , P1 ;  /* 0xff800000490e7808 */ /* 0x000fc40000800000 */
[----:B------:R-:W-:Y:S02]  /*44b0*/  FSEL R15, R78, -INF , P0 ;  /* 0xff8000004e0f7808 */ /* 0x000fe40000000000 */
[C---:B------:R-:W-:Y:S02]  /*44c0*/  ISETP.GT.AND P1, PT, R0.reuse, 0x8, PT ;  /* 0x000000080000780c */ /* 0x040fe40003f24270 */
[----:B------:R-:W-:Y:S02]  /*44d0*/  ISETP.GT.AND P0, PT, R0, 0x9, PT ;  /* 0x000000090000780c */ /* 0x000fe40003f04270 */
[----:B------:R-:W-:Y:S02]  /*44e0*/  FSEL R16, R79, -INF , P2 ;  /* 0xff8000004f107808 */ /* 0x000fe40001000000 */
[----:B------:R-:W-:Y:S01]  /*44f0*/  ISETP.GT.AND P2, PT, R2, 0x10, PT ;  /* 0x000000100200780c */ /* 0x000fe20003f44270 */
[----:B------:R-:W-:Y:S01]  /*4500*/  LDSM.16.MT88.4 R76, [R185+0x1c00] ;  /* 0x001c0000b94c783b */ /* 0x000fe20000004200 */
[----:B------:R-:W-:-:S02]  /*4510*/  FMNMX.FTZ R4, R11, R4, !PT ;  /* 0x000000040b047209 */ /* 0x000fc40007810000 */
[----:B------:R-:W-:Y:S02]  /*4520*/  FSEL R17, R74, -INF , P1 ;  /* 0xff8000004a117808 */ /* 0x000fe40000800000 */
[----:B------:R-:W-:Y:S02]  /*4530*/  FSEL R18, R75, -INF , P0 ;  /* 0xff8000004b127808 */ /* 0x000fe40000000000 */
[----:B------:R-:W-:Y:S01]  /*4540*/  ISETP.GT.AND P0, PT, R2, 0x11, PT ;  /* 0x000000110200780c */ /* 0x000fe20003f04270 */
[----:B------:R-:W-:Y:S01]  /*4550*/  LDSM.16.MT88.4 R72, [R185] ;  /* 0x00000000b948783b */ /* 0x000fe20000004200 */
[----:B------:R-:W-:Y:S02]  /*4560*/  FSEL R19, R68, -INF , P2 ;  /* 0xff80000044137808 */ /* 0x000fe40001000000 */
[----:B------:R-:W-:Y:S02]  /*4570*/  ISETP.GT.AND P1, PT, R2, 0x18, PT ;  /* 0x000000180200780c */ /* 0x000fe40003f24270 */
[----:B------:R-:W-:-:S02]  /*4580*/  FMNMX.FTZ R4, R14, R4, !PT ;  /* 0x000000040e047209 */ /* 0x000fc40007810000 */
[----:B------:R-:W-:Y:S02]  /*4590*/  FSEL R21, R69, -INF , P0 ;  /* 0xff80000045157808 */ /* 0x000fe40000000000 */
[----:B------:R-:W-:Y:S02]  /*45a0*/  FSEL R24, R64, -INF , P1 ;  /* 0xff80000040187808 */ /* 0x000fe40000800000 */
[----:B------:R-:W-:Y:S02]  /*45b0*/  FMNMX.FTZ R4, R19, R4, !PT ;  /* 0x0000000413047209 */ /* 0x000fe40007810000 */
[C---:B------:R-:W-:Y:S02]  /*45c0*/  ISETP.GT.AND P1, PT, R2.reuse, 0x20, PT ;  /* 0x000000200200780c */ /* 0x040fe40003f24270 */
[----:B------:R-:W-:Y:S02]  /*45d0*/  ISETP.GT.AND P0, PT, R2, 0x19, PT ;  /* 0x000000190200780c */ /* 0x000fe40003f04270 */
[----:B------:R-:W-:-:S02]  /*45e0*/  FMNMX.FTZ R4, R21, R4, !PT ;  /* 0x0000000415047209 */ /* 0x000fc40007810000 */
[----:B------:R-:W-:Y:S02]  /*45f0*/  FSEL R154, R60, -INF , P1 ;  /* 0xff8000003c9a7808 */ /* 0x000fe40000800000 */
[----:B------:R-:W-:Y:S02]  /*4600*/  FMNMX.FTZ R5, R15, R16, !PT ;  /* 0x000000100f057209 */ /* 0x000fe40007810000 */
[----:B------:R-:W-:Y:S02]  /*4610*/  FSEL R25, R65, -INF , P0 ;  /* 0xff80000041197808 */ /* 0x000fe40000000000 */
[----:B------:R-:W-:Y:S02]  /*4620*/  ISETP.GT.AND P1, PT, R0, 0x10, PT ;  /* 0x000000100000780c */ /* 0x000fe40003f24270 */
[----:B------:R-:W-:Y:S02]  /*4630*/  ISETP.GT.AND P0, PT, R2, 0x21, PT ;  /* 0x000000210200780c */ /* 0x000fe40003f04270 */
[----:B------:R-:W-:-:S02]  /*4640*/  FMNMX.FTZ R4, R24, R4, !PT ;  /* 0x0000000418047209 */ /* 0x000fc40007810000 */
[----:B------:R-:W-:Y:S02]  /*4650*/  FMNMX.FTZ R5, R17, R5, !PT ;  /* 0x0000000511057209 */ /* 0x000fe40007810000 */
[----:B------:R-:W-:Y:S02]  /*4660*/  FSEL R30, R70, -INF , P1 ;  /* 0xff800000461e7808 */ /* 0x000fe40000800000 */
[C---:B------:R-:W-:Y:S02]  /*4670*/  ISETP.GT.AND P2, PT, R2.reuse, 0x28, PT ;  /* 0x000000280200780c */ /* 0x040fe40003f44270 */
[----:B------:R-:W-:Y:S02]  /*4680*/  FSEL R155, R61, -INF , P0 ;  /* 0xff8000003d9b7808 */ /* 0x000fe40000000000 */
[----:B------:R-:W-:Y:S02]  /*4690*/  ISETP.GT.AND P1, PT, R2, 0x29, PT ;  /* 0x000000290200780c */ /* 0x000fe40003f24270 */
[----:B------:R-:W-:-:S02]  /*46a0*/  ISETP.GT.AND P0, PT, R0, 0x11, PT ;  /* 0x000000110000780c */ /* 0x000fc40003f04270 */
[----:B------:R-:W-:Y:S02]  /*46b0*/  FMNMX.FTZ R2, R25, R4, !PT ;  /* 0x0000000419027209 */ /* 0x000fe40007810000 */
[----:B------:R-:W-:Y:S02]  /*46c0*/  FMNMX.FTZ R5, R18, R5, !PT ;  /* 0x0000000512057209 */ /* 0x000fe40007810000 */
[----:B------:R-:W-:Y:S02]  /*46d0*/  FSEL R27, R71, -INF , P0 ;  /* 0xff800000471b7808 */ /* 0x000fe40000000000 */
[----:B------:R-:W-:Y:S02]  /*46e0*/  FMNMX.FTZ R2, R154, R2, !PT ;  /* 0x000000029a027209 */ /* 0x000fe40007810000 */
[----:B------:R-:W-:Y:S02]  /*46f0*/  ISETP.GT.AND P0, PT, R0, 0x18, PT ;  /* 0x000000180000780c */ /* 0x000fe40003f04270 */
[----:B------:R-:W-:-:S02]  /*4700*/  FMNMX.FTZ R5, R30, R5, !PT ;  /* 0x000000051e057209 */ /* 0x000fc40007810000 */
[----:B------:R-:W-:Y:S02]  /*4710*/  FSEL R146, R53, -INF , P1 ;  /* 0xff80000035927808 */ /* 0x000fe40000800000 */
[----:B------:R-:W-:Y:S02]  /*4720*/  FSEL R153, R52, -INF , P2 ;  /* 0xff80000034997808 */ /* 0x000fe40001000000 */
[----:B------:R-:W-:Y:S02]  /*4730*/  FMNMX.FTZ R2, R155, R2, !PT ;  /* 0x000000029b027209 */ /* 0x000fe40007810000 */
[----:B------:R-:W-:Y:S02]  /*4740*/  ISETP.GT.AND P1, PT, R0, 0x19, PT ;  /* 0x000000190000780c */ /* 0x000fe40003f24270 */
[----:B------:R-:W-:Y:S02]  /*4750*/  FSEL R26, R66, -INF , P0 ;  /* 0xff800000421a7808 */ /* 0x000fe40000000000 */
[----:B------:R-:W-:-:S02]  /*4760*/  FMNMX.FTZ R5, R27, R5, !PT ;  /* 0x000000051b057209 */ /* 0x000fc40007810000 */
[----:B------:R-:W-:Y:S02]  /*4770*/  FMNMX.FTZ R2, R153, R2, !PT ;  /* 0x0000000299027209 */ /* 0x000fe40007810000 */
[----:B------:R-:W-:Y:S02]  /*4780*/  FSEL R31, R67, -INF , P1 ;  /* 0xff800000431f7808 */ /* 0x000fe40000800000 */
[----:B------:R-:W-:Y:S01]  /*4790*/  ISETP.GT.AND P1, PT, R0, 0x20, PT ;  /* 0x000000200000780c */ /* 0x000fe20003f24270 */
[----:B------:R-:W-:Y:S01]  /*47a0*/  LDSM.16.MT88.4 R64, [R186+0x1c00] ;  /* 0x001c0000ba40783b */ /* 0x000fe20000004200 */
[----:B------:R-:W-:Y:S02]  /*47b0*/  FMNMX.FTZ R5, R26, R5, !PT ;  /* 0x000000051a057209 */ /* 0x000fe40007810000 */
[----:B------:R-:W-:Y:S02]  /*47c0*/  FMNMX.FTZ R4, R146, R2, !PT ;  /* 0x0000000292047209 */ /* 0x000fe40007810000 */
[----:B------:R-:W-:-:S02]  /*47d0*/  ISETP.GT.AND P0, PT, R0, 0x21, PT ;  /* 0x000000210000780c */ /* 0x000fc40003f04270 */
[----:B------:R-:W-:Y:S02]  /*47e0*/  FSEL R152, R62, -INF , P1 ;  /* 0xff8000003e987808 */ /* 0x000fe40000800000 */
[----:B------:R-:W-:Y:S02]  /*47f0*/  FMNMX.FTZ R2, R31, R5, !PT ;  /* 0x000000051f027209 */ /* 0x000fe40007810000 */
[----:B------:R-:W-:Y:S02]  /*4800*/  FSEL R147, R63, -INF , P0 ;  /* 0xff8000003f937808 */ /* 0x000fe40000000000 */
[----:B------:R-:W-:Y:S01]  /*4810*/  ISETP.GT.AND P1, PT, R0, 0x28, PT ;  /* 0x000000280000780c */ /* 0x000fe20003f24270 */
[----:B------:R-:W1:Y:S01]  /*4820*/  SHFL.BFLY PT, R6, R4, 0x2, 0x1f ;  /* 0x0c401f0004067f89 */ /* 0x000e6200000e0000 */
[----:B------:R-:W-:Y:S02]  /*4830*/  FMNMX.FTZ R2, R152, R2, !PT ;  /* 0x0000000298027209 */ /* 0x000fe40007810000 */
[----:B------:R-:W-:Y:S01]  /*4840*/  ISETP.GT.AND P0, PT, R0, 0x29, PT ;  /* 0x000000290000780c */ /* 0x000fe20003f04270 */
[----:B------:R-:W-:Y:S01]  /*4850*/  LDSM.16.MT88.4 R60, [R186+0x400] ;  /* 0x00040000ba3c783b */ /* 0x000fe20000004200 */
        /* <DEDUP_REMOVED lines=15> */
[--C-:B------:R-:W-:Y:S01]  /*4950*/  FFMA.FTZ R0, R9, c[0x0][0x2d0], -R13.reuse ;  /* 0x0000b40009007a23 */ /* 0x100fe2000001080d */
[----:B--2---:R-:W-:Y:S01]  /*4960*/  FMNMX.FTZ R134, R2, R5, !PT ;  /* 0x0000000502867209 */ /* 0x004fe20007810000 */
[----:B------:R-:W-:Y:S02]  /*4970*/  FFMA.FTZ R2, R11, c[0x0][0x2d0], -R13 ;  /* 0x0000b4000b027a23 */ /* 0x000fe4000001080d */
[----:B------:R1:W-:Y:S01]  /*4980*/  MUFU.EX2 R204, R0 ;  /* 0x0000000000cc7308 */ /* 0x0003e20000000800 */
[----:B------:R-:W-:-:S07]  /*4990*/  FSETP.NEU.FTZ.AND P0, PT, R134, -INF , PT ;  /* 0xff8000008600780b */ /* 0x000fce0003f1d000 */
[----:B------:R2:W-:Y:S01]  /*49a0*/  MUFU.EX2 R206, R2 ;  /* 0x0000000200ce7308 */ /* 0x0005e20000000800 */
[----:B-1----:R-:W-:-:S07]  /*49b0*/  FFMA.FTZ R0, R10, c[0x0][0x2d0], -R13 ;  /* 0x0000b4000a007a23 */ /* 0x002fce000001080d */
[----:B------:R1:W3:Y:S01]  /*49c0*/  MUFU.EX2 R203, R0 ;  /* 0x0000000000cb7308 */ /* 0x0002e20000000800 */
[----:B--2---:R-:W2:Y:S04]  /*49d0*/  SHFL.IDX PT, R2, R3, RZ, 0x1c1f ;  /* 0x001c1fff03027589 */ /* 0x004ea800000e0000 */
[----:B------:R-:W4:Y:S01]  /*49e0*/  SHFL.IDX PT, R3, R3, 0x1, 0x1c1f ;  /* 0x003c1f0003037f89 */ /* 0x000f2200000e0000 */
[----:B-1----:R-:W-:-:S05]  /*49f0*/  FMUL.FTZ R0, R134, c[0x0][0x2d0] ;  /* 0x0000b40086007a20 */ /* 0x002fca0000410000 */
[----:B------:R-:W-:Y:S01]  /*4a00*/  FSEL R12, R0, RZ, P0 ;  /* 0x000000ff000c7208 */ /* 0x000fe20000000000 */
[----:B------:R-:W-:-:S04]  /*4a10*/  FFMA.FTZ R0, R14, c[0x0][0x2d0], -R13 ;  /* 0x0000b4000e007a23 */ /* 0x000fc8000001080d */
[----:B------:R1:W5:Y:S01]  /*4a20*/  MUFU.EX2 R205, R0 ;  /* 0x0000000000cd7308 */ /* 0x0003620000000800 */
[----:B--2---:R-:W-:Y:S02]  /*4a30*/  IMAD.IADD R2, R7, 0x1, R2 ;  /* 0x0000000107027824 */ /* 0x004fe400078e0202 */
[----:B-1----:R-:W-:-:S05]  /*4a40*/  FFMA.FTZ R0, R15, c[0x0][0x2d0], -R12 ;  /* 0x0000b4000f007a23 */ /* 0x002fca000001080c */
[----:B------:R1:W-:Y:S01]  /*4a50*/  MUFU.EX2 R200, R0 ;  /* 0x0000000000c87308 */ /* 0x0003e20000000800 */
[----:B----4-:R-:W-:Y:S01]  /*4a60*/  IMAD.IADD R3, R7, 0x1, R3 ;  /* 0x0000000107037824 */ /* 0x010fe200078e0203 */
[----:B------:R-:W-:Y:S01]  /*4a70*/  IMNMX R2, R8, R2, PT ;  /* 0x0000000208027217 */ /* 0x000fe20003800200 */
[----:B-1----:R-:W-:-:S05]  /*4a80*/  FFMA.FTZ R0, R16, c[0x0][0x2d0], -R12 ;  /* 0x0000b40010007a23 */ /* 0x002fca000001080c */
[----:B------:R1:W2:Y:S01]  /*4a90*/  MUFU.EX2 R199, R0 ;  /* 0x0000000000c77308 */ /* 0x0002a20000000800 */
[C---:B------:R-:W-:Y:S02]  /*4aa0*/  ISETP.GT.AND P1, PT, R2.reuse, RZ, PT ;  /* 0x000000ff0200720c */ /* 0x040fe40003f24270 */
[----:B------:R-:W-:Y:S01]  /*4ab0*/  ISETP.GT.AND P0, PT, R2, 0x1, PT ;  /* 0x000000010200780c */ /* 0x000fe20003f04270 */
[----:B-1----:R-:W-:-:S04]  /*4ac0*/  FFMA.FTZ R0, R17, c[0x0][0x2d0], -R12 ;  /* 0x0000b40011007a23 */ /* 0x002fc8000001080c */
[----:B------:R1:W-:Y:S01]  /*4ad0*/  MUFU.EX2 R202, R0 ;  /* 0x0000000000ca7308 */ /* 0x0003e20000000800 */
[----:B------:R-:W-:Y:S02]  /*4ae0*/  FSEL R14, R48, -INF , P1 ;  /* 0xff800000300e7808 */ /* 0x000fe40000800000 */
[----:B------:R-:W-:Y:S02]  /*4af0*/  ISETP.GT.AND P2, PT, R2, 0x8, PT ;  /* 0x000000080200780c */ /* 0x000fe40003f44270 */
[----:B------:R-:W-:Y:S01]  /*4b00*/  FSEL R15, R49, -INF , P0 ;  /* 0xff800000310f7808 */ /* 0x000fe20000000000 */
[----:B-1----:R-:W-:-:S04]  /*4b10*/  FFMA.FTZ R0, R18, c[0x0][0x2d0], -R12 ;  /* 0x0000b40012007a23 */ /* 0x002fc8000001080c */
[----:B------:R1:W4:Y:S01]  /*4b20*/  MUFU.EX2 R201, R0 ;  /* 0x0000000000c97308 */ /* 0x0003220000000800 */
[----:B------:R-:W-:Y:S02]  /*4b30*/  FSEL R16, R44, -INF , P2 ;  /* 0xff8000002c107808 */ /* 0x000fe40001000000 */
[----:B------:R-:W-:Y:S02]  /*4b40*/  FMNMX.FTZ R4, R14, R15, !PT ;  /* 0x0000000f0e047209 */ /* 0x000fe40007810000 */
[----:B-1----:R-:W-:-:S04]  /*4b50*/  IMNMX R0, R8, R3, PT ;  /* 0x0000000308007217 */ /* 0x002fc80003800200 */
[C---:B------:R-:W-:Y:S01]  /*4b60*/  ISETP.GT.AND P1, PT, R0.reuse, RZ, PT ;  /* 0x000000ff0000720c */ /* 0x040fe20003f24270 */
[----:B------:R-:W-:Y:S01]  /*4b70*/  FFMA.FTZ R3, R19, c[0x0][0x2d0], -R13 ;  /* 0x0000b40013037a23 */ /* 0x000fe2000001080d */
[----:B------:R-:W-:Y:S02]  /*4b80*/  ISETP.GT.AND P0, PT, R0, 0x1, PT ;  /* 0x000000010000780c */ /* 0x000fe40003f04270 */
[----:B------:R-:W-:Y:S02]  /*4b90*/  FSEL R29, R50, -INF , P1 ;  /* 0xff800000321d7808 */ /* 0x000fe40000800000 */
[C---:B------:R-:W-:Y:S01]  /*4ba0*/  ISETP.GT.AND P1, PT, R2.reuse, 0x9, PT ;  /* 0x000000090200780c */ /* 0x040fe20003f24270 */
[----:B------:R1:W-:Y:S01]  /*4bb0*/  MUFU.EX2 R183, R3 ;  /* 0x0000000300b77308 */ /* 0x0003e20000000800 */
[----:B------:R-:W-:Y:S02]  /*4bc0*/  FSEL R33, R51, -INF , P0 ;  /* 0xff80000033217808 */ /* 0x000fe40000000000 */
[----:B------:R-:W-:Y:S01]  /*4bd0*/  ISETP.GT.AND P0, PT, R2, 0x10, PT ;  /* 0x000000100200780c */ /* 0x000fe20003f04270 */
[----:B------:R-:W-:Y:S01]  /*4be0*/  LDSM.16.MT88.4 R48, [R185+0x1000] ;  /* 0x00100000b930783b */ /* 0x000fe20000004200 */
[----:B------:R-:W-:-:S02]  /*4bf0*/  FSEL R17, R45, -INF , P1 ;  /* 0xff8000002d117808 */ /* 0x000fc40000800000 */
[----:B------:R-:W-:Y:S02]  /*4c00*/  ISETP.GT.AND P1, PT, R0, 0x8, PT ;  /* 0x000000080000780c */ /* 0x000fe40003f24270 */
[----:B------:R-:W-:Y:S02]  /*4c10*/  FSEL R20, R36, -INF , P0 ;  /* 0xff80000024147808 */ /* 0x000fe40000000000 */
[----:B------:R-:W-:Y:S02]  /*4c20*/  ISETP.GT.AND P2, PT, R2, 0x11, PT ;  /* 0x000000110200780c */ /* 0x000fe40003f44270 */
[----:B-1----:R-:W-:-:S04]  /*4c30*/  FMNMX.FTZ R3, R16, R4, !PT ;  /* 0x0000000410037209 */ /* 0x002fc80007810000 */
[----:B------:R-:W-:Y:S02]  /*4c40*/  FMNMX.FTZ R3, R17, R3, !PT ;  /* 0x0000000311037209 */ /* 0x000fe40007810000 */
[----:B------:R-:W-:Y:S02]  /*4c50*/  ISETP.GT.AND P0, PT, R0, 0x9, PT ;  /* 0x000000090000780c */ /* 0x000fe40003f04270 */
[----:B------:R-:W-:Y:S02]  /*4c60*/  FSEL R34, R46, -INF , P1 ;  /* 0xff8000002e227808 */ /* 0x000fe40000800000 */
[----:B------:R-:W-:Y:S02]  /*4c70*/  ISETP.GT.AND P1, PT, R2, 0x18, PT ;  /* 0x000000180200780c */ /* 0x000fe40003f24270 */
[----:B------:R-:W-:Y:S02]  /*4c80*/  FSEL R22, R37, -INF , P2 ;  /* 0xff80000025167808 */ /* 0x000fe40001000000 */
[----:B------:R-:W-:-:S02]  /*4c90*/  FMNMX.FTZ R3, R20, R3, !PT ;  /* 0x0000000314037209 */ /* 0x000fc40007810000 */
[----:B------:R-:W-:Y:S02]  /*4ca0*/  FSEL R35, R47, -INF , P0 ;  /* 0xff8000002f237808 */ /* 0x000fe40000000000 */
[----:B------:R-:W-:Y:S02]  /*4cb0*/  ISETP.GT.AND P0, PT, R2, 0x19, PT ;  /* 0x000000190200780c */ /* 0x000fe40003f04270 */
[----:B------:R-:W-:Y:S02]  /*4cc0*/  FSEL R28, R40, -INF , P1 ;  /* 0xff800000281c7808 */ /* 0x000fe40000800000 */
[----:B------:R-:W-:Y:S02]  /*4cd0*/  FMNMX.FTZ R3, R22, R3, !PT ;  /* 0x0000000316037209 */ /* 0x000fe40007810000 */
[----:B------:R-:W-:Y:S02]  /*4ce0*/  ISETP.GT.AND P1, PT, R2, 0x20, PT ;  /* 0x000000200200780c */ /* 0x000fe40003f24270 */
[----:B------:R-:W-:-:S02]  /*4cf0*/  FSEL R23, R41, -INF , P0 ;  /* 0xff80000029177808 */ /* 0x000fc40000000000 */
[----:B------:R-:W-:Y:S02]  /*4d00*/  FMNMX.FTZ R3, R28, R3, !PT ;  /* 0x000000031c037209 */ /* 0x000fe40007810000 */
[----:B------:R-:W-:Y:S02]  /*4d10*/  FSEL R115, R148, -INF , P1 ;  /* 0xff80000094737808 */ /* 0x000fe40000800000 */
[C---:B------:R-:W-:Y:S02]  /*4d20*/  ISETP.GT.AND P0, PT, R2.reuse, 0x21, PT ;  /* 0x000000210200780c */ /* 0x040fe40003f04270 */
[C---:B------:R-:W-:Y:S02]  /*4d30*/  ISETP.GT.AND P2, PT, R2.reuse, 0x28, PT ;  /* 0x000000280200780c */ /* 0x040fe40003f44270 */
[----:B------:R-:W-:Y:S01]  /*4d40*/  ISETP.GT.AND P1, PT, R2, 0x29, PT ;  /* 0x000000290200780c */ /* 0x000fe20003f24270 */
[----:B------:R-:W-:Y:S01]  /*4d50*/  FFMA.FTZ R2, R25, c[0x0][0x2d0], -R13 ;  /* 0x0000b40019027a23 */ /* 0x000fe2000001080d */
[----:B------:R-:W-:-:S03]  /*4d60*/  FMNMX.FTZ R3, R23, R3, !PT ;  /* 0x0000000317037209 */ /* 0x000fc60007810000 */
[----:B------:R1:W-:Y:S01]  /*4d70*/  MUFU.EX2 R180, R2 ;  /* 0x0000000200b47308 */ /* 0x0003e20000000800 */
[----:B------:R-:W-:Y:S02]  /*4d80*/  FSEL R114, R149, -INF , P0 ;  /* 0xff80000095727808 */ /* 0x000fe40000000000 */
[----:B------:R-:W-:Y:S02]  /*4d90*/  FSEL R113, R156, -INF , P2 ;  /* 0xff8000009c717808 */ /* 0x000fe40001000000 */
[----:B-1----:R-:W-:Y:S01]  /*4da0*/  FMNMX.FTZ R2, R115, R3, !PT ;  /* 0x0000000373027209 */ /* 0x002fe20007810000 */
[----:B------:R-:W-:-:S04]  /*4db0*/  FFMA.FTZ R3, R30, c[0x0][0x2d0], -R12 ;  /* 0x0000b4001e037a23 */ /* 0x000fc8000001080c */
[----:B------:R1:W-:Y:S01]  /*4dc0*/  MUFU.EX2 R179, R3 ;  /* 0x0000000300b37308 */ /* 0x0003e20000000800 */
[----:B------:R-:W-:Y:S02]  /*4dd0*/  FMNMX.FTZ R2, R114, R2, !PT ;  /* 0x0000000272027209 */ /* 0x000fe40007810000 */
[----:B------:R-:W-:Y:S02]  /*4de0*/  FSEL R112, R157, -INF , P1 ;  /* 0xff8000009d707808 */ /* 0x000fe40000800000 */
[----:B------:R-:W-:Y:S02]  /*4df0*/  FMNMX.FTZ R2, R113, R2, !PT ;  /* 0x0000000271027209 */ /* 0x000fe40007810000 */
[----:B------:R-:W-:Y:S01]  /*4e00*/  ISETP.GT.AND P0, PT, R0, 0x10, PT ;  /* 0x000000100000780c */ /* 0x000fe20003f04270 */
[----:B-1----:R-:W-:-:S04]  /*4e10*/  FFMA.FTZ R3, R27, c[0x0][0x2d0], -R12 ;  /* 0x0000b4001b037a23 */ /* 0x002fc8000001080c */
[----:B------:R1:W-:Y:S01]  /*4e20*/  MUFU.EX2 R178, R3 ;  /* 0x0000000300b27308 */ /* 0x0003e20000000800 */
[----:B------:R-:W-:Y:S01]  /*4e30*/  FFMA.FTZ R4, R21, c[0x0][0x2d0], -R13 ;  /* 0x0000b40015047a23 */ /* 0x000fe2000001080d */
[----:B------:R-:W-:Y:S02]  /*4e40*/  FMNMX.FTZ R2, R112, R2, !PT ;  /* 0x0000000270027209 */ /* 0x000fe40007810000 */
[----:B------:R-:W-:Y:S02]  /*4e50*/  FSEL R21, R38, -INF , P0 ;  /* 0xff80000026157808 */ /* 0x000fe40000000000 */
[----:B------:R-:W-:Y:S02]  /*4e60*/  ISETP.GT.AND P0, PT, R0, 0x11, PT ;  /* 0x000000110000780c */ /* 0x000fe40003f04270 */
[----:B-1----:R-:W-:-:S04]  /*4e70*/  FMNMX.FTZ R3, R29, R33, !PT ;  /* 0x000000211d037209 */ /* 0x002fc80007810000 */
[----:B------:R-:W-:Y:S01]  /*4e80*/  FMNMX.FTZ R3, R34, R3, !PT ;  /* 0x0000000322037209 */ /* 0x000fe20007810000 */
[----:B------:R-:W1:Y:S03]  /*4e90*/  SHFL.BFLY PT, R5, R2, 0x2, 0x1f ;  /* 0x0c401f0002057f89 */ /* 0x000e6600000e0000 */
[----:B------:R-:W-:Y:S02]  /*4ea0*/  FMNMX.FTZ R3, R35, R3, !PT ;  /* 0x0000000323037209 */ /* 0x000fe40007810000 */
[----:B------:R-:W-:Y:S02]  /*4eb0*/  FSEL R19, R39, -INF , P0 ;  /* 0xff80000027137808 */ /* 0x000fe40000000000 */
[----:B------:R-:W-:Y:S02]  /*4ec0*/  ISETP.GT.AND P1, PT, R0, 0x18, PT ;  /* 0x000000180000780c */ /* 0x000fe40003f24270 */
[----:B------:R-:W-:-:S02]  /*4ed0*/  FMNMX.FTZ R3, R21, R3, !PT ;  /* 0x0000000315037209 */ /* 0x000fc40007810000 */
[----:B------:R-:W-:Y:S02]  /*4ee0*/  ISETP.GT.AND P0, PT, R0, 0x19, PT ;  /* 0x000000190000780c */ /* 0x000fe40003f04270 */
[----:B------:R-:W-:Y:S02]  /*4ef0*/  FSEL R18, R42, -INF , P1 ;  /* 0xff8000002a127808 */ /* 0x000fe40000800000 */
[----:B------:R-:W-:Y:S02]  /*4f00*/  FMNMX.FTZ R3, R19, R3, !PT ;  /* 0x0000000313037209 */ /* 0x000fe40007810000 */
[----:B------:R-:W-:Y:S02]  /*4f10*/  FSEL R32, R43, -INF , P0 ;  /* 0xff8000002b207808 */ /* 0x000fe40000000000 */
[----:B------:R-:W-:Y:S02]  /*4f20*/  ISETP.GT.AND P0, PT, R0, 0x20, PT ;  /* 0x000000200000780c */ /* 0x000fe40003f04270 */
[----:B------:R-:W-:-:S02]  /*4f30*/  FMNMX.FTZ R3, R18, R3, !PT ;  /* 0x0000000312037209 */ /* 0x000fc40007810000 */
[----:B------:R-:W-:Y:S02]  /*4f40*/  FSEL R71, R150, -INF , P0 ;  /* 0xff80000096477808 */ /* 0x000fe40000000000 */
[C---:B------:R-:W-:Y:S02]  /*4f50*/  ISETP.GT.AND P2, PT, R0.reuse, 0x21, PT ;  /* 0x000000210000780c */ /* 0x040fe40003f44270 */
[C---:B------:R-:W-:Y:S02]  /*4f60*/  ISETP.GT.AND P1, PT, R0.reuse, 0x28, PT ;  /* 0x000000280000780c */ /* 0x040fe40003f24270 */
[----:B------:R-:W-:Y:S02]  /*4f70*/  ISETP.GT.AND P0, PT, R0, 0x29, PT ;  /* 0x000000290000780c */ /* 0x000fe40003f04270 */
[----:B------:R-:W-:Y:S02]  /*4f80*/  FMNMX.FTZ R0, R32, R3, !PT ;  /* 0x0000000320007209 */ /* 0x000fe40007810000 */
[----:B------:R-:W-:-:S02]  /*4f90*/  FSEL R70, R151, -INF , P2 ;  /* 0xff80000097467808 */ /* 0x000fc40001000000 */
[----:B------:R-:W-:Y:S01]  /*4fa0*/  FMNMX.FTZ R0, R71, R0, !PT ;  /* 0x0000000047007209 */ /* 0x000fe20007810000 */
[----:B------:R2:W2:Y:S01]  /*4fb0*/  MUFU.EX2 R182, R4 ;  /* 0x0000000400b67308 */ /* 0x0004a20000000800 */
[----:B------:R-:W-:Y:S02]  /*4fc0*/  FSEL R69, R158, -INF , P1 ;  /* 0xff8000009e457808 */ /* 0x000fe40000800000 */
[----:B------:R-:W-:Y:S02]  /*4fd0*/  FMNMX.FTZ R0, R70, R0, !PT ;  /* 0x0000000046007209 */ /* 0x000fe40007810000 */
[----:B-1----:R-:W-:Y:S02]  /*4fe0*/  FMNMX.FTZ R2, R2, R5, !PT ;  /* 0x0000000502027209 */ /* 0x002fe40007810000 */
[----:B------:R-:W-:Y:S02]  /*4ff0*/  FSEL R68, R159, -INF , P0 ;  /* 0xff8000009f447808 */ /* 0x000fe40000000000 */
[----:B------:R-:W-:Y:S01]  /*5000*/  FMNMX.FTZ R0, R69, R0, !PT ;  /* 0x0000000045007209 */ /* 0x000fe20007810000 */
[----:B--2---:R-:W-:Y:S01]  /*5010*/  FFMA.FTZ R4, R24, c[0x0][0x2d0], -R13 ;  /* 0x0000b40018047a23 */ /* 0x004fe2000001080d */
[----:B---3--:R-:W-:-:S03]  /*5020*/  F2FP.PACK_AB R8, R203, R204 ;  /* 0x000000cccb08723e */ /* 0x008fc600000000ff */
[----:B------:R1:W2:Y:S01]  /*5030*/  MUFU.EX2 R181, R4 ;  /* 0x0000000400b57308 */ /* 0x0002a20000000800 */
[----:B-----5:R-:W-:Y:S02]  /*5040*/  F2FP.PACK_AB R10, R205, R206 ;  /* 0x000000cecd0a723e */ /* 0x020fe400000000ff */
[----:B------:R-:W-:Y:S02]  /*5050*/  F2FP.PACK_AB R9, R199, R200 ;  /* 0x000000c8c709723e */ /* 0x000fe400000000ff */
[----:B----4-:R-:W-:Y:S01]  /*5060*/  F2FP.PACK_AB R11, R201, R202 ;  /* 0x000000cac90b723e */ /* 0x010fe200000000ff */
[----:B------:R-:W3:Y:S01]  /*5070*/  SHFL.BFLY PT, R3, R2, 0x1, 0x1f ;  /* 0x0c201f0002037f89 */ /* 0x000ee200000e0000 */
[----:B------:R-:W-:Y:S01]  /*5080*/  FMNMX.FTZ R0, R68, R0, !PT ;  /* 0x0000000044007209 */ /* 0x000fe20007810000 */
[----:B-1----:R-:W-:-:S04]  /*5090*/  FFMA.FTZ R4, R26, c[0x0][0x2d0], -R12 ;  /* 0x0000b4001a047a23 */ /* 0x002fc8000001080c */
[----:B------:R1:W-:Y:S01]  /*50a0*/  MUFU.EX2 R177, R4 ;  /* 0x0000000400b17308 */ /* 0x0003e20000000800 */
[C---:B------:R-:W-:Y:S08]  /*50b0*/  HMMA.16816.F32 R124, R8.reuse, R72, RZ ;  /* 0x00000048087c723c */ /* 0x040ff000000018ff */
[----:B------:R-:W-:Y:S01]  /*50c0*/  HMMA.16816.F32 R140, R8, R80, RZ ;  /* 0x00000050088c723c */ /* 0x000fe200000018ff */
[----:B-1----:R-:W-:-:S07]  /*50d0*/  FFMA.FTZ R4, R31, c[0x0][0x2d0], -R12 ;  /* 0x0000b4001f047a23 */ /* 0x002fce000001080c */
[C---:B------:R-:W-:Y:S01]  /*50e0*/  HMMA.16816.F32 R128, R8.reuse, R88, RZ ;  /* 0x000000580880723c */ /* 0x040fe200000018ff */
[----:B------:R1:W4:Y:S07]  /*50f0*/  MUFU.EX2 R176, R4 ;  /* 0x0000000400b07308 */ /* 0x00032e0000000800 */
        /* <DEDUP_REMOVED lines=9> */
[----:B------:R-:W5:Y:S01]  /*5190*/  SHFL.BFLY PT, R8, R0, 0x2, 0x1f ;  /* 0x0c401f0000087f89 */ /* 0x000f6200000e0000 */
[----:B-1----:R-:W-:-:S02]  /*51a0*/  F2FP.PACK_AB R4, R182, R183 ;  /* 0x000000b7b604723e */ /* 0x002fc400000000ff */
[----:B------:R-:W-:Y:S02]  /*51b0*/  F2FP.PACK_AB R5, R178, R179 ;  /* 0x000000b3b205723e */ /* 0x000fe400000000ff */
[----:B--2---:R-:W-:Y:S02]  /*51c0*/  F2FP.PACK_AB R6, R180, R181 ;  /* 0x000000b5b406723e */ /* 0x004fe400000000ff */
[----:B----4-:R-:W-:Y:S02]  /*51d0*/  F2FP.PACK_AB R7, R176, R177 ;  /* 0x000000b1b007723e */ /* 0x010fe400000000ff */
[----:B---3--:R-:W-:-:S05]  /*51e0*/  FMNMX.FTZ R138, R2, R3, !PT ;  /* 0x00000003028a7209 */ /* 0x008fca0007810000 */
[----:B------:R-:W-:Y:S01]  /*51f0*/  HMMA.16816.F32 R160, R4, R48, R128 ;  /* 0x0000003004a0723c */ /* 0x000fe20000001880 */
[C---:B------:R-:W-:Y:S01]  /*5200*/  FMUL.FTZ R2, R138.reuse, c[0x0][0x2d0] ;  /* 0x0000b4008a027a20 */ /* 0x040fe20000410000 */
[----:B------:R-:W-:Y:S02]  /*5210*/  FSETP.NEU.FTZ.AND P0, PT, R138, -INF , PT ;  /* 0xff8000008a00780b */ /* 0x000fe40003f1d000 */
[----:B-----5:R-:W-:Y:S02]  /*5220*/  FMNMX.FTZ R0, R0, R8, !PT ;  /* 0x0000000800007209 */ /* 0x020fe40007810000 */
[----:B------:R-:W-:-:S03]  /*5230*/  FSEL R2, R2, RZ, P0 ;  /* 0x000000ff02027208 */ /* 0x000fc60000000000 */
[----:B------:R-:W1:Y:S02]  /*5240*/  SHFL.BFLY PT, R8, R0, 0x1, 0x1f ;  /* 0x0c201f0000087f89 */ /* 0x000e6400000e0000 */
[----:B------:R-:W-:-:S04]  /*5250*/  FFMA.FTZ R3, R14, c[0x0][0x2d0], -R2 ;  /* 0x0000b4000e037a23 */ /* 0x000fc80000010802 */
[----:B------:R2:W-:Y:S09]  /*5260*/  MUFU.EX2 R167, R3 ;  /* 0x0000000300a77308 */ /* 0x0005f20000000800 */
[----:B------:R-:W-:Y:S02]  /*5270*/  IMAD.MOV.U32 R128, RZ, RZ, R163 ;  /* 0x000000ffff807224 */ /* 0x000fe400078e00a3 */
[----:B--2---:R-:W-:-:S04]  /*5280*/  FFMA.FTZ R3, R15, c[0x0][0x2d0], -R2 ;  /* 0x0000b4000f037a23 */ /* 0x004fc80000010802 */
[----:B------:R2:W3:Y:S01]  /*5290*/  MUFU.EX2 R164, R3 ;  /* 0x0000000300a47308 */ /* 0x0004e20000000800 */
[----:B-1----:R-:W-:Y:S01]  /*52a0*/  FMNMX.FTZ R137, R0, R8, !PT ;  /* 0x0000000800897209 */ /* 0x002fe20007810000 */
[--C-:B------:R-:W-:Y:S02]  /*52b0*/  FFMA.FTZ R0, R22, c[0x0][0x2d0], -R2.reuse ;  /* 0x0000b40016007a23 */ /* 0x100fe40000010802 */
[----:B--2---:R-:W-:-:S04]  /*52c0*/  FFMA.FTZ R3, R16, c[0x0][0x2d0], -R2 ;  /* 0x0000b40010037a23 */ /* 0x004fc80000010802 */
[----:B------:R1:W-:Y:S01]  /*52d0*/  MUFU.EX2 R163, R3 ;  /* 0x0000000300a37308 */ /* 0x0003e20000000800 */
[----:B------:R-:W-:Y:S01]  /*52e0*/  IMAD.MOV.U32 R129, RZ, RZ, R162 ;  /* 0x000000ffff817224 */ /* 0x000fe200078e00a2 */
[----:B------:R-:W-:Y:S01]  /*52f0*/  FSETP.NEU.FTZ.AND P0, PT, R137, -INF , PT ;  /* 0xff8000008900780b */ /* 0x000fe20003f1d000 */
[----:B------:R-:W-:Y:S02]  /*5300*/  IMAD.MOV.U32 R131, RZ, RZ, R160 ;  /* 0x000000ffff837224 */ /* 0x000fe400078e00a0 */
[----:B-1----:R-:W-:-:S04]  /*5310*/  FFMA.FTZ R3, R17, c[0x0][0x2d0], -R2 ;  /* 0x0000b40011037a23 */ /* 0x002fc80000010802 */
[----:B------:R1:W2:Y:S08]  /*5320*/  MUFU.EX2 R165, R3 ;  /* 0x0000000300a57308 */ /* 0x0002b00000000800 */
[----:B------:R4:W-:Y:S01]  /*5330*/  MUFU.EX2 R162, R0 ;  /* 0x0000000000a27308 */ /* 0x0009e20000000800 */
[----:B-1----:R-:W-:-:S07]  /*5340*/  FFMA.FTZ R3, R20, c[0x0][0x2d0], -R2 ;  /* 0x0000b40014037a23 */ /* 0x002fce0000010802 */
[----:B------:R1:W-:Y:S01]  /*5350*/  MUFU.EX2 R166, R3 ;  /* 0x0000000300a67308 */ /* 0x0003e20000000800 */
[----:B----4-:R-:W-:Y:S02]  /*5360*/  FMUL.FTZ R0, R137, c[0x0][0x2d0] ;  /* 0x0000b40089007a20 */ /* 0x010fe40000410000 */
[----:B------:R-:W-:-:S03]  /*5370*/  IMAD.MOV.U32 R130, RZ, RZ, R161 ;  /* 0x000000ffff827224 */ /* 0x000fc600078e00a1 */
        /* <DEDUP_REMOVED lines=10> */
[----:B------:R1:W-:Y:S01]  /*5420*/  MUFU.EX2 R135, R3 ;  /* 0x0000000300877308 */ /* 0x0003e20000000800 */
[----:B------:R-:W-:Y:S01]  /*5430*/  HMMA.16816.F32 R220, R4, R60, R140 ;  /* 0x0000003c04dc723c */ /* 0x000fe2000000188c */
[----:B-1----:R-:W-:-:S06]  /*5440*/  FFMA.FTZ R3, R35, c[0x0][0x2d0], -R0 ;  /* 0x0000b40023037a23 */ /* 0x002fcc0000010800 */
[----:B------:R1:W5:Y:S01]  /*5450*/  MUFU.EX2 R139, R3 ;  /* 0x00000003008b7308 */ /* 0x0003620000000800 */
[----:B------:R-:W-:Y:S01]  /*5460*/  HMMA.16816.F32 R120, R4, R52, R120 ;  /* 0x000000340478723c */ /* 0x000fe20000001878 */
[----:B---3--:R-:W-:Y:S02]  /*5470*/  F2FP.PACK_AB R8, R164, R167 ;  /* 0x000000a7a408723e */ /* 0x008fe400000000ff */
[----:B--2---:R-:W-:Y:S01]  /*5480*/  F2FP.PACK_AB R10, R165, R163 ;  /* 0x000000a3a50a723e */ /* 0x004fe200000000ff */
[----:B-1----:R-:W-:-:S04]  /*5490*/  FFMA.FTZ R3, R21, c[0x0][0x2d0], -R0 ;  /* 0x0000b40015037a23 */ /* 0x002fc80000010800 */
[----:B------:R1:W-:Y:S01]  /*54a0*/  MUFU.EX2 R141, R3 ;  /* 0x00000003008d7308 */ /* 0x0003e20000000800 */
[----:B----4-:R-:W-:Y:S02]  /*54b0*/  F2FP.PACK_AB R9, R132, R133 ;  /* 0x000000858409723e */ /* 0x010fe400000000ff */
[----:B-----5:R-:W-:Y:S01]  /*54c0*/  F2FP.PACK_AB R11, R139, R135 ;  /* 0x000000878b0b723e */ /* 0x020fe200000000ff */
[----:B------:R-:W-:Y:S01]  /*54d0*/  HMMA.16816.F32 R116, R4, R76, R116 ;  /* 0x0000004c0474723c */ /* 0x000fe20000001874 */
[----:B-1----:R-:W-:-:S04]  /*54e0*/  FFMA.FTZ R3, R19, c[0x0][0x2d0], -R0 ;  /* 0x0000b40013037a23 */ /* 0x002fc80000010800 */
[----:B------:R1:W2:Y:S03]  /*54f0*/  MUFU.EX2 R143, R3 ;  /* 0x00000003008f7308 */ /* 0x0002a60000000800 */
[----:B------:R-:W-:Y:S01]  /*5500*/  HMMA.16816.F32 R20, R8, R88, RZ ;  /* 0x000000580814723c */ /* 0x000fe200000018ff */
[----:B-1----:R-:W-:-:S04]  /*5510*/  FFMA.FTZ R3, R18, c[0x0][0x2d0], -R0 ;  /* 0x0000b40012037a23 */ /* 0x002fc80000010800 */
[----:B------:R1:W-:Y:S02]  /*5520*/  MUFU.EX2 R142, R3 ;  /* 0x00000003008e7308 */ /* 0x0003e40000000800 */
[----:B-1----:R-:W-:-:S06]  /*5530*/  FFMA.FTZ R3, R32, c[0x0][0x2d0], -R0 ;  /* 0x0000b40020037a23 */ /* 0x002fcc0000010800 */
[----:B------:R-:W1:Y:S01]  /*5540*/  MUFU.EX2 R140, R3 ;  /* 0x00000003008c7308 */ /* 0x000e620000000800 */
[----:B------:R-:W-:Y:S01]  /*5550*/  HMMA.16816.F32 R108, R4, R64, R108 ;  /* 0x00000040046c723c */ /* 0x000fe2000000186c */
[----:B------:R-:W-:Y:S02]  /*5560*/  IMAD.MOV.U32 R159, RZ, RZ, R120 ;  /* 0x000000ffff9f7224 */ /* 0x000fe400078e0078 */
[----:B------:R-:W-:Y:S02]  /*5570*/  IMAD.MOV.U32 R158, RZ, RZ, R121 ;  /* 0x000000ffff9e7224 */ /* 0x000fe400078e0079 */
[----:B------:R-:W-:-:S03]  /*5580*/  IMAD.MOV.U32 R157, RZ, RZ, R122 ;  /* 0x000000ffff9d7224 */ /* 0x000fc600078e007a */
[----:B------:R-:W-:Y:S01]  /*5590*/  HMMA.16816.F32 R212, R4, R66, R24 ;  /* 0x0000004204d4723c */ /* 0x000fe20000001818 */
[----:B------:R-:W-:-:S07]  /*55a0*/  IMAD.MOV.U32 R156, RZ, RZ, R123 ;  /* 0x000000ffff9c7224 */ /* 0x000fce00078e007b */
[----:B------:R-:W-:Y:S08]  /*55b0*/  HMMA.16816.F32 R24, R8, R80, RZ ;  /* 0x000000500818723c */ /* 0x000ff000000018ff */
[----:B------:R-:W-:Y:S01]  /*55c0*/  HMMA.16816.F32 R208, R4, R56, R124 ;  /* 0x0000003804d0723c */ /* 0x000fe2000000187c */
[----:B------:R-:W-:-:S07]  /*55d0*/  IMAD.MOV.U32 R171, RZ, RZ, R116 ;  /* 0x000000ffffab7224 */ /* 0x000fce00078e0074 */
[----:B------:R-:W-:Y:S01]  /*55e0*/  HMMA.16816.F32 R120, R4, R58, R96 ;  /* 0x0000003a0478723c */ /* 0x000fe20000001860 */
[----:B------:R-:W-:-:S07]  /*55f0*/  IMAD.MOV.U32 R170, RZ, RZ, R117 ;  /* 0x000000ffffaa7224 */ /* 0x000fce00078e0075 */
[----:B------:R-:W-:Y:S01]  /*5600*/  HMMA.16816.F32 R124, R4, R62, R92 ;  /* 0x0000003e047c723c */ /* 0x000fe2000000185c */
[----:B------:R-:W-:-:S07]  /*5610*/  IMAD.MOV.U32 R169, RZ, RZ, R118 ;  /* 0x000000ffffa97224 */ /* 0x000fce00078e0076 */
[----:B------:R-:W-:Y:S01]  /*5620*/  HMMA.16816.F32 R228, R4, R50, R44 ;  /* 0x0000003204e4723c */ /* 0x000fe2000000182c */
[----:B------:R-:W-:-:S07]  /*5630*/  IMAD.MOV.U32 R168, RZ, RZ, R119 ;  /* 0x000000ffffa87224 */ /* 0x000fce00078e0077 */
        /* <DEDUP_REMOVED lines=8> */
[----:B------:R-:W-:Y:S01]  /*56c0*/  HMMA.16816.F32 R20, R8, R100, RZ ;  /* 0x000000640814723c */ /* 0x000fe200000018ff */
[----:B------:R-:W-:-:S02]  /*56d0*/  IMAD.MOV.U32 R243, RZ, RZ, R108 ;  /* 0x000000fffff37224 */ /* 0x000fc400078e006c */
[----:B------:R-:W-:Y:S02]  /*56e0*/  IMAD.MOV.U32 R242, RZ, RZ, R109 ;  /* 0x000000fffff27224 */ /* 0x000fe400078e006d */
[----:B------:R-:W-:Y:S02]  /*56f0*/  IMAD.MOV.U32 R241, RZ, RZ, R110 ;  /* 0x000000fffff17224 */ /* 0x000fe400078e006e */
[----:B------:R-:W-:Y:S02]  /*5700*/  IMAD.MOV.U32 R234, RZ, RZ, R111 ;  /* 0x000000ffffea7224 */ /* 0x000fe400078e006f */
[----:B------:R-:W-:Y:S08]  /*5710*/  HMMA.16816.F32 R108, R4, R60, R24 ;  /* 0x0000003c046c723c */ /* 0x000ff00000001818 */
[C---:B------:R-:W-:Y:S08]  /*5720*/  HMMA.16816.F32 R24, R8.reuse, R90, RZ ;  /* 0x0000005a0818723c */ /* 0x040ff000000018ff */
[C---:B------:R-:W-:Y:S07]  /*5730*/  HMMA.16816.F32 R28, R8.reuse, R72, RZ ;  /* 0x00000048081c723c */ /* 0x040fee00000018ff */
[----:B------:R-:W-:Y:S01]  /*5740*/  IMAD.MOV.U32 R72, RZ, RZ, R171 ;  /* 0x000000ffff487224 */ /* 0x000fe200078e00ab */
[----:B------:R-:W-:Y:S01]  /*5750*/  HMMA.16816.F32 R32, R8, R74, RZ ;  /* 0x0000004a0820723c */ /* 0x000fe200000018ff */
[----:B------:R-:W-:-:S06]  /*5760*/  IMAD.MOV.U32 R73, RZ, RZ, R170 ;  /* 0x000000ffff497224 */ /* 0x000fcc00078e00aa */
[----:B------:R-:W-:Y:S02]  /*5770*/  IMAD.MOV.U32 R74, RZ, RZ, R169 ;  /* 0x000000ffff4a7224 */ /* 0x000fe400078e00a9 */
[----:B------:R-:W-:Y:S02]  /*5780*/  IMAD.MOV.U32 R75, RZ, RZ, R168 ;  /* 0x000000ffff4b7224 */ /* 0x000fe400078e00a8 */
        /* <DEDUP_REMOVED lines=9> */
[----:B------:R1:W-:Y:S03]  /*5820*/  MUFU.EX2 R25, R3 ;  /* 0x0000000300197308 */ /* 0x0003e60000000800 */
[----:B------:R-:W-:Y:S01]  /*5830*/  HMMA.16816.F32 R84, R4, R64, R16 ;  /* 0x000000400454723c */ /* 0x000fe20000001810 */
[--C-:B-1----:R-:W-:Y:S02]  /*5840*/  FFMA.FTZ R3, R113, c[0x0][0x2d0], -R2.reuse ;  /* 0x0000b40071037a23 */ /* 0x102fe40000010802 */
[----:B------:R-:W-:-:S05]  /*5850*/  FFMA.FTZ R2, R112, c[0x0][0x2d0], -R2 ;  /* 0x0000b40070027a23 */ /* 0x000fca0000010802 */
[----:B------:R-:W-:Y:S08]  /*5860*/  HMMA.16816.F32 R148, R4, R56, R28 ;  /* 0x000000380494723c */ /* 0x000ff0000000181c */
[----:B------:R-:W-:Y:S01]  /*5870*/  HMMA.16816.F32 R36, R8, R102, RZ ;  /* 0x000000660824723c */ /* 0x000fe200000018ff */
[----:B------:R1:W-:Y:S01]  /*5880*/  MUFU.EX2 R22, R2 ;  /* 0x0000000200167308 */ /* 0x0003e20000000800 */
[----:B------:R-:W-:Y:S01]  /*5890*/  IMAD.MOV.U32 R80, RZ, RZ, R131 ;  /* 0x000000ffff507224 */ /* 0x000fe200078e0083 */
[----:B------:R-:W-:Y:S01]  /*58a0*/  LDSM.16.MT88.4 R112, [R186+0x800] ;  /* 0x00080000ba70783b */ /* 0x000fe20000004200 */
[----:B-1----:R-:W-:-:S05]  /*58b0*/  FFMA.FTZ R2, R71, c[0x0][0x2d0], -R0 ;  /* 0x0000b40047027a23 */ /* 0x002fca0000010800 */
[----:B------:R1:W-:Y:S01]  /*58c0*/  MUFU.EX2 R18, R2 ;  /* 0x0000000200127308 */ /* 0x0003e20000000800 */
[----:B------:R-:W-:Y:S01]  /*58d0*/  HMMA.16816.F32 R28, R8, R82, RZ ;  /* 0x00000052081c723c */ /* 0x000fe200000018ff */
[----:B-1----:R-:W-:-:S06]  /*58e0*/  FFMA.FTZ R2, R70, c[0x0][0x2d0], -R0 ;  /* 0x0000b40046027a23 */ /* 0x002fcc0000010800 */
[----:B------:R1:W-:Y:S01]  /*58f0*/  MUFU.EX2 R20, R2 ;  /* 0x0000000200147308 */ /* 0x0003e20000000800 */
[----:B------:R-:W-:Y:S01]  /*5900*/  HMMA.16816.F32 R8, R8, R106, RZ ;  /* 0x0000006a0808723c */ /* 0x000fe200000018ff */
[--C-:B-1----:R-:W-:Y:S02]  /*5910*/  FFMA.FTZ R2, R69, c[0x0][0x2d0], -R0.reuse ;  /* 0x0000b40045027a23 */ /* 0x102fe40000010800 */
[----:B------:R-:W-:-:S04]  /*5920*/  FFMA.FTZ R0, R68, c[0x0][0x2d0], -R0 ;  /* 0x0000b40044007a23 */ /* 0x000fc80000010800 */
[----:B------:R1:W-:Y:S01]  /*5930*/  MUFU.EX2 R19, R0 ;  /* 0x0000000000137308 */ /* 0x0003e20000000800 */
[----:B------:R-:W-:Y:S01]  /*5940*/  HMMA.16816.F32 R32, R4, R58, R32 ;  /* 0x0000003a0420723c */ /* 0x000fe20000001820 */
[----:B-1----:R-:W-:-:S06]  /*5950*/  FFMA.FTZ R0, R154, c[0x0][0x2d0], -R13 ;  /* 0x0000b4009a007a23 */ /* 0x002fcc000001080d */
[----:B------:R1:W-:Y:S01]  /*5960*/  MUFU.EX2 R15, R0 ;  /* 0x00000000000f7308 */ /* 0x0003e20000000800 */
[----:B------:R-:W-:Y:S02]  /*5970*/  IMAD.MOV.U32 R56, RZ, RZ, R159 ;  /* 0x000000ffff387224 */ /* 0x000fe400078e009f */
[----:B------:R-:W-:Y:S02]  /*5980*/  IMAD.MOV.U32 R57, RZ, RZ, R158 ;  /* 0x000000ffff397224 */ /* 0x000fe400078e009e */
[----:B------:R-:W-:Y:S02]  /*5990*/  IMAD.MOV.U32 R58, RZ, RZ, R157 ;  /* 0x000000ffff3a7224 */ /* 0x000fe400078e009d */
[----:B-1----:R-:W-:-:S04]  /*59a0*/  FFMA.FTZ R0, R155, c[0x0][0x2d0], -R13 ;  /* 0x0000b4009b007a23 */ /* 0x002fc8000001080d */
[----:B------:R1:W2:Y:S01]  /*59b0*/  MUFU.EX2 R16, R0 ;  /* 0x0000000000107308 */ /* 0x0002a20000000800 */
[----:B------:R-:W-:Y:S02]  /*59c0*/  IMAD.MOV.U32 R59, RZ, RZ, R156 ;  /* 0x000000ffff3b7224 */ /* 0x000fe400078e009c */
[----:B------:R-:W-:Y:S01]  /*59d0*/  IMAD.MOV.U32 R81, RZ, RZ, R130 ;  /* 0x000000ffff517224 */ /* 0x000fe200078e0082 */
[----:B------:R-:W3:Y:S01]  /*59e0*/  LDSM.16.MT88.4 R156, [R185+0x800] ;  /* 0x00080000b99c783b */ /* 0x000ee20000004200 */
[----:B------:R-:W-:Y:S02]  /*59f0*/  IMAD.MOV.U32 R82, RZ, RZ, R129 ;  /* 0x000000ffff527224 */ /* 0x000fe400078e0081 */
[----:B------:R-:W-:Y:S02]  /*5a00*/  IMAD.MOV.U32 R83, RZ, RZ, R128 ;  /* 0x000000ffff537224 */ /* 0x000fe400078e0080 */
[----:B------:R-:W4:Y:S01]  /*5a10*/  LDSM.16.MT88.4 R128, [R185+0x1400] ;  /* 0x00140000b980783b */ /* 0x000f220000004200 */
[----:B-1----:R-:W-:-:S04]  /*5a20*/  FFMA.FTZ R0, R153, c[0x0][0x2d0], -R13 ;  /* 0x0000b40099007a23 */ /* 0x002fc8000001080d */
[----:B------:R1:W-:Y:S01]  /*5a30*/  MUFU.EX2 R17, R0 ;  /* 0x0000000000117308 */ /* 0x0003e20000000800 */
[----:B------:R-:W-:Y:S07]  /*5a40*/  HMMA.16816.F32 R28, R4, R62, R28 ;  /* 0x0000003e041c723c */ /* 0x000fee000000181c */
[----:B------:R-:W-:Y:S01]  /*5a50*/  MUFU.EX2 R26, R3 ;  /* 0x00000003001a7308 */ /* 0x000fe20000000800 */
[----:B-1----:R-:W-:-:S07]  /*5a60*/  FFMA.FTZ R0, R146, c[0x0][0x2d0], -R13 ;  /* 0x0000b40092007a23 */ /* 0x002fce000001080d */
[----:B------:R1:W5:Y:S01]  /*5a70*/  MUFU.EX2 R14, R0 ;  /* 0x00000000000e7308 */ /* 0x0003620000000800 */
[C---:B------:R-:W-:Y:S08]  /*5a80*/  HMMA.16816.F32 R36, R4.reuse, R78, R36 ;  /* 0x0000004e0424723c */ /* 0x040ff00000001824 */
[----:B------:R-:W-:Y:S01]  /*5a90*/  HMMA.16816.F32 R44, R4, R66, R8 ;  /* 0x00000042042c723c */ /* 0x000fe20000001808 */
[----:B------:R-:W3:Y:S01]  /*5aa0*/  LDSM.16.MT88.4 R4, [R186+0x2000] ;  /* 0x00200000ba04783b */ /* 0x000ee20000004200 */
[----:B------:R4:W-:Y:S01]  /*5ab0*/  MUFU.EX2 R21, R2 ;  /* 0x0000000200157308 */ /* 0x0009e20000000800 */
[----:B--2---:R-:W-:Y:S01]  /*5ac0*/  F2FP.PACK_AB R92, R16, R15 ;  /* 0x0000000f105c723e */ /* 0x004fe200000000ff */
[----:B------:R-:W-:Y:S01]  /*5ad0*/  IMAD.MOV.U32 R88, RZ, RZ, R243 ;  /* 0x000000ffff587224 */ /* 0x000fe200078e00f3 */
[----:B------:R-:W-:Y:S01]  /*5ae0*/  F2FP.PACK_AB R96, R25, R24 ;  /* 0x000000181960723e */ /* 0x000fe200000000ff */
[----:B------:R-:W-:-:S02]  /*5af0*/  IMAD.MOV.U32 R89, RZ, RZ, R242 ;  /* 0x000000ffff597224 */ /* 0x000fc400078e00f2 */
[----:B-1----:R-:W-:Y:S01]  /*5b00*/  FFMA.FTZ R0, R152, c[0x0][0x2d0], -R12 ;  /* 0x0000b40098007a23 */ /* 0x002fe2000001080c */
[----:B-----5:R-:W-:Y:S01]  /*5b10*/  F2FP.PACK_AB R94, R14, R17 ;  /* 0x000000110e5e723e */ /* 0x020fe200000000ff */
[----:B------:R-:W-:Y:S01]  /*5b20*/  IMAD.MOV.U32 R90, RZ, RZ, R241 ;  /* 0x000000ffff5a7224 */ /* 0x000fe200078e00f1 */
[----:B------:R-:W-:Y:S01]  /*5b30*/  F2FP.PACK_AB R97, R20, R18 ;  /* 0x000000121461723e */ /* 0x000fe200000000ff */
[----:B------:R1:W-:Y:S01]  /*5b40*/  MUFU.EX2 R3, R0 ;  /* 0x0000000000037308 */ /* 0x0003e20000000800 */
[----:B------:R-:W-:Y:S01]  /*5b50*/  IMAD.MOV.U32 R91, RZ, RZ, R234 ;  /* 0x000000ffff5b7224 */ /* 0x000fe200078e00ea */
[----:B------:R-:W-:Y:S01]  /*5b60*/  F2FP.PACK_AB R98, R22, R26 ;  /* 0x0000001a1662723e */ /* 0x000fe200000000ff */
[----:B------:R-:W2:Y:S01]  /*5b70*/  LDSM.16.MT88.4 R64, [R186+0x1400] ;  /* 0x00140000ba40783b */ /* 0x000ea20000004200 */
[--C-:B----4-:R-:W-:Y:S02]  /*5b80*/  FFMA.FTZ R2, R145, c[0x0][0x2d0], -R12.reuse ;  /* 0x0000b40091027a23 */ /* 0x110fe4000001080c */
[----:B-1----:R-:W-:-:S04]  /*5b90*/  FFMA.FTZ R0, R147, c[0x0][0x2d0], -R12 ;  /* 0x0000b40093007a23 */ /* 0x002fc8000001080c */
[----:B------:R1:W4:Y:S02]  /*5ba0*/  MUFU.EX2 R11, R0 ;  /* 0x00000000000b7308 */ /* 0x0003240000000800 */
[----:B-1----:R-:W-:-:S06]  /*5bb0*/  FFMA.FTZ R0, R144, c[0x0][0x2d0], -R12 ;  /* 0x0000b40090007a23 */ /* 0x002fcc000001080c */
[----:B------:R1:W-:Y:S08]  /*5bc0*/  MUFU.EX2 R12, R2 ;  /* 0x00000002000c7308 */ /* 0x0003f00000000800 */
[----:B------:R5:W2:Y:S01]  /*5bd0*/  MUFU.EX2 R13, R0 ;  /* 0x00000000000d7308 */ /* 0x000aa20000000800 */
[----:B-1----:R-:W-:Y:S01]  /*5be0*/  @P3 IMAD.HI.U32 R2, R233, c[0x0][0x2c8], RZ ;  /* 0x0000b200e9023a27 */ /* 0x002fe200078e00ff */
[----:B----4-:R-:W-:-:S03]  /*5bf0*/  F2FP.PACK_AB R93, R11, R3 ;  /* 0x000000030b5d723e */ /* 0x010fc600000000ff */
[----:B-----5:R-:W-:Y:S01]  /*5c00*/  IMAD.MOV.U32 R0, RZ, RZ, R233 ;  /* 0x000000ffff007224 */ /* 0x020fe200078e00e9 */
[----:B------:R-:W-:Y:S02]  /*5c10*/  @P3 SHF.R.U32.HI R0, RZ, c[0x0][0x2cc], R2 ;  /* 0x0000b300ff003a19 */ /* 0x000fe40000011602 */
[----:B--2---:R-:W-:Y:S02]  /*5c20*/  F2FP.PACK_AB R95, R13, R12 ;  /* 0x0000000c0d5f723e */ /* 0x004fe400000000ff */
[----:B------:R-:W-:-:S05]  /*5c30*/  IADD3 R0, R0, R251, -R250 ;  /* 0x000000fb00007210 */ /* 0x000fca0007ffe8fa */
[----:B------:R-:W-:Y:S01]  /*5c40*/  IMAD.HI R9, R0, 0x2aaaaaab, RZ ;  /* 0x2aaaaaab00097827 */ /* 0x000fe200078e02ff */
[----:B---3--:R-:W-:Y:S01]  /*5c50*/  HMMA.16816.F32 R152, R92, R158, R120 ;  /* 0x0000009e5c98723c */ /* 0x008fe20000001878 */
[----:B------:R-:W-:-:S03]  /*5c60*/  F2FP.PACK_AB R99, R19, R21 ;  /* 0x000000151363723e */ /* 0x000fc600000000ff */
[----:B------:R-:W-:-:S04]  /*5c70*/  SHF.R.U32.HI R10, RZ, 0x1f, R9 ;  /* 0x0000001fff0a7819 */ /* 0x000fc80000011609 */
[C---:B------:R-:W-:Y:S01]  /*5c80*/  HMMA.16816.F32 R120, R92.reuse, R128, R80 ;  /* 0x000000805c78723c */ /* 0x040fe20000001850 */
[----:B------:R-:W1:Y:S01]  /*5c90*/  LDSM.16.MT88.4 R80, [R185+0x2000] ;  /* 0x00200000b950783b */ /* 0x000e620000004200 */
[----:B------:R-:W-:Y:S01]  /*5ca0*/  FADD.FTZ R2, R167, R164 ;  /* 0x000000a4a7027221 */ /* 0x000fe20000010000 */
[----:B------:R-:W-:Y:S01]  /*5cb0*/  LEA.HI.SX32 R23, R9, R10, 0x1d ;  /* 0x0000000a09177211 */ /* 0x000fe200078feaff */
[----:B------:R-:W-:Y:S02]  /*5cc0*/  FADD.FTZ R0, R133, R132 ;  /* 0x0000008485007221 */ /* 0x000fe40000010000 */
[----:B------:R-:W-:Y:S02]  /*5cd0*/  FADD.FTZ R8, R204, R203 ;  /* 0x000000cbcc087221 */ /* 0x000fe40000010000 */
[----:B------:R-:W-:Y:S01]  /*5ce0*/  FADD.FTZ R10, R200, R199 ;  /* 0x000000c7c80a7221 */ /* 0x000fe20000010000 */
[----:B------:R-:W-:Y:S01]  /*5cf0*/  HMMA.16816.F32 R88, R92, R4, R88 ;  /* 0x000000045c58723c */ /* 0x000fe20000001858 */
[----:B------:R-:W-:-:S02]  /*5d00*/  FADD.FTZ R9, R163, R2 ;  /* 0x00000002a3097221 */ /* 0x000fc40000010000 */
[----:B------:R-:W-:-:S05]  /*5d10*/  FADD.FTZ R2, R206, R8 ;  /* 0x00000008ce027221 */ /* 0x000fca0000010000 */
        /* <DEDUP_REMOVED lines=37> */
[----:B------:R-:W-:Y:S02]  /*5f70*/  FADD.FTZ R2, R21, R2 ;  /* 0x0000000215027221 */ /* 0x000fe40000010000 */
[----:B------:R-:W-:Y:S02]  /*5f80*/  FADD.FTZ R3, R17, R3 ;  /* 0x0000000311037221 */ /* 0x000fe40000010000 */
[----:B------:R-:W-:Y:S01]  /*5f90*/  FADD.FTZ R4, R12, R4 ;  /* 0x000000040c047221 */ /* 0x000fe20000010000 */
[----:B------:R-:W-:Y:S01]  /*5fa0*/  HMMA.16816.F32 R148, R96, R156, R148 ;  /* 0x0000009c6094723c */ /* 0x000fe20000001894 */
[----:B------:R-:W-:Y:S02]  /*5fb0*/  FADD.FTZ R241, R22, R0 ;  /* 0x0000000016f17221 */ /* 0x000fe40000010000 */
[----:B------:R-:W-:-:S05]  /*5fc0*/  FADD.FTZ R243, R19, R2 ;  /* 0x0000000213f37221 */ /* 0x000fca0000010000 */
[----:B------:R-:W-:Y:S01]  /*5fd0*/  HMMA.16816.F32 R144, R92, R156, R208 ;  /* 0x0000009c5c90723c */ /* 0x000fe200000018d0 */
[----:B------:R-:W-:Y:S02]  /*5fe0*/  FADD.FTZ R242, R14, R3 ;  /* 0x000000030ef27221 */ /* 0x000fe40000010000 */
[----:B------:R-:W-:-:S05]  /*5ff0*/  FADD.FTZ R244, R13, R4 ;  /* 0x000000040df47221 */ /* 0x000fca0000010000 */
[----:B------:R-:W-:Y:S08]  /*6000*/  HMMA.16816.F32 R104, R92, R112, R220 ;  /* 0x000000705c68723c */ /* 0x000ff000000018dc */
[----:B------:R-:W-:Y:S08]  /*6010*/  HMMA.16816.F32 R116, R96, R128, R116 ;  /* 0x000000806074723c */ /* 0x000ff00000001874 */
[C---:B------:R-:W-:Y:S08]  /*6020*/  HMMA.16816.F32 R56, R92.reuse, R64, R56 ;  /* 0x000000405c38723c */ /* 0x040ff00000001838 */
[C---:B-1----:R-:W-:Y:S08]  /*6030*/  HMMA.16816.F32 R72, R92.reuse, R80, R72 ;  /* 0x000000505c48723c */ /* 0x042ff00000001848 */
        /* <DEDUP_REMOVED lines=13> */
[----:B------:R-:W-:Y:S01]  /*6110*/  IADD3 R246, R232, R233, RZ ;  /* 0x000000e9e8f67210 */ /* 0x000fe20007ffe0ff */
[----:B------:R-:W-:Y:S01]  /*6120*/  IMAD.MOV.U32 R3, RZ, RZ, R138 ;  /* 0x000000ffff037224 */ /* 0x000fe200078e008a */
[----:B------:R-:W-:Y:S01]  /*6130*/  MOV R132, R137 ;  /* 0x0000008900847202 */ /* 0x000fe20000000f00 */
[----:B------:R-:W-:Y:S01]  /*6140*/  IMAD.MOV.U32 R139, RZ, RZ, R136 ;  /* 0x000000ffff8b7224 */ /* 0x000fe200078e0088 */
[----:B------:R-:W-:Y:S01]  /*6150*/  MOV R140, R134 ;  /* 0x00000086008c7202 */ /* 0x000fe20000000f00 */
[----:B------:R-:W-:-:S05]  /*6160*/  @P3 IMAD.HI.U32 R0, R246, c[0x0][0x2c8], RZ ;  /* 0x0000b200f6003a27 */ /* 0x000fca00078e00ff */
[----:B------:R-:W-:-:S06]  /*6170*/  @P3 SHF.R.U32.HI R249, RZ, c[0x0][0x2cc], R0 ;  /* 0x0000b300fff93a19 */ /* 0x000fcc0000011600 */
.L_x_2506:
        /* <DEDUP_REMOVED lines=18> */
[C---:B------:R-:W-:Y:S04]  /*62a0*/  IMAD.WIDE.U32 R4, R199.reuse, c[0x0][0x208], RZ ;  /* 0x00008200c7047a25 */ /* 0x040fe800078e00ff */
        /* <DEDUP_REMOVED lines=28> */
.L_x_2503:
[----:B------:R-:W-:Y:S05]  /*6470*/  BSYNC B0 ;  /* 0x0000000000007941 */ /* 0x000fea0003800000 */
.L_x_2502:
        /* <DEDUP_REMOVED lines=99> */
[----:B------:R-:W-:Y:S04]  /*6ab0*/  IADD3 R0, -R247, 0x30, RZ ;  /* 0x00000030f7007810 */ /* 0x000fe80007ffe1ff */
[C---:B------:R-:W-:Y:S02]  /*6ac0*/  ISETP.GE.AND P0, PT, R0.reuse, 0x21, PT ;  /* 0x000000210000780c */ /* 0x040fe40003f06270 */
[----:B------:R-:W-:Y:S11]  /*6ad0*/  ISETP.GE.AND P1, PT, R0, 0x1, PT ;  /* 0x000000010000780c */ /* 0x000ff60003f26270 */
[----:B------:R-:W-:Y:S01]  /*6ae0*/  @P0 IMAD.MOV.U32 R135, RZ, RZ, c[0x0][0x1e0] ;  /* 0x00007800ff870624 */ /* 0x000fe200078e00ff */
[C---:B------:R-:W-:Y:S01]  /*6af0*/  @P0 IADD3 R0, R199.reuse, -0x1, RZ ;  /* 0xffffffffc7000810 */ /* 0x040fe20007ffe0ff */
[----:B------:R-:W-:Y:S01]  /*6b00*/  @P0 IMAD.MOV.U32 R136, RZ, RZ, 0x5 ;  /* 0x00000005ff880424 */ /* 0x000fe200078e00ff */
[----:B------:R-:W-:Y:S02]  /*6b10*/  @P1 IADD3 R2, R199, -0x1, RZ ;  /* 0xffffffffc7021810 */ /* 0x000fe40007ffe0ff */
[----:B------:R-:W-:Y:S02]  /*6b20*/  @P0 SHF.R.S32.HI R133, RZ, 0x1f, R0 ;  /* 0x0000001fff850819 */ /* 0x000fe40000011400 */
[----:B------:R-:W-:Y:S01]  /*6b30*/  @P1 SHF.R.S32.HI R134, RZ, 0x1f, R2 ;  /* 0x0000001fff861819 */ /* 0x000fe20000011402 */
[----:B------:R-:W-:Y:S01]  /*6b40*/  @P1 IMAD.WIDE.U32 R142, R2, c[0x0][0x1e0], RZ ;  /* 0x00007800028e1a25 */ /* 0x000fe200078e00ff */
[C---:B------:R-:W-:Y:S02]  /*6b50*/  @P0 SHF.L.U64.HI R137, R135.reuse, R136, c[0x0][0x1e4] ;  /* 0x0000790087890619 */ /* 0x040fe40000010288 */
[----:B------:R-:W-:Y:S01]  /*6b60*/  @P0 SHF.L.U32 R136, R135, 0x5, RZ ;  /* 0x0000000587880819 */ /* 0x000fe200000006ff */
[----:B------:R-:W-:Y:S02]  /*6b70*/  @P0 IMAD R133, R133, c[0x0][0x1e0], RZ ;  /* 0x0000780085850a24 */ /* 0x000fe400078e02ff */
[----:B------:R-:W-:Y:S02]  /*6b80*/  @P1 IMAD R138, R134, c[0x0][0x1e0], RZ ;  /* 0x00007800868a1a24 */ /* 0x000fe400078e02ff */
[C---:B------:R-:W-:Y:S04]  /*6b90*/  @P0 IMAD.WIDE.U32 R134, R0.reuse, c[0x0][0x1e0], RZ ;  /* 0x0000780000860a25 */ /* 0x040fe800078e00ff */
[----:B------:R-:W-:Y:S02]  /*6ba0*/  @P0 IMAD R133, R0, c[0x0][0x1e4], R133 ;  /* 0x0000790000850a24 */ /* 0x000fe400078e0285 */
[----:B------:R-:W-:Y:S02]  /*6bb0*/  @P1 IMAD R138, R2, c[0x0][0x1e4], R138 ;  /* 0x00007900028a1a24 */ /* 0x000fe400078e028a */
[----:B------:R-:W-:Y:S01]  /*6bc0*/  @P0 IMAD.WIDE.U32 R136, R134, 0x30, R136 ;  /* 0x0000003086880825 */ /* 0x000fe200078e0088 */
[----:B------:R-:W-:Y:S03]  /*6bd0*/  @P1 MOV R134, R238 ;  /* 0x000000ee00861202 */ /* 0x000fe60000000f00 */
[----:B------:R-:W-:Y:S01]  /*6be0*/  @P0 IMAD.IADD R2, R135, 0x1, R133 ;  /* 0x0000000187020824 */ /* 0x000fe200078e0285 */
[----:B------:R-:W-:Y:S01]  /*6bf0*/  @P0 IADD3 R0, P2, R238, R136, RZ ;  /* 0x00000088ee000210 */ /* 0x000fe20007f5e0ff */
[----:B------:R-:W-:Y:S02]  /*6c00*/  @P1 IMAD.IADD R133, R143, 0x1, R138 ;  /* 0x000000018f851824 */ /* 0x000fe400078e028a */
[----:B------:R-:W-:Y:S02]  /*6c10*/  @P1 IMAD.MOV.U32 R135, RZ, RZ, R240 ;  /* 0x000000ffff871224 */ /* 0x000fe400078e00f0 */
[----:B------:R-:W-:Y:S02]  /*6c20*/  @P0 IMAD R2, R2, 0x30, RZ ;  /* 0x0000003002020824 */ /* 0x000fe400078e02ff */
[----:B------:R-:W-:Y:S03]  /*6c30*/  @P1 IMAD.WIDE.U32 R134, R142, 0x30, R134 ;  /* 0x000000308e861825 */ /* 0x000fe600078e0086 */
[----:B------:R-:W-:Y:S01]  /*6c40*/  @P0 IADD3.X R138, R240, R2, R137, P2, !PT ;  /* 0x00000002f08a0210 */ /* 0x000fe200017fe489 */
        /* <DEDUP_REMOVED lines=15> */
.L_x_2505:
[----:B------:R-:W-:Y:S05]  /*6d40*/  BSYNC B0 ;  /* 0x0000000000007941 */ /* 0x000fea0003800000 */
.L_x_2504:
[----:B-1----:R-:W2:Y:S01]  /*6d50*/  LDL R134, [R1+0x1c] ;  /* 0x00001c0001867983 */ /* 0x002ea20000100800 */
[----:B------:R-:W-:Y:S02]  /*6d60*/  MOV R0, R246 ;  /* 0x000000f600007202 */ /* 0x000fe40000000f00 */
[----:B------:R-:W-:Y:S01]  /*6d70*/  @P3 MOV R0, R249 ;  /* 0x000000f900003202 */ /* 0x000fe20000000f00 */
[----:B------:R-:W0:Y:S08]  /*6d80*/  LDGDEPBAR ;  /* 0x00000000000079af */ /* 0x000e300000000000 */
[----:B------:R-:W1:Y:S08]  /*6d90*/  SHFL.IDX PT, R2, R0, RZ, 0x1c1f ;  /* 0x001c1fff00027589 */ /* 0x000e7000000e0000 */
[----:B------:R-:W3:Y:S08]  /*6da0*/  SHFL.IDX PT, R133, R0, 0x1, 0x1c1f ;  /* 0x003c1f0000857f89 */ /* 0x000ef000000e0000 */
[----:B------:R-:W-:Y:S08]  /*6db0*/  SHFL.IDX PT, R136, R0, 0x3, 0x1c1f ;  /* 0x007c1f0000887f89 */ /* 0x000ff000000e0000 */
[----:B------:R4:W5:Y:S02]  /*6dc0*/  SHFL.IDX PT, R135, R0, 0x2, 0x1c1f ;  /* 0x005c1f0000877f89 */ /* 0x00096400000e0000 */
[----:B----4-:R-:W-:Y:S05]  /*6dd0*/  IMAD R0, R199, -0x30, RZ ;  /* 0xffffffd0c7007824 */ /* 0x010fea00078e02ff */
[----:B--2---:R-:W-:Y:S04]  /*6de0*/  IADD3 R0, -R134, 0x1, R0 ;  /* 0x0000000186007810 */ /* 0x004fe80007ffe100 */
[----:B------:R-:W-:Y:S04]  /*6df0*/  IADD3 R0, -R250, R0, R251 ;  /* 0x00000000fa007210 */ /* 0x000fe80007ffe1fb */
[C---:B-1----:R-:W-:Y:S02]  /*6e00*/  IADD3 R134, R0.reuse, R2, RZ ;  /* 0x0000000200867210 */ /* 0x042fe40007ffe0ff */
[----:B---3--:R-:W-:Y:S02]  /*6e10*/  IADD3 R133, R0, R133, RZ ;  /* 0x0000008500857210 */ /* 0x008fe40007ffe0ff */
[----:B------:R-:W-:Y:S02]  /*6e20*/  ISETP.GT.AND P0, PT, R134, RZ, PT ;  /* 0x000000ff8600720c */ /* 0x000fe40003f04270 */
[----:B-----5:R-:W-:Y:S02]  /*6e30*/  IADD3 R2, R0, R135, RZ ;  /* 0x0000008700027210 */ /* 0x020fe40007ffe0ff */
[----:B------:R-:W-:Y:S02]  /*6e40*/  FSEL R135, R4, -INF , P0 ;  /* 0xff80000004877808 */ /* 0x000fe40000000000 */
[C---:B------:R-:W-:Y:S02]  /*6e50*/  ISETP.GT.AND P2, PT, R134.reuse, 0x1, PT ;  /* 0x000000018600780c */ /* 0x040fe40003f44270 */
[----:B------:R-:W-:Y:S02]  /*6e60*/  ISETP.GT.AND P0, PT, R133, 0x1, PT ;  /* 0x000000018500780c */ /* 0x000fe40003f04270 */
[----:B------:R-:W-:Y:S02]  /*6e70*/  FMNMX.FTZ R4, R135, R3, !PT ;  /* 0x0000000387047209 */ /* 0x000fe40007810000 */
[----:B------:R-:W-:Y:S02]  /*6e80*/  FSEL R137, R5, -INF , P2 ;  /* 0xff80000005897808 */ /* 0x000fe40001000000 */
[C---:B------:R-:W-:Y:S02]  /*6e90*/  ISETP.GT.AND P2, PT, R134.reuse, 0x8, PT ;  /* 0x000000088600780c */ /* 0x040fe40003f44270 */
[----:B------:R-:W-:Y:S02]  /*6ea0*/  ISETP.GT.AND P1, PT, R133, RZ, PT ;  /* 0x000000ff8500720c */ /* 0x000fe40003f24270 */
[----:B------:R-:W-:Y:S02]  /*6eb0*/  FSEL R142, R7, -INF , P0 ;  /* 0xff800000078e7808 */ /* 0x000fe40000000000 */
[----:B------:R-:W-:Y:S02]  /*6ec0*/  ISETP.GT.AND P0, PT, R134, 0x9, PT ;  /* 0x000000098600780c */ /* 0x000fe40003f04270 */
[----:B------:R-:W-:Y:S02]  /*6ed0*/  IADD3 R0, R0, R136, RZ ;  /* 0x0000008800007210 */ /* 0x000fe40007ffe0ff */
[----:B------:R-:W-:Y:S02]  /*6ee0*/  FSEL R136, R16, -INF , P2 ;  /* 0xff80000010887808 */ /* 0x000fe40001000000 */
[----:B------:R-:W-:Y:S02]  /*6ef0*/  FMNMX.FTZ R4, R137, R4, !PT ;  /* 0x0000000489047209 */ /* 0x000fe40007810000 */
[----:B------:R-:W-:Y:S02]  /*6f00*/  FSEL R17, R17, -INF , P0 ;  /* 0xff80000011117808 */ /* 0x000fe40000000000 */
[----:B------:R-:W-:Y:S02]  /*6f10*/  FSEL R141, R6, -INF , P1 ;  /* 0xff800000068d7808 */ /* 0x000fe40000800000 */
        /* <DEDUP_REMOVED lines=9> */
[----:B------:R-:W-:Y:S02]  /*6fb0*/  ISETP.GT.AND P0, PT, R134, 0x18, PT ;  /* 0x000000188600780c */ /* 0x000fe40003f04270 */
        /* <DEDUP_REMOVED lines=13> */
[----:B------:R-:W-:Y:S02]  /*7090*/  ISETP.GT.AND P0, PT, R134, 0x28, PT ;  /* 0x000000288600780c */ /* 0x000fe40003f04270 */
[----:B------:R-:W-:Y:S02]  /*70a0*/  FMNMX.FTZ R4, R223, R4, !PT ;  /* 0x00000004df047209 */ /* 0x000fe40007810000 */
[----:B------:R-:W-:Y:S02]  /*70b0*/  FSEL R181, R22, -INF , P2 ;  /* 0xff80000016b57808 */ /* 0x000fe40001000000 */
[----:B------:R-:W-:Y:S02]  /*70c0*/  ISETP.GT.AND P2, PT, R134, 0x29, PT ;  /* 0x000000298600780c */ /* 0x000fe40003f44270 */
[----:B------:R-:W-:Y:S02]  /*70d0*/  FSEL R221, R48, -INF , P0 ;  /* 0xff80000030dd7808 */ /* 0x000fe40000000000 */
[----:B------:R-:W-:Y:S02]  /*70e0*/  FMNMX.FTZ R4, R222, R4, !PT ;  /* 0x00000004de047209 */ /* 0x000fe40007810000 */
[----:B------:R-:W-:Y:S02]  /*70f0*/  FSEL R220, R49, -INF , P2 ;  /* 0xff80000031dc7808 */ /* 0x000fe40001000000 */
[----:B------:R-:W-:Y:S02]  /*7100*/  FMNMX.FTZ R4, R221, R4, !PT ;  /* 0x00000004dd047209 */ /* 0x000fe40007810000 */
[----:B------:R-:W-:Y:S02]  /*7110*/  ISETP.GT.AND P0, PT, R133, 0x19, PT ;  /* 0x000000198500780c */ /* 0x000fe40003f04270 */
[----:B------:R-:W-:Y:S02]  /*7120*/  FMNMX.FTZ R4, R220, R4, !PT ;  /* 0x00000004dc047209 */ /* 0x000fe40007810000 */
[----:B------:R-:W-:Y:S02]  /*7130*/  FSEL R179, R35, -INF , P0 ;  /* 0xff80000023b37808 */ /* 0x000fe40000000000 */
[C---:B------:R-:W-:Y:S01]  /*7140*/  ISETP.GT.AND P0, PT, R133.reuse, 0x20, PT ;  /* 0x000000208500780c */ /* 0x040fe20003f04270 */
[----:B------:R-:W1:Y:S01]  /*7150*/  SHFL.BFLY PT, R20, R4, 0x2, 0x1f ;  /* 0x0c401f0004147f89 */ /* 0x000e6200000e0000 */
[C---:B------:R-:W-:Y:S02]  /*7160*/  ISETP.GT.AND P1, PT, R133.reuse, 0x11, PT ;  /* 0x000000118500780c */ /* 0x040fe40003f24270 */
[----:B------:R-:W-:Y:S02]  /*7170*/  FSEL R219, R38, -INF , P0 ;  /* 0xff80000026db7808 */ /* 0x000fe40000000000 */
[----:B------:R-:W-:Y:S02]  /*7180*/  ISETP.GT.AND P0, PT, R133, 0x29, PT ;  /* 0x000000298500780c */ /* 0x000fe40003f04270 */
[----:B------:R-:W-:Y:S02]  /*7190*/  FSEL R178, R23, -INF , P1 ;  /* 0xff80000017b27808 */ /* 0x000fe40000800000 */
[----:B------:R-:W-:Y:S02]  /*71a0*/  ISETP.GT.AND P1, PT, R133, 0x18, PT ;  /* 0x000000188500780c */ /* 0x000fe40003f24270 */
[----:B------:R-:W-:Y:S02]  /*71b0*/  FMNMX.FTZ R5, R141, R132, !PT ;  /* 0x000000848d057209 */ /* 0x000fe40007810000 */
[----:B------:R-:W-:Y:S02]  /*71c0*/  FSEL R216, R51, -INF , P0 ;  /* 0xff80000033d87808 */ /* 0x000fe40000000000 */
[----:B------:R-:W-:Y:S02]  /*71d0*/  ISETP.GT.AND P0, PT, R2, RZ, PT ;  /* 0x000000ff0200720c */ /* 0x000fe40003f04270 */
[----:B------:R-:W-:Y:S02]  /*71e0*/  FSEL R180, R34, -INF , P1 ;  /* 0xff80000022b47808 */ /* 0x000fe40000800000 */
[C---:B------:R-:W-:Y:S02]  /*71f0*/  ISETP.GT.AND P1, PT, R133.reuse, 0x28, PT ;  /* 0x000000288500780c */ /* 0x040fe40003f24270 */
[----:B------:R-:W-:Y:S02]  /*7200*/  FMNMX.FTZ R5, R142, R5, !PT ;  /* 0x000000058e057209 */ /* 0x000fe40007810000 */
[----:B------:R-:W-:Y:S02]  /*7210*/  ISETP.GT.AND P2, PT, R133, 0x21, PT ;  /* 0x000000218500780c */ /* 0x000fe40003f44270 */
[----:B------:R-:W-:Y:S02]  /*7220*/  FSEL R6, R8, -INF , P0 ;  /* 0xff80000008067808 */ /* 0x000fe40000000000 */
[----:B------:R-:W-:Y:S02]  /*7230*/  ISETP.GT.AND P0, PT, R0, 0x1, PT ;  /* 0x000000010000780c */ /* 0x000fe40003f04270 */
[----:B------:R-:W-:Y:S02]  /*7240*/  FMNMX.FTZ R5, R18, R5, !PT ;  /* 0x0000000512057209 */ /* 0x000fe40007810000 */
[----:B------:R-:W-:Y:S02]  /*7250*/  FSEL R217, R50, -INF , P1 ;  /* 0xff80000032d97808 */ /* 0x000fe40000800000 */
[----:B------:R-:W-:Y:S02]  /*7260*/  ISETP.GT.AND P1, PT, R0, RZ, PT ;  /* 0x000000ff0000720c */ /* 0x000fe40003f24270 */
[----:B------:R-:W-:Y:S02]  /*7270*/  FSEL R218, R39, -INF , P2 ;  /* 0xff80000027da7808 */ /* 0x000fe40001000000 */
[C---:B------:R-:W-:Y:S01]  /*7280*/  ISETP.GT.AND P2, PT, R2.reuse, 0x1, PT ;  /* 0x000000010200780c */ /* 0x040fe20003f44270 */
[----:B------:R-:W-:Y:S01]  /*7290*/  LDSM.16.MT88.4 R36, [R186] ;  /* 0x00000000ba24783b */ /* 0x000fe20000004200 */
[----:B------:R-:W-:Y:S02]  /*72a0*/  FSEL R11, R11, -INF , P0 ;  /* 0xff8000000b0b7808 */ /* 0x000fe40000000000 */
[----:B------:R-:W-:Y:S02]  /*72b0*/  ISETP.GT.AND P0, PT, R2, 0x8, PT ;  /* 0x000000080200780c */ /* 0x000fe40003f04270 */
[----:B------:R-:W-:Y:S02]  /*72c0*/  FMNMX.FTZ R5, R19, R5, !PT ;  /* 0x0000000513057209 */ /* 0x000fe40007810000 */
[----:B------:R-:W-:Y:S02]  /*72d0*/  FSEL R10, R10, -INF , P1 ;  /* 0xff8000000a0a7808 */ /* 0x000fe40000800000 */
[----:B------:R-:W-:Y:S02]  /*72e0*/  ISETP.GT.AND P1, PT, R0, 0x8, PT ;  /* 0x000000080000780c */ /* 0x000fe40003f24270 */
[----:B-1----:R-:W-:Y:S02]  /*72f0*/  FMNMX.FTZ R4, R4, R20, !PT ;  /* 0x0000001404047209 */ /* 0x002fe40007810000 */
[----:B------:R-:W-:Y:S01]  /*7300*/  FSEL R16, R9, -INF , P2 ;  /* 0xff80000009107808 */ /* 0x000fe20001000000 */
[----:B------:R-:W-:Y:S01]  /*7310*/  LDSM.16.MT88.4 R20, [R185] ;  /* 0x00000000b914783b */ /* 0x000fe20000004200 */
[----:B------:R-:W-:Y:S02]  /*7320*/  FSEL R9, R12, -INF , P0 ;  /* 0xff8000000c097808 */ /* 0x000fe40000000000 */
[----:B------:R-:W-:Y:S02]  /*7330*/  FMNMX.FTZ R12, R6, R139, !PT ;  /* 0x0000008b060c7209 */ /* 0x000fe40007810000 */
[----:B------:R-:W-:Y:S02]  /*7340*/  FSEL R7, R14, -INF , P1 ;  /* 0xff8000000e077808 */ /* 0x000fe40000800000 */
[----:B------:R-:W-:Y:S01]  /*7350*/  FMNMX.FTZ R5, R181, R5, !PT ;  /* 0x00000005b5057209 */ /* 0x000fe20007810000 */
[----:B------:R-:W1:Y:S01]  /*7360*/  SHFL.BFLY PT, R14, R4, 0x1, 0x1f ;  /* 0x0c201f00040e7f89 */ /* 0x000e6200000e0000 */
[----:B------:R-:W-:Y:S02]  /*7370*/  FMNMX.FTZ R12, R16, R12, !PT ;  /* 0x0000000c100c7209 */ /* 0x000fe40007810000 */
[----:B------:R-:W-:Y:S02]  /*7380*/  ISETP.GT.AND P2, PT, R2, 0x9, PT ;  /* 0x000000090200780c */ /* 0x000fe40003f44270 */
[----:B------:R-:W-:Y:S02]  /*7390*/  ISETP.GT.AND P0, PT, R0, 0x9, PT ;  /* 0x000000090000780c */ /* 0x000fe40003f04270 */
[----:B------:R-:W-:Y:S02]  /*73a0*/  FMNMX.FTZ R5, R178, R5, !PT ;  /* 0x00000005b2057209 */ /* 0x000fe40007810000 */
[----:B------:R-:W-:Y:S02]  /*73b0*/  FSEL R8, R13, -INF , P2 ;  /* 0xff8000000d087808 */ /* 0x000fe40001000000 */
[----:B------:R-:W-:Y:S02]  /*73c0*/  FSEL R15, R15, -INF , P0 ;  /* 0xff8000000f0f7808 */ /* 0x000fe40000000000 */
[----:B------:R-:W-:Y:S02]  /*73d0*/  ISETP.GT.AND P0, PT, R2, 0x10, PT ;  /* 0x000000100200780c */ /* 0x000fe40003f04270 */
[----:B------:R-:W-:Y:S02]  /*73e0*/  FMNMX.FTZ R12, R9, R12, !PT ;  /* 0x0000000c090c7209 */ /* 0x000fe40007810000 */
[----:B------:R-:W-:Y:S02]  /*73f0*/  FMNMX.FTZ R5, R180, R5, !PT ;  /* 0x00000005b4057209 */ /* 0x000fe40007810000 */
[----:B------:R-:W-:Y:S02]  /*7400*/  FSEL R171, R24, -INF , P0 ;  /* 0xff80000018ab7808 */ /* 0x000fe40000000000 */
[----:B------:R-:W-:Y:S02]  /*7410*/  ISETP.GT.AND P2, PT, R2, 0x11, PT ;  /* 0x000000110200780c */ /* 0x000fe40003f44270 */
[----:B------:R-:W-:Y:S02]  /*7420*/  ISETP.GT.AND P1, PT, R0, 0x10, PT ;  /* 0x000000100000780c */ /* 0x000fe40003f24270 */
[----:B------:R-:W-:Y:S02]  /*7430*/  FMNMX.FTZ R12, R8, R12, !PT ;  /* 0x0000000c080c7209 */ /* 0x000fe40007810000 */
[----:B------:R-:W-:Y:S02]  /*7440*/  FMNMX.FTZ R5, R179, R5, !PT ;  /* 0x00000005b3057209 */ /* 0x000fe40007810000 */
[----:B------:R-:W-:Y:S02]  /*7450*/  FSEL R169, R25, -INF , P2 ;  /* 0xff80000019a97808 */ /* 0x000fe40001000000 */
[----:B------:R-:W-:Y:S02]  /*7460*/  FSEL R174, R26, -INF , P1 ;  /* 0xff8000001aae7808 */ /* 0x000fe40000800000 */
[----:B------:R-:W-:Y:S02]  /*7470*/  ISETP.GT.AND P0, PT, R0, 0x11, PT ;  /* 0x000000110000780c */ /* 0x000fe40003f04270 */
[C---:B------:R-:W-:Y:S02]  /*7480*/  ISETP.GT.AND P1, PT, R2.reuse, 0x18, PT ;  /* 0x000000180200780c */ /* 0x040fe40003f24270 */
[----:B------:R-:W-:Y:S02]  /*7490*/  FMNMX.FTZ R12, R171, R12, !PT ;  /* 0x0000000cab0c7209 */ /* 0x000fe40007810000 */
[----:B------:R-:W-:Y:S02]  /*74a0*/  FMNMX.FTZ R5, R219, R5, !PT ;  /* 0x00000005db057209 */ /* 0x000fe40007810000 */
[----:B------:R-:W-:Y:S02]  /*74b0*/  FSEL R177, R27, -INF , P0 ;  /* 0xff8000001bb17808 */ /* 0x000fe40000000000 */
[C---:B------:R-:W-:Y:S02]  /*74c0*/  ISETP.GT.AND P0, PT, R2.reuse, 0x19, PT ;  /* 0x000000190200780c */ /* 0x040fe40003f04270 */
[----:B------:R-:W-:Y:S02]  /*74d0*/  ISETP.GT.AND P2, PT, R2, 0x20, PT ;  /* 0x000000200200780c */ /* 0x000fe40003f44270 */
[----:B------:R-:W-:Y:S02]  /*74e0*/  FSEL R168, R28, -INF , P1 ;  /* 0xff8000001ca87808 */ /* 0x000fe40000800000 */
[----:B------:R-:W-:Y:S02]  /*74f0*/  FMNMX.FTZ R12, R169, R12, !PT ;  /* 0x0000000ca90c7209 */ /* 0x000fe40007810000 */
[----:B------:R-:W-:Y:S02]  /*7500*/  FMNMX.FTZ R5, R218, R5, !PT ;  /* 0x00000005da057209 */ /* 0x000fe40007810000 */
[----:B------:R-:W-:Y:S02]  /*7510*/  FSEL R215, R40, -INF , P2 ;  /* 0xff80000028d77808 */ /* 0x000fe40001000000 */
[C---:B------:R-:W-:Y:S02]  /*7520*/  ISETP.GT.AND P1, PT, R2.reuse, 0x21, PT ;  /* 0x000000210200780c */ /* 0x040fe40003f24270 */
[----:B------:R-:W-:Y:S02]  /*7530*/  FSEL R167, R29, -INF , P0 ;  /* 0xff8000001da77808 */ /* 0x000fe40000000000 */
[C---:B------:R-:W-:Y:S02]  /*7540*/  ISETP.GT.AND P0, PT, R2.reuse, 0x28, PT ;  /* 0x000000280200780c */ /* 0x040fe40003f04270 */
[----:B------:R-:W-:Y:S02]  /*7550*/  ISETP.GT.AND P2, PT, R2, 0x29, PT ;  /* 0x000000290200780c */ /* 0x000fe40003f44270 */
[----:B------:R-:W-:Y:S02]  /*7560*/  FMNMX.FTZ R2, R10, R140, !PT ;  /* 0x0000008c0a027209 */ /* 0x000fe40007810000 */
[----:B------:R-:W-:Y:S02]  /*7570*/  FMNMX.FTZ R12, R168, R12, !PT ;  /* 0x0000000ca80c7209 */ /* 0x000fe40007810000 */
[----:B------:R-:W-:Y:S02]  /*7580*/  FMNMX.FTZ R5, R217, R5, !PT ;  /* 0x00000005d9057209 */ /* 0x000fe40007810000 */
[----:B------:R-:W-:Y:S02]  /*7590*/  FMNMX.FTZ R2, R11, R2, !PT ;  /* 0x000000020b027209 */ /* 0x000fe40007810000 */
[----:B-1----:R-:W-:Y:S02]  /*75a0*/  FMNMX.FTZ R138, R4, R14, !PT ;  /* 0x0000000e048a7209 */ /* 0x002fe40007810000 */
[----:B------:R-:W-:Y:S02]  /*75b0*/  FMNMX.FTZ R4, R167, R12, !PT ;  /* 0x0000000ca7047209 */ /* 0x000fe40007810000 */
[----:B------:R-:W-:Y:S02]  /*75c0*/  FMNMX.FTZ R5, R216, R5, !PT ;  /* 0x00000005d8057209 */ /* 0x000fe40007810000 */
[----:B------:R-:W-:Y:S02]  /*75d0*/  FSEL R214, R41, -INF , P1 ;  /* 0xff80000029d67808 */ /* 0x000fe40000800000 */
[----:B------:R-:W-:Y:S01]  /*75e0*/  FMNMX.FTZ R2, R7, R2, !PT ;  /* 0x0000000207027209 */ /* 0x000fe20007810000 */
[----:B------:R-:W1:Y:S01]  /*75f0*/  SHFL.BFLY PT, R13, R5, 0x2, 0x1f ;  /* 0x0c401f00050d7f89 */ /* 0x000e6200000e0000 */
[----:B------:R-:W-:Y:S02]  /*7600*/  FMNMX.FTZ R4, R215, R4, !PT ;  /* 0x00000004d7047209 */ /* 0x000fe40007810000 */
[----:B------:R-:W-:Y:S02]  /*7610*/  FSEL R213, R44, -INF , P0 ;  /* 0xff8000002cd57808 */ /* 0x000fe40000000000 */
[----:B------:R-:W-:Y:S02]  /*7620*/  FMNMX.FTZ R2, R15, R2, !PT ;  /* 0x000000020f027209 */ /* 0x000fe40007810000 */
[----:B------:R-:W-:Y:S02]  /*7630*/  FMNMX.FTZ R12, R214, R4, !PT ;  /* 0x00000004d60c7209 */ /* 0x000fe40007810000 */
[----:B------:R-:W-:Y:S02]  /*7640*/  ISETP.GT.AND P0, PT, R0, 0x19, PT ;  /* 0x000000190000780c */ /* 0x000fe40003f04270 */
[----:B------:R-:W-:Y:S02]  /*7650*/  FMNMX.FTZ R4, R174, R2, !PT ;  /* 0x00000002ae047209 */ /* 0x000fe40007810000 */
[----:B------:R-:W-:Y:S01]  /*7660*/  FMNMX.FTZ R2, R213, R12, !PT ;  /* 0x0000000cd5027209 */ /* 0x000fe20007810000 */
[C---:B------:R-:W-:Y:S01]  /*7670*/  FMUL.FTZ R12, R138.reuse, c[0x0][0x2d0] ;  /* 0x0000b4008a0c7a20 */ /* 0x040fe20000410000 */
[----:B------:R-:W-:Y:S02]  /*7680*/  FSEL R172, R31, -INF , P0 ;  /* 0xff8000001fac7808 */ /* 0x000fe40000000000 */
[----:B------:R-:W-:Y:S02]  /*7690*/  FSETP.NEU.FTZ.AND P0, PT, R138, -INF , PT ;  /* 0xff8000008a00780b */ /* 0x000fe40003f1d000 */
[----:B------:R-:W-:Y:S02]  /*76a0*/  ISETP.GT.AND P1, PT, R0, 0x18, PT ;  /* 0x000000180000780c */ /* 0x000fe40003f24270 */
[----:B------:R-:W-:Y:S02]  /*76b0*/  FSEL R162, R12, RZ, P0 ;  /* 0x000000ff0ca27208 */ /* 0x000fe40000000000 */
[----:B------:R-:W-:Y:S02]  /*76c0*/  FSEL R209, R45, -INF , P2 ;  /* 0xff8000002dd17808 */ /* 0x000fe40001000000 */
[----:B------:R-:W-:Y:S01]  /*76d0*/  FSEL R170, R30, -INF , P1 ;  /* 0xff8000001eaa7808 */ /* 0x000fe20000800000 */
[--C-:B------:R-:W-:Y:S01]  /*76e0*/  FFMA.FTZ R12, R135, c[0x0][0x2d0], -R162.reuse ;  /* 0x0000b400870c7a23 */ /* 0x100fe200000108a2 */
[C---:B------:R-:W-:Y:S02]  /*76f0*/  ISETP.GT.AND P1, PT, R0.reuse, 0x21, PT ;  /* 0x000000210000780c */ /* 0x040fe40003f24270 */
[----:B------:R-:W-:Y:S01]  /*7700*/  ISETP.GT.AND P2, PT, R0, 0x20, PT ;  /* 0x000000200000780c */ /* 0x000fe20003f44270 */
[----:B------:R2:W-:Y:S01]  /*7710*/  MUFU.EX2 R173, R12 ;  /* 0x0000000c00ad7308 */ /* 0x0005e20000000800 */
[----:B------:R-:W-:Y:S02]  /*7720*/  FSEL R176, R43, -INF , P1 ;  /* 0xff8000002bb07808 */ /* 0x000fe40000800000 */
[----:B------:R-:W-:Y:S02]  /*7730*/  FSEL R207, R42, -INF , P2 ;  /* 0xff8000002acf7808 */ /* 0x000fe40001000000 */
[C---:B------:R-:W-:Y:S02]  /*7740*/  ISETP.GT.AND P2, PT, R0.reuse, 0x28, PT ;  /* 0x000000280000780c */ /* 0x040fe40003f44270 */
[----:B------:R-:W-:Y:S01]  /*7750*/  ISETP.GT.AND P1, PT, R0, 0x29, PT ;  /* 0x000000290000780c */ /* 0x000fe20003f24270 */
[--C-:B------:R-:W-:Y:S01]  /*7760*/  FFMA.FTZ R0, R137, c[0x0][0x2d0], -R162.reuse ;  /* 0x0000b40089007a23 */ /* 0x100fe200000108a2 */
[----:B------:R-:W-:Y:S02]  /*7770*/  FMNMX.FTZ R2, R209, R2, !PT ;  /* 0x00000002d1027209 */ /* 0x000fe40007810000 */
[----:B------:R-:W-:Y:S01]  /*7780*/  FMNMX.FTZ R4, R177, R4, !PT ;  /* 0x00000004b1047209 */ /* 0x000fe20007810000 */
[----:B------:R3:W-:Y:S01]  /*7790*/  MUFU.EX2 R204, R0 ;  /* 0x0000000000cc7308 */ /* 0x0007e20000000800 */
[----:B-1----:R-:W-:Y:S02]  /*77a0*/  FMNMX.FTZ R5, R5, R13, !PT ;  /* 0x0000000d05057209 */ /* 0x002fe40007810000 */
[----:B------:R-:W1:Y:S01]  /*77b0*/  SHFL.BFLY PT, R13, R2, 0x2, 0x1f ;  /* 0x0c401f00020d7f89 */ /* 0x000e6200000e0000 */
[----:B------:R-:W-:Y:S02]  /*77c0*/  FMNMX.FTZ R4, R170, R4, !PT ;  /* 0x00000004aa047209 */ /* 0x000fe40007810000 */
[----:B------:R-:W-:Y:S02]  /*77d0*/  FSEL R175, R46, -INF , P2 ;  /* 0xff8000002eaf7808 */ /* 0x000fe40001000000 */
[----:B------:R-:W-:Y:S02]  /*77e0*/  FMNMX.FTZ R4, R172, R4, !PT ;  /* 0x00000004ac047209 */ /* 0x000fe40007810000 */
[----:B------:R-:W-:Y:S01]  /*77f0*/  FSEL R135, R47, -INF , P1 ;  /* 0xff8000002f877808 */ /* 0x000fe20000800000 */
[----:B------:R-:W4:Y:S01]  /*7800*/  SHFL.BFLY PT, R14, R5, 0x1, 0x1f ;  /* 0x0c201f00050e7f89 */ /* 0x000f2200000e0000 */
[----:B------:R-:W-:Y:S01]  /*7810*/  FMNMX.FTZ R4, R207, R4, !PT ;  /* 0x00000004cf047209 */ /* 0x000fe20007810000 */
[--C-:B--2---:R-:W-:Y:S03]  /*7820*/  FFMA.FTZ R12, R136, c[0x0][0x2d0], -R162.reuse ;  /* 0x0000b400880c7a23 */ /* 0x104fe600000108a2 */
[----:B------:R-:W-:Y:S01]  /*7830*/  FMNMX.FTZ R4, R176, R4, !PT ;  /* 0x00000004b0047209 */ /* 0x000fe20007810000 */
[----:B------:R2:W-:Y:S03]  /*7840*/  MUFU.EX2 R231, R12 ;  /* 0x0000000c00e77308 */ /* 0x0005e60000000800 */
[----:B---3--:R-:W-:Y:S02]  /*7850*/  FMNMX.FTZ R0, R175, R4, !PT ;  /* 0x00000004af007209 */ /* 0x008fe40007810000 */
[----:B-1----:R-:W-:Y:S02]  /*7860*/  FMNMX.FTZ R4, R2, R13, !PT ;  /* 0x0000000d02047209 */ /* 0x002fe40007810000 */
[----:B------:R-:W-:Y:S03]  /*7870*/  FMNMX.FTZ R0, R135, R0, !PT ;  /* 0x0000000087007209 */ /* 0x000fe60007810000 */
[----:B------:R-:W1:Y:S01]  /*7880*/  SHFL.BFLY PT, R13, R4, 0x1, 0x1f ;  /* 0x0c201f00040d7f89 */ /* 0x000e6200000e0000 */
[----:B----4-:R-:W-:Y:S04]  /*7890*/  FMNMX.FTZ R137, R5, R14, !PT ;  /* 0x0000000e05897209 */ /* 0x010fe80007810000 */
[C---:B------:R-:W-:Y:S03]  /*78a0*/  FSETP.NEU.FTZ.AND P2, PT, R137.reuse, -INF , PT ;  /* 0xff8000008900780b */ /* 0x040fe60003f5d000 */
[----:B------:R-:W3:Y:S01]  /*78b0*/  SHFL.BFLY PT, R2, R0, 0x2, 0x1f ;  /* 0x0c401f0000027f89 */ /* 0x000ee200000e0000 */
[----:B------:R-:W-:Y:S02]  /*78c0*/  FMUL.FTZ R5, R137, c[0x0][0x2d0] ;  /* 0x0000b40089057a20 */ /* 0x000fe40000410000 */
[----:B--2---:R-:W-:Y:S03]  /*78d0*/  FFMA.FTZ R12, R17, c[0x0][0x2d0], -R162 ;  /* 0x0000b400110c7a23 */ /* 0x004fe600000108a2 */
[----:B------:R-:W-:Y:S01]  /*78e0*/  FSEL R160, R5, RZ, P2 ;  /* 0x000000ff05a07208 */ /* 0x000fe20001000000 */
[----:B------:R-:W2:Y:S04]  /*78f0*/  MUFU.EX2 R232, R12 ;  /* 0x0000000c00e87308 */ /* 0x000ea80000000800 */
[--C-:B------:R-:W-:Y:S01]  /*7900*/  FFMA.FTZ R5, R141, c[0x0][0x2d0], -R160.reuse ;  /* 0x0000b4008d057a23 */ /* 0x100fe200000108a0 */
[----:B-1----:R-:W-:Y:S05]  /*7910*/  FMNMX.FTZ R136, R4, R13, !PT ;  /* 0x0000000d04887209 */ /* 0x002fea0007810000 */
[----:B------:R1:W-:Y:S01]  /*7920*/  MUFU.EX2 R166, R5 ;  /* 0x0000000500a67308 */ /* 0x0003e20000000800 */
[C---:B------:R-:W-:Y:S01]  /*7930*/  FSETP.NEU.FTZ.AND P1, PT, R136.reuse, -INF , PT ;  /* 0xff8000008800780b */ /* 0x040fe20003f3d000 */
[----:B------:R-:W-:Y:S01]  /*7940*/  FMUL.FTZ R4, R136, c[0x0][0x2d0] ;  /* 0x0000b40088047a20 */ /* 0x000fe20000410000 */
[----:B---3--:R-:W-:Y:S01]  /*7950*/  FMNMX.FTZ R0, R0, R2, !PT ;  /* 0x0000000200007209 */ /* 0x008fe20007810000 */
[--C-:B------:R-:W-:Y:S03]  /*7960*/  FFMA.FTZ R2, R18, c[0x0][0x2d0], -R160.reuse ;  /* 0x0000b40012027a23 */ /* 0x100fe600000108a0 */
[----:B------:R-:W-:Y:S03]  /*7970*/  FSEL R161, R4, RZ, P1 ;  /* 0x000000ff04a17208 */ /* 0x000fe60000800000 */
[----:B------:R3:W-:Y:S02]  /*7980*/  MUFU.EX2 R229, R2 ;  /* 0x0000000200e57308 */ /* 0x0007e40000000800 */
[--C-:B------:R-:W-:Y:S02]  /*7990*/  FFMA.FTZ R4, R16, c[0x0][0x2d0], -R161.reuse ;  /* 0x0000b40010047a23 */ /* 0x100fe400000108a1 */
[--C-:B------:R-:W-:Y:S06]  /*79a0*/  FFMA.FTZ R6, R6, c[0x0][0x2d0], -R161.reuse ;  /* 0x0000b40006067a23 */ /* 0x100fec00000108a1 */
[----:B------:R-:W-:Y:S01]  /*79b0*/  MUFU.EX2 R227, R4 ;  /* 0x0000000400e37308 */ /* 0x000fe20000000800 */
[--C-:B-1----:R-:W-:Y:S01]  /*79c0*/  FFMA.FTZ R5, R142, c[0x0][0x2d0], -R160.reuse ;  /* 0x0000b4008e057a23 */ /* 0x102fe200000108a0 */
[----:B--2---:R-:W-:Y:S08]  /*79d0*/  F2FP.PACK_AB R142, R232, R231 ;  /* 0x000000e7e88e723e */ /* 0x004ff000000000ff */
[----:B------:R1:W2:Y:S01]  /*79e0*/  MUFU.EX2 R230, R5 ;  /* 0x0000000500e67308 */ /* 0x0002a20000000800 */
[----:B---3--:R-:W3:Y:S09]  /*79f0*/  SHFL.BFLY PT, R2, R0, 0x1, 0x1f ;  /* 0x0c201f0000027f89 */ /* 0x008ef200000e0000 */
[----:B------:R-:W-:Y:S01]  /*7a00*/  MUFU.EX2 R165, R6 ;  /* 0x0000000600a57308 */ /* 0x000fe20000000800 */
[----:B-1----:R-:W-:Y:S01]  /*7a10*/  FFMA.FTZ R5, R19, c[0x0][0x2d0], -R160 ;  /* 0x0000b40013057a23 */ /* 0x002fe200000108a0 */
[----:B--2---:R-:W-:Y:S02]  /*7a20*/  F2FP.PACK_AB R141, R230, R166 ;  /* 0x000000a6e68d723e */ /* 0x004fe400000000ff */
[----:B---3--:R-:W-:Y:S01]  /*7a30*/  FMNMX.FTZ R134, R0, R2, !PT ;  /* 0x0000000200867209 */ /* 0x008fe20007810000 */
[--C-:B------:R-:W-:Y:S05]  /*7a40*/  FFMA.FTZ R0, R9, c[0x0][0x2d0], -R161.reuse ;  /* 0x0000b40009007a23 */ /* 0x100fea00000108a1 */
[----:B------:R-:W1:Y:S01]  /*7a50*/  MUFU.EX2 R234, R5 ;  /* 0x0000000500ea7308 */ /* 0x000e620000000800 */
[----:B------:R-:W-:Y:S02]  /*7a60*/  FFMA.FTZ R2, R8, c[0x0][0x2d0], -R161 ;  /* 0x0000b40008027a23 */ /* 0x000fe400000108a1 */
[----:B------:R-:W-:Y:S07]  /*7a70*/  FMUL.FTZ R4, R134, c[0x0][0x2d0] ;  /* 0x0000b40086047a20 */ /* 0x000fee0000410000 */
[----:B------:R2:W-:Y:S10]  /*7a80*/  MUFU.EX2 R226, R0 ;  /* 0x0000000000e27308 */ /* 0x0005f40000000800 */
[----:B------:R3:W-:Y:S01]  /*7a90*/  MUFU.EX2 R233, R2 ;  /* 0x0000000200e97308 */ /* 0x0007e20000000800 */
[----:B-1----:R-:W-:Y:S02]  /*7aa0*/  F2FP.PACK_AB R143, R234, R229 ;  /* 0x000000e5ea8f723e */ /* 0x002fe400000000ff */
        /* <DEDUP_REMOVED lines=8> */
[----:B-1----:R-:W-:Y:S01]  /*7b30*/  FMUL.FTZ R4, R133, R148 ;  /* 0x0000009485047220 */ /* 0x002fe20000410000 */
[----:B------:R-:W-:Y:S01]  /*7b40*/  F2FP.PACK_AB R148, R227, R165 ;  /* 0x000000a5e394723e */ /* 0x000fe200000000ff */
[C---:B------:R-:W-:Y:S02]  /*7b50*/  FMUL.FTZ R5, R133.reuse, R149 ;  /* 0x0000009585057220 */ /* 0x040fe40000410000 */
[C---:B------:R-:W-:Y:S02]  /*7b60*/  FMUL.FTZ R16, R133.reuse, R156 ;  /* 0x0000009c85107220 */ /* 0x040fe40000410000 */
[C---:B------:R-:W-:Y:S02]  /*7b70*/  FMUL.FTZ R17, R133.reuse, R157 ;  /* 0x0000009d85117220 */ /* 0x040fe40000410000 */
[----:B------:R-:W-:Y:S02]  /*7b80*/  FMUL.FTZ R32, R133, R112 ;  /* 0x0000007085207220 */ /* 0x000fe40000410000 */
[--C-:B--2---:R-:W-:Y:S02]  /*7b90*/  FFMA.FTZ R2, R11, c[0x0][0x2d0], -R163.reuse ;  /* 0x0000b4000b027a23 */ /* 0x104fe400000108a3 */
        /* <DEDUP_REMOVED lines=15> */
[----:B------:R-:W-:Y:S02]  /*7c90*/  FFMA.FTZ R2, R7, c[0x0][0x2d0], -R163 ;  /* 0x0000b40007027a23 */ /* 0x000fe400000108a3 */
[----:B------:R-:W-:Y:S02]  /*7ca0*/  FFMA.FTZ R129, R213, c[0x0][0x2d0], -R161 ;  /* 0x0000b400d5817a23 */ /* 0x000fe400000108a1 */
[----:B------:R1:W-:Y:S01]  /*7cb0*/  MUFU.EX2 R225, R2 ;  /* 0x0000000200e17308 */ /* 0x0003e20000000800 */
[----:B------:R-:W-:Y:S02]  /*7cc0*/  FFMA.FTZ R128, R176, c[0x0][0x2d0], -R163 ;  /* 0x0000b400b0807a23 */ /* 0x000fe400000108a3 */
[C---:B------:R-:W-:Y:S02]  /*7cd0*/  FMUL.FTZ R96, R133.reuse, R96 ;  /* 0x0000006085607220 */ /* 0x040fe40000410000 */
[----:B------:R-:W-:Y:S01]  /*7ce0*/  FMUL.FTZ R97, R133, R97 ;  /* 0x0000006185617220 */ /* 0x000fe20000410000 */
[----:B-1----:R-:W-:Y:S05]  /*7cf0*/  FSEL R2, R137, RZ, P2 ;  /* 0x000000ff89027208 */ /* 0x002fea0001000000 */
[----:B------:R-:W-:Y:S01]  /*7d00*/  FADD.FTZ R0, -R2, R132 ;  /* 0x0000008402007221 */ /* 0x000fe20000010100 */
[----:B------:R-:W-:Y:S03]  /*7d10*/  FSEL R2, R136, RZ, P1 ;  /* 0x000000ff88027208 */ /* 0x000fe60000800000 */
[----:B------:R-:W-:Y:S04]  /*7d20*/  FMUL.FTZ R0, R0, c[0x0][0x2d0] ;  /* 0x0000b40000007a20 */ /* 0x000fe80000410000 */
[----:B------:R1:W2:Y:S02]  /*7d30*/  MUFU.EX2 R132, R0 ;  /* 0x0000000000847308 */ /* 0x0002a40000000800 */
[----:B-1----:R-:W-:Y:S01]  /*7d40*/  FADD.FTZ R0, -R2, R139 ;  /* 0x0000008b02007221 */ /* 0x002fe20000010100 */
[----:B------:R-:W-:Y:S01]  /*7d50*/  FSEL R2, R134, RZ, P0 ;  /* 0x000000ff86027208 */ /* 0x000fe20000000000 */
[----:B--2---:R-:W-:Y:S01]  /*7d60*/  FMUL.FTZ R6, R132, R150 ;  /* 0x0000009684067220 */ /* 0x004fe20000410000 */
[----:B------:R-:W-:Y:S01]  /*7d70*/  F2FP.PACK_AB R150, R233, R226 ;  /* 0x000000e2e996723e */ /* 0x000fe200000000ff */
[----:B------:R-:W-:Y:S04]  /*7d80*/  FMUL.FTZ R0, R0, c[0x0][0x2d0] ;  /* 0x0000b40000007a20 */ /* 0x000fe80000410000 */
[----:B------:R-:W-:Y:S01]  /*7d90*/  MUFU.EX2 R139, R129 ;  /* 0x00000081008b7308 */ /* 0x000fe20000000800 */
[C---:B------:R-:W-:Y:S01]  /*7da0*/  FMUL.FTZ R7, R132.reuse, R151 ;  /* 0x0000009784077220 */ /* 0x040fe20000410000 */
[C---:B------:R-:W-:Y:S01]  /*7db0*/  ISETP.GT.AND P0, PT, R199.reuse, R248, PT ;  /* 0x000000f8c700720c */ /* 0x040fe20003f04270 */
[C---:B------:R-:W-:Y:S01]  /*7dc0*/  FMUL.FTZ R18, R132.reuse, R158 ;  /* 0x0000009e84127220 */ /* 0x040fe20000410000 */
[----:B------:R-:W-:Y:S01]  /*7dd0*/  IADD3 R199, R199, -0x1, RZ ;  /* 0xffffffffc7c77810 */ /* 0x000fe20007ffe0ff */
        /* <DEDUP_REMOVED lines=18> */
[----:B-1----:R-:W-:Y:S01]  /*7f00*/  FADD.FTZ R0, -R2, R140 ;  /* 0x0000008c02007221 */ /* 0x002fe20000010100 */
[----:B------:R-:W-:Y:S01]  /*7f10*/  F2FP.PACK_AB R140, R204, R173 ;  /* 0x000000adcc8c723e */ /* 0x000fe200000000ff */
[--C-:B------:R-:W-:Y:S02]  /*7f20*/  FFMA.FTZ R2, R15, c[0x0][0x2d0], -R163.reuse ;  /* 0x0000b4000f027a23 */ /* 0x100fe400000108a3 */
[----:B------:R-:W-:Y:S02]  /*7f30*/  FMUL.FTZ R0, R0, c[0x0][0x2d0] ;  /* 0x0000b40000007a20 */ /* 0x000fe40000410000 */
[----:B------:R-:W1:Y:S01]  /*7f40*/  MUFU.EX2 R228, R2 ;  /* 0x0000000200e47308 */ /* 0x000e620000000800 */
[C---:B--2---:R-:W-:Y:S01]  /*7f50*/  FMUL.FTZ R24, R3.reuse, R104 ;  /* 0x0000006803187220 */ /* 0x044fe20000410000 */
[-C--:B------:R-:W-:Y:S01]  /*7f60*/  HMMA.16816.F32 R4, R140, R20.reuse, R4 ;  /* 0x000000148c04723c */ /* 0x080fe20000001804 */
[C---:B------:R-:W-:Y:S02]  /*7f70*/  FMUL.FTZ R8, R3.reuse, R144 ;  /* 0x0000009003087220 */ /* 0x040fe40000410000 */
[C---:B------:R-:W-:Y:S02]  /*7f80*/  FMUL.FTZ R9, R3.reuse, R145 ;  /* 0x0000009103097220 */ /* 0x040fe40000410000 */
[C---:B------:R-:W-:Y:S02]  /*7f90*/  FMUL.FTZ R12, R3.reuse, R152 ;  /* 0x00000098030c7220 */ /* 0x040fe40000410000 */
[C---:B------:R-:W-:Y:S01]  /*7fa0*/  FMUL.FTZ R13, R3.reuse, R153 ;  /* 0x00000099030d7220 */ /* 0x040fe20000410000 */
[----:B------:R-:W2:Y:S01]  /*7fb0*/  MUFU.EX2 R0, R0 ;  /* 0x0000000000007308 */ /* 0x000ea20000000800 */
[C---:B------:R-:W-:Y:S03]  /*7fc0*/  FMUL.FTZ R25, R3.reuse, R105 ;  /* 0x0000006903197220 */ /* 0x040fe60000410000 */
[C---:B------:R-:W-:Y:S02]  /*7fd0*/  FMUL.FTZ R28, R3.reuse, R108 ;  /* 0x0000006c031c7220 */ /* 0x040fe40000410000 */
[C---:B------:R-:W-:Y:S02]  /*7fe0*/  FMUL.FTZ R29, R3.reuse, R109 ;  /* 0x0000006d031d7220 */ /* 0x040fe40000410000 */
[C---:B------:R-:W-:Y:S02]  /*7ff0*/  FMUL.FTZ R40, R3.reuse, R120 ;  /* 0x0000007803287220 */ /* 0x040fe40000410000 */
[C---:B------:R-:W-:Y:S02]  /*8000*/  FMUL.FTZ R41, R3.reuse, R121 ;  /* 0x0000007903297220 */ /* 0x040fe40000410000 */
[----:B------:R-:W-:Y:S01]  /*8010*/  FMUL.FTZ R44, R3, R124 ;  /* 0x0000007c032c7220 */ /* 0x000fe20000410000 */
[----:B-1----:R-:W-:Y:S01]  /*8020*/  F2FP.PACK_AB R151, R228, R225 ;  /* 0x000000e1e497723e */ /* 0x002fe200000000ff */
[--C-:B------:R-:W-:Y:S02]  /*8030*/  FFMA.FTZ R2, R183, c[0x0][0x2d0], -R162.reuse ;  /* 0x0000b400b7027a23 */ /* 0x100fe400000108a2 */
[C---:B------:R-:W-:Y:S02]  /*8040*/  FMUL.FTZ R45, R3.reuse, R125 ;  /* 0x0000007d032d7220 */ /* 0x040fe40000410000 */
[----:B------:R1:W-:Y:S01]  /*8050*/  MUFU.EX2 R201, R2 ;  /* 0x0000000200c97308 */ /* 0x0003e20000000800 */
[C---:B------:R-:W-:Y:S02]  /*8060*/  FMUL.FTZ R56, R3.reuse, R56 ;  /* 0x0000003803387220 */ /* 0x040fe40000410000 */
[----:B------:R-:W-:Y:S02]  /*8070*/  FMUL.FTZ R57, R3, R57 ;  /* 0x0000003903397220 */ /* 0x000fe40000410000 */
[C---:B--2---:R-:W-:Y:S02]  /*8080*/  FMUL.FTZ R10, R0.reuse, R146 ;  /* 0x00000092000a7220 */ /* 0x044fe40000410000 */
[C---:B------:R-:W-:Y:S02]  /*8090*/  FMUL.FTZ R11, R0.reuse, R147 ;  /* 0x00000093000b7220 */ /* 0x040fe40000410000 */
[C---:B------:R-:W-:Y:S02]  /*80a0*/  FMUL.FTZ R26, R0.reuse, R106 ;  /* 0x0000006a001a7220 */ /* 0x040fe40000410000 */
[C---:B------:R-:W-:Y:S02]  /*80b0*/  FMUL.FTZ R27, R0.reuse, R107 ;  /* 0x0000006b001b7220 */ /* 0x040fe40000410000 */
[----:B------:R-:W-:Y:S01]  /*80c0*/  LDSM.16.MT88.4 R104, [R185+0x400] ;  /* 0x00040000b968783b */ /* 0x000fe20000004200 */
[C---:B------:R-:W-:Y:S01]  /*80d0*/  HMMA.16816.F32 R8, R148.reuse, R20, R8 ;  /* 0x000000149408723c */ /* 0x040fe20000001808 */
[C---:B------:R-:W-:Y:S02]  /*80e0*/  FMUL.FTZ R14, R0.reuse, R154 ;  /* 0x0000009a000e7220 */ /* 0x040fe40000410000 */
[C---:B------:R-:W-:Y:S02]  /*80f0*/  FMUL.FTZ R15, R0.reuse, R155 ;  /* 0x0000009b000f7220 */ /* 0x040fe40000410000 */
[----:B------:R-:W-:Y:S02]  /*8100*/  FFMA.FTZ R130, R175, c[0x0][0x2d0], -R163 ;  /* 0x0000b400af827a23 */ /* 0x000fe400000108a3 */
        /* <DEDUP_REMOVED lines=12> */
[----:B------:R-:W2:Y:S01]  /*81d0*/  LDSM.16.MT88.4 R100, [R185+0xc00] ;  /* 0x000c0000b964783b */ /* 0x000ea20000004200 */
        /* <DEDUP_REMOVED lines=9> */
[----:B------:R-:W-:Y:S02]  /*8270*/  FMUL.FTZ R73, R3, R73 ;  /* 0x0000004903497220 */ /* 0x000fe40000410000 */
[C---:B------:R-:W-:Y:S02]  /*8280*/  FMUL.FTZ R74, R0.reuse, R74 ;  /* 0x0000004a004a7220 */ /* 0x040fe40000410000 */
[-C--:B------:R-:W-:Y:S01]  /*8290*/  HMMA.16816.F32 R28, R148, R38.reuse, R28 ;  /* 0x00000026941c723c */ /* 0x080fe2000000181c */
[C---:B------:R-:W-:Y:S03]  /*82a0*/  FMUL.FTZ R36, R133.reuse, R116 ;  /* 0x0000007485247220 */ /* 0x040fe60000410000 */
[----:B------:R-:W-:Y:S02]  /*82b0*/  FMUL.FTZ R37, R133, R117 ;  /* 0x0000007585257220 */ /* 0x000fe40000410000 */
[----:B------:R-:W-:Y:S02]  /*82c0*/  FMUL.FTZ R75, R0, R75 ;  /* 0x0000004b004b7220 */ /* 0x000fe40000410000 */
[C---:B------:R-:W-:Y:S01]  /*82d0*/  HMMA.16816.F32 R32, R140.reuse, R38, R32 ;  /* 0x000000268c20723c */ /* 0x040fe20000001820 */
[----:B-1----:R-:W-:Y:S03]  /*82e0*/  FFMA.FTZ R2, R182, c[0x0][0x2d0], -R162 ;  /* 0x0000b400b6027a23 */ /* 0x002fe600000108a2 */
[C---:B------:R-:W-:Y:S01]  /*82f0*/  FMUL.FTZ R76, R3.reuse, R76 ;  /* 0x0000004c034c7220 */ /* 0x040fe20000410000 */
[----:B------:R1:W-:Y:S01]  /*8300*/  MUFU.EX2 R206, R2 ;  /* 0x0000000200ce7308 */ /* 0x0003e20000000800 */
[C---:B------:R-:W-:Y:S02]  /*8310*/  FMUL.FTZ R77, R3.reuse, R77 ;  /* 0x0000004d034d7220 */ /* 0x040fe40000410000 */
[C---:B------:R-:W-:Y:S04]  /*8320*/  FMUL.FTZ R38, R132.reuse, R118 ;  /* 0x0000007684267220 */ /* 0x040fe80000410000 */
[----:B------:R-:W-:Y:S02]  /*8330*/  FMUL.FTZ R39, R132, R119 ;  /* 0x0000007784277220 */ /* 0x000fe40000410000 */
[----:B------:R-:W-:Y:S01]  /*8340*/  LDSM.16.MT88.4 R116, [R185+0x1000] ;  /* 0x00100000b974783b */ /* 0x000fe20000004200 */
[C---:B------:R-:W-:Y:S02]  /*8350*/  FMUL.FTZ R78, R0.reuse, R78 ;  /* 0x0000004e004e7220 */ /* 0x040fe40000410000 */
[C---:B------:R-:W-:Y:S02]  /*8360*/  FMUL.FTZ R79, R0.reuse, R79 ;  /* 0x0000004f004f7220 */ /* 0x040fe40000410000 */
[-C--:B--2---:R-:W-:Y:S01]  /*8370*/  HMMA.16816.F32 R36, R140, R100.reuse, R36 ;  /* 0x000000648c24723c */ /* 0x084fe20000001824 */
        /* <DEDUP_REMOVED lines=10> */
[----:B------:R-:W-:Y:S02]  /*8420*/  FFMA.FTZ R0, R0, R244, R164 ;  /* 0x000000f400007223 */ /* 0x000fe400000100a4 */
[----:B------:R-:W-:Y:S01]  /*8430*/  MUFU.EX2 R164, R128 ;  /* 0x0000008000a47308 */ /* 0x000fe20000000800 */
[C---:B------:R-:W-:Y:S01]  /*8440*/  FMUL.FTZ R98, R132.reuse, R98 ;  /* 0x0000006284627220 */ /* 0x040fe20000410000 */
[C---:B------:R-:W-:Y:S01]  /*8450*/  HMMA.16816.F32 R48, R140.reuse, R102, R48 ;  /* 0x000000668c30723c */ /* 0x040fe20000001830 */
[----:B------:R-:W2:Y:S03]  /*8460*/  LDSM.16.MT88.4 R100, [R186+0xc00] ;  /* 0x000c0000ba64783b */ /* 0x000ea60000004200 */
[----:B-1----:R-:W-:Y:S02]  /*8470*/  FFMA.FTZ R2, R181, c[0x0][0x2d0], -R160 ;  /* 0x0000b400b5027a23 */ /* 0x002fe400000108a0 */
[----:B------:R-:W-:Y:S02]  /*8480*/  FMUL.FTZ R99, R132, R99 ;  /* 0x0000006384637220 */ /* 0x000fe40000410000 */
[----:B------:R1:W-:Y:S01]  /*8490*/  MUFU.EX2 R200, R2 ;  /* 0x0000000200c87308 */ /* 0x0003e20000000800 */
[--C-:B------:R-:W-:Y:S03]  /*84a0*/  FFMA.FTZ R127, R223, c[0x0][0x2d0], -R162.reuse ;  /* 0x0000b400df7f7a23 */ /* 0x100fe600000108a2 */
[--C-:B------:R-:W-:Y:S02]  /*84b0*/  FFMA.FTZ R126, R222, c[0x0][0x2d0], -R162.reuse ;  /* 0x0000b400de7e7a23 */ /* 0x100fe400000108a2 */
[----:B------:R-:W-:Y:S02]  /*84c0*/  FFMA.FTZ R125, R221, c[0x0][0x2d0], -R162 ;  /* 0x0000b400dd7d7a23 */ /* 0x000fe400000108a2 */
[--C-:B------:R-:W-:Y:S02]  /*84d0*/  FFMA.FTZ R124, R219, c[0x0][0x2d0], -R160.reuse ;  /* 0x0000b400db7c7a23 */ /* 0x100fe400000108a0 */
[--C-:B------:R-:W-:Y:S02]  /*84e0*/  FFMA.FTZ R123, R218, c[0x0][0x2d0], -R160.reuse ;  /* 0x0000b400da7b7a23 */ /* 0x100fe400000108a0 */
[----:B------:R-:W-:Y:S02]  /*84f0*/  FFMA.FTZ R122, R217, c[0x0][0x2d0], -R160 ;  /* 0x0000b400d97a7a23 */ /* 0x000fe400000108a0 */
[--C-:B------:R-:W-:Y:S02]  /*8500*/  FFMA.FTZ R121, R215, c[0x0][0x2d0], -R161.reuse ;  /* 0x0000b400d7797a23 */ /* 0x100fe400000108a1 */
[--C-:B------:R-:W-:Y:S02]  /*8510*/  FFMA.FTZ R120, R214, c[0x0][0x2d0], -R161.reuse ;  /* 0x0000b400d6787a23 */ /* 0x100fe400000108a1 */
[----:B------:R-:W-:Y:S02]  /*8520*/  FADD.FTZ R0, R224, R0 ;  /* 0x00000000e0007221 */ /* 0x000fe40000010000 */
[--C-:B-1----:R-:W-:Y:S04]  /*8530*/  FFMA.FTZ R2, R178, c[0x0][0x2d0], -R160.reuse ;  /* 0x0000b400b2027a23 */ /* 0x102fe800000108a0 */
[----:B------:R1:W-:Y:S01]  /*8540*/  MUFU.EX2 R203, R2 ;  /* 0x0000000200cb7308 */ /* 0x0003e20000000800 */
[-C--:B--2---:R-:W-:Y:S08]  /*8550*/  HMMA.16816.F32 R52, R140, R100.reuse, R52 ;  /* 0x000000648c34723c */ /* 0x084ff00000001834 */
[C---:B------:R-:W-:Y:S08]  /*8560*/  HMMA.16816.F32 R56, R148.reuse, R100, R56 ;  /* 0x000000649438723c */ /* 0x040ff00000001838 */
[-C--:B------:R-:W-:Y:S01]  /*8570*/  HMMA.16816.F32 R60, R148, R102.reuse, R60 ;  /* 0x00000066943c723c */ /* 0x080fe2000000183c */
[--C-:B-1----:R-:W-:Y:S07]  /*8580*/  FFMA.FTZ R2, R180, c[0x0][0x2d0], -R160.reuse ;  /* 0x0000b400b4027a23 */ /* 0x102fee00000108a0 */
[C---:B------:R-:W-:Y:S01]  /*8590*/  HMMA.16816.F32 R64, R140.reuse, R102, R64 ;  /* 0x000000668c40723c */ /* 0x040fe20000001840 */
[----:B------:R-:W1:Y:S01]  /*85a0*/  LDSM.16.MT88.4 R100, [R185+0x1800] ;  /* 0x00180000b964783b */ /* 0x000e620000004200 */
[----:B------:R2:W-:Y:S02]  /*85b0*/  MUFU.EX2 R210, R2 ;  /* 0x0000000200d27308 */ /* 0x0005e40000000800 */
[--C-:B--2---:R-:W-:Y:S02]  /*85c0*/  FFMA.FTZ R2, R179, c[0x0][0x2d0], -R160.reuse ;  /* 0x0000b400b3027a23 */ /* 0x104fe400000108a0 */
[----:B------:R-:W-:Y:S06]  /*85d0*/  FFMA.FTZ R160, R216, c[0x0][0x2d0], -R160 ;  /* 0x0000b400d8a07a23 */ /* 0x000fec00000108a0 */
[----:B------:R2:W-:Y:S01]  /*85e0*/  MUFU.EX2 R211, R2 ;  /* 0x0000000200d37308 */ /* 0x0005e20000000800 */
[-C--:B-1----:R-:W-:Y:S08]  /*85f0*/  HMMA.16816.F32 R68, R140, R100.reuse, R68 ;  /* 0x000000648c44723c */ /* 0x082ff00000001844 */
[C---:B------:R-:W-:Y:S01]  /*8600*/  HMMA.16816.F32 R72, R148.reuse, R100, R72 ;  /* 0x000000649448723c */ /* 0x040fe20000001848 */
[--C-:B--2---:R-:W-:Y:S02]  /*8610*/  FFMA.FTZ R2, R171, c[0x0][0x2d0], -R161.reuse ;  /* 0x0000b400ab027a23 */ /* 0x104fe400000108a1 */
[----:B------:R-:W-:Y:S05]  /*8620*/  MUFU.EX2 R171, R126 ;  /* 0x0000007e00ab7308 */ /* 0x000fea0000000800 */
[-C--:B------:R-:W-:Y:S08]  /*8630*/  HMMA.16816.F32 R76, R148, R102.reuse, R76 ;  /* 0x00000066944c723c */ /* 0x080ff0000000184c */
[C---:B------:R-:W-:Y:S01]  /*8640*/  HMMA.16816.F32 R80, R140.reuse, R102, R80 ;  /* 0x000000668c50723c */ /* 0x040fe20000001850 */
[----:B------:R-:W1:Y:S01]  /*8650*/  LDSM.16.MT88.4 R100, [R186+0x1800] ;  /* 0x00180000ba64783b */ /* 0x000e620000004200 */
[----:B------:R2:W-:Y:S02]  /*8660*/  MUFU.EX2 R182, R2 ;  /* 0x0000000200b67308 */ /* 0x0005e40000000800 */
[--C-:B--2---:R-:W-:Y:S08]  /*8670*/  FFMA.FTZ R2, R169, c[0x0][0x2d0], -R161.reuse ;  /* 0x0000b400a9027a23 */ /* 0x104ff000000108a1 */
[----:B------:R-:W-:Y:S10]  /*8680*/  MUFU.EX2 R169, R127 ;  /* 0x0000007f00a97308 */ /* 0x000ff40000000800 */
[----:B------:R-:W2:Y:S01]  /*8690*/  MUFU.EX2 R183, R2 ;  /* 0x0000000200b77308 */ /* 0x000ea20000000800 */
[-C--:B-1----:R-:W-:Y:S08]  /*86a0*/  HMMA.16816.F32 R84, R140, R100.reuse, R84 ;  /* 0x000000648c54723c */ /* 0x082ff00000001854 */
[C---:B------:R-:W-:Y:S07]  /*86b0*/  HMMA.16816.F32 R88, R148.reuse, R100, R88 ;  /* 0x000000649458723c */ /* 0x040fee0000001858 */
[--C-:B------:R-:W-:Y:S01]  /*86c0*/  FFMA.FTZ R100, R202, c[0x0][0x2d0], -R162.reuse ;  /* 0x0000b400ca647a23 */ /* 0x100fe200000108a2 */
[-C--:B------:R-:W-:Y:S01]  /*86d0*/  HMMA.16816.F32 R92, R148, R102.reuse, R92 ;  /* 0x00000066945c723c */ /* 0x080fe2000000185c */
[--C-:B------:R-:W-:Y:S02]  /*86e0*/  FFMA.FTZ R101, R205, c[0x0][0x2d0], -R162.reuse ;  /* 0x0000b400cd657a23 */ /* 0x100fe400000108a2 */
[----:B------:R1:W-:Y:S01]  /*86f0*/  MUFU.EX2 R212, R100 ;  /* 0x0000006400d47308 */ /* 0x0003e20000000800 */
[----:B------:R-:W-:Y:S01]  /*8700*/  FFMA.FTZ R162, R220, c[0x0][0x2d0], -R162 ;  /* 0x0000b400dca27a23 */ /* 0x000fe200000108a2 */
[----:B--2---:R-:W-:Y:S01]  /*8710*/  F2FP.PACK_AB R108, R183, R182 ;  /* 0x000000b6b76c723e */ /* 0x004fe200000000ff */
[----:B------:R-:W-:Y:S02]  /*8720*/  FFMA.FTZ R2, R168, c[0x0][0x2d0], -R161 ;  /* 0x0000b400a8027a23 */ /* 0x000fe400000108a1 */
[----:B------:R-:W-:Y:S05]  /*8730*/  HMMA.16816.F32 R96, R140, R102, R96 ;  /* 0x000000668c60723c */ /* 0x000fea0000001860 */
[----:B------:R2:W-:Y:S02]  /*8740*/  MUFU.EX2 R202, R2 ;  /* 0x0000000200ca7308 */ /* 0x0005e40000000800 */
[----:B------:R-:W-:Y:S01]  /*8750*/  F2FP.PACK_AB R103, R211, R210 ;  /* 0x000000d2d367723e */ /* 0x000fe200000000ff */
[----:B------:R-:W-:Y:S04]  /*8760*/  FFMA.FTZ R140, R3, R242, R165 ;  /* 0x000000f2038c7223 */ /* 0x000fe800000100a5 */
[----:B------:R-:W-:Y:S02]  /*8770*/  FFMA.FTZ R141, R132, R243, R166 ;  /* 0x000000f3848d7223 */ /* 0x000fe400000100a6 */
[----:B------:R-:W-:Y:S01]  /*8780*/  FFMA.FTZ R3, R207, c[0x0][0x2d0], -R163 ;  /* 0x0000b400cf037a23 */ /* 0x000fe200000108a3 */
[----:B------:R3:W4:Y:S01]  /*8790*/  MUFU.EX2 R208, R101 ;  /* 0x0000006500d07308 */ /* 0x0007220000000800 */
[----:B-1----:R-:W-:Y:S09]  /*87a0*/  F2FP.PACK_AB R100, R206, R201 ;  /* 0x000000c9ce64723e */ /* 0x002ff200000000ff */
[----:B------:R-:W-:Y:S01]  /*87b0*/  MUFU.EX2 R168, R124 ;  /* 0x0000007c00a87308 */ /* 0x000fe20000000800 */
[--C-:B--2---:R-:W-:Y:S02]  /*87c0*/  FFMA.FTZ R2, R167, c[0x0][0x2d0], -R161.reuse ;  /* 0x0000b400a7027a23 */ /* 0x104fe400000108a1 */
[----:B------:R-:W-:Y:S07]  /*87d0*/  FFMA.FTZ R161, R209, c[0x0][0x2d0], -R161 ;  /* 0x0000b400d1a17a23 */ /* 0x000fee00000108a1 */
[----:B------:R1:W2:Y:S01]  /*87e0*/  MUFU.EX2 R205, R2 ;  /* 0x0000000200cd7308 */ /* 0x0002a20000000800 */
[----:B---3--:R-:W-:Y:S02]  /*87f0*/  F2FP.PACK_AB R101, R203, R200 ;  /* 0x000000c8cb65723e */ /* 0x008fe400000000ff */
[----:B----4-:R-:W-:Y:S07]  /*8800*/  F2FP.PACK_AB R102, R212, R208 ;  /* 0x000000d0d466723e */ /* 0x010fee00000000ff */
[----:B------:R-:W-:Y:S01]  /*8810*/  MUFU.EX2 R175, R162 ;  /* 0x000000a200af7308 */ /* 0x000fe20000000800 */
[-C--:B------:R-:W-:Y:S09]  /*8820*/  HMMA.16816.F32 R4, R100, R104.reuse, R4 ;  /* 0x000000686404723c */ /* 0x080ff20000001804 */
[----:B------:R3:W-:Y:S03]  /*8830*/  MUFU.EX2 R165, R3 ;  /* 0x0000000300a57308 */ /* 0x0007e60000000800 */
[----:B-1----:R-:W-:Y:S01]  /*8840*/  FFMA.FTZ R2, R174, c[0x0][0x2d0], -R163 ;  /* 0x0000b400ae027a23 */ /* 0x002fe200000108a3 */
[----:B--2---:R-:W-:Y:S06]  /*8850*/  F2FP.PACK_AB R110, R205, R202 ;  /* 0x000000cacd6e723e */ /* 0x004fec00000000ff */
[----:B------:R1:W-:Y:S10]  /*8860*/  MUFU.EX2 R181, R2 ;  /* 0x0000000200b57308 */ /* 0x0003f40000000800 */
[----:B------:R-:W-:Y:S01]  /*8870*/  MUFU.EX2 R174, R160 ;  /* 0x000000a000ae7308 */ /* 0x000fe20000000800 */
[----:B---3--:R-:W-:Y:S09]  /*8880*/  FADD.FTZ R3, R230, R141 ;  /* 0x0000008de6037221 */ /* 0x008ff20000010000 */
[----:B------:R-:W-:Y:S01]  /*8890*/  MUFU.EX2 R166, R121 ;  /* 0x0000007900a67308 */ /* 0x000fe20000000800 */
[----:B-1----:R-:W-:Y:S02]  /*88a0*/  FFMA.FTZ R2, R177, c[0x0][0x2d0], -R163 ;  /* 0x0000b400b1027a23 */ /* 0x002fe400000108a3 */
[----:B------:R-:W-:Y:S07]  /*88b0*/  FADD.FTZ R177, R229, R3 ;  /* 0x00000003e5b17221 */ /* 0x000fee0000010000 */
[----:B------:R1:W2:Y:S10]  /*88c0*/  MUFU.EX2 R180, R2 ;  /* 0x0000000200b47308 */ /* 0x0002b40000000800 */
[----:B------:R-:W3:Y:S01]  /*88d0*/  MUFU.EX2 R167, R120 ;  /* 0x0000007800a77308 */ /* 0x000ee20000000800 */
[--C-:B-1----:R-:W-:Y:S01]  /*88e0*/  FFMA.FTZ R2, R170, c[0x0][0x2d0], -R163.reuse ;  /* 0x0000b400aa027a23 */ /* 0x102fe200000108a3 */
[----:B--2---:R-:W-:Y:S08]  /*88f0*/  F2FP.PACK_AB R109, R180, R181 ;  /* 0x000000b5b46d723e */ /* 0x004ff000000000ff */
[----:B------:R-:W1:Y:S01]  /*8900*/  MUFU.EX2 R170, R123 ;  /* 0x0000007b00aa7308 */ /* 0x000e620000000800 */
[----:B---3--:R-:W-:Y:S09]  /*8910*/  F2FP.PACK_AB R160, R167, R166 ;  /* 0x000000a6a7a0723e */ /* 0x008ff200000000ff */
[----:B------:R2:W-:Y:S01]  /*8920*/  MUFU.EX2 R178, R2 ;  /* 0x0000000200b27308 */ /* 0x0005e20000000800 */
[----:B-1----:R-:W-:Y:S01]  /*8930*/  F2FP.PACK_AB R141, R170, R168 ;  /* 0x000000a8aa8d723e */ /* 0x002fe200000000ff */
[--C-:B--2---:R-:W-:Y:S08]  /*8940*/  FFMA.FTZ R2, R172, c[0x0][0x2d0], -R163.reuse ;  /* 0x0000b400ac027a23 */ /* 0x104ff000000108a3 */
[----:B------:R-:W1:Y:S01]  /*8950*/  MUFU.EX2 R172, R122 ;  /* 0x0000007a00ac7308 */ /* 0x000e620000000800 */
[----:B------:R-:W-:Y:S09]  /*8960*/  FFMA.FTZ R163, R135, c[0x0][0x2d0], -R163 ;  /* 0x0000b40087a37a23 */ /* 0x000ff200000108a3 */
[----:B------:R-:W2:Y:S10]  /*8970*/  MUFU.EX2 R179, R2 ;  /* 0x0000000200b37308 */ /* 0x000eb40000000800 */
[----:B------:R3:W4:Y:S01]  /*8980*/  MUFU.EX2 R135, R161 ;  /* 0x000000a100877308 */ /* 0x0007220000000800 */
[----:B-1----:R-:W-:Y:S09]  /*8990*/  F2FP.PACK_AB R143, R174, R172 ;  /* 0x000000acae8f723e */ /* 0x002ff200000000ff */
[----:B------:R-:W-:Y:S01]  /*89a0*/  MUFU.EX2 R132, R163 ;  /* 0x000000a300847308 */ /* 0x000fe20000000800 */
[----:B--2---:R-:W-:Y:S01]  /*89b0*/  F2FP.PACK_AB R111, R179, R178 ;  /* 0x000000b2b36f723e */ /* 0x004fe200000000ff */
[----:B------:R-:W-:Y:S04]  /*89c0*/  FFMA.FTZ R2, R133, R241, R173 ;  /* 0x000000f185027223 */ /* 0x000fe800000100ad */
[----:B------:R-:W-:Y:S04]  /*89d0*/  FADD.FTZ R131, R204, R2 ;  /* 0x00000002cc837221 */ /* 0x000fe80000010000 */
[----:B------:R-:W1:Y:S01]  /*89e0*/  MUFU.EX2 R133, R130 ;  /* 0x0000008200857308 */ /* 0x000e620000000800 */
[C---:B------:R-:W-:Y:S01]  /*89f0*/  HMMA.16816.F32 R8, R108.reuse, R104, R8 ;  /* 0x000000686c08723c */ /* 0x040fe20000001808 */
[----:B------:R-:W-:Y:S01]  /*8a00*/  FADD.FTZ R2, R227, R140 ;  /* 0x0000008ce3027221 */ /* 0x000fe20000010000 */
[----:B------:R-:W-:Y:S02]  /*8a10*/  F2FP.PACK_AB R140, R171, R169 ;  /* 0x000000a9ab8c723e */ /* 0x000fe400000000ff */
[----:B---3--:R-:W-:Y:S01]  /*8a20*/  F2FP.PACK_AB R161, R164, R165 ;  /* 0x000000a5a4a1723e */ /* 0x008fe200000000ff */
[----:B------:R-:W-:Y:S01]  /*8a30*/  FADD.FTZ R3, R226, R2 ;  /* 0x00000002e2037221 */ /* 0x000fe20000010000 */
[----:B----4-:R-:W-:Y:S01]  /*8a40*/  F2FP.PACK_AB R162, R135, R139 ;  /* 0x0000008b87a2723e */ /* 0x010fe200000000ff */
[----:B------:R-:W-:Y:S01]  /*8a50*/  FADD.FTZ R2, R225, R0 ;  /* 0x00000000e1027221 */ /* 0x000fe20000010000 */
[-C--:B------:R-:W-:Y:S01]  /*8a60*/  HMMA.16816.F32 R12, R108, R106.reuse, R12 ;  /* 0x0000006a6c0c723c */ /* 0x080fe2000000180c */
[----:B------:R-:W2:Y:S03]  /*8a70*/  MUFU.EX2 R173, R125 ;  /* 0x0000007d00ad7308 */ /* 0x000ea60000000800 */
[----:B------:R-:W-:Y:S02]  /*8a80*/  FADD.FTZ R0, R234, R177 ;  /* 0x000000b1ea007221 */ /* 0x000fe40000010000 */
[----:B------:R-:W-:Y:S02]  /*8a90*/  FADD.FTZ R3, R233, R3 ;  /* 0x00000003e9037221 */ /* 0x000fe40000010000 */
[C---:B------:R-:W-:Y:S01]  /*8aa0*/  HMMA.16816.F32 R16, R100.reuse, R106, R16 ;  /* 0x0000006a6410723c */ /* 0x040fe20000001810 */
[----:B------:R-:W3:Y:S03]  /*8ab0*/  LDSM.16.MT88.4 R104, [R186+0x1000] ;  /* 0x00100000ba68783b */ /* 0x000ee60000004200 */
[----:B------:R-:W-:Y:S02]  /*8ac0*/  FADD.FTZ R2, R228, R2 ;  /* 0x00000002e4027221 */ /* 0x000fe40000010000 */
[----:B------:R-:W-:Y:S01]  /*8ad0*/  FADD.FTZ R3, R182, R3 ;  /* 0x00000003b6037221 */ /* 0x000fe20000010000 */
[----:B-1----:R-:W-:Y:S01]  /*8ae0*/  F2FP.PACK_AB R163, R132, R133 ;  /* 0x0000008584a3723e */ /* 0x002fe200000000ff */
[-C--:B------:R-:W-:Y:S01]  /*8af0*/  HMMA.16816.F32 R20, R100, R112.reuse, R20 ;  /* 0x000000706414723c */ /* 0x080fe20000001814 */
[----:B------:R-:W-:Y:S07]  /*8b00*/  FADD.FTZ R2, R181, R2 ;  /* 0x00000002b5027221 */ /* 0x000fee0000010000 */
[C---:B------:R-:W-:Y:S01]  /*8b10*/  HMMA.16816.F32 R24, R108.reuse, R112, R24 ;  /* 0x000000706c18723c */ /* 0x040fe20000001818 */
[----:B--2---:R-:W-:Y:S07]  /*8b20*/  F2FP.PACK_AB R142, R175, R173 ;  /* 0x000000adaf8e723e */ /* 0x004fee00000000ff */
        /* <DEDUP_REMOVED lines=9> */
[C---:B------:R-:W-:Y:S07]  /*8bc0*/  HMMA.16816.F32 R56, R108.reuse, R104, R56 ;  /* 0x000000686c38723c */ /* 0x040fee0000001838 */
[----:B------:R-:W-:Y:S01]  /*8bd0*/  FADD.FTZ R104, R231, R131 ;  /* 0x00000083e7687221 */ /* 0x000fe20000010000 */
[-C--:B------:R-:W-:Y:S01]  /*8be0*/  HMMA.16816.F32 R60, R108, R106.reuse, R60 ;  /* 0x0000006a6c3c723c */ /* 0x080fe2000000183c */
[----:B------:R-:W-:Y:S03]  /*8bf0*/  LDSM.16.MT88.4 R128, [R185+0x1400] ;  /* 0x00140000b980783b */ /* 0x000fe60000004200 */
[----:B------:R-:W-:Y:S04]  /*8c00*/  FADD.FTZ R176, R232, R104 ;  /* 0x00000068e8b07221 */ /* 0x000fe80000010000 */
[C---:B------:R-:W-:Y:S08]  /*8c10*/  HMMA.16816.F32 R64, R100.reuse, R106, R64 ;  /* 0x0000006a6440723c */ /* 0x040ff00000001840 */
        /* <DEDUP_REMOVED lines=8> */
[----:B------:R-:W-:Y:S08]  /*8ca0*/  HMMA.16816.F32 R96, R100, R118, R96 ;  /* 0x000000766460723c */ /* 0x000ff00000001860 */
[-C--:B------:R-:W-:Y:S01]  /*8cb0*/  HMMA.16816.F32 R148, R140, R156.reuse, R4 ;  /* 0x0000009c8c94723c */ /* 0x080fe20000001804 */
[----:B------:R-:W2:Y:S07]  /*8cc0*/  LDSM.16.MT88.4 R4, [R186+0x1400] ;  /* 0x00140000ba04783b */ /* 0x000eae0000004200 */
[C---:B------:R-:W-:Y:S01]  /*8cd0*/  HMMA.16816.F32 R144, R160.reuse, R156, R8 ;  /* 0x0000009ca090723c */ /* 0x040fe20000001808 */
[----:B------:R-:W3:Y:S07]  /*8ce0*/  LDSM.16.MT88.4 R8, [R185+0x2000] ;  /* 0x00200000b908783b */ /* 0x000eee0000004200 */
[-C--:B------:R-:W-:Y:S01]  /*8cf0*/  HMMA.16816.F32 R152, R160, R158.reuse, R12 ;  /* 0x0000009ea098723c */ /* 0x080fe2000000180c */
[----:B------:R-:W4:Y:S07]  /*8d00*/  LDSM.16.MT88.4 R12, [R186+0x2000] ;  /* 0x00200000ba0c783b */ /* 0x000f2e0000004200 */
        /* <DEDUP_REMOVED lines=16> */
[C---:B------:R-:W-:Y:S07]  /*8e10*/  HMMA.16816.F32 R64, R140.reuse, R6, R64 ;  /* 0x000000068c40723c */ /* 0x040fee0000001840 */
        /* <DEDUP_REMOVED lines=37> */
[----:B------:R-:W-:Y:S01]  /*9070*/  MOV R132, R137 ;  /* 0x0000008900847202 */ /* 0x000fe20000000f00 */
[----:B------:R-:W-:-:S05]  /*9080*/  @P0 BRA `(.L_x_2506) ;  /* 0xffffd0f000000947 */ /* 0x000fca000383ffff */
.L_x_2501:
[----:B------:R-:W-:-:S13]  /*9090*/  ISETP.GE.AND P0, PT, R199, R245, PT ;  /* 0x000000f5c700720c */ /* 0x000fda0003f06270 */
[----:B------:R-:W-:Y:S05]  /*90a0*/  @!P0 BRA `(.L_x_2507) ;  /* 0x0000297000008947 */ /* 0x000fea0003800000 */
.L_x_2510:
[----:B------:R-:W-:Y:S04]  /*90b0*/  DEPBAR.LE SB0, 0x0 ;  /* 0x000080000000791a */ /* 0x000fe80000000000 */
[----:B------:R-:W-:Y:S01]  /*90c0*/  WARPSYNC 0xffffffff ;  /* 0xffffffff00007948 */ /* 0x000fe20003800000 */
[----:B------:R-:W-:Y:S01]  /*90d0*/  BAR.SYNC.DEFER_BLOCKING 0x0 ;  /* 0x0000000000007b1d */ /* 0x000fe20000010000 */
[----:B------:R-:W-:Y:S01]  /*90e0*/  SHF.R.S32.HI R0, RZ, 0x1f, R199 ;  /* 0x0000001fff007819 */ /* 0x000fe200000114c7 */
[----:B------:R-:W-:Y:S04]  /*90f0*/  IMAD.MOV.U32 R132, RZ, RZ, R136 ;  /* 0x000000ffff847224 */ /* 0x000fe800078e0088 */
[----:B------:R-:W-:Y:S04]  /*9100*/  IMAD R0, R0, c[0x0][0x208], RZ ;  /* 0x0000820000007a24 */ /* 0x000fe800078e02ff */
[C---:B------:R-:W-:Y:S01]  /*9110*/  IMAD R0, R199.reuse, c[0x0][0x20c], R0 ;  /* 0x00008300c7007a24 */ /* 0x040fe200078e0200 */
[----:B------:R-:W-:Y:S01]  /*9120*/  LDSM.16.M88.4 R48, [R187] ;  /* 0x00000000bb30783b */ /* 0x000fe20000000200 */
[----:B------:R-:W-:Y:S06]  /*9130*/  BSSY B0, `(.L_x_2508) ;  /* 0x00000d8000007945 */ /* 0x000fec0003800000 */
[----:B------:R-:W1:Y:S07]  /*9140*/  S2R R2, SR_TID.X ;  /* 0x0000000000027919 */ /* 0x000e6e0000002100 */
[----:B------:R-:W2:Y:S07]  /*9150*/  LDSM.16.M88.4 R16, [R184] ;  /* 0x00000000b810783b */ /* 0x000eae0000000200 */
[----:B------:R-:W3:Y:S07]  /*9160*/  LDSM.16.M88.4 R44, [R187+0x1000] ;  /* 0x00100000bb2c783b */ /* 0x000eee0000000200 */
[----:B------:R-:W4:Y:S07]  /*9170*/  LDSM.16.M88.4 R32, [R184+0x400] ;  /* 0x00040000b820783b */ /* 0x000f2e0000000200 */
[----:B------:R-:W5:Y:S07]  /*9180*/  LDSM.16.M88.4 R140, [R184+0x800] ;  /* 0x00080000b88c783b */ /* 0x000f6e0000000200 */
[----:B------:R-:W-:Y:S07]  /*9190*/  LDSM.16.M88.4 R160, [R188] ;  /* 0x00000000bca0783b */ /* 0x000fee0000000200 */
[----:B------:R-:W2:Y:S07]  /*91a0*/  LDSM.16.M88.4 R164, [R189] ;  /* 0x00000000bda4783b */ /* 0x000eae0000000200 */
[----:B------:R-:W3:Y:S07]  /*91b0*/  LDSM.16.M88.4 R168, [R188+0x1000] ;  /* 0x00100000bca8783b */ /* 0x000eee0000000200 */
[----:B------:R-:W3:Y:S07]  /*91c0*/  LDSM.16.M88.4 R172, [R197] ;  /* 0x00000000c5ac783b */ /* 0x000eee0000000200 */
[----:B------:R-:W4:Y:S01]  /*91d0*/  LDSM.16.M88.4 R176, [R196] ;  /* 0x00000000c4b0783b */ /* 0x000f220000000200 */
[----:B-1----:R-:W-:Y:S01]  /*91e0*/  ISETP.GT.AND P0, PT, R2, 0x3f, PT ;  /* 0x0000003f0200780c */ /* 0x002fe20003f04270 */
[----:B------:R-:W-:Y:S04]  /*91f0*/  IMAD.WIDE.U32 R2, R199, c[0x0][0x208], RZ ;  /* 0x00008200c7027a25 */ /* 0x000fe800078e00ff */
[----:B------:R-:W-:Y:S02]  /*9200*/  IMAD.IADD R0, R3, 0x1, R0 ;  /* 0x0000000103007824 */ /* 0x000fe400078e0200 */
[----:B------:R-:W-:Y:S04]  /*9210*/  IMAD.WIDE.U32 R2, R2, 0x30, RZ ;  /* 0x0000003002027825 */ /* 0x000fe800078e00ff */
[----:B------:R-:W-:Y:S01]  /*9220*/  IMAD R0, R0, 0x30, RZ ;  /* 0x0000003000007824 */ /* 0x000fe200078e02ff */
[-C--:B------:R-:W-:Y:S01]  /*9230*/  IADD3 R8, P1, R236, R2.reuse, RZ ;  /* 0x00000002ec087210 */ /* 0x080fe20007f3e0ff */
[----:B------:R-:W-:Y:S02]  /*9240*/  @!P0 IMAD.MOV.U32 R4, RZ, RZ, c[0x0][0x208] ;  /* 0x00008200ff048624 */ /* 0x000fe400078e00ff */
[----:B------:R-:W-:Y:S02]  /*9250*/  IMAD.IADD R0, R3, 0x1, R0 ;  /* 0x0000000103007824 */ /* 0x000fe400078e0200 */
[----:B------:R-:W-:Y:S01]  /*9260*/  @!P0 IMAD.MOV.U32 R5, RZ, RZ, c[0x0][0x20c] ;  /* 0x00008300ff058624 */ /* 0x000fe200078e00ff */
[----:B------:R-:W-:Y:S01]  /*9270*/  @!P0 LEA R20, P2, R4, R2, 0x5 ;  /* 0x0000000204148211 */ /* 0x000fe200078428ff */
[----:B------:R-:W-:Y:S01]  /*9280*/  IMAD.X R9, R0, 0x1, R235, P1 ;  /* 0x0000000100097824 */ /* 0x000fe200008e06eb */
[----:B------:R-:W-:Y:S02]  /*9290*/  LEA R26, P1, R8, c[0x0][0x1f8], 0x1 ;  /* 0x00007e00081a7a11 */ /* 0x000fe400078208ff */
[----:B------:R-:W-:Y:S02]  /*92a0*/  @!P0 LEA.HI.X R3, R4, R0, R5, 0x5, P2 ;  /* 0x0000000004038211 */ /* 0x000fe400010f2c05 */
[-C--:B--2---:R-:W-:Y:S03]  /*92b0*/  HMMA.16816.F32 R4, R48, R16.reuse, RZ ;  /* 0x000000103004723c */ /* 0x084fe600000018ff */
[--C-:B------:R-:W-:Y:S02]  /*92c0*/  IADD3 R12, P3, P2, R2, 0x20, R236.reuse ;  /* 0x00000020020c7810 */ /* 0x100fe40007a7e0ec */
[----:B------:R-:W-:Y:S02]  /*92d0*/  LEA.HI.X R27, R8, c[0x0][0x1fc], R9, 0x1, P1 ;  /* 0x00007f00081b7a11 */ /* 0x000fe400008f0c09 */
[----:B------:R-:W-:Y:S01]  /*92e0*/  IADD3.X R13, R0, RZ, R235, P3, P2 ;  /* 0x000000ff000d7210 */ /* 0x000fe20001fe44eb */
[C---:B---3--:R-:W-:Y:S02]  /*92f0*/  HMMA.16816.F32 R8, R44.reuse, R16, RZ ;  /* 0x000000102c08723c */ /* 0x048fe400000018ff */
[----:B------:R-:W-:Y:S01]  /*9300*/  @!PT LDS RZ, [RZ] ;  /* 0x00000000fffff984 */ /* 0x000fe20000000800 */
[----:B------:R-:W-:Y:S01]  /*9310*/  @!PT LDS RZ, [RZ] ;  /* 0x00000000fffff984 */ /* 0x000fe20000000800 */
[----:B------:R-:W-:Y:S01]  /*9320*/  @!PT LDS RZ, [RZ] ;  /* 0x00000000fffff984 */ /* 0x000fe20000000800 */
[----:B------:R1:W-:Y:S02]  /*9330*/  LDGSTS.E.BYPASS.LTC128B.128 [R198+0x1880], [R26.64], !P6 ;  /* 0x018800001ac67fae */ /* 0x0003e4000f101d46 */
[----:B------:R-:W-:Y:S02]  /*9340*/  LEA R30, P3, R12, c[0x0][0x1f8], 0x1 ;  /* 0x00007e000c1e7a11 */ /* 0x000fe400078608ff */
[--C-:B------:R-:W-:Y:S02]  /*9350*/  IADD3 R2, P2, P1, R2, 0x40, R236.reuse ;  /* 0x0000004002027810 */ /* 0x100fe4000795e0ec */
[----:B------:R-:W-:Y:S02]  /*9360*/  LEA.HI.X R31, R12, c[0x0][0x1fc], R13, 0x1, P3 ;  /* 0x00007f000c1f7a11 */ /* 0x000fe400018f0c0d */
[-C--:B------:R-:W-:Y:S02]  /*9370*/  HMMA.16816.F32 R12, R44, R18.reuse, RZ ;  /* 0x000000122c0c723c */ /* 0x080fe400000018ff */
[----:B------:R-:W-:Y:S01]  /*9380*/  LEA R28, P3, R2, c[0x0][0x1f8], 0x1 ;  /* 0x00007e00021c7a11 */ /* 0x000fe200078608ff */
[----:B------:R2:W-:Y:S01]  /*9390*/  LDGSTS.E.BYPASS.LTC128B.128 [R198+0x2480], [R30.64], !P5 ;  /* 0x024800001ec67fae */ /* 0x0005e2000e901d46 */
[--C-:B------:R-:W-:Y:S02]  /*93a0*/  IADD3.X R0, R0, RZ, R235.reuse, P2, P1 ;  /* 0x000000ff00007210 */ /* 0x100fe400017e24eb */
[----:B------:R-:W-:Y:S02]  /*93b0*/  @!P0 IADD3 R24, P2, P1, R20, 0x20, R236 ;  /* 0x0000002014188810 */ /* 0x000fe4000795e0ec */
[C---:B------:R-:W-:Y:S04]  /*93c0*/  HMMA.16816.F32 R16, R48.reuse, R18, RZ ;  /* 0x000000123010723c */ /* 0x040fe800000018ff */
[----:B------:R-:W-:Y:S02]  /*93d0*/  LEA.HI.X R29, R2, c[0x0][0x1fc], R0, 0x1, P3 ;  /* 0x00007f00021d7a11 */ /* 0x000fe400018f0c00 */
[C-C-:B------:R-:W-:Y:S02]  /*93e0*/  @!P0 IADD3.X R39, R3.reuse, RZ, R235.reuse, P2, P1 ;  /* 0x000000ff03278210 */ /* 0x140fe400017e24eb */
[C---:B------:R-:W-:Y:S01]  /*93f0*/  @!P0 IADD3 R0, P1, R20.reuse, R236, RZ ;  /* 0x000000ec14008210 */ /* 0x040fe20007f3e0ff */
[----:B------:R2:W-:Y:S03]  /*9400*/  LDGSTS.E.BYPASS.LTC128B.128 [R198+0x3080], [R28.64], !P4 ;  /* 0x030800001cc67fae */ /* 0x0005e6000e101d46 */
[----:B------:R-:W-:Y:S02]  /*9410*/  @!P0 IADD3 R2, P3, P2, R20, 0x40, R236 ;  /* 0x0000004014028810 */ /* 0x000fe40007a7e0ec */
[-C--:B----4-:R-:W-:Y:S02]  /*9420*/  HMMA.16816.F32 R20, R48, R32.reuse, RZ ;  /* 0x000000203014723c */ /* 0x090fe400000018ff */
[C-C-:B------:R-:W-:Y:S01]  /*9430*/  @!P0 IADD3.X R25, R3.reuse, RZ, R235.reuse, P3, P2 ;  /* 0x000000ff03198210 */ /* 0x140fe20001fe44eb */
[----:B------:R-:W-:Y:S01]  /*9440*/  @!P0 IMAD.X R3, R3, 0x1, R235, P1 ;  /* 0x0000000103038824 */ /* 0x000fe200008e06eb */
[----:B------:R-:W-:Y:S02]  /*9450*/  @!P0 LEA R36, P3, R0, c[0x0][0x1f8], 0x1 ;  /* 0x00007e0000248a11 */ /* 0x000fe400078608ff */
[----:B------:R-:W-:Y:S02]  /*9460*/  @!P0 LEA R40, P2, R24, c[0x0][0x1f8], 0x1 ;  /* 0x00007e0018288a11 */ /* 0x000fe400078408ff */
[----:B------:R-:W-:Y:S01]  /*9470*/  @!P0 LEA.HI.X R37, R0, c[0x0][0x1fc], R3, 0x1, P3 ;  /* 0x00007f0000258a11 */ /* 0x000fe200018f0c03 */
[----:B------:R-:W-:Y:S03]  /*9480*/  IMAD.MOV.U32 R0, RZ, RZ, R138 ;  /* 0x000000ffff007224 */ /* 0x000fe600078e008a */
[----:B------:R-:W-:Y:S01]  /*9490*/  @!P0 LEA.HI.X R41, R24, c[0x0][0x1fc], R39, 0x1, P2 ;  /* 0x00007f0018298a11 */ /* 0x000fe200010f0c27 */
[----:B------:R5:W-:Y:S01]  /*94a0*/  @!P0 LDGSTS.E.BYPASS.LTC128B.128 [R198+0x2080], [R36.64], !P6 ;  /* 0x0208000024c68fae */ /* 0x000be2000f101d46 */
[C---:B------:R-:W-:Y:S02]  /*94b0*/  @!P0 LEA R38, P1, R2.reuse, c[0x0][0x1f8], 0x1 ;  /* 0x00007e0002268a11 */ /* 0x040fe400078208ff */
[----:B------:R-:W-:Y:S02]  /*94c0*/  ISETP.GT.AND P2, PT, R199, R245, PT ;  /* 0x000000f5c700720c */ /* 0x000fe40003f44270 */
[----:B------:R-:W-:Y:S01]  /*94d0*/  @!P0 LEA.HI.X R39, R2, c[0x0][0x1fc], R25, 0x1, P1 ;  /* 0x00007f0002278a11 */ /* 0x000fe200008f0c19 */
[----:B------:R-:W-:Y:S01]  /*94e0*/  IMAD.MOV.U32 R2, RZ, RZ, R137 ;  /* 0x000000ffff027224 */ /* 0x000fe200078e0089 */
        /* <DEDUP_REMOVED lines=59> */
[----:B------:R-:W3:Y:S07]  /*98a0*/  LDSM.16.M88.4 R160, [R184+0x1c00] ;  /* 0x001c0000b8a0783b */ /* 0x000eee0000000200 */
        /* <DEDUP_REMOVED lines=16> */
[----:B------:R-:W3:Y:S07]  /*99b0*/  LDSM.16.M88.4 R140, [R191] ;  /* 0x00000000bf8c783b */ /* 0x000eee0000000200 */
[----:B------:R-:W4:Y:S01]  /*99c0*/  LDSM.16.M88.4 R172, [R190] ;  /* 0x00000000beac783b */ /* 0x000f220000000200 */
[-C--:B-1----:R-:W-:Y:S01]  /*99d0*/  HMMA.16816.F32 R4, R160, R164.reuse, R4 ;  /* 0x000000a4a004723c */ /* 0x082fe20000001804 */
[----:B------:R-:W-:Y:S05]  /*99e0*/  DEPBAR.LE SB0, 0x0 ;  /* 0x000080000000791a */ /* 0x000fea0000000000 */
[----:B------:R-:W-:Y:S02]  /*99f0*/  BAR.SYNC.DEFER_BLOCKING 0x0 ;  /* 0x0000000000007b1d */ /* 0x000fe40000010000 */
        /* <DEDUP_REMOVED lines=13> */
[----:B------:R-:W-:Y:S02]  /*9ad0*/  IADD3 R3, -R247, 0x30, RZ ;  /* 0x00000030f7037810 */ /* 0x000fe40007ffe1ff */
        /* <DEDUP_REMOVED lines=9> */
[----:B------:R-:W-:Y:S02]  /*9b70*/  @P0 IMAD R135, R135, c[0x0][0x1e0], RZ ;  /* 0x0000780087870a24 */ /* 0x000fe400078e02ff */
[----:B------:R-:W-:Y:S02]  /*9b80*/  @P0 IMAD.SHL.U32 R140, R139, 0x20, RZ ;  /* 0x000000208b8c0824 */ /* 0x000fe400078e00ff */
[----:B------:R-:W-:Y:S02]  /*9b90*/  @P0 IMAD R135, R133, c[0x0][0x1e4], R135 ;  /* 0x0000790085870a24 */ /* 0x000fe400078e0287 */
[----:B------:R-:W-:Y:S04]  /*9ba0*/  @P0 IMAD.WIDE.U32 R140, R142, 0x30, R140 ;  /* 0x000000308e8c0825 */ /* 0x000fe800078e008c */
[----:B------:R-:W-:Y:S01]  /*9bb0*/  @P0 IMAD.IADD R135, R143, 0x1, R135 ;  /* 0x000000018f870824 */ /* 0x000fe200078e0287 */
[C---:B------:R-:W-:Y:S03]  /*9bc0*/  @P0 IADD3 R168, P3, P1, R140.reuse, 0x20, R238 ;  /* 0x000000208ca80810 */ /* 0x040fe6000797e0ee */
[----:B------:R-:W-:Y:S04]  /*9bd0*/  @P0 IMAD R135, R135, 0x30, RZ ;  /* 0x0000003087870824 */ /* 0x000fe800078e02ff */
        /* <DEDUP_REMOVED lines=16> */
[----:B------:R-:W-:Y:S03]  /*9ce0*/  @P1 IMAD R3, R3, 0x30, RZ ;  /* 0x0000003003031824 */ /* 0x000fe600078e02ff */
[----:B------:R-:W-:Y:S01]  /*9cf0*/  @P1 IADD3 R139, P2, R133, 0x40, RZ ;  /* 0x00000040858b1810 */ /* 0x000fe20007f5e0ff */
[----:B------:R-:W-:Y:S03]  /*9d00*/  @P1 IMAD.IADD R3, R143, 0x1, R3 ;  /* 0x000000018f031824 */ /* 0x000fe600078e0203 */
        /* <DEDUP_REMOVED lines=26> */
.L_x_2509:
[----:B------:R-:W-:Y:S05]  /*9eb0*/  BSYNC B0 ;  /* 0x0000000000007941 */ /* 0x000fea0003800000 */
.L_x_2508:
[----:B------:R-:W-:Y:S01]  /*9ec0*/  FMNMX.FTZ R3, R4, R138, !PT ;  /* 0x0000008a04037209 */ /* 0x000fe20007810000 */
[----:B-1----:R-:W-:Y:S01]  /*9ed0*/  LDSM.16.MT88.4 R160, [R185] ;  /* 0x00000000b9a0783b */ /* 0x002fe20000004200 */
        /* <DEDUP_REMOVED lines=35> */
[----:B------:R-:W-:Y:S01]  /*a110*/  IADD3 R199, R199, -0x1, RZ ;  /* 0xffffffffc7c77810 */ /* 0x000fe20007ffe0ff */
[----:B------:R-:W2:Y:S01]  /*a120*/  SHFL.BFLY PT, R137, R133, 0x2, 0x1f ;  /* 0x0c401f0085897f89 */ /* 0x000ea200000e0000 */
[----:B------:R-:W-:Y:S04]  /*a130*/  FMNMX.FTZ R135, R44, R135, !PT ;  /* 0x000000872c877209 */ /* 0x000fe80007810000 */
[----:B------:R-:W-:Y:S05]  /*a140*/  FMNMX.FTZ R135, R45, R135, !PT ;  /* 0x000000872d877209 */ /* 0x000fea0007810000 */
[----:B------:R-:W3:Y:S01]  /*a150*/  SHFL.BFLY PT, R138, R135, 0x2, 0x1f ;  /* 0x0c401f00878a7f89 */ /* 0x000ee200000e0000 */
[----:B-1----:R-:W-:Y:S02]  /*a160*/  FMNMX.FTZ R3, R3, R136, !PT ;  /* 0x0000008803037209 */ /* 0x002fe40007810000 */
[----:B------:R-:W-:Y:S05]  /*a170*/  FMNMX.FTZ R136, R10, R134, !PT ;  /* 0x000000860a887209 */ /* 0x000fea0007810000 */
[----:B------:R-:W1:Y:S01]  /*a180*/  SHFL.BFLY PT, R139, R3, 0x1, 0x1f ;  /* 0x0c201f00038b7f89 */ /* 0x000e6200000e0000 */
[----:B------:R-:W-:Y:S02]  /*a190*/  FMNMX.FTZ R136, R11, R136, !PT ;  /* 0x000000880b887209 */ /* 0x000fe40007810000 */
[----:B--2---:R-:W-:Y:S02]  /*a1a0*/  FMNMX.FTZ R133, R133, R137, !PT ;  /* 0x0000008985857209 */ /* 0x004fe40007810000 */
[----:B------:R-:W-:Y:S03]  /*a1b0*/  FMNMX.FTZ R137, R14, R136, !PT ;  /* 0x000000880e897209 */ /* 0x000fe60007810000 */
[----:B------:R-:W2:Y:S01]  /*a1c0*/  SHFL.BFLY PT, R140, R133, 0x1, 0x1f ;  /* 0x0c201f00858c7f89 */ /* 0x000ea200000e0000 */
[----:B---3--:R-:W-:Y:S02]  /*a1d0*/  FMNMX.FTZ R136, R135, R138, !PT ;  /* 0x0000008a87887209 */ /* 0x008fe40007810000 */
[----:B------:R-:W-:Y:S05]  /*a1e0*/  FMNMX.FTZ R135, R15, R137, !PT ;  /* 0x000000890f877209 */ /* 0x000fea0007810000 */
[----:B------:R-:W3:Y:S01]  /*a1f0*/  SHFL.BFLY PT, R141, R136, 0x1, 0x1f ;  /* 0x0c201f00888d7f89 */ /* 0x000ee200000e0000 */
        /* <DEDUP_REMOVED lines=8> */
[----:B--2---:R-:W-:Y:S01]  /*a280*/  FMNMX.FTZ R137, R133, R140, !PT ;  /* 0x0000008c85897209 */ /* 0x004fe20007810000 */
[--C-:B------:R-:W-:Y:S01]  /*a290*/  FFMA.FTZ R20, R20, c[0x0][0x2d0], -R165.reuse ;  /* 0x0000b40014147a23 */ /* 0x100fe200000108a5 */
[----:B------:R-:W-:Y:S01]  /*a2a0*/  FMNMX.FTZ R133, R42, R3, !PT ;  /* 0x000000032a857209 */ /* 0x000fe20007810000 */
[----:B------:R-:W-:Y:S01]  /*a2b0*/  FMUL.FTZ R3, R0, c[0x0][0x2d0] ;  /* 0x0000b40000037a20 */ /* 0x000fe20000410000 */
[----:B------:R-:W-:Y:S01]  /*a2c0*/  MUFU.EX2 R200, R4 ;  /* 0x0000000400c87308 */ /* 0x000fe20000000800 */
[----:B------:R-:W-:Y:S01]  /*a2d0*/  FMUL.FTZ R166, R137, c[0x0][0x2d0] ;  /* 0x0000b40089a67a20 */ /* 0x000fe20000410000 */
[----:B------:R-:W-:Y:S01]  /*a2e0*/  FMNMX.FTZ R0, R43, R133, !PT ;  /* 0x000000852b007209 */ /* 0x000fe20007810000 */
[----:B------:R-:W-:Y:S01]  /*a2f0*/  FADD.FTZ R2, -R137, R2 ;  /* 0x0000000289027221 */ /* 0x000fe20000010100 */
[----:B---3--:R-:W-:Y:S01]  /*a300*/  FMNMX.FTZ R136, R136, R141, !PT ;  /* 0x0000008d88887209 */ /* 0x008fe20007810000 */
[--C-:B------:R-:W-:Y:S01]  /*a310*/  FFMA.FTZ R21, R21, c[0x0][0x2d0], -R165.reuse ;  /* 0x0000b40015157a23 */ /* 0x100fe200000108a5 */
[----:B------:R-:W-:Y:S01]  /*a320*/  FMNMX.FTZ R0, R46, R0, !PT ;  /* 0x000000002e007209 */ /* 0x000fe20007810000 */
[----:B------:R-:W-:Y:S02]  /*a330*/  FMUL.FTZ R2, R2, c[0x0][0x2d0] ;  /* 0x0000b40002027a20 */ /* 0x000fe40000410000 */
[----:B------:R-:W-:Y:S01]  /*a340*/  FMUL.FTZ R164, R136, c[0x0][0x2d0] ;  /* 0x0000b40088a47a20 */ /* 0x000fe20000410000 */
[----:B------:R1:W2:Y:S01]  /*a350*/  MUFU.EX2 R135, R3 ;  /* 0x0000000300877308 */ /* 0x0002a20000000800 */
[----:B------:R-:W-:Y:S01]  /*a360*/  FMNMX.FTZ R0, R47, R0, !PT ;  /* 0x000000002f007209 */ /* 0x000fe20007810000 */
[--C-:B------:R-:W-:Y:S02]  /*a370*/  FFMA.FTZ R22, R22, c[0x0][0x2d0], -R166.reuse ;  /* 0x0000b40016167a23 */ /* 0x100fe400000108a6 */
[----:B------:R-:W-:Y:S02]  /*a380*/  FFMA.FTZ R23, R23, c[0x0][0x2d0], -R166 ;  /* 0x0000b40017177a23 */ /* 0x000fe400000108a6 */
[----:B------:R-:W-:Y:S02]  /*a390*/  FFMA.FTZ R25, R25, c[0x0][0x2d0], -R164 ;  /* 0x0000b40019197a23 */ /* 0x000fe400000108a4 */
[--C-:B------:R-:W-:Y:S02]  /*a3a0*/  FFMA.FTZ R34, R34, c[0x0][0x2d0], -R166.reuse ;  /* 0x0000b40022227a23 */ /* 0x100fe400000108a6 */
[----:B------:R3:W4:Y:S01]  /*a3b0*/  MUFU.EX2 R133, R2 ;  /* 0x0000000200857308 */ /* 0x0007220000000800 */
[----:B------:R-:W-:Y:S02]  /*a3c0*/  FFMA.FTZ R35, R35, c[0x0][0x2d0], -R166 ;  /* 0x0000b40023237a23 */ /* 0x000fe400000108a6 */
[----:B------:R-:W-:Y:S02]  /*a3d0*/  FFMA.FTZ R24, R24, c[0x0][0x2d0], -R164 ;  /* 0x0000b40018187a23 */ /* 0x000fe400000108a4 */
[--C-:B------:R-:W-:Y:S02]  /*a3e0*/  FFMA.FTZ R139, R48, c[0x0][0x2d0], -R165.reuse ;  /* 0x0000b400308b7a23 */ /* 0x100fe400000108a5 */
[--C-:B------:R-:W-:Y:S02]  /*a3f0*/  FFMA.FTZ R48, R39, c[0x0][0x2d0], -R166.reuse ;  /* 0x0000b40027307a23 */ /* 0x100fe400000108a6 */
[----:B------:R-:W-:Y:S01]  /*a400*/  FFMA.FTZ R51, R51, c[0x0][0x2d0], -R166 ;  /* 0x0000b40033337a23 */ /* 0x000fe200000108a6 */
[----:B------:R5:W-:Y:S01]  /*a410*/  MUFU.EX2 R177, R20 ;  /* 0x0000001400b17308 */ /* 0x000be20000000800 */
[--C-:B------:R-:W-:Y:S02]  /*a420*/  FFMA.FTZ R40, R40, c[0x0][0x2d0], -R164.reuse ;  /* 0x0000b40028287a23 */ /* 0x100fe400000108a4 */
[----:B------:R-:W-:Y:S01]  /*a430*/  FFMA.FTZ R44, R44, c[0x0][0x2d0], -R164 ;  /* 0x0000b4002c2c7a23 */ /* 0x000fe200000108a4 */
[----:B-1----:R-:W1:Y:S01]  /*a440*/  SHFL.BFLY PT, R3, R0, 0x2, 0x1f ;  /* 0x0c401f0000037f89 */ /* 0x002e6200000e0000 */
[C---:B--2---:R-:W-:Y:S02]  /*a450*/  FMUL.FTZ R100, R135.reuse, R100 ;  /* 0x0000006487647220 */ /* 0x044fe40000410000 */
[C---:B------:R-:W-:Y:S02]  /*a460*/  FMUL.FTZ R101, R135.reuse, R101 ;  /* 0x0000006587657220 */ /* 0x040fe40000410000 */
[C---:B------:R-:W-:Y:S01]  /*a470*/  FMUL.FTZ R112, R135.reuse, R112 ;  /* 0x0000007087707220 */ /* 0x040fe20000410000 */
[----:B------:R-:W-:Y:S01]  /*a480*/  MUFU.EX2 R178, R21 ;  /* 0x0000001500b27308 */ /* 0x000fe20000000800 */
[C---:B------:R-:W-:Y:S02]  /*a490*/  FMUL.FTZ R113, R135.reuse, R113 ;  /* 0x0000007187717220 */ /* 0x040fe40000410000 */
[----:B------:R-:W-:Y:S02]  /*a4a0*/  FMUL.FTZ R116, R135, R116 ;  /* 0x0000007487747220 */ /* 0x000fe40000410000 */
[----:B---3--:R-:W-:Y:S02]  /*a4b0*/  FADD.FTZ R2, -R136, R132 ;  /* 0x0000008488027221 */ /* 0x008fe40000010100 */
[C---:B----4-:R-:W-:Y:S02]  /*a4c0*/  FMUL.FTZ R102, R133.reuse, R102 ;  /* 0x0000006685667220 */ /* 0x050fe40000410000 */
[----:B------:R-:W-:Y:S01]  /*a4d0*/  FMUL.FTZ R2, R2, c[0x0][0x2d0] ;  /* 0x0000b40002027a20 */ /* 0x000fe20000410000 */
[----:B------:R-:W-:Y:S01]  /*a4e0*/  MUFU.EX2 R176, R22 ;  /* 0x0000001600b07308 */ /* 0x000fe20000000800 */
[C---:B------:R-:W-:Y:S02]  /*a4f0*/  FMUL.FTZ R103, R133.reuse, R103 ;  /* 0x0000006785677220 */ /* 0x040fe40000410000 */
[C---:B------:R-:W-:Y:S02]  /*a500*/  FMUL.FTZ R114, R133.reuse, R114 ;  /* 0x0000007285727220 */ /* 0x040fe40000410000 */
[----:B------:R-:W-:Y:S02]  /*a510*/  FMUL.FTZ R115, R133, R115 ;  /* 0x0000007385737220 */ /* 0x000fe40000410000 */
[----:B------:R-:W-:Y:S01]  /*a520*/  FMUL.FTZ R117, R135, R117 ;  /* 0x0000007587757220 */ /* 0x000fe20000410000 */
[----:B-1----:R-:W-:Y:S01]  /*a530*/  FMNMX.FTZ R0, R0, R3, !PT ;  /* 0x0000000300007209 */ /* 0x002fe20007810000 */
[--C-:B------:R-:W-:Y:S01]  /*a540*/  FFMA.FTZ R3, R7, c[0x0][0x2d0], -R166.reuse ;  /* 0x0000b40007037a23 */ /* 0x100fe200000108a6 */
[----:B------:R1:W2:Y:S01]  /*a550*/  MUFU.EX2 R132, R2 ;  /* 0x0000000200847308 */ /* 0x0002a20000000800 */
[C---:B------:R-:W-:Y:S02]  /*a560*/  FMUL.FTZ R7, R133.reuse, R151 ;  /* 0x0000009785077220 */ /* 0x040fe40000410000 */
[C---:B------:R-:W-:Y:S02]  /*a570*/  FMUL.FTZ R118, R133.reuse, R118 ;  /* 0x0000007685767220 */ /* 0x040fe40000410000 */
[----:B------:R-:W-:Y:S02]  /*a580*/  FMUL.FTZ R119, R133, R119 ;  /* 0x0000007785777220 */ /* 0x000fe40000410000 */
[C---:B------:R-:W-:Y:S02]  /*a590*/  FMUL.FTZ R128, R135.reuse, R128 ;  /* 0x0000008087807220 */ /* 0x040fe40000410000 */
[----:B------:R-:W-:Y:S01]  /*a5a0*/  FMUL.FTZ R129, R135, R129 ;  /* 0x0000008187817220 */ /* 0x000fe20000410000 */
[----:B------:R3:W-:Y:S01]  /*a5b0*/  MUFU.EX2 R202, R3 ;  /* 0x0000000300ca7308 */ /* 0x0007e20000000800 */
[C---:B------:R-:W-:Y:S02]  /*a5c0*/  FMUL.FTZ R130, R133.reuse, R130 ;  /* 0x0000008285827220 */ /* 0x040fe40000410000 */
[----:B------:R-:W-:Y:S02]  /*a5d0*/  FMUL.FTZ R131, R133, R131 ;  /* 0x0000008385837220 */ /* 0x000fe40000410000 */
[C---:B------:R-:W-:Y:S02]  /*a5e0*/  FMUL.FTZ R52, R135.reuse, R52 ;  /* 0x0000003487347220 */ /* 0x040fe40000410000 */
[----:B------:R-:W-:Y:S02]  /*a5f0*/  FMUL.FTZ R53, R135, R53 ;  /* 0x0000003587357220 */ /* 0x000fe40000410000 */
[C---:B------:R-:W-:Y:S01]  /*a600*/  FMUL.FTZ R54, R133.reuse, R54 ;  /* 0x0000003685367220 */ /* 0x040fe20000410000 */
[----:B------:R-:W-:Y:S01]  /*a610*/  MUFU.EX2 R175, R23 ;  /* 0x0000001700af7308 */ /* 0x000fe20000000800 */
[----:B------:R-:W-:Y:S02]  /*a620*/  FMUL.FTZ R55, R133, R55 ;  /* 0x0000003785377220 */ /* 0x000fe40000410000 */
[--C-:B-----5:R-:W-:Y:S02]  /*a630*/  FFMA.FTZ R20, R32, c[0x0][0x2d0], -R165.reuse ;  /* 0x0000b40020147a23 */ /* 0x120fe400000108a5 */
[--C-:B-1----:R-:W-:Y:S02]  /*a640*/  FFMA.FTZ R2, R5, c[0x0][0x2d0], -R165.reuse ;  /* 0x0000b40005027a23 */ /* 0x102fe400000108a5 */
[C---:B------:R-:W-:Y:S02]  /*a650*/  FMUL.FTZ R5, R135.reuse, R149 ;  /* 0x0000009587057220 */ /* 0x040fe40000410000 */
[C---:B--2---:R-:W-:Y:S01]  /*a660*/  FMUL.FTZ R104, R132.reuse, R104 ;  /* 0x0000006884687220 */ /* 0x044fe20000410000 */
[----:B------:R-:W1:Y:S01]  /*a670*/  MUFU.EX2 R201, R2 ;  /* 0x0000000200c97308 */ /* 0x000e620000000800 */
[C---:B------:R-:W-:Y:S02]  /*a680*/  FMUL.FTZ R105, R132.reuse, R105 ;  /* 0x0000006984697220 */ /* 0x040fe40000410000 */
[----:B------:R-:W-:Y:S02]  /*a690*/  FMUL.FTZ R108, R132, R108 ;  /* 0x0000006c846c7220 */ /* 0x000fe40000410000 */
[--C-:B---3--:R-:W-:Y:S02]  /*a6a0*/  FFMA.FTZ R3, R16, c[0x0][0x2d0], -R165.reuse ;  /* 0x0000b40010037a23 */ /* 0x108fe400000108a5 */
        /* <DEDUP_REMOVED lines=10> */
[----:B------:R-:W-:Y:S01]  /*a750*/  FMUL.FTZ R60, R132, R60 ;  /* 0x0000003c843c7220 */ /* 0x000fe20000410000 */
[----:B-1----:R-:W-:Y:S01]  /*a760*/  F2FP.PACK_AB R140, R201, R200 ;  /* 0x000000c8c98c723e */ /* 0x002fe200000000ff */
[--C-:B------:R-:W-:Y:S02]  /*a770*/  FFMA.FTZ R2, R6, c[0x0][0x2d0], -R166.reuse ;  /* 0x0000b40006027a23 */ /* 0x100fe400000108a6 */
[----:B------:R-:W-:Y:S02]  /*a780*/  FMUL.FTZ R6, R133, R150 ;  /* 0x0000009685067220 */ /* 0x000fe40000410000 */
[C---:B------:R-:W-:Y:S01]  /*a790*/  FMUL.FTZ R61, R132.reuse, R61 ;  /* 0x0000003d843d7220 */ /* 0x040fe20000410000 */
[----:B------:R1:W4:Y:S01]  /*a7a0*/  MUFU.EX2 R183, R2 ;  /* 0x0000000200b77308 */ /* 0x0003220000000800 */
[C---:B------:R-:W-:Y:S02]  /*a7b0*/  FMUL.FTZ R64, R135.reuse, R64 ;  /* 0x0000004087407220 */ /* 0x040fe40000410000 */
[----:B------:R-:W-:Y:S02]  /*a7c0*/  FMUL.FTZ R65, R135, R65 ;  /* 0x0000004187417220 */ /* 0x000fe40000410000 */
[--C-:B--2---:R-:W-:Y:S02]  /*a7d0*/  FFMA.FTZ R3, R17, c[0x0][0x2d0], -R165.reuse ;  /* 0x0000b40011037a23 */ /* 0x104fe400000108a5 */
[----:B------:R-:W-:Y:S02]  /*a7e0*/  FMUL.FTZ R17, R135, R157 ;  /* 0x0000009d87117220 */ /* 0x000fe40000410000 */
[C---:B------:R-:W-:Y:S01]  /*a7f0*/  FMUL.FTZ R66, R133.reuse, R66 ;  /* 0x0000004285427220 */ /* 0x040fe20000410000 */
[----:B------:R-:W2:Y:S01]  /*a800*/  MUFU.EX2 R210, R3 ;  /* 0x0000000300d27308 */ /* 0x000ea20000000800 */
[----:B------:R-:W-:Y:S02]  /*a810*/  FMUL.FTZ R67, R133, R67 ;  /* 0x0000004385437220 */ /* 0x000fe40000410000 */
[----:B------:R-:W-:Y:S02]  /*a820*/  FMUL.FTZ R68, R135, R68 ;  /* 0x0000004487447220 */ /* 0x000fe40000410000 */
[--C-:B---3--:R-:W-:Y:S02]  /*a830*/  FFMA.FTZ R20, R33, c[0x0][0x2d0], -R165.reuse ;  /* 0x0000b40021147a23 */ /* 0x108fe400000108a5 */
[----:B------:R-:W-:Y:S02]  /*a840*/  FMUL.FTZ R69, R135, R69 ;  /* 0x0000004587457220 */ /* 0x000fe40000410000 */
[C---:B------:R-:W-:Y:S01]  /*a850*/  FMUL.FTZ R70, R133.reuse, R70 ;  /* 0x0000004685467220 */ /* 0x040fe20000410000 */
[----:B------:R3:W-:Y:S01]  /*a860*/  MUFU.EX2 R173, R20 ;  /* 0x0000001400ad7308 */ /* 0x0007e20000000800 */
[----:B------:R-:W-:Y:S02]  /*a870*/  FMUL.FTZ R71, R133, R71 ;  /* 0x0000004785477220 */ /* 0x000fe40000410000 */
[----:B------:R-:W-:Y:S01]  /*a880*/  FMUL.FTZ R72, R132, R72 ;  /* 0x0000004884487220 */ /* 0x000fe20000410000 */
[----:B-1----:R-:W1:Y:S01]  /*a890*/  SHFL.BFLY PT, R2, R0, 0x1, 0x1f ;  /* 0x0c201f0000027f89 */ /* 0x002e6200000e0000 */
[----:B----4-:R-:W-:Y:S01]  /*a8a0*/  F2FP.PACK_AB R141, R202, R183 ;  /* 0x000000b7ca8d723e */ /* 0x010fe200000000ff */
[C---:B------:R-:W-:Y:S02]  /*a8b0*/  FMUL.FTZ R73, R132.reuse, R73 ;  /* 0x0000004984497220 */ /* 0x040fe40000410000 */
[C---:B------:R-:W-:Y:S02]  /*a8c0*/  FMUL.FTZ R76, R132.reuse, R76 ;  /* 0x0000004c844c7220 */ /* 0x040fe40000410000 */
[----:B------:R-:W-:Y:S01]  /*a8d0*/  MUFU.EX2 R170, R25 ;  /* 0x0000001900aa7308 */ /* 0x000fe20000000800 */
[----:B------:R-:W-:Y:S02]  /*a8e0*/  FMUL.FTZ R77, R132, R77 ;  /* 0x0000004d844d7220 */ /* 0x000fe40000410000 */
[----:B------:R-:W-:Y:S01]  /*a8f0*/  FMUL.FTZ R80, R135, R80 ;  /* 0x0000005087507220 */ /* 0x000fe20000410000 */
[----:B--2---:R-:W-:Y:S01]  /*a900*/  F2FP.PACK_AB R142, R210, R209 ;  /* 0x000000d1d28e723e */ /* 0x004fe200000000ff */
[--C-:B------:R-:W-:Y:S02]  /*a910*/  FFMA.FTZ R3, R18, c[0x0][0x2d0], -R166.reuse ;  /* 0x0000b40012037a23 */ /* 0x100fe400000108a6 */
[----:B------:R-:W-:Y:S02]  /*a920*/  FMUL.FTZ R18, R133, R158 ;  /* 0x0000009e85127220 */ /* 0x000fe40000410000 */
[----:B------:R-:W-:Y:S01]  /*a930*/  FMUL.FTZ R81, R135, R81 ;  /* 0x0000005187517220 */ /* 0x000fe20000410000 */
[----:B------:R2:W-:Y:S01]  /*a940*/  MUFU.EX2 R208, R3 ;  /* 0x0000000300d07308 */ /* 0x0005e20000000800 */
[C---:B------:R-:W-:Y:S02]  /*a950*/  FMUL.FTZ R82, R133.reuse, R82 ;  /* 0x0000005285527220 */ /* 0x040fe40000410000 */
[----:B------:R-:W-:Y:S01]  /*a960*/  FMUL.FTZ R83, R133, R83 ;  /* 0x0000005385537220 */ /* 0x000fe20000410000 */
[----:B---3--:R-:W-:Y:S01]  /*a970*/  LDSM.16.MT88.4 R20, [R186+0x1800] ;  /* 0x00180000ba14783b */ /* 0x008fe20000004200 */
[C---:B------:R-:W-:Y:S02]  /*a980*/  FMUL.FTZ R88, R132.reuse, R88 ;  /* 0x0000005884587220 */ /* 0x040fe40000410000 */
[----:B------:R-:W-:Y:S01]  /*a990*/  FMUL.FTZ R89, R132, R89 ;  /* 0x0000005984597220 */ /* 0x000fe20000410000 */
[----:B-1----:R-:W-:Y:S01]  /*a9a0*/  FMNMX.FTZ R2, R0, R2, !PT ;  /* 0x0000000200027209 */ /* 0x002fe20007810000 */
[----:B------:R-:W-:Y:S01]  /*a9b0*/  FFMA.FTZ R0, R19, c[0x0][0x2d0], -R166 ;  /* 0x0000b40013007a23 */ /* 0x000fe200000108a6 */
[----:B------:R-:W-:Y:S01]  /*a9c0*/  MUFU.EX2 R171, R34 ;  /* 0x0000002200ab7308 */ /* 0x000fe20000000800 */
[----:B------:R-:W-:Y:S02]  /*a9d0*/  FMUL.FTZ R19, R133, R159 ;  /* 0x0000009f85137220 */ /* 0x000fe40000410000 */
[----:B------:R-:W-:Y:S01]  /*a9e0*/  LDSM.16.MT88.4 R156, [R185+0x800] ;  /* 0x00080000b99c783b */ /* 0x000fe20000004200 */
[C---:B------:R-:W-:Y:S02]  /*a9f0*/  FMUL.FTZ R92, R132.reuse, R92 ;  /* 0x0000005c845c7220 */ /* 0x040fe40000410000 */
[----:B------:R-:W-:Y:S02]  /*aa00*/  FMUL.FTZ R93, R132, R93 ;  /* 0x0000005d845d7220 */ /* 0x000fe40000410000 */
[C---:B------:R-:W-:Y:S02]  /*aa10*/  FMUL.FTZ R96, R135.reuse, R96 ;  /* 0x0000006087607220 */ /* 0x040fe40000410000 */
[----:B------:R1:W3:Y:S01]  /*aa20*/  MUFU.EX2 R207, R0 ;  /* 0x0000000000cf7308 */ /* 0x0002e20000000800 */
[----:B------:R-:W-:Y:S02]  /*aa30*/  FMUL.FTZ R97, R135, R97 ;  /* 0x0000006187617220 */ /* 0x000fe40000410000 */
[C---:B------:R-:W-:Y:S02]  /*aa40*/  FMUL.FTZ R98, R133.reuse, R98 ;  /* 0x0000006285627220 */ /* 0x040fe40000410000 */
[----:B--2---:R-:W-:Y:S02]  /*aa50*/  FFMA.FTZ R3, R8, c[0x0][0x2d0], -R164 ;  /* 0x0000b40008037a23 */ /* 0x004fe400000108a4 */
[----:B------:R-:W-:Y:S02]  /*aa60*/  FMUL.FTZ R8, R132, R144 ;  /* 0x0000009084087220 */ /* 0x000fe40000410000 */
[----:B------:R-:W-:Y:S01]  /*aa70*/  FMUL.FTZ R99, R133, R99 ;  /* 0x0000006385637220 */ /* 0x000fe20000410000 */
[----:B------:R2:W-:Y:S01]  /*aa80*/  MUFU.EX2 R180, R3 ;  /* 0x0000000300b47308 */ /* 0x0005e20000000800 */
[C---:B------:R-:W-:Y:S02]  /*aa90*/  FMUL.FTZ R84, R135.reuse, R84 ;  /* 0x0000005487547220 */ /* 0x040fe40000410000 */
[----:B------:R-:W-:Y:S02]  /*aaa0*/  FMUL.FTZ R85, R135, R85 ;  /* 0x0000005587557220 */ /* 0x000fe40000410000 */
[C---:B------:R-:W-:Y:S02]  /*aab0*/  FMUL.FTZ R86, R133.reuse, R86 ;  /* 0x0000005685567220 */ /* 0x040fe40000410000 */
[----:B------:R-:W-:Y:S03]  /*aac0*/  FMUL.FTZ R87, R133, R87 ;  /* 0x0000005785577220 */ /* 0x000fe60000410000 */
[----:B------:R4:W-:Y:S01]  /*aad0*/  MUFU.EX2 R172, R35 ;  /* 0x0000002300ac7308 */ /* 0x0009e20000000800 */
[----:B-1----:R-:W-:Y:S01]  /*aae0*/  FADD.FTZ R0, -R2, R134 ;  /* 0x0000008602007221 */ /* 0x002fe20000010100 */
[----:B---3--:R-:W-:Y:S01]  /*aaf0*/  F2FP.PACK_AB R143, R207, R208 ;  /* 0x000000d0cf8f723e */ /* 0x008fe200000000ff */
[----:B------:R-:W-:Y:S02]  /*ab00*/  FFMA.FTZ R134, R49, c[0x0][0x2d0], -R165 ;  /* 0x0000b40031867a23 */ /* 0x000fe400000108a5 */
[----:B------:R-:W-:Y:S05]  /*ab10*/  FMUL.FTZ R0, R0, c[0x0][0x2d0] ;  /* 0x0000b40000007a20 */ /* 0x000fea0000410000 */
[----:B------:R1:W3:Y:S01]  /*ab20*/  MUFU.EX2 R169, R24 ;  /* 0x0000001800a97308 */ /* 0x0002e20000000800 */
[----:B------:R-:W-:Y:S02]  /*ab30*/  FFMA.FTZ R49, R38, c[0x0][0x2d0], -R166 ;  /* 0x0000b40026317a23 */ /* 0x000fe400000108a6 */
[--C-:B--2---:R-:W-:Y:S02]  /*ab40*/  FFMA.FTZ R3, R9, c[0x0][0x2d0], -R164.reuse ;  /* 0x0000b40009037a23 */ /* 0x104fe400000108a4 */
[----:B------:R-:W-:Y:S05]  /*ab50*/  FMUL.FTZ R9, R132, R145 ;  /* 0x0000009184097220 */ /* 0x000fea0000410000 */
[----:B------:R2:W5:Y:S01]  /*ab60*/  MUFU.EX2 R182, R3 ;  /* 0x0000000300b67308 */ /* 0x0005620000000800 */
[----:B----4-:R-:W-:Y:S09]  /*ab70*/  LDSM.16.MT88.4 R32, [R186+0x400] ;  /* 0x00040000ba20783b */ /* 0x010ff20000004200 */
[----:B------:R-:W4:Y:S01]  /*ab80*/  MUFU.EX2 R0, R0 ;  /* 0x0000000000007308 */ /* 0x000f220000000800 */
[--C-:B-1----:R-:W-:Y:S01]  /*ab90*/  FFMA.FTZ R24, R28, c[0x0][0x2d0], -R164.reuse ;  /* 0x0000b4001c187a23 */ /* 0x102fe200000108a4 */
[----:B---3--:R-:W-:Y:S08]  /*aba0*/  F2FP.PACK_AB R28, R170, R169 ;  /* 0x000000a9aa1c723e */ /* 0x008ff000000000ff */
[----:B------:R-:W-:Y:S01]  /*abb0*/  MUFU.EX2 R48, R48 ;  /* 0x0000003000307308 */ /* 0x000fe20000000800 */
[--C-:B--2---:R-:W-:Y:S01]  /*abc0*/  FFMA.FTZ R3, R12, c[0x0][0x2d0], -R164.reuse ;  /* 0x0000b4000c037a23 */ /* 0x104fe200000108a4 */
[----:B-----5:R-:W-:Y:S01]  /*abd0*/  F2FP.PACK_AB R144, R182, R180 ;  /* 0x000000b4b690723e */ /* 0x020fe200000000ff */
[----:B------:R-:W-:Y:S07]  /*abe0*/  FMUL.FTZ R12, R132, R152 ;  /* 0x00000098840c7220 */ /* 0x000fee0000410000 */
[----:B------:R1:W-:Y:S01]  /*abf0*/  MUFU.EX2 R205, R3 ;  /* 0x0000000300cd7308 */ /* 0x0003e20000000800 */
[C---:B----4-:R-:W-:Y:S02]  /*ac00*/  FMUL.FTZ R106, R0.reuse, R106 ;  /* 0x0000006a006a7220 */ /* 0x050fe40000410000 */
        /* <DEDUP_REMOVED lines=11> */
[----:B-1----:R-:W-:Y:S02]  /*acc0*/  FFMA.FTZ R3, R13, c[0x0][0x2d0], -R164 ;  /* 0x0000b4000d037a23 */ /* 0x002fe400000108a4 */
[----:B------:R-:W-:Y:S02]  /*acd0*/  FMUL.FTZ R13, R132, R153 ;  /* 0x00000099840d7220 */ /* 0x000fe40000410000 */
[C---:B------:R-:W-:Y:S02]  /*ace0*/  FMUL.FTZ R62, R0.reuse, R62 ;  /* 0x0000003e003e7220 */ /* 0x040fe40000410000 */
[C---:B------:R-:W-:Y:S01]  /*acf0*/  FMUL.FTZ R63, R0.reuse, R63 ;  /* 0x0000003f003f7220 */ /* 0x040fe20000410000 */
[----:B------:R1:W2:Y:S01]  /*ad00*/  MUFU.EX2 R206, R3 ;  /* 0x0000000300ce7308 */ /* 0x0002a20000000800 */
        /* <DEDUP_REMOVED lines=9> */
[----:B-1----:R-:W-:Y:S04]  /*ada0*/  FMUL.FTZ R3, R2, c[0x0][0x2d0] ;  /* 0x0000b40002037a20 */ /* 0x002fe80000410000 */
[--C-:B------:R-:W-:Y:S02]  /*adb0*/  FFMA.FTZ R4, R10, c[0x0][0x2d0], -R3.reuse ;  /* 0x0000b4000a047a23 */ /* 0x100fe40000010803 */
[----:B------:R-:W-:Y:S01]  /*adc0*/  FMUL.FTZ R10, R0, R146 ;  /* 0x00000092000a7220 */ /* 0x000fe20000410000 */
[----:B--2---:R-:W-:Y:S01]  /*add0*/  F2FP.PACK_AB R146, R206, R205 ;  /* 0x000000cdce92723e */ /* 0x004fe200000000ff */
[----:B------:R1:W-:Y:S01]  /*ade0*/  MUFU.EX2 R179, R4 ;  /* 0x0000000400b37308 */ /* 0x0003e20000000800 */
[--C-:B------:R-:W-:Y:S02]  /*adf0*/  FFMA.FTZ R26, R26, c[0x0][0x2d0], -R3.reuse ;  /* 0x0000b4001a1a7a23 */ /* 0x100fe40000010803 */
[--C-:B------:R-:W-:Y:S02]  /*ae00*/  FFMA.FTZ R27, R27, c[0x0][0x2d0], -R3.reuse ;  /* 0x0000b4001b1b7a23 */ /* 0x100fe40000010803 */
[--C-:B------:R-:W-:Y:S02]  /*ae10*/  FFMA.FTZ R39, R42, c[0x0][0x2d0], -R3.reuse ;  /* 0x0000b4002a277a23 */ /* 0x100fe40000010803 */
[--C-:B------:R-:W-:Y:S03]  /*ae20*/  FFMA.FTZ R38, R43, c[0x0][0x2d0], -R3.reuse ;  /* 0x0000b4002b267a23 */ /* 0x100fe60000010803 */
[----:B------:R-:W-:Y:S10]  /*ae30*/  MUFU.EX2 R167, R26 ;  /* 0x0000001a00a77308 */ /* 0x000ff40000000800 */
[----:B------:R-:W-:Y:S01]  /*ae40*/  MUFU.EX2 R168, R27 ;  /* 0x0000001b00a87308 */ /* 0x000fe20000000800 */
[--C-:B-1----:R-:W-:Y:S02]  /*ae50*/  FFMA.FTZ R4, R11, c[0x0][0x2d0], -R3.reuse ;  /* 0x0000b4000b047a23 */ /* 0x102fe40000010803 */
[----:B------:R-:W-:Y:S07]  /*ae60*/  FMUL.FTZ R11, R0, R147 ;  /* 0x00000093000b7220 */ /* 0x000fee0000410000 */
[----:B------:R1:W2:Y:S10]  /*ae70*/  MUFU.EX2 R181, R4 ;  /* 0x0000000400b57308 */ /* 0x0002b40000000800 */
[----:B------:R-:W-:Y:S10]  /*ae80*/  MUFU.EX2 R39, R39 ;  /* 0x0000002700277308 */ /* 0x000ff40000000800 */
[----:B------:R-:W-:Y:S01]  /*ae90*/  MUFU.EX2 R38, R38 ;  /* 0x0000002600267308 */ /* 0x000fe20000000800 */
[--C-:B-1----:R-:W-:Y:S01]  /*aea0*/  FFMA.FTZ R4, R14, c[0x0][0x2d0], -R3.reuse ;  /* 0x0000b4000e047a23 */ /* 0x102fe20000010803 */
[----:B--2---:R-:W-:Y:S01]  /*aeb0*/  F2FP.PACK_AB R145, R181, R179 ;  /* 0x000000b3b591723e */ /* 0x004fe200000000ff */
[C---:B------:R-:W-:Y:S07]  /*aec0*/  FMUL.FTZ R14, R0.reuse, R154 ;  /* 0x0000009a000e7220 */ /* 0x040fee0000410000 */
[----:B------:R1:W2:Y:S10]  /*aed0*/  MUFU.EX2 R203, R4 ;  /* 0x0000000400cb7308 */ /* 0x0002b40000000800 */
[----:B------:R-:W-:Y:S01]  /*aee0*/  MUFU.EX2 R43, R44 ;  /* 0x0000002c002b7308 */ /* 0x000fe20000000800 */
[----:B-1----:R-:W-:Y:S02]  /*aef0*/  FFMA.FTZ R4, R15, c[0x0][0x2d0], -R3 ;  /* 0x0000b4000f047a23 */ /* 0x002fe40000010803 */
[C---:B------:R-:W-:Y:S07]  /*af00*/  FMUL.FTZ R15, R0.reuse, R155 ;  /* 0x0000009b000f7220 */ /* 0x040fee0000410000 */
[----:B------:R1:W3:Y:S01]  /*af10*/  MUFU.EX2 R204, R4 ;  /* 0x0000000400cc7308 */ /* 0x0002e20000000800 */
[----:B------:R-:W-:Y:S04]  /*af20*/  FFMA.FTZ R0, R0, R244, R179 ;  /* 0x000000f400007223 */ /* 0x000fe800000100b3 */
[----:B------:R-:W-:Y:S04]  /*af30*/  FADD.FTZ R0, R181, R0 ;  /* 0x00000000b5007221 */ /* 0x000fe80000010000 */
[----:B--2---:R-:W-:Y:S02]  /*af40*/  FADD.FTZ R0, R203, R0 ;  /* 0x00000000cb007221 */ /* 0x004fe40000010000 */
[----:B-1----:R-:W-:Y:S01]  /*af50*/  FMUL.FTZ R4, R135, R148 ;  /* 0x0000009487047220 */ /* 0x002fe20000410000 */
[C---:B---3--:R-:W-:Y:S01]  /*af60*/  F2FP.PACK_AB R147, R204.reuse, R203 ;  /* 0x000000cbcc93723e */ /* 0x048fe200000000ff */
[----:B------:R-:W1:Y:S01]  /*af70*/  LDSM.16.MT88.4 R148, [R186] ;  /* 0x00000000ba94783b */ /* 0x000e620000004200 */
[----:B------:R-:W-:Y:S04]  /*af80*/  FADD.FTZ R0, R204, R0 ;  /* 0x00000000cc007221 */ /* 0x000fe80000010000 */
[-C--:B------:R-:W-:Y:S08]  /*af90*/  HMMA.16816.F32 R4, R140, R160.reuse, R4 ;  /* 0x000000a08c04723c */ /* 0x080ff00000001804 */
[C---:B------:R-:W-:Y:S08]  /*afa0*/  HMMA.16816.F32 R8, R144.reuse, R160, R8 ;  /* 0x000000a09008723c */ /* 0x040ff00000001808 */
[-C--:B------:R-:W-:Y:S08]  /*afb0*/  HMMA.16816.F32 R12, R144, R162.reuse, R12 ;  /* 0x000000a2900c723c */ /* 0x080ff0000000180c */
[C---:B------:R-:W-:Y:S01]  /*afc0*/  HMMA.16816.F32 R16, R140.reuse, R162, R16 ;  /* 0x000000a28c10723c */ /* 0x040fe20000001810 */
[----:B------:R2:W-:Y:S07]  /*afd0*/  MUFU.EX2 R162, R24 ;  /* 0x0000001800a27308 */ /* 0x0005ee0000000800 */
[-C--:B-1----:R-:W-:Y:S08]  /*afe0*/  HMMA.16816.F32 R100, R140, R148.reuse, R100 ;  /* 0x000000948c64723c */ /* 0x082ff00000001864 */
[C---:B------:R-:W-:Y:S01]  /*aff0*/  HMMA.16816.F32 R104, R144.reuse, R148, R104 ;  /* 0x000000949068723c */ /* 0x040fe20000001868 */
[----:B--2---:R-:W-:Y:S07]  /*b000*/  LDSM.16.MT88.4 R24, [R185+0x400] ;  /* 0x00040000b918783b */ /* 0x004fee0000004200 */
        /* <DEDUP_REMOVED lines=22> */
[----:B------:R-:W-:Y:S02]  /*b170*/  F2FP.PACK_AB R29, R168, R167 ;  /* 0x000000a7a81d723e */ /* 0x000fe400000000ff */
[----:B------:R-:W-:Y:S01]  /*b180*/  F2FP.PACK_AB R21, R175, R176 ;  /* 0x000000b0af15723e */ /* 0x000fe200000000ff */
[--C-:B------:R-:W-:Y:S01]  /*b190*/  FFMA.FTZ R145, R36, c[0x0][0x2d0], -R165.reuse ;  /* 0x0000b40024917a23 */ /* 0x100fe200000108a5 */
[----:B------:R-:W-:Y:S04]  /*b1a0*/  HMMA.16816.F32 R96, R140, R22, R96 ;  /* 0x000000168c60723c */ /* 0x000fe80000001860 */
[----:B------:R-:W-:Y:S02]  /*b1b0*/  FFMA.FTZ R144, R37, c[0x0][0x2d0], -R165 ;  /* 0x0000b40025907a23 */ /* 0x000fe400000108a5 */
[--C-:B------:R-:W-:Y:S01]  /*b1c0*/  FFMA.FTZ R37, R46, c[0x0][0x2d0], -R3.reuse ;  /* 0x0000b4002e257a23 */ /* 0x100fe20000010803 */
[----:B------:R-:W-:Y:S01]  /*b1d0*/  F2FP.PACK_AB R22, R173, R174 ;  /* 0x000000aead16723e */ /* 0x000fe200000000ff */
[----:B------:R-:W-:Y:S01]  /*b1e0*/  MUFU.EX2 R46, R145 ;  /* 0x00000091002e7308 */ /* 0x000fe20000000800 */
[----:B------:R-:W-:Y:S03]  /*b1f0*/  F2FP.PACK_AB R23, R172, R171 ;  /* 0x000000abac17723e */ /* 0x000fe600000000ff */
[----:B------:R-:W-:Y:S02]  /*b200*/  FFMA.FTZ R36, R50, c[0x0][0x2d0], -R166 ;  /* 0x0000b40032247a23 */ /* 0x000fe400000108a6 */
[--C-:B------:R-:W-:Y:S02]  /*b210*/  FFMA.FTZ R50, R41, c[0x0][0x2d0], -R164.reuse ;  /* 0x0000b40029327a23 */ /* 0x100fe400000108a4 */
[----:B------:R-:W-:Y:S02]  /*b220*/  FFMA.FTZ R41, R45, c[0x0][0x2d0], -R164 ;  /* 0x0000b4002d297a23 */ /* 0x000fe400000108a4 */
[----:B------:R-:W-:Y:S01]  /*b230*/  MUFU.EX2 R140, R144 ;  /* 0x00000090008c7308 */ /* 0x000fe20000000800 */
[--C-:B-1----:R-:W-:Y:S01]  /*b240*/  FFMA.FTZ R20, R30, c[0x0][0x2d0], -R3.reuse ;  /* 0x0000b4001e147a23 */ /* 0x102fe20000010803 */
[----:B--2---:R-:W-:Y:S08]  /*b250*/  F2FP.PACK_AB R30, R163, R162 ;  /* 0x000000a2a31e723e */ /* 0x004ff000000000ff */
[----:B------:R1:W-:Y:S10]  /*b260*/  MUFU.EX2 R161, R20 ;  /* 0x0000001400a17308 */ /* 0x0003f40000000800 */
[----:B------:R-:W-:Y:S10]  /*b270*/  MUFU.EX2 R45, R51 ;  /* 0x00000033002d7308 */ /* 0x000ff40000000800 */
[----:B------:R-:W-:Y:S01]  /*b280*/  MUFU.EX2 R42, R50 ;  /* 0x00000032002a7308 */ /* 0x000fe20000000800 */
[--C-:B-1----:R-:W-:Y:S02]  /*b290*/  FFMA.FTZ R20, R31, c[0x0][0x2d0], -R3.reuse ;  /* 0x0000b4001f147a23 */ /* 0x102fe40000010803 */
[----:B------:R-:W-:Y:S07]  /*b2a0*/  FFMA.FTZ R3, R47, c[0x0][0x2d0], -R3 ;  /* 0x0000b4002f037a23 */ /* 0x000fee0000010803 */
[----:B------:R1:W2:Y:S10]  /*b2b0*/  MUFU.EX2 R160, R20 ;  /* 0x0000001400a07308 */ /* 0x0002b40000000800 */
[----:B------:R-:W-:Y:S10]  /*b2c0*/  MUFU.EX2 R47, R49 ;  /* 0x00000031002f7308 */ /* 0x000ff40000000800 */
[----:B------:R-:W-:Y:S01]  /*b2d0*/  MUFU.EX2 R49, R36 ;  /* 0x0000002400317308 */ /* 0x000fe20000000800 */
[----:B-1----:R-:W-:Y:S02]  /*b2e0*/  F2FP.PACK_AB R20, R178, R177 ;  /* 0x000000b1b214723e */ /* 0x002fe400000000ff */
[----:B--2---:R-:W-:Y:S07]  /*b2f0*/  F2FP.PACK_AB R31, R160, R161 ;  /* 0x000000a1a01f723e */ /* 0x004fee00000000ff */
[----:B------:R-:W1:Y:S01]  /*b300*/  MUFU.EX2 R41, R41 ;  /* 0x0000002900297308 */ /* 0x000e620000000800 */
[-C--:B------:R-:W-:Y:S08]  /*b310*/  HMMA.16816.F32 R4, R20, R24.reuse, R4 ;  /* 0x000000181404723c */ /* 0x080ff00000001804 */
[C---:B------:R-:W-:Y:S01]  /*b320*/  HMMA.16816.F32 R8, R28.reuse, R24, R8 ;  /* 0x000000181c08723c */ /* 0x040fe20000001808 */
[----:B------:R-:W-:Y:S07]  /*b330*/  MUFU.EX2 R37, R37 ;  /* 0x0000002500257308 */ /* 0x000fee0000000800 */
[-C--:B------:R-:W-:Y:S03]  /*b340*/  HMMA.16816.F32 R12, R28, R26.reuse, R12 ;  /* 0x0000001a1c0c723c */ /* 0x080fe6000000180c */
[----:B------:R2:W3:Y:S05]  /*b350*/  MUFU.EX2 R36, R3 ;  /* 0x0000000300247308 */ /* 0x0004ea0000000800 */
[C---:B------:R-:W-:Y:S01]  /*b360*/  HMMA.16816.F32 R16, R20.reuse, R26, R16 ;  /* 0x0000001a1410723c */ /* 0x040fe20000001810 */
[----:B------:R-:W4:Y:S07]  /*b370*/  LDSM.16.MT88.4 R24, [R185+0x1000] ;  /* 0x00100000b918783b */ /* 0x000f2e0000004200 */
[-C--:B------:R-:W-:Y:S08]  /*b380*/  HMMA.16816.F32 R100, R20, R32.reuse, R100 ;  /* 0x000000201464723c */ /* 0x080ff00000001864 */
[C---:B------:R-:W-:Y:S04]  /*b390*/  HMMA.16816.F32 R104, R28.reuse, R32, R104 ;  /* 0x000000201c68723c */ /* 0x040fe80000001868 */
[----:B--2---:R-:W-:Y:S04]  /*b3a0*/  FFMA.FTZ R3, R135, R241, R200 ;  /* 0x000000f187037223 */ /* 0x004fe800000100c8 */
[-C--:B------:R-:W-:Y:S04]  /*b3b0*/  HMMA.16816.F32 R108, R28, R34.reuse, R108 ;  /* 0x000000221c6c723c */ /* 0x080fe8000000186c */
[----:B------:R-:W-:Y:S04]  /*b3c0*/  FADD.FTZ R3, R201, R3 ;  /* 0x00000003c9037221 */ /* 0x000fe80000010000 */
[C---:B------:R-:W-:Y:S01]  /*b3d0*/  HMMA.16816.F32 R112, R20.reuse, R34, R112 ;  /* 0x000000221470723c */ /* 0x040fe20000001870 */
[----:B------:R-:W2:Y:S03]  /*b3e0*/  LDSM.16.MT88.4 R32, [R186+0x1000] ;  /* 0x00100000ba20783b */ /* 0x000ea60000004200 */
[----:B------:R-:W-:Y:S04]  /*b3f0*/  FADD.FTZ R3, R209, R3 ;  /* 0x00000003d1037221 */ /* 0x000fe80000010000 */
[----:B------:R-:W-:Y:S01]  /*b400*/  FADD.FTZ R3, R210, R3 ;  /* 0x00000003d2037221 */ /* 0x000fe20000010000 */
[-C--:B----4-:R-:W-:Y:S03]  /*b410*/  HMMA.16816.F32 R116, R20, R24.reuse, R116 ;  /* 0x000000181474723c */ /* 0x090fe60000001874 */
[----:B------:R-:W-:Y:S04]  /*b420*/  FADD.FTZ R3, R177, R3 ;  /* 0x00000003b1037221 */ /* 0x000fe80000010000 */
[----:B------:R-:W-:Y:S01]  /*b430*/  FADD.FTZ R3, R178, R3 ;  /* 0x00000003b2037221 */ /* 0x000fe20000010000 */
[C---:B------:R-:W-:Y:S08]  /*b440*/  HMMA.16816.F32 R120, R28.reuse, R24, R120 ;  /* 0x000000181c78723c */ /* 0x040ff00000001878 */
[-C--:B------:R-:W-:Y:S08]  /*b450*/  HMMA.16816.F32 R124, R28, R26.reuse, R124 ;  /* 0x0000001a1c7c723c */ /* 0x080ff0000000187c */
[C---:B------:R-:W-:Y:S01]  /*b460*/  HMMA.16816.F32 R128, R20.reuse, R26, R128 ;  /* 0x0000001a1480723c */ /* 0x040fe20000001880 */
[----:B------:R-:W4:Y:S07]  /*b470*/  LDSM.16.MT88.4 R24, [R185+0x1c00] ;  /* 0x001c0000b918783b */ /* 0x000f2e0000004200 */
[-C--:B--2---:R-:W-:Y:S08]  /*b480*/  HMMA.16816.F32 R52, R20, R32.reuse, R52 ;  /* 0x000000201434723c */ /* 0x084ff00000001834 */
[C---:B------:R-:W-:Y:S08]  /*b490*/  HMMA.16816.F32 R56, R28.reuse, R32, R56 ;  /* 0x000000201c38723c */ /* 0x040ff00000001838 */
[-C--:B------:R-:W-:Y:S08]  /*b4a0*/  HMMA.16816.F32 R60, R28, R34.reuse, R60 ;  /* 0x000000221c3c723c */ /* 0x080ff0000000183c */
[C---:B------:R-:W-:Y:S01]  /*b4b0*/  HMMA.16816.F32 R64, R20.reuse, R34, R64 ;  /* 0x000000221440723c */ /* 0x040fe20000001840 */
[----:B------:R-:W2:Y:S07]  /*b4c0*/  LDSM.16.MT88.4 R32, [R186+0x1c00] ;  /* 0x001c0000ba20783b */ /* 0x000eae0000004200 */
[-C--:B----4-:R-:W-:Y:S08]  /*b4d0*/  HMMA.16816.F32 R68, R20, R24.reuse, R68 ;  /* 0x000000181444723c */ /* 0x090ff00000001844 */
[C---:B------:R-:W-:Y:S07]  /*b4e0*/  HMMA.16816.F32 R72, R28.reuse, R24, R72 ;  /* 0x000000181c48723c */ /* 0x040fee0000001848 */
[----:B------:R-:W-:Y:S01]  /*b4f0*/  FFMA.FTZ R25, R133, R243, R183 ;  /* 0x000000f385197223 */ /* 0x000fe200000100b7 */
[-C--:B------:R-:W-:Y:S04]  /*b500*/  HMMA.16816.F32 R76, R28, R26.reuse, R76 ;  /* 0x0000001a1c4c723c */ /* 0x080fe8000000184c */
[----:B------:R-:W-:Y:S04]  /*b510*/  FFMA.FTZ R24, R132, R242, R180 ;  /* 0x000000f284187223 */ /* 0x000fe800000100b4 */
[C---:B------:R-:W-:Y:S07]  /*b520*/  HMMA.16816.F32 R80, R20.reuse, R26, R80 ;  /* 0x0000001a1450723c */ /* 0x040fee0000001850 */
[----:B-1----:R-:W-:Y:S01]  /*b530*/  F2FP.PACK_AB R26, R41, R43 ;  /* 0x0000002b291a723e */ /* 0x002fe200000000ff */
[-C--:B--2---:R-:W-:Y:S04]  /*b540*/  HMMA.16816.F32 R84, R20, R32.reuse, R84 ;  /* 0x000000201454723c */ /* 0x084fe80000001854 */
[----:B---3--:R-:W-:Y:S04]  /*b550*/  F2FP.PACK_AB R27, R36, R37 ;  /* 0x00000025241b723e */ /* 0x008fe800000000ff */
[C---:B------:R-:W-:Y:S07]  /*b560*/  HMMA.16816.F32 R88, R28.reuse, R32, R88 ;  /* 0x000000201c58723c */ /* 0x040fee0000001858 */
[----:B------:R-:W-:Y:S01]  /*b570*/  FADD.FTZ R33, R202, R25 ;  /* 0x00000019ca217221 */ /* 0x000fe20000010000 */
[-C--:B------:R-:W-:Y:S01]  /*b580*/  HMMA.16816.F32 R92, R28, R34.reuse, R92 ;  /* 0x000000221c5c723c */ /* 0x080fe2000000185c */
[----:B------:R-:W-:Y:S03]  /*b590*/  LDSM.16.MT88.4 R28, [R186+0x1400] ;  /* 0x00140000ba1c783b */ /* 0x000fe60000004200 */
[----:B------:R-:W-:Y:S01]  /*b5a0*/  F2FP.PACK_AB R25, R38, R39 ;  /* 0x000000272619723e */ /* 0x000fe200000000ff */
[----:B------:R-:W-:Y:S01]  /*b5b0*/  FADD.FTZ R32, R182, R24 ;  /* 0x00000018b6207221 */ /* 0x000fe20000010000 */
[----:B------:R-:W-:Y:S02]  /*b5c0*/  F2FP.PACK_AB R24, R42, R40 ;  /* 0x000000282a18723e */ /* 0x000fe400000000ff */
        /* <DEDUP_REMOVED lines=60> */
[----:B------:R-:W-:Y:S01]  /*b990*/  FADD.FTZ R241, R134, R6 ;  /* 0x0000000686f17221 */ /* 0x000fe20000010000 */
[----:B------:R-:W-:Y:S01]  /*b9a0*/  MOV R134, R2 ;  /* 0x0000000200867202 */ /* 0x000fe20000000f00 */
[C---:B------:R-:W-:Y:S04]  /*b9b0*/  HMMA.16816.F32 R88, R24.reuse, R16, R88 ;  /* 0x000000101858723c */ /* 0x040fe80000001858 */
[----:B------:R-:W-:Y:S02]  /*b9c0*/  FADD.FTZ R243, R45, R4 ;  /* 0x000000042df37221 */ /* 0x000fe40000010000 */
[----:B------:R-:W-:Y:S02]  /*b9d0*/  FADD.FTZ R242, R41, R3 ;  /* 0x0000000329f27221 */ /* 0x000fe40000010000 */
[-C--:B------:R-:W-:Y:S04]  /*b9e0*/  HMMA.16816.F32 R92, R24, R18.reuse, R92 ;  /* 0x00000012185c723c */ /* 0x080fe8000000185c */
[----:B------:R-:W-:Y:S04]  /*b9f0*/  FADD.FTZ R244, R36, R0 ;  /* 0x0000000024f47221 */ /* 0x000fe80000010000 */
[----:B------:R-:W-:Y:S01]  /*ba00*/  HMMA.16816.F32 R96, R20, R18, R96 ;  /* 0x000000121460723c */ /* 0x000fe20000001860 */
[----:B------:R-:W-:-:S07]  /*ba10*/  @P2 BRA `(.L_x_2510) ;  /* 0xffffd69000002947 */ /* 0x000fce000383ffff */
.L_x_2507:
[----:B------:R-:W-:Y:S07]  /*ba20*/  @!UPT UIADD3 URZ, URZ, URZ, URZ ;  /* 0x0000003f3f3ff290 */ /* 0x000fee000fffe03f */
[----:B------:R-:W-:Y:S02]  /*ba30*/  MOV R9, 0x1f ;  /* 0x0000001f00097802 */ /* 0x000fe40000000f00 */
[----:B------:R-:W-:Y:S01]  /*ba40*/  MOV R8, 0xffffffff ;  /* 0xffffffff00087802 */ /* 0x000fe20000000f00 */
[----:B------:R-:W-:Y:S06]  /*ba50*/  BRA.DIV ~URZ, `(.L_x_2511) ;  /* 0x00005c827f007947 */ /* 0x000fec000b800000 */
[----:B------:R1:W2:Y:S02]  /*ba60*/  SHFL.BFLY PT, R0, R241, 0x2, 0x1f ;  /* 0x0c401f00f1007f89 */ /* 0x0002a400000e0000 */
.L_x_2591:
        /* <DEDUP_REMOVED lines=15> */
.L_x_2592:
        /* <DEDUP_REMOVED lines=73> */
[----:B------:R-:W-:Y:S01]  /*bff0*/  @P3 MOV R3, 0x3f317218 ;  /* 0x3f31721800033802 */ /* 0x000fe20000000f00 */
        /* <DEDUP_REMOVED lines=60> */
.L_x_2486:
        /* <DEDUP_REMOVED lines=19> */
.L_x_2514:
[----:B--2---:R-:W-:Y:S05]  /*c4f0*/  BSYNC B0 ;  /* 0x0000000000007941 */ /* 0x004fea0003800000 */
.L_x_2513:
        /* <DEDUP_REMOVED lines=130> */
.L_x_2517:
        /* <DEDUP_REMOVED lines=137> */
.L_x_2593:
[----:B------:R-:W-:Y:S05]  /*d5b0*/  BRA.DIV ~URZ, `(.L_x_2520) ;  /* 0x000044227f007947 */ /* 0x000fea000b800000 */
[----:B------:R3:W4:Y:S02]  /*d5c0*/  SHFL.IDX PT, R0, R13, RZ, 0x1c1f ;  /* 0x001c1fff0d007589 */ /* 0x00072400000e0000 */
.L_x_2594:
[----:B------:R-:W-:Y:S01]  /*d5d0*/  ISETP.GE.AND P0, PT, R11, R4, PT ;  /* 0x000000040b00720c */ /* 0x000fe20003f06270 */
[----:B------:R-:W-:-:S12]  /*d5e0*/  BSSY B0, `(.L_x_2521) ;  /* 0x0000012000007945 */ /* 0x000fd80003800000 */
[----:B------:R-:W-:Y:S05]  /*d5f0*/  @P0 BRA `(.L_x_2522) ;  /* 0x0000010000000947 */ /* 0x000fea0003800000 */
[----:B------:R-:W5:Y:S04]  /*d600*/  LDL.64 R64, [R1+0x10] ;  /* 0x0000100001407983 */ /* 0x000f680000100a00 */
[----:B---3--:R-:W3:Y:S04]  /*d610*/  LDL R5, [R1+0x18] ;  /* 0x0000180001057983 */ /* 0x008ee80000100800 */
[----:B----4-:R-:W4:Y:S04]  /*d620*/  LDL R15, [R1+0x70] ;  /* 0x00007000010f7983 */ /* 0x010f280000100800 */
[----:B--2---:R-:W2:Y:S01]  /*d630*/  LDL R14, [R1+0x6c] ;  /* 0x00006c00010e7983 */ /* 0x004ea20000100800 */
[----:B------:R-:W-:-:S13]  /*d640*/  ISETP.GE.AND P4, PT, R252, c[0x0][0x3c8], PT ;  /* 0x0000f200fc007a0c */ /* 0x000fda0003f86270 */
[----:B------:R-:W-:Y:S02]  /*d650*/  @!P4 LEA R6, P1, R252, R0, 0x1 ;  /* 0x00000000fc06c211 */ /* 0x000fe400078208ff */
[----:B-----5:R-:W-:Y:S02]  /*d660*/  ISETP.GE.AND P5, PT, R64, c[0x0][0x3c8], PT ;  /* 0x0000f20040007a0c */ /* 0x020fe40003fa6270 */
[----:B---3--:R-:W-:Y:S02]  /*d670*/  ISETP.GE.AND P3, PT, R5, c[0x0][0x3c8], PT ;  /* 0x0000f20005007a0c */ /* 0x008fe40003f66270 */
[----:B----4-:R-:W-:-:S09]  /*d680*/  @!P4 LEA.HI.X R7, R252, R10, R15, 0x1, P1 ;  /* 0x0000000afc07c211 */ /* 0x010fd200008f0c0f */
[CC--:B------:R-:W-:Y:S02]  /*d690*/  @!P5 LEA R8, P2, R64.reuse, R0.reuse, 0x1 ;  /* 0x000000004008d211 */ /* 0x0c0fe400078408ff */
[C---:B------:R-:W-:Y:S02]  /*d6a0*/  @!P3 LEA R2, P0, R5.reuse, R0, 0x1 ;  /* 0x000000000502b211 */ /* 0x040fe400078008ff */
[-C--:B------:R-:W-:Y:S02]  /*d6b0*/  @!P5 LEA.HI.X R9, R64, R10.reuse, R65, 0x1, P2 ;  /* 0x0000000a4009d211 */ /* 0x080fe400010f0c41 */
[----:B--2---:R-:W-:-:S03]  /*d6c0*/  @!P3 LEA.HI.X R3, R5, R10, R14, 0x1, P0 ;  /* 0x0000000a0503b211 */ /* 0x004fc600000f0c0e */
[----:B------:R2:W-:Y:S04]  /*d6d0*/  @!P5 ST.E.128 [R8.64], R24 ;  /* 0x000000180800d985 */ /* 0x0005e8000c101d06 */
[----:B------:R2:W-:Y:S04]  /*d6e0*/  @!P4 ST.E.128 [R6.64], R20 ;  /* 0x000000140600c985 */ /* 0x0005e8000c101d06 */
[----:B------:R2:W-:Y:S02]  /*d6f0*/  @!P3 ST.E.128 [R2.64], R16 ;  /* 0x000000100200b985 */ /* 0x0005e4000c101d06 */
.L_x_2522:
[----:B------:R-:W-:Y:S05]  /*d700*/  BSYNC B0 ;  /* 0x0000000000007941 */ /* 0x000fea0003800000 */
.L_x_2521:
[----:B------:R-:W-:Y:S05]  /*d710*/  BRA.DIV ~URZ, `(.L_x_2523) ;  /* 0x000043227f007947 */ /* 0x000fea000b800000 */
[----:B--2---:R2:W1:Y:S04]  /*d720*/  SHFL.IDX PT, R10, R12, 0x1, 0x1c1f ;  /* 0x003c1f000c0a7f89 */ /* 0x00446800000e0000 */
[----:B----4-:R2:W4:Y:S02]  /*d730*/  SHFL.IDX PT, R0, R13, 0x1, 0x1c1f ;  /* 0x003c1f000d007f89 */ /* 0x01052400000e0000 */
.L_x_2595:
[----:B------:R-:W-:Y:S01]  /*d740*/  IADD3 R2, R11, 0x20, RZ ;  /* 0x000000200b027810 */ /* 0x000fe20007ffe0ff */
[----:B------:R-:W-:Y:S03]  /*d750*/  BSSY B0, `(.L_x_2524) ;  /* 0x0000013000007945 */ /* 0x000fe60003800000 */
[----:B------:R-:W-:-:S13]  /*d760*/  ISETP.GE.AND P0, PT, R2, R4, PT ;  /* 0x000000040200720c */ /* 0x000fda0003f06270 */
[----:B------:R-:W-:Y:S05]  /*d770*/  @P0 BRA `(.L_x_2525) ;  /* 0x0000010000000947 */ /* 0x000fea0003800000 */
[----:B------:R-:W5:Y:S04]  /*d780*/  LDL.64 R16, [R1+0x10] ;  /* 0x0000100001107983 */ /* 0x000f680000100a00 */
[----:B--2---:R-:W2:Y:S04]  /*d790*/  LDL R5, [R1+0x18] ;  /* 0x0000180001057983 */ /* 0x004ea80000100800 */
[----:B---3--:R-:W3:Y:S04]  /*d7a0*/  LDL R15, [R1+0x70] ;  /* 0x00007000010f7983 */ /* 0x008ee80000100800 */
[----:B----4-:R-:W4:Y:S01]  /*d7b0*/  LDL R14, [R1+0x6c] ;  /* 0x00006c00010e7983 */ /* 0x010f220000100800 */
[----:B------:R-:W-:-:S13]  /*d7c0*/  ISETP.GE.AND P1, PT, R252, c[0x0][0x3c8], PT ;  /* 0x0000f200fc007a0c */ /* 0x000fda0003f26270 */
[----:B------:R-:W-:Y:S02]  /*d7d0*/  @!P1 LEA R6, P4, R252, R0, 0x1 ;  /* 0x00000000fc069211 */ /* 0x000fe400078808ff */
[----:B-----5:R-:W-:Y:S02]  /*d7e0*/  ISETP.GE.AND P2, PT, R16, c[0x0][0x3c8], PT ;  /* 0x0000f20010007a0c */ /* 0x020fe40003f46270 */
[----:B--2---:R-:W-:Y:S02]  /*d7f0*/  ISETP.GE.AND P0, PT, R5, c[0x0][0x3c8], PT ;  /* 0x0000f20005007a0c */ /* 0x004fe40003f06270 */
[----:B-1-3--:R-:W-:-:S09]  /*d800*/  @!P1 LEA.HI.X R7, R252, R10, R15, 0x1, P4 ;  /* 0x0000000afc079211 */ /* 0x00afd200020f0c0f */
[CC--:B------:R-:W-:Y:S02]  /*d810*/  @!P2 LEA R8, P5, R16.reuse, R0.reuse, 0x1 ;  /* 0x000000001008a211 */ /* 0x0c0fe400078a08ff */
[C---:B------:R-:W-:Y:S02]  /*d820*/  @!P0 LEA R2, P3, R5.reuse, R0, 0x1 ;  /* 0x0000000005028211 */ /* 0x040fe400078608ff */
[-C--:B------:R-:W-:Y:S02]  /*d830*/  @!P2 LEA.HI.X R9, R16, R10.reuse, R17, 0x1, P5 ;  /* 0x0000000a1009a211 */ /* 0x080fe400028f0c11 */
[----:B----4-:R-:W-:-:S03]  /*d840*/  @!P0 LEA.HI.X R3, R5, R10, R14, 0x1, P3 ;  /* 0x0000000a05038211 */ /* 0x010fc600018f0c0e */
[----:B------:R1:W-:Y:S04]  /*d850*/  @!P2 ST.E.128 [R8.64], R36 ;  /* 0x000000240800a985 */ /* 0x0003e8000c101d06 */
[----:B------:R1:W-:Y:S04]  /*d860*/  @!P1 ST.E.128 [R6.64], R32 ;  /* 0x0000002006009985 */ /* 0x0003e8000c101d06 */
[----:B------:R1:W-:Y:S02]  /*d870*/  @!P0 ST.E.128 [R2.64], R28 ;  /* 0x0000001c02008985 */ /* 0x0003e4000c101d06 */
.L_x_2525:
[----:B------:R-:W-:Y:S05]  /*d880*/  BSYNC B0 ;  /* 0x0000000000007941 */ /* 0x000fea0003800000 */
.L_x_2524:
[----:B------:R-:W-:Y:S05]  /*d890*/  BRA.DIV ~URZ, `(.L_x_2526) ;  /* 0x000042627f007947 */ /* 0x000fea000b800000 */
[----:B-1----:R1:W2:Y:S02]  /*d8a0*/  SHFL.IDX PT, R10, R12, 0x2, 0x1c1f ;  /* 0x005c1f000c0a7f89 */ /* 0x0022a400000e0000 */
.L_x_2596:
[----:B------:R-:W-:Y:S05]  /*d8b0*/  BRA.DIV ~URZ, `(.L_x_2527) ;  /* 0x000042b27f007947 */ /* 0x000fea000b800000 */
[----:B----4-:R4:W1:Y:S02]  /*d8c0*/  SHFL.IDX PT, R0, R13, 0x2, 0x1c1f ;  /* 0x005c1f000d007f89 */ /* 0x01086400000e0000 */
.L_x_2597:
[----:B------:R-:W-:Y:S01]  /*d8d0*/  IADD3 R2, R11, 0x40, RZ ;  /* 0x000000400b027810 */ /* 0x000fe20007ffe0ff */
[----:B------:R-:W-:Y:S03]  /*d8e0*/  BSSY B0, `(.L_x_2528) ;  /* 0x0000013000007945 */ /* 0x000fe60003800000 */
[----:B------:R-:W-:-:S13]  /*d8f0*/  ISETP.GE.AND P0, PT, R2, R4, PT ;  /* 0x000000040200720c */ /* 0x000fda0003f06270 */
[----:B------:R-:W-:Y:S05]  /*d900*/  @P0 BRA `(.L_x_2529) ;  /* 0x0000010000000947 */ /* 0x000fea0003800000 */
[----:B------:R-:W5:Y:S04]  /*d910*/  LDL.64 R16, [R1+0x10] ;  /* 0x0000100001107983 */ /* 0x000f680000100a00 */
[----:B---3--:R-:W3:Y:S04]  /*d920*/  LDL R5, [R1+0x18] ;  /* 0x0000180001057983 */ /* 0x008ee80000100800 */
[----:B----4-:R-:W4:Y:S04]  /*d930*/  LDL R15, [R1+0x70] ;  /* 0x00007000010f7983 */ /* 0x010f280000100800 */
[----:B--2---:R-:W2:Y:S01]  /*d940*/  LDL R14, [R1+0x6c] ;  /* 0x00006c00010e7983 */ /* 0x004ea20000100800 */
[----:B------:R-:W-:-:S13]  /*d950*/  ISETP.GE.AND P1, PT, R252, c[0x0][0x3c8], PT ;  /* 0x0000f200fc007a0c */ /* 0x000fda0003f26270 */
[----:B-1----:R-:W-:Y:S02]  /*d960*/  @!P1 LEA R6, P4, R252, R0, 0x1 ;  /* 0x00000000fc069211 */ /* 0x002fe400078808ff */
        /* <DEDUP_REMOVED lines=10> */
.L_x_2529:
[----:B------:R-:W-:Y:S05]  /*da10*/  BSYNC B0 ;  /* 0x0000000000007941 */ /* 0x000fea0003800000 */
.L_x_2528:
[----:B------:R-:W-:Y:S05]  /*da20*/  BRA.DIV ~URZ, `(.L_x_2530) ;  /* 0x000041a27f007947 */ /* 0x000fea000b800000 */
[----:B-1----:R1:W3:Y:S04]  /*da30*/  SHFL.IDX PT, R6, R12, 0x3, 0x1c1f ;  /* 0x007c1f000c067f89 */ /* 0x0022e800000e0000 */
[----:B------:R1:W4:Y:S02]  /*da40*/  SHFL.IDX PT, R0, R13, 0x3, 0x1c1f ;  /* 0x007c1f000d007f89 */ /* 0x00032400000e0000 */
.L_x_2598:
[----:B------:R-:W-:-:S04]  /*da50*/  IADD3 R2, R11, 0x60, RZ ;  /* 0x000000600b027810 */ /* 0x000fc80007ffe0ff */
[----:B------:R-:W-:-:S13]  /*da60*/  ISETP.GE.AND P0, PT, R2, R4, PT ;  /* 0x000000040200720c */ /* 0x000fda0003f06270 */
[----:B------:R-:W-:Y:S05]  /*da70*/  @P0 BRA `(.L_x_2531) ;  /* 0x0000247000000947 */ /* 0x000fea0003800000 */
[----:B-1234-:R-:W2:Y:S04]  /*da80*/  LDL.64 R12, [R1+0x10] ;  /* 0x00001000010c7983 */ /* 0x01eea80000100a00 */
[----:B------:R-:W3:Y:S04]  /*da90*/  LDL R8, [R1+0x70] ;  /* 0x0000700001087983 */ /* 0x000ee80000100800 */
[----:B------:R-:W4:Y:S01]  /*daa0*/  LDL R7, [R1+0x18] ;  /* 0x0000180001077983 */ /* 0x000f220000100800 */
[----:B------:R-:W-:-:S13]  /*dab0*/  ISETP.GE.AND P0, PT, R252, c[0x0][0x3c8], PT ;  /* 0x0000f200fc007a0c */ /* 0x000fda0003f06270 */
[----:B------:R-:W-:Y:S02]  /*dac0*/  @!P0 LEA R2, P2, R252, R0, 0x1 ;  /* 0x00000000fc028211 */ /* 0x000fe400078408ff */
[----:B--2---:R-:W-:Y:S02]  /*dad0*/  ISETP.GE.AND P1, PT, R12, c[0x0][0x3c8], PT ;  /* 0x0000f2000c007a0c */ /* 0x004fe40003f26270 */
[----:B---3--:R-:W-:-:S11]  /*dae0*/  @!P0 LEA.HI.X R3, R252, R6, R8, 0x1, P2 ;  /* 0x00000006fc038211 */ /* 0x008fd600010f0c08 */
[----:B------:R-:W-:-:S04]  /*daf0*/  @!P1 LEA R4, P3, R12, R0, 0x1 ;  /* 0x000000000c049211 */ /* 0x000fc800078608ff */
[----:B------:R-:W-:-:S05]  /*db00*/  @!P1 LEA.HI.X R5, R12, R6, R13, 0x1, P3 ;  /* 0x000000060c059211 */ /* 0x000fca00018f0c0d */
[----:B------:R1:W-:Y:S04]  /*db10*/  @!P1 ST.E.128 [R4.64], R60 ;  /* 0x0000003c04009985 */ /* 0x0003e8000c101d06 */
[----:B------:R1:W-:Y:S01]  /*db20*/  @!P0 ST.E.128 [R2.64], R56 ;  /* 0x0000003802008985 */ /* 0x0003e2000c101d06 */
[----:B----4-:R-:W-:-:S13]  /*db30*/  ISETP.GE.AND P0, PT, R7, c[0x0][0x3c8], PT ;  /* 0x0000f20007007a0c */ /* 0x010fda0003f06270 */
[----:B------:R-:W-:Y:S05]  /*db40*/  @P0 BRA `(.L_x_2531) ;  /* 0x000023a000000947 */ /* 0x000fea0003800000 */
[----:B------:R-:W2:Y:S01]  /*db50*/  LDL R8, [R1+0x6c] ;  /* 0x00006c0001087983 */ /* 0x000ea20000100800 */
[----:B-1----:R-:W-:-:S04]  /*db60*/  LEA R2, P0, R7, R0, 0x1 ;  /* 0x0000000007027211 */ /* 0x002fc800078008ff */
[----:B--2---:R-:W-:-:S05]  /*db70*/  LEA.HI.X R3, R7, R6, R8, 0x1, P0 ;  /* 0x0000000607037211 */ /* 0x004fca00000f0c08 */
[----:B------:R1:W-:Y:S01]  /*db80*/  ST.E.128 [R2.64], R52 ;  /* 0x0000003402007985 */ /* 0x0003e2000c101d06 */
[----:B------:R-:W-:Y:S05]  /*db90*/  BRA `(.L_x_2531) ;  /* 0x0000235000007947 */ /* 0x000fea0003800000 */
.L_x_2518:
        /* <DEDUP_REMOVED lines=35> */
.L_x_2599:
[----:B------:R-:W-:Y:S05]  /*ddd0*/  BRA.DIV ~URZ, `(.L_x_2533) ;  /* 0x00003f227f007947 */ /* 0x000fea000b800000 */
[----:B------:R3:W4:Y:S02]  /*dde0*/  SHFL.IDX PT, R0, R13, RZ, 0x1c1f ;  /* 0x001c1fff0d007589 */ /* 0x00072400000e0000 */
.L_x_2600:
        /* <DEDUP_REMOVED lines=74> */
.L_x_2535:
[----:B------:R-:W-:Y:S05]  /*e290*/  BSYNC B0 ;  /* 0x0000000000007941 */ /* 0x000fea0003800000 */
.L_x_2534:
[----:B------:R-:W-:Y:S05]  /*e2a0*/  BRA.DIV ~URZ, `(.L_x_2536) ;  /* 0x00003ab27f007947 */ /* 0x000fea000b800000 */
[----:B--2---:R2:W1:Y:S04]  /*e2b0*/  SHFL.IDX PT, R4, R12, 0x1, 0x1c1f ;  /* 0x003c1f000c047f89 */ /* 0x00446800000e0000 */
[----:B----4-:R2:W4:Y:S02]  /*e2c0*/  SHFL.IDX PT, R0, R13, 0x1, 0x1c1f ;  /* 0x003c1f000d007f89 */ /* 0x01052400000e0000 */
.L_x_2601:
        /* <DEDUP_REMOVED lines=74> */
.L_x_2538:
[----:B------:R-:W-:Y:S05]  /*e770*/  BSYNC B0 ;  /* 0x0000000000007941 */ /* 0x000fea0003800000 */
.L_x_2537:
[----:B------:R-:W-:Y:S05]  /*e780*/  BRA.DIV ~URZ, `(.L_x_2539) ;  /* 0x000036927f007947 */ /* 0x000fea000b800000 */
[----:B-1----:R1:W2:Y:S02]  /*e790*/  SHFL.IDX PT, R4, R12, 0x2, 0x1c1f ;  /* 0x005c1f000c047f89 */ /* 0x0022a400000e0000 */
.L_x_2602:
[----:B------:R-:W-:Y:S05]  /*e7a0*/  BRA.DIV ~URZ, `(.L_x_2540) ;  /* 0x000036e27f007947 */ /* 0x000fea000b800000 */
[----:B----4-:R4:W1:Y:S02]  /*e7b0*/  SHFL.IDX PT, R0, R13, 0x2, 0x1c1f ;  /* 0x005c1f000d007f89 */ /* 0x01086400000e0000 */
.L_x_2603:
        /* <DEDUP_REMOVED lines=74> */
.L_x_2542:
[----:B------:R-:W-:Y:S05]  /*ec60*/  BSYNC B0 ;  /* 0x0000000000007941 */ /* 0x000fea0003800000 */
.L_x_2541:
[----:B------:R-:W-:Y:S05]  /*ec70*/  BRA.DIV ~URZ, `(.L_x_2543) ;  /* 0x000032727f007947 */ /* 0x000fea000b800000 */
[----:B--2---:R2:W3:Y:S04]  /*ec80*/  SHFL.IDX PT, R4, R12, 0x3, 0x1c1f ;  /* 0x007c1f000c047f89 */ /* 0x0044e800000e0000 */
[----:B-1----:R2:W1:Y:S02]  /*ec90*/  SHFL.IDX PT, R0, R13, 0x3, 0x1c1f ;  /* 0x007c1f000d007f89 */ /* 0x00246400000e0000 */
.L_x_2604:
        /* <DEDUP_REMOVED lines=75> */
.L_x_2516:
        /* <DEDUP_REMOVED lines=22> */
.L_x_2544:
        /* <DEDUP_REMOVED lines=57> */
.L_x_2546:
[----:B------:R-:W-:Y:S05]  /*f640*/  BSYNC B0 ;  /* 0x0000000000007941 */ /* 0x000fea0003800000 */
.L_x_2545:
        /* <DEDUP_REMOVED lines=44> */
.L_x_2605:
[----:B------:R-:W-:Y:S05]  /*f910*/  BRA.DIV ~URZ, `(.L_x_2548) ;  /* 0x000027027f007947 */ /* 0x000fea000b800000 */
[----:B------:R3:W4:Y:S02]  /*f920*/  SHFL.IDX PT, R0, R12, RZ, 0x1c1f ;  /* 0x001c1fff0c007589 */ /* 0x00072400000e0000 */
.L_x_2606:
[----:B------:R-:W-:Y:S01]  /*f930*/  IMAD R10, R19, c[0x0][0x4e8], RZ ;  /* 0x00013a00130a7a24 */ /* 0x000fe200078e02ff */
[----:B------:R-:W-:Y:S04]  /*f940*/  BSSY B0, `(.L_x_2549) ;  /* 0x0000013000007945 */ /* 0x000fe80003800000 */
[----:B------:R-:W-:-:S13]  /*f950*/  ISETP.GE.AND P0, PT, R11, R10, PT ;  /* 0x0000000a0b00720c */ /* 0x000fda0003f06270 */
        /* <DEDUP_REMOVED lines=14> */
[----:B------:R2:W-:Y:S04]  /*fa40*/  @!P2 ST.E.128 [R6.64], RZ ;  /* 0x000000ff0600a985 */ /* 0x0005e8000c101d06 */
[----:B------:R2:W-:Y:S04]  /*fa50*/  @!P1 ST.E.128 [R4.64], RZ ;  /* 0x000000ff04009985 */ /* 0x0005e8000c101d06 */
[----:B------:R2:W-:Y:S02]  /*fa60*/  @!P0 ST.E.128 [R2.64], RZ ;  /* 0x000000ff02008985 */ /* 0x0005e4000c101d06 */
.L_x_2550:
[----:B------:R-:W-:Y:S05]  /*fa70*/  BSYNC B0 ;  /* 0x0000000000007941 */ /* 0x000fea0003800000 */
.L_x_2549:
[----:B------:R-:W-:Y:S05]  /*fa80*/  BRA.DIV ~URZ, `(.L_x_2551) ;  /* 0x000025f27f007947 */ /* 0x000fea000b800000 */
[----:B--2---:R2:W1:Y:S04]  /*fa90*/  SHFL.IDX PT, R8, R9, 0x1, 0x1c1f ;  /* 0x003c1f0009087f89 */ /* 0x00446800000e0000 */
[----:B----4-:R2:W4:Y:S02]  /*faa0*/  SHFL.IDX PT, R0, R12, 0x1, 0x1c1f ;  /* 0x003c1f000c007f89 */ /* 0x01052400000e0000 */
.L_x_2607:
        /* <DEDUP_REMOVED lines=17> */
[----:B------:R1:W-:Y:S04]  /*fbc0*/  @!P2 ST.E.128 [R6.64], RZ ;  /* 0x000000ff0600a985 */ /* 0x0003e8000c101d06 */
[----:B------:R1:W-:Y:S04]  /*fbd0*/  @!P1 ST.E.128 [R4.64], RZ ;  /* 0x000000ff04009985 */ /* 0x0003e8000c101d06 */
[----:B------:R1:W-:Y:S02]  /*fbe0*/  @!P0 ST.E.128 [R2.64], RZ ;  /* 0x000000ff02008985 */ /* 0x0003e4000c101d06 */
.L_x_2553:
[----:B------:R-:W-:Y:S05]  /*fbf0*/  BSYNC B0 ;  /* 0x0000000000007941 */ /* 0x000fea0003800000 */
.L_x_2552:
[----:B------:R-:W-:Y:S05]  /*fc00*/  BRA.DIV ~URZ, `(.L_x_2554) ;  /* 0x000025327f007947 */ /* 0x000fea000b800000 */
[----:B-1----:R1:W2:Y:S02]  /*fc10*/  SHFL.IDX PT, R8, R9, 0x2, 0x1c1f ;  /* 0x005c1f0009087f89 */ /* 0x0022a400000e0000 */
.L_x_2608:
[----:B------:R-:W-:Y:S05]  /*fc20*/  BRA.DIV ~URZ, `(.L_x_2555) ;  /* 0x000025827f007947 */ /* 0x000fea000b800000 */
[----:B----4-:R4:W1:Y:S02]  /*fc30*/  SHFL.IDX PT, R0, R12, 0x2, 0x1c1f ;  /* 0x005c1f000c007f89 */ /* 0x01086400000e0000 */
.L_x_2609:
        /* <DEDUP_REMOVED lines=20> */
.L_x_2557:
[----:B------:R-:W-:Y:S05]  /*fd80*/  BSYNC B0 ;  /* 0x0000000000007941 */ /* 0x000fea0003800000 */
.L_x_2556:
[----:B------:R-:W-:Y:S05]  /*fd90*/  BRA.DIV ~URZ, `(.L_x_2558) ;  /* 0x000024727f007947 */ /* 0x000fea000b800000 */
[----:B--2---:R2:W3:Y:S04]  /*fda0*/  SHFL.IDX PT, R8, R9, 0x3, 0x1c1f ;  /* 0x007c1f0009087f89 */ /* 0x0044e800000e0000 */
[----:B-1----:R2:W1:Y:S02]  /*fdb0*/  SHFL.IDX PT, R0, R12, 0x3, 0x1c1f ;  /* 0x007c1f000c007f89 */ /* 0x00246400000e0000 */
.L_x_2610:
[----:B------:R-:W-:-:S04]  /*fdc0*/  IADD3 R2, R11, 0x60, RZ ;  /* 0x000000600b027810 */ /* 0x000fc80007ffe0ff */
[----:B------:R-:W-:-:S13]  /*fdd0*/  ISETP.GE.AND P0, PT, R2, R10, PT ;  /* 0x0000000a0200720c */ /* 0x000fda0003f06270 */
[----:B------:R-:W-:Y:S05]  /*fde0*/  @P0 BRA `(.L_x_2531) ;  /* 0x0000010000000947 */ /* 0x000fea0003800000 */
[----:B------:R-:W5:Y:S04]  /*fdf0*/  LDL.64 R14, [R1+0x10] ;  /* 0x00001000010e7983 */ /* 0x000f680000100a00 */
[----:B--2---:R-:W2:Y:S04]  /*fe00*/  LDL R9, [R1+0x18] ;  /* 0x0000180001097983 */ /* 0x004ea80000100800 */
[----:B----4-:R-:W4:Y:S04]  /*fe10*/  LDL R13, [R1+0x70] ;  /* 0x00007000010d7983 */ /* 0x010f280000100800 */
[----:B---3--:R-:W3:Y:S01]  /*fe20*/  LDL R12, [R1+0x6c] ;  /* 0x00006c00010c7983 */ /* 0x008ee20000100800 */
[----:B------:R-:W-:-:S13]  /*fe30*/  ISETP.GE.AND P1, PT, R252, c[0x0][0x3c8], PT ;  /* 0x0000f200fc007a0c */ /* 0x000fda0003f26270 */
[----:B-1----:R-:W-:Y:S02]  /*fe40*/  @!P1 LEA R4, P4, R252, R0, 0x1 ;  /* 0x00000000fc049211 */ /* 0x002fe400078808ff */
[----:B-----5:R-:W-:Y:S02]  /*fe50*/  ISETP.GE.AND P2, PT, R14, c[0x0][0x3c8], PT ;  /* 0x0000f2000e007a0c */ /* 0x020fe40003f46270 */
[----:B--2---:R-:W-:Y:S02]  /*fe60*/  ISETP.GE.AND P0, PT, R9, c[0x0][0x3c8], PT ;  /* 0x0000f20009007a0c */ /* 0x004fe40003f06270 */
[----:B----4-:R-:W-:-:S09]  /*fe70*/  @!P1 LEA.HI.X R5, R252, R8, R13, 0x1, P4 ;  /* 0x00000008fc059211 */ /* 0x010fd200020f0c0d */
[CC--:B------:R-:W-:Y:S02]  /*fe80*/  @!P2 LEA R6, P5, R14.reuse, R0.reuse, 0x1 ;  /* 0x000000000e06a211 */ /* 0x0c0fe400078a08ff */
[C---:B------:R-:W-:Y:S02]  /*fe90*/  @!P0 LEA R2, P3, R9.reuse, R0, 0x1 ;  /* 0x0000000009028211 */ /* 0x040fe400078608ff */
[-C--:B------:R-:W-:Y:S02]  /*fea0*/  @!P2 LEA.HI.X R7, R14, R8.reuse, R15, 0x1, P5 ;  /* 0x000000080e07a211 */ /* 0x080fe400028f0c0f */
[----:B---3--:R-:W-:-:S03]  /*feb0*/  @!P0 LEA.HI.X R3, R9, R8, R12, 0x1, P3 ;  /* 0x0000000809038211 */ /* 0x008fc600018f0c0c */
[----:B------:R1:W-:Y:S04]  /*fec0*/  @!P2 ST.E.128 [R6.64], RZ ;  /* 0x000000ff0600a985 */ /* 0x0003e8000c101d06 */
[----:B------:R1:W-:Y:S04]  /*fed0*/  @!P1 ST.E.128 [R4.64], RZ ;  /* 0x000000ff04009985 */ /* 0x0003e8000c101d06 */
[----:B------:R1:W-:Y:S02]  /*fee0*/  @!P0 ST.E.128 [R2.64], RZ ;  /* 0x000000ff02008985 */ /* 0x0003e4000c101d06 */
.L_x_2531:
[----:B------:R-:W-:Y:S05]  /*fef0*/  BSYNC B1 ;  /* 0x0000000000017941 */ /* 0x000fea0003800000 */
.L_x_2515:
        /* <DEDUP_REMOVED lines=15> */
.L_x_2611:
[----:B------:R-:W-:Y:S05]  /*fff0*/  BRA.DIV ~URZ, `(.L_x_2561) ;  /* 0x000023427f007947 */ /* 0x000fea000b800000 */
[----:B------:R3:W4:Y:S02]  /*10000*/  SHFL.IDX PT, R8, R74, 0x1, 0x1f ;  /* 0x00201f004a087f89 */ /* 0x00072400000e0000 */
.L_x_2612:
        /* <DEDUP_REMOVED lines=19> */
.L_x_2613:
        /* <DEDUP_REMOVED lines=16> */
.L_x_2614:
[----:B---3--:R-:W-:Y:S01]  /*10240*/  IMAD R0, R0, c[0x0][0x538], RZ ;  /* 0x00014e0000007a24 */ /* 0x008fe200078e02ff */
[----:B------:R-:W-:Y:S04]  /*10250*/  BSSY B1, `(.L_x_2564) ;  /* 0x00000ce000017945 */ /* 0x000fe80003800000 */
[----:B----4-:R-:W-:-:S04]  /*10260*/  IADD3 R8, R0, R8, RZ ;  /* 0x0000000800087210 */ /* 0x010fc80007ffe0ff */
[----:B--2---:R-:W-:-:S13]  /*10270*/  ISETP.GT.AND P6, PT, R8, R9, PT ;  /* 0x000000090800720c */ /* 0x004fda0003fc4270 */
[----:B------:R-:W-:Y:S05]  /*10280*/  @P6 BRA `(.L_x_2565) ;  /* 0x0000025000006947 */ /* 0x000fea0003800000 */
.L_x_2569:
        /* <DEDUP_REMOVED lines=17> */
.L_x_2615:
        /* <DEDUP_REMOVED lines=16> */
.L_x_2616:
[----:B--2---:R-:W-:-:S05]  /*104a0*/  IMAD R0, R0, c[0x0][0x538], RZ ;  /* 0x00014e0000007a24 */ /* 0x004fca00078e02ff */
[----:B------:R-:W-:-:S04]  /*104b0*/  IADD3 R8, R0, R8, RZ ;  /* 0x0000000800087210 */ /* 0x000fc80007ffe0ff */
[----:B------:R-:W-:-:S13]  /*104c0*/  ISETP.GT.AND P6, PT, R8, R9, PT ;  /* 0x000000090800720c */ /* 0x000fda0003fc4270 */
[----:B-1----:R-:W-:Y:S05]  /*104d0*/  @!P6 BRA `(.L_x_2569) ;  /* 0xfffffdb00000e947 */ /* 0x002fea000383ffff */
.L_x_2565:
[----:B------:R-:W-:-:S05]  /*104e0*/  IADD3 R11, -R0, R8, RZ ;  /* 0x00000008000b7210 */ /* 0x000fca0007ffe1ff */
[----:B------:R-:W-:-:S05]  /*104f0*/  IMAD R0, R4, c[0x0][0x538], R11 ;  /* 0x00014e0004007a24 */ /* 0x000fca00078e020b */
[----:B------:R-:W-:Y:S01]  /*10500*/  ISETP.GT.AND P0, PT, R0, R9, PT ;  /* 0x000000090000720c */ /* 0x000fe20003f04270 */
[----:B------:R-:W-:-:S12]  /*10510*/  BRA.DIV ~URZ, `(.L_x_2570) ;  /* 0x000022627f007947 */ /* 0x000fd8000b800000 */
[----:B------:R-:W-:-:S03]  /*10520*/  VOTE.ANY R10, PT, !P0 ;  /* 0x00000000000a7806 */ /* 0x000fc600040e0100 */
.L_x_2617:
[----:B------:R-:W2:Y:S01]  /*10530*/  LDL.LU R0, [R1+0xc] ;  /* 0x00000c0001007983 */ /* 0x000ea20000300800 */
[----:B------:R-:W2:Y:S02]  /*10540*/  POPC R8, R10 ;  /* 0x0000000a00087309 */ /* 0x000ea40000000000 */
[----:B--2---:R-:W-:-:S05]  /*10550*/  IADD3 R0, R8, R0, RZ ;  /* 0x0000000008007210 */ /* 0x004fca0007ffe0ff */
[----:B------:R2:W-:Y:S01]  /*10560*/  STL [R1+0xc], R0 ;  /* 0x00000c0001007387 */ /* 0x0005e20000100800 */
[----:B------:R-:W-:Y:S05]  /*10570*/  BRA.DIV ~URZ, `(.L_x_2571) ;  /* 0x000022527f007947 */ /* 0x000fea000b800000 */
[----:B------:R3:W4:Y:S04]  /*10580*/  SHFL.IDX PT, R12, R6, R8, 0x1f ;  /* 0x00001f08060c7589 */ /* 0x00072800000e0000 */
[----:B------:R3:W1:Y:S02]  /*10590*/  SHFL.IDX PT, R7, R7, R8, 0x1f ;  /* 0x00001f0807077589 */ /* 0x00066400000e0000 */
.L_x_2618:
[----:B------:R-:W-:Y:S01]  /*105a0*/  ISETP.NE.AND P0, PT, R10, RZ, PT ;  /* 0x000000ff0a00720c */ /* 0x000fe20003f05270 */
[----:B------:R-:W-:-:S12]  /*105b0*/  BSSY B0, `(.L_x_2572) ;  /* 0x0000005000007945 */ /* 0x000fd80003800000 */
[----:B------:R-:W-:Y:S05]  /*105c0*/  @!P0 BRA `(.L_x_2573) ;  /* 0x0000003000008947 */ /* 0x000fea0003800000 */
[----:B------:R-:W-:Y:S01]  /*105d0*/  IADD3 R3, R8, -0x1, RZ ;  /* 0xffffffff08037810 */ /* 0x000fe20007ffe0ff */
[----:B------:R-:W-:Y:S05]  /*105e0*/  BRA.DIV ~URZ, `(.L_x_2574) ;  /* 0x000022b27f007947 */ /* 0x000fea000b800000 */
[----:B------:R2:W3:Y:S02]  /*105f0*/  SHFL.IDX PT, R13, R4, R3, 0x1f ;  /* 0x00001f03040d7589 */ /* 0x0004e400000e0000 */
.L_x_2573:
[----:B------:R-:W-:Y:S05]  /*10600*/  BSYNC B0 ;  /* 0x0000000000007941 */ /* 0x000fea0003800000 */
.L_x_2572:
        /* <DEDUP_REMOVED lines=68> */
.L_x_2576:
        /* <DEDUP_REMOVED lines=68> */
.L_x_2577:
[----:B------:R-:W-:Y:S05]  /*10e90*/  BSYNC B0 ;  /* 0x0000000000007941 */ /* 0x000fea0003800000 */
.L_x_2575:
[----:B------:R-:W-:-:S04]  /*10ea0*/  LOP3.LUT R2, RZ, R2, RZ, 0x33, !PT ;  /* 0x00000002ff027212 */ /* 0x000fc800078e33ff */
[----:B-1----:R-:W-:-:S05]  /*10eb0*/  IADD3 R0, R2, R12, RZ ;  /* 0x0000000c02007210 */ /* 0x002fca0007ffe0ff */
[----:B------:R1:W-:Y:S01]  /*10ec0*/  STL [R1+0x4], R0 ;  /* 0x0000040001007387 */ /* 0x0003e20000100800 */
[----:B------:R-:W-:Y:S05]  /*10ed0*/  BRA `(.L_x_2578) ;  /* 0x0000005000007947 */ /* 0x000fea0003800000 */
.L_x_2566:
[----:B------:R-:W-:Y:S01]  /*10ee0*/  MOV R0, c[0x0][0x53c] ;  /* 0x00014f0000007a02 */ /* 0x000fe20000000f00 */
[----:B------:R2:W-:Y:S04]  /*10ef0*/  STL [R1], R9 ;  /* 0x0000000901007387 */ /* 0x0005e80000100800 */
[----:B------:R2:W-:Y:S04]  /*10f00*/  STL [R1+0x4], RZ ;  /* 0x000004ff01007387 */ /* 0x0005e80000100800 */
[----:B------:R2:W-:Y:S04]  /*10f10*/  STL [R1+0x8], RZ ;  /* 0x000008ff01007387 */ /* 0x0005e80000100800 */
[----:B------:R2:W-:Y:S02]  /*10f20*/  STL [R1+0xc], R0 ;  /* 0x00000c0001007387 */ /* 0x0005e40000100800 */
.L_x_2578:
[----:B------:R-:W-:Y:S05]  /*10f30*/  BSYNC B1 ;  /* 0x0000000000017941 */ /* 0x000fea0003800000 */
.L_x_2564:
        /* <DEDUP_REMOVED lines=9> */
.L_x_2559:
[----:B--2---:R-:W2:Y:S02]  /*10fd0*/  LDL R0, [R1+0xc] ;  /* 0x00000c0001007983 */ /* 0x004ea40000100800 */
[----:B--2---:R-:W-:-:S13]  /*10fe0*/  ISETP.GE.AND P0, PT, R0, c[0x0][0x53c], PT ;  /* 0x00014f0000007a0c */ /* 0x004fda0003f06270 */
[----:B-1----:R-:W-:Y:S01]  /*10ff0*/  @P0 CALL.REL.NOINC `(.L_x_2579) ;  /* 0x0000001000000944 */ /* 0x002fe20003c00000 */
[----:B------:R-:W-:Y:S05]  /*11000*/  BRA `(.L_x_2580) ;  /* 0xffff0cc000007947 */ /* 0x000fea000383ffff */
.L_x_2579:
[----:B------:R-:W-:Y:S05]  /*11010*/  EXIT ;  /* 0x000000000000794d */ /* 0x000fea0003800000 */
.L_x_2469:
[----:B------:R-:W-:Y:S01]  /*11020*/  IMAD.MOV.U32 R0, RZ, RZ, R5 ;  /* 0x000000ffff007224 */ /* 0x000fe200078e0005 */
[----:B------:R-:W-:Y:S02]  /*11030*/  MOV R2, 0x1 ;  /* 0x0000000100027802 */ /* 0x000fe40000000f00 */
[----:B------:R-:W-:Y:S02]  /*11040*/  MOV R3, 0x11060 ;  /* 0x0001106000037802 */ /* 0x000fe40000000f00 */
[----:B------:R-:W-:Y:S05]  /*11050*/  CALL.REL.NOINC `($__internal_46_$__cuda_sm70_shflsync_up_p) ;  /* 0x0000193000007944 */ /* 0x000fea0003c00000 */
[----:B------:R-:W-:Y:S01]  /*11060*/  MOV R0, R4 ;  /* 0x0000000400007202 */ /* 0x000fe20000000f00 */
[----:B------:R-:W-:Y:S05]  /*11070*/  BRA `(.L_x_2581) ;  /* 0xfffef3e000007947 */ /* 0x000fea000383ffff */
.L_x_2470:
[----:B------:R-:W-:Y:S01]  /*11080*/  IMAD.MOV.U32 R0, RZ, RZ, R5 ;  /* 0x000000ffff007224 */ /* 0x000fe200078e0005 */
[----:B------:R-:W-:Y:S02]  /*11090*/  MOV R2, 0x2 ;  /* 0x0000000200027802 */ /* 0x000fe40000000f00 */
[----:B------:R-:W-:Y:S02]  /*110a0*/  MOV R3, 0x110c0 ;  /* 0x000110c000037802 */ /* 0x000fe40000000f00 */
[----:B------:R-:W-:Y:S05]  /*110b0*/  CALL.REL.NOINC `($__internal_46_$__cuda_sm70_shflsync_up_p) ;  /* 0x000018d000007944 */ /* 0x000fea0003c00000 */
[----:B------:R-:W-:Y:S01]  /*110c0*/  SEL R0, R4, RZ, P4 ;  /* 0x000000ff04007207 */ /* 0x000fe20002000000 */
[----:B------:R-:W-:Y:S01]  /*110d0*/  IMAD.MOV.U32 R2, RZ, RZ, 0x4 ;  /* 0x00000004ff027424 */ /* 0x000fe200078e00ff */
[----:B------:R-:W-:-:S03]  /*110e0*/  MOV R3, 0x11110 ;  /* 0x0001111000037802 */ /* 0x000fc60000000f00 */
[----:B------:R-:W-:Y:S02]  /*110f0*/  IMAD.IADD R0, R5, 0x1, R0 ;  /* 0x0000000105007824 */ /* 0x000fe400078e0200 */
        /* <DEDUP_REMOVED lines=14> */
[----:B------:R-:W-:Y:S01]  /*111e0*/  IMAD.IADD R4, R0, 0x1, R4 ;  /* 0x0000000100047824 */ /* 0x000fe200078e0204 */
[----:B------:R-:W-:-:S03]  /*111f0*/  MOV R0, 0x1f ;  /* 0x0000001f00007802 */ /* 0x000fc60000000f00 */
[----:B------:R-:W-:Y:S02]  /*11200*/  IMAD.MOV.U32 R5, RZ, RZ, R4 ;  /* 0x000000ffff057224 */ /* 0x000fe400078e0004 */
[----:B------:R-:W-:Y:S05]  /*11210*/  CALL.REL.NOINC `($__internal_45_$__cuda_sm70_shflsync_idx_p) ;  /* 0x0000172000007944 */ /* 0x000fea0003c00000 */
[----:B------:R-:W-:Y:S05]  /*11220*/  BRA `(.L_x_2582) ;  /* 0xfffef33000007947 */ /* 0x000fea000383ffff */
.L_x_2472:
[----:B------:R-:W-:Y:S02]  /*11230*/  SEL R0, RZ, 0x1, P0 ;  /* 0x00000001ff007807 */ /* 0x000fe40000000000 */
[----:B------:R-:W-:Y:S02]  /*11240*/  MOV R2, 0x11260 ;  /* 0x0001126000027802 */ /* 0x000fe40000000f00 */
[----:B------:R-:W-:Y:S05]  /*11250*/  CALL.REL.NOINC `($__internal_47_$__cuda_sm70_votesync_ballot) ;  /* 0x000017a000007944 */ /* 0x000fea0003c00000 */
[----:B------:R-:W-:Y:S01]  /*11260*/  MOV R10, R0 ;  /* 0x00000000000a7202 */ /* 0x000fe20000000f00 */
[----:B------:R-:W-:Y:S05]  /*11270*/  BRA `(.L_x_2583) ;  /* 0xfffef37000007947 */ /* 0x000fea000383ffff */
.L_x_2473:
[----:B------:R-:W-:Y:S01]  /*11280*/  IMAD.MOV.U32 R5, RZ, RZ, R9 ;  /* 0x000000ffff057224 */ /* 0x000fe200078e0009 */
[----:B------:R-:W-:Y:S01]  /*11290*/  MOV R3, R6 ;  /* 0x0000000600037202 */ /* 0x000fe20000000f00 */
[----:B-1----:R-:W-:Y:S01]  /*112a0*/  IMAD.MOV.U32 R0, RZ, RZ, 0x1f ;  /* 0x0000001fff007424 */ /* 0x002fe200078e00ff */
[----:B------:R-:W-:Y:S02]  /*112b0*/  MOV R2, 0x112d0 ;  /* 0x000112d000027802 */ /* 0x000fe40000000f00 */
[----:B------:R-:W-:Y:S05]  /*112c0*/  CALL.REL.NOINC `($__internal_45_$__cuda_sm70_shflsync_idx_p) ;  /* 0x0000167000007944 */ /* 0x000fea0003c00000 */
[----:B------:R-:W-:Y:S01]  /*112d0*/  IMAD.MOV.U32 R12, RZ, RZ, R0 ;  /* 0x000000ffff0c7224 */ /* 0x000fe200078e0000 */
[----:B------:R-:W-:Y:S01]  /*112e0*/  MOV R5, R8 ;  /* 0x0000000800057202 */ /* 0x000fe20000000f00 */
[----:B------:R-:W-:Y:S01]  /*112f0*/  IMAD.MOV.U32 R7, RZ, RZ, RZ ;  /* 0x000000ffff077224 */ /* 0x000fe200078e00ff */
[----:B------:R-:W-:Y:S01]  /*11300*/  MOV R3, R6 ;  /* 0x0000000600037202 */ /* 0x000fe20000000f00 */
[----:B------:R-:W-:Y:S01]  /*11310*/  IMAD.MOV.U32 R0, RZ, RZ, 0x1f ;  /* 0x0000001fff007424 */ /* 0x000fe200078e00ff */
[----:B------:R-:W-:-:S02]  /*11320*/  MOV R2, 0x11340 ;  /* 0x0001134000027802 */ /* 0x000fc40000000f00 */
[----:B------:R-:W-:Y:S05]  /*11330*/  CALL.REL.NOINC `($__internal_45_$__cuda_sm70_shflsync_idx_p) ;  /* 0x0000160000007944 */ /* 0x000fea0003c00000 */
[----:B------:R-:W-:Y:S01]  /*11340*/  MOV R9, R0 ;  /* 0x0000000000097202 */ /* 0x000fe20000000f00 */
[----:B------:R-:W-:Y:S05]  /*11350*/  BRA `(.L_x_2584) ;  /* 0xfffef30000007947 */ /* 0x000fea000383ffff */
.L_x_2476:
[----:B------:R-:W-:Y:S01]  /*11360*/  IMAD.MOV.U32 R5, RZ, RZ, R4 ;  /* 0x000000ffff057224 */ /* 0x000fe200078e0004 */
[----:B-1----:R-:W-:-:S02]  /*11370*/  MOV R0, 0x1f ;  /* 0x0000001f00007802 */ /* 0x002fc40000000f00 */
[----:B------:R-:W-:Y:S02]  /*11380*/  MOV R2, 0x113a0 ;  /* 0x000113a000027802 */ /* 0x000fe40000000f00 */
[----:B--234-:R-:W-:Y:S05]  /*11390*/  CALL.REL.NOINC `($__internal_45_$__cuda_sm70_shflsync_idx_p) ;  /* 0x000015a000007944 */ /* 0x01cfea0003c00000 */
[----:B------:R-:W-:Y:S01]  /*113a0*/  MOV R7, R0 ;  /* 0x0000000000077202 */ /* 0x000fe20000000f00 */
[----:B------:R-:W-:Y:S05]  /*113b0*/  BRA `(.L_x_2475) ;  /* 0xfffef30000007947 */ /* 0x000fea000383ffff */
.L_x_2487:
[----:B------:R-:W-:Y:S01]  /*113c0*/  IMAD.MOV.U32 R5, RZ, RZ, R11 ;  /* 0x000000ffff057224 */ /* 0x000fe200078e000b */
[----:B------:R-:W-:Y:S01]  /*113d0*/  MOV R3, RZ ;  /* 0x000000ff00037202 */ /* 0x000fe20000000f00 */
[----:B------:R-:W-:Y:S01]  /*113e0*/  IMAD.MOV.U32 R0, RZ, RZ, 0x1c1f ;  /* 0x00001c1fff007424 */ /* 0x000fe200078e00ff */
[----:B------:R-:W-:Y:S02]  /*113f0*/  MOV R2, 0x11410 ;  /* 0x0001141000027802 */ /* 0x000fe40000000f00 */
[----:B------:R-:W-:Y:S05]  /*11400*/  CALL.REL.NOINC `($__internal_45_$__cuda_sm70_shflsync_idx_p) ;  /* 0x0000153000007944 */ /* 0x000fea0003c00000 */
[----:B------:R-:W-:Y:S01]  /*11410*/  MOV R8, R0 ;  /* 0x0000000000087202 */ /* 0x000fe20000000f00 */
[----:B------:R-:W-:Y:S05]  /*11420*/  BRA `(.L_x_2585) ;  /* 0xffff195000007947 */ /* 0x000fea000383ffff */
.L_x_2488:
[----:B------:R-:W-:Y:S01]  /*11430*/  IMAD.MOV.U32 R5, RZ, RZ, R12 ;  /* 0x000000ffff057224 */ /* 0x000fe200078e000c */
[----:B------:R-:W-:Y:S01]  /*11440*/  MOV R3, RZ ;  /* 0x000000ff00037202 */ /* 0x000fe20000000f00 */
[----:B------:R-:W-:Y:S01]  /*11450*/  IMAD.MOV.U32 R0, RZ, RZ, 0x1c1f ;  /* 0x00001c1fff007424 */ /* 0x000fe200078e00ff */
[----:B------:R-:W-:Y:S02]  /*11460*/  MOV R2, 0x11480 ;  /* 0x0001148000027802 */ /* 0x000fe40000000f00 */
[----:B-12---:R-:W-:Y:S05]  /*11470*/  CALL.REL.NOINC `($__internal_45_$__cuda_sm70_shflsync_idx_p) ;  /* 0x000014c000007944 */ /* 0x006fea0003c00000 */
[----:B------:R-:W-:Y:S05]  /*11480*/  BRA `(.L_x_2586) ;  /* 0xffff191000007947 */ /* 0x000fea000383ffff */
.L_x_2491:
[----:B--2---:R-:W-:Y:S01]  /*11490*/  IMAD.MOV.U32 R5, RZ, RZ, R11 ;  /* 0x000000ffff057224 */ /* 0x004fe200078e000b */
[----:B------:R-:W-:Y:S01]  /*114a0*/  MOV R3, 0x1 ;  /* 0x0000000100037802 */ /* 0x000fe20000000f00 */
[----:B----4-:R-:W-:Y:S01]  /*114b0*/  IMAD.MOV.U32 R0, RZ, RZ, 0x1c1f ;  /* 0x00001c1fff007424 */ /* 0x010fe200078e00ff */
[----:B------:R-:W-:-:S02]  /*114c0*/  MOV R2, 0x114e0 ;  /* 0x000114e000027802 */ /* 0x000fc40000000f00 */
[----:B-1-3--:R-:W-:Y:S05]  /*114d0*/  CALL.REL.NOINC `($__internal_45_$__cuda_sm70_shflsync_idx_p) ;  /* 0x0000146000007944 */ /* 0x00afea0003c00000 */
[----:B------:R-:W-:Y:S01]  /*114e0*/  IMAD.MOV.U32 R8, RZ, RZ, R0 ;  /* 0x000000ffff087224 */ /* 0x000fe200078e0000 */
[----:B------:R-:W-:Y:S01]  /*114f0*/  MOV R3, 0x1 ;  /* 0x0000000100037802 */ /* 0x000fe20000000f00 */
[----:B------:R-:W-:Y:S01]  /*11500*/  IMAD.MOV.U32 R5, RZ, RZ, R12 ;  /* 0x000000ffff057224 */ /* 0x000fe200078e000c */
[----:B------:R-:W-:-:S02]  /*11510*/  MOV R0, 0x1c1f ;  /* 0x00001c1f00007802 */ /* 0x000fc40000000f00 */
[----:B------:R-:W-:Y:S02]  /*11520*/  MOV R2, 0x11540 ;  /* 0x0001154000027802 */ /* 0x000fe40000000f00 */
[----:B------:R-:W-:Y:S05]  /*11530*/  CALL.REL.NOINC `($__internal_45_$__cuda_sm70_shflsync_idx_p) ;  /* 0x0000140000007944 */ /* 0x000fea0003c00000 */
[----:B------:R-:W-:Y:S05]  /*11540*/  BRA `(.L_x_2587) ;  /* 0xffff1a2000007947 */ /* 0x000fea000383ffff */
.L_x_2494:
[----:B-1----:R-:W-:Y:S01]  /*11550*/  IMAD.MOV.U32 R5, RZ, RZ, R11 ;  /* 0x000000ffff057224 */ /* 0x002fe200078e000b */
[----:B------:R-:W-:Y:S01]  /*11560*/  MOV R3, 0x2 ;  /* 0x0000000200037802 */ /* 0x000fe20000000f00 */
[----:B----4-:R-:W-:Y:S01]  /*11570*/  IMAD.MOV.U32 R0, RZ, RZ, 0x1c1f ;  /* 0x00001c1fff007424 */ /* 0x010fe200078e00ff */
[----:B------:R-:W-:Y:S02]  /*11580*/  MOV R2, 0x115a0 ;  /* 0x000115a000027802 */ /* 0x000fe40000000f00 */
[----:B--23--:R-:W-:Y:S05]  /*11590*/  CALL.REL.NOINC `($__internal_45_$__cuda_sm70_shflsync_idx_p) ;  /* 0x000013a000007944 */ /* 0x00cfea0003c00000 */
[----:B------:R-:W-:Y:S01]  /*115a0*/  MOV R8, R0 ;  /* 0x0000000000087202 */ /* 0x000fe20000000f00 */
[----:B------:R-:W-:Y:S05]  /*115b0*/  BRA `(.L_x_2588) ;  /* 0xffff1b7000007947 */ /* 0x000fea000383ffff */
.L_x_2495:
[----:B------:R-:W-:Y:S01]  /*115c0*/  IMAD.MOV.U32 R5, RZ, RZ, R12 ;  /* 0x000000ffff057224 */ /* 0x000fe200078e000c */
[----:B------:R-:W-:Y:S01]  /*115d0*/  MOV R3, 0x2 ;  /* 0x0000000200037802 */ /* 0x000fe20000000f00 */
[----:B----4-:R-:W-:Y:S01]  /*115e0*/  IMAD.MOV.U32 R0, RZ, RZ, 0x1c1f ;  /* 0x00001c1fff007424 */ /* 0x010fe200078e00ff */
[----:B------:R-:W-:Y:S02]  /*115f0*/  MOV R2, 0x11610 ;  /* 0x0001161000027802 */ /* 0x000fe40000000f00 */
[----:B-123--:R-:W-:Y:S05]  /*11600*/  CALL.REL.NOINC `($__internal_45_$__cuda_sm70_shflsync_idx_p) ;  /* 0x0000133000007944 */ /* 0x00efea0003c00000 */
[----:B------:R-:W-:Y:S05]  /*11610*/  BRA `(.L_x_2589) ;  /* 0xffff1b3000007947 */ /* 0x000fea000383ffff */
.L_x_2498:
[----:B-1----:R-:W-:Y:S01]  /*11620*/  IMAD.MOV.U32 R5, RZ, RZ, R11 ;  /* 0x000000ffff057224 */ /* 0x002fe200078e000b */
[----:B------:R-:W-:Y:S01]  /*11630*/  MOV R3, 0x3 ;  /* 0x0000000300037802 */ /* 0x000fe20000000f00 */
[----:B------:R-:W-:Y:S01]  /*11640*/  IMAD.MOV.U32 R0, RZ, RZ, 0x1c1f ;  /* 0x00001c1fff007424 */ /* 0x000fe200078e00ff */
[----:B------:R-:W-:-:S02]  /*11650*/  MOV R2, 0x11670 ;  /* 0x0001167000027802 */ /* 0x000fc40000000f00 */
[----:B--234-:R-:W-:Y:S05]  /*11660*/  CALL.REL.NOINC `($__internal_45_$__cuda_sm70_shflsync_idx_p) ;  /* 0x000012d000007944 */ /* 0x01cfea0003c00000 */
[----:B------:R-:W-:Y:S01]  /*11670*/  IMAD.MOV.U32 R6, RZ, RZ, R0 ;  /* 0x000000ffff067224 */ /* 0x000fe200078e0000 */
[----:B------:R-:W-:Y:S01]  /*11680*/  MOV R3, 0x3 ;  /* 0x0000000300037802 */ /* 0x000fe20000000f00 */
[----:B------:R-:W-:Y:S01]  /*11690*/  IMAD.MOV.U32 R5, RZ, RZ, R12 ;  /* 0x000000ffff057224 */ /* 0x000fe200078e000c */
[----:B------:R-:W-:-:S02]  /*116a0*/  MOV R0, 0x1c1f ;  /* 0x00001c1f00007802 */ /* 0x000fc40000000f00 */
[----:B------:R-:W-:Y:S02]  /*116b0*/  MOV R2, 0x116d0 ;  /* 0x000116d000027802 */ /* 0x000fe40000000f00 */
[----:B------:R-:W-:Y:S05]  /*116c0*/  CALL.REL.NOINC `($__internal_45_$__cuda_sm70_shflsync_idx_p) ;  /* 0x0000127000007944 */ /* 0x000fea0003c00000 */
[----:B------:R-:W-:Y:S05]  /*116d0*/  BRA `(.L_x_2590) ;  /* 0xffff1c4000007947 */ /* 0x000fea000383ffff */
.L_x_2511:
[----:B------:R-:W-:Y:S01]  /*116e0*/  IMAD.MOV.U32 R0, RZ, RZ, R241 ;  /* 0x000000ffff007224 */ /* 0x000fe200078e00f1 */
[----:B------:R-:W-:Y:S02]  /*116f0*/  MOV R3, 0x2 ;  /* 0x0000000200037802 */ /* 0x000fe40000000f00 */
[----:B------:R-:W-:Y:S02]  /*11700*/  MOV R2, 0x11720 ;  /* 0x0001172000027802 */ /* 0x000fe40000000f00 */
[----:B------:R-:W-:Y:S05]  /*11710*/  CALL.REL.NOINC `($__internal_44_$__cuda_sm70_shflsync_bfly_p) ;  /* 0x000011e000007944 */ /* 0x000fea0003c00000 */
[----:B------:R-:W-:Y:S05]  /*11720*/  BRA `(.L_x_2591) ;  /* 0xffffa34000007947 */ /* 0x000fea000383ffff */
.L_x_2512:
[----:B------:R-:W-:Y:S01]  /*11730*/  IMAD.MOV.U32 R0, RZ, RZ, R7 ;  /* 0x000000ffff007224 */ /* 0x000fe200078e0007 */
[----:B------:R-:W-:Y:S02]  /*11740*/  MOV R3, 0x1 ;  /* 0x0000000100037802 */ /* 0x000fe40000000f00 */
[----:B------:R-:W-:Y:S02]  /*11750*/  MOV R2, 0x11770 ;  /* 0x0001177000027802 */ /* 0x000fe40000000f00 */
[----:B-1----:R-:W-:Y:S05]  /*11760*/  CALL.REL.NOINC `($__internal_44_$__cuda_sm70_shflsync_bfly_p) ;  /* 0x0000119000007944 */ /* 0x002fea0003c00000 */
[----:B------:R-:W-:Y:S01]  /*11770*/  FADD.FTZ R7, R7, R0 ;  /* 0x0000000007077221 */ /* 0x000fe20000010000 */
[----:B------:R-:W-:Y:S02]  /*11780*/  MOV R0, R243 ;  /* 0x000000f300007202 */ /* 0x000fe40000000f00 */
[----:B------:R-:W-:Y:S02]  /*11790*/  MOV R3, 0x2 ;  /* 0x0000000200037802 */ /* 0x000fe40000000f00 */
[----:B------:R-:W-:-:S02]  /*117a0*/  MOV R2, 0x117c0 ;  /* 0x000117c000027802 */ /* 0x000fc40000000f00 */
[----:B------:R-:W-:Y:S05]  /*117b0*/  CALL.REL.NOINC `($__internal_44_$__cuda_sm70_shflsync_bfly_p) ;  /* 0x0000114000007944 */ /* 0x000fea0003c00000 */
[----:B------:R-:W-:Y:S01]  /*117c0*/  FADD.FTZ R243, R243, R0 ;  /* 0x00000000f3f37221 */ /* 0x000fe20000010000 */
[----:B------:R-:W-:-:S02]  /*117d0*/  MOV R3, 0x1 ;  /* 0x0000000100037802 */ /* 0x000fc40000000f00 */
[----:B------:R-:W-:Y:S02]  /*117e0*/  MOV R2, 0x11810 ;  /* 0x0001181000027802 */ /* 0x000fe40000000f00 */
[----:B------:R-:W-:Y:S02]  /*117f0*/  MOV R0, R243 ;  /* 0x000000f300007202 */ /* 0x000fe40000000f00 */
[----:B------:R-:W-:Y:S05]  /*11800*/  CALL.REL.NOINC `($__internal_44_$__cuda_sm70_shflsync_bfly_p) ;  /* 0x000010f000007944 */ /* 0x000fea0003c00000 */
[----:B------:R-:W-:Y:S01]  /*11810*/  FADD.FTZ R4, R243, R0 ;  /* 0x00000000f3047221 */ /* 0x000fe20000010000 */
[----:B------:R-:W-:Y:S02]  /*11820*/  MOV R0, R242 ;  /* 0x000000f200007202 */ /* 0x000fe40000000f00 */
[----:B------:R-:W-:Y:S02]  /*11830*/  MOV R3, 0x2 ;  /* 0x0000000200037802 */ /* 0x000fe40000000f00 */
[----:B------:R-:W-:Y:S02]  /*11840*/  MOV R2, 0x11860 ;  /* 0x0001186000027802 */ /* 0x000fe40000000f00 */
[----:B------:R-:W-:Y:S05]  /*11850*/  CALL.REL.NOINC `($__internal_44_$__cuda_sm70_shflsync_bfly_p) ;  /* 0x000010a000007944 */ /* 0x000fea0003c00000 */
[----:B------:R-:W-:Y:S01]  /*11860*/  FADD.FTZ R6, R242, R0 ;  /* 0x00000000f2067221 */ /* 0x000fe20000010000 */
[----:B------:R-:W-:Y:S02]  /*11870*/  MOV R3, 0x1 ;  /* 0x0000000100037802 */ /* 0x000fe40000000f00 */
[----:B------:R-:W-:-:S02]  /*11880*/  MOV R2, 0x118b0 ;  /* 0x000118b000027802 */ /* 0x000fc40000000f00 */
        /* <DEDUP_REMOVED lines=9> */
[----:B------:R-:W-:Y:S02]  /*11920*/  MOV R2, 0x11950 ;  /* 0x0001195000027802 */ /* 0x000fe40000000f00 */
[----:B------:R-:W-:-:S02]  /*11930*/  MOV R0, R5 ;  /* 0x0000000500007202 */ /* 0x000fc40000000f00 */
[----:B------:R-:W-:Y:S05]  /*11940*/  CALL.REL.NOINC `($__internal_44_$__cuda_sm70_shflsync_bfly_p) ;  /* 0x00000fb000007944 */ /* 0x000fea0003c00000 */
[----:B------:R-:W-:Y:S01]  /*11950*/  MOV R8, R0 ;  /* 0x0000000000087202 */ /* 0x000fe20000000f00 */
[----:B------:R-:W-:Y:S05]  /*11960*/  BRA `(.L_x_2592) ;  /* 0xffffa1f000007947 */ /* 0x000fea000383ffff */
.L_x_2519:
[----:B-1234-:R-:W-:Y:S01]  /*11970*/  IMAD.MOV.U32 R5, RZ, RZ, R12 ;  /* 0x000000ffff057224 */ /* 0x01efe200078e000c */
[----:B------:R-:W-:Y:S01]  /*11980*/  MOV R3, RZ ;  /* 0x000000ff00037202 */ /* 0x000fe20000000f00 */
[----:B------:R-:W-:Y:S01]  /*11990*/  IMAD.MOV.U32 R0, RZ, RZ, 0x1c1f ;  /* 0x00001c1fff007424 */ /* 0x000fe200078e00ff */
[----:B------:R-:W-:-:S02]  /*119a0*/  MOV R2, 0x119c0 ;  /* 0x000119c000027802 */ /* 0x000fc40000000f00 */
[----:B------:R-:W-:Y:S05]  /*119b0*/  CALL.REL.NOINC `($__internal_45_$__cuda_sm70_shflsync_idx_p) ;  /* 0x00000f8000007944 */ /* 0x000fea0003c00000 */
[----:B------:R-:W-:Y:S01]  /*119c0*/  MOV R10, R0 ;  /* 0x00000000000a7202 */ /* 0x000fe20000000f00 */
[----:B------:R-:W-:Y:S05]  /*119d0*/  BRA `(.L_x_2593) ;  /* 0xffffbbd000007947 */ /* 0x000fea000383ffff */
.L_x_2520:
[----:B------:R-:W-:Y:S01]  /*119e0*/  IMAD.MOV.U32 R5, RZ, RZ, R13 ;  /* 0x000000ffff057224 */ /* 0x000fe200078e000d */
[----:B------:R-:W-:Y:S01]  /*119f0*/  MOV R3, RZ ;  /* 0x000000ff00037202 */ /* 0x000fe20000000f00 */
[----:B------:R-:W-:Y:S01]  /*11a00*/  IMAD.MOV.U32 R0, RZ, RZ, 0x1c1f ;  /* 0x00001c1fff007424 */ /* 0x000fe200078e00ff */
[----:B------:R-:W-:-:S02]  /*11a10*/  MOV R2, 0x11a30 ;  /* 0x00011a3000027802 */ /* 0x000fc40000000f00 */
[----:B-12---:R-:W-:Y:S05]  /*11a20*/  CALL.REL.NOINC `($__internal_45_$__cuda_sm70_shflsync_idx_p) ;  /* 0x00000f1000007944 */ /* 0x006fea0003c00000 */
[----:B------:R-:W-:Y:S05]  /*11a30*/  BRA `(.L_x_2594) ;  /* 0xffffbb9000007947 */ /* 0x000fea000383ffff */
.L_x_2523:
[----:B------:R-:W-:Y:S01]  /*11a40*/  IMAD.MOV.U32 R5, RZ, RZ, R12 ;  /* 0x000000ffff057224 */ /* 0x000fe200078e000c */
[----:B--2---:R-:W-:Y:S01]  /*11a50*/  MOV R3, 0x1 ;  /* 0x0000000100037802 */ /* 0x004fe20000000f00 */
        /* <DEDUP_REMOVED lines=10> */
.L_x_2526:
[----:B------:R-:W-:Y:S01]  /*11b00*/  IMAD.MOV.U32 R5, RZ, RZ, R12 ;  /* 0x000000ffff057224 */ /* 0x000fe200078e000c */
[----:B-1----:R-:W-:Y:S01]  /*11b10*/  MOV R3, 0x2 ;  /* 0x0000000200037802 */ /* 0x002fe20000000f00 */
[----:B----4-:R-:W-:Y:S01]  /*11b20*/  IMAD.MOV.U32 R0, RZ, RZ, 0x1c1f ;  /* 0x00001c1fff007424 */ /* 0x010fe200078e00ff */
[----:B------:R-:W-:Y:S02]  /*11b30*/  MOV R2, 0x11b50 ;  /* 0x00011b5000027802 */ /* 0x000fe40000000f00 */
[----:B--23--:R-:W-:Y:S05]  /*11b40*/  CALL.REL.NOINC `($__internal_45_$__cuda_sm70_shflsync_idx_p) ;  /* 0x00000df000007944 */ /* 0x00cfea0003c00000 */
[----:B------:R-:W-:Y:S01]  /*11b50*/  MOV R10, R0 ;  /* 0x00000000000a7202 */ /* 0x000fe20000000f00 */
[----:B------:R-:W-:Y:S05]  /*11b60*/  BRA `(.L_x_2596) ;  /* 0xffffbd4000007947 */ /* 0x000fea000383ffff */
.L_x_2527:
[----:B------:R-:W-:Y:S01]  /*11b70*/  IMAD.MOV.U32 R5, RZ, RZ, R13 ;  /* 0x000000ffff057224 */ /* 0x000fe200078e000d */
[----:B------:R-:W-:Y:S01]  /*11b80*/  MOV R3, 0x2 ;  /* 0x0000000200037802 */ /* 0x000fe20000000f00 */
[----:B----4-:R-:W-:Y:S01]  /*11b90*/  IMAD.MOV.U32 R0, RZ, RZ, 0x1c1f ;  /* 0x00001c1fff007424 */ /* 0x010fe200078e00ff */
[----:B------:R-:W-:Y:S02]  /*11ba0*/  MOV R2, 0x11bc0 ;  /* 0x00011bc000027802 */ /* 0x000fe40000000f00 */
[----:B-123--:R-:W-:Y:S05]  /*11bb0*/  CALL.REL.NOINC `($__internal_45_$__cuda_sm70_shflsync_idx_p) ;  /* 0x00000d8000007944 */ /* 0x00efea0003c00000 */
[----:B------:R-:W-:Y:S05]  /*11bc0*/  BRA `(.L_x_2597) ;  /* 0xffffbd0000007947 */ /* 0x000fea000383ffff */
.L_x_2530:
[----:B------:R-:W-:Y:S01]  /*11bd0*/  IMAD.MOV.U32 R5, RZ, RZ, R12 ;  /* 0x000000ffff057224 */ /* 0x000fe200078e000c */
[----:B-1----:R-:W-:Y:S01]  /*11be0*/  MOV R3, 0x3 ;  /* 0x0000000300037802 */ /* 0x002fe20000000f00 */
        /* <DEDUP_REMOVED lines=10> */
.L_x_2532:
[----:B------:R-:W-:Y:S01]  /*11c90*/  IMAD.MOV.U32 R5, RZ, RZ, R12 ;  /* 0x000000ffff057224 */ /* 0x000fe200078e000c */
[----:B------:R-:W-:Y:S01]  /*11ca0*/  MOV R3, RZ ;  /* 0x000000ff00037202 */ /* 0x000fe20000000f00 */
[----:B------:R-:W-:Y:S01]  /*11cb0*/  IMAD.MOV.U32 R0, RZ, RZ, 0x1c1f ;  /* 0x00001c1fff007424 */ /* 0x000fe200078e00ff */
[----:B------:R-:W-:Y:S02]  /*11cc0*/  MOV R2, 0x11ce0 ;  /* 0x00011ce000027802 */ /* 0x000fe40000000f00 */
[----:B------:R-:W-:Y:S05]  /*11cd0*/  CALL.REL.NOINC `($__internal_45_$__cuda_sm70_shflsync_idx_p) ;  /* 0x00000c6000007944 */ /* 0x000fea0003c00000 */
[----:B------:R-:W-:Y:S01]  /*11ce0*/  MOV R4, R0 ;  /* 0x0000000000047202 */ /* 0x000fe20000000f00 */
[----:B------:R-:W-:Y:S05]  /*11cf0*/  BRA `(.L_x_2599) ;  /* 0xffffc0d000007947 */ /* 0x000fea000383ffff */
.L_x_2533:
[----:B------:R-:W-:Y:S01]  /*11d00*/  IMAD.MOV.U32 R5, RZ, RZ, R13 ;  /* 0x000000ffff057224 */ /* 0x000fe200078e000d */
[----:B------:R-:W-:Y:S01]  /*11d10*/  MOV R3, RZ ;  /* 0x000000ff00037202 */ /* 0x000fe20000000f00 */
[----:B------:R-:W-:Y:S01]  /*11d20*/  IMAD.MOV.U32 R0, RZ, RZ, 0x1c1f ;  /* 0x00001c1fff007424 */ /* 0x000fe200078e00ff */
[----:B------:R-:W-:Y:S02]  /*11d30*/  MOV R2, 0x11d50 ;  /* 0x00011d5000027802 */ /* 0x000fe40000000f00 */
[----:B-12---:R-:W-:Y:S05]  /*11d40*/  CALL.REL.NOINC `($__internal_45_$__cuda_sm70_shflsync_idx_p) ;  /* 0x00000bf000007944 */ /* 0x006fea0003c00000 */
[----:B------:R-:W-:Y:S05]  /*11d50*/  BRA `(.L_x_2600) ;  /* 0xffffc09000007947 */ /* 0x000fea000383ffff */
.L_x_2536:
[----:B------:R-:W-:Y:S01]  /*11d60*/  IMAD.MOV.U32 R5, RZ, RZ, R12 ;  /* 0x000000ffff057224 */ /* 0x000fe200078e000c */
[----:B-1----:R-:W-:Y:S01]  /*11d70*/  MOV R3, 0x1 ;  /* 0x0000000100037802 */ /* 0x002fe20000000f00 */
[----:B----4-:R-:W-:Y:S01]  /*11d80*/  IMAD.MOV.U32 R0, RZ, RZ, 0x1c1f ;  /* 0x00001c1fff007424 */ /* 0x010fe200078e00ff */
[----:B------:R-:W-:-:S02]  /*11d90*/  MOV R2, 0x11db0 ;  /* 0x00011db000027802 */ /* 0x000fc40000000f00 */
[----:B--23--:R-:W-:Y:S05]  /*11da0*/  CALL.REL.NOINC `($__internal_45_$__cuda_sm70_shflsync_idx_p) ;  /* 0x00000b9000007944 */ /* 0x00cfea0003c00000 */
[----:B------:R-:W-:Y:S01]  /*11db0*/  IMAD.MOV.U32 R4, RZ, RZ, R0 ;  /* 0x000000ffff047224 */ /* 0x000fe200078e0000 */
[----:B------:R-:W-:Y:S01]  /*11dc0*/  MOV R3, 0x1 ;  /* 0x0000000100037802 */ /* 0x000fe20000000f00 */
[----:B------:R-:W-:Y:S01]  /*11dd0*/  IMAD.MOV.U32 R5, RZ, RZ, R13 ;  /* 0x000000ffff057224 */ /* 0x000fe200078e000d */
[----:B------:R-:W-:-:S02]  /*11de0*/  MOV R0, 0x1c1f ;  /* 0x00001c1f00007802 */ /* 0x000fc40000000f00 */
[----:B------:R-:W-:Y:S02]  /*11df0*/  MOV R2, 0x11e10 ;  /* 0x00011e1000027802 */ /* 0x000fe40000000f00 */
[----:B------:R-:W-:Y:S05]  /*11e00*/  CALL.REL.NOINC `($__internal_45_$__cuda_sm70_shflsync_idx_p) ;  /* 0x00000b3000007944 */ /* 0x000fea0003c00000 */
[----:B------:R-:W-:Y:S05]  /*11e10*/  BRA `(.L_x_2601) ;  /* 0xffffc4b000007947 */ /* 0x000fea000383ffff */
.L_x_2539:
[----:B------:R-:W-:Y:S01]  /*11e20*/  IMAD.MOV.U32 R5, RZ, RZ, R12 ;  /* 0x000000ffff057224 */ /* 0x000fe200078e000c */
[----:B-1----:R-:W-:Y:S01]  /*11e30*/  MOV R3, 0x2 ;  /* 0x0000000200037802 */ /* 0x002fe20000000f00 */
[----:B----4-:R-:W-:Y:S01]  /*11e40*/  IMAD.MOV.U32 R0, RZ, RZ, 0x1c1f ;  /* 0x00001c1fff007424 */ /* 0x010fe200078e00ff */
[----:B------:R-:W-:Y:S02]  /*11e50*/  MOV R2, 0x11e70 ;  /* 0x00011e7000027802 */ /* 0x000fe40000000f00 */
[----:B--23--:R-:W-:Y:S05]  /*11e60*/  CALL.REL.NOINC `($__internal_45_$__cuda_sm70_shflsync_idx_p) ;  /* 0x00000ad000007944 */ /* 0x00cfea0003c00000 */
[----:B------:R-:W-:Y:S01]  /*11e70*/  MOV R4, R0 ;  /* 0x0000000000047202 */ /* 0x000fe20000000f00 */
[----:B------:R-:W-:Y:S05]  /*11e80*/  BRA `(.L_x_2602) ;  /* 0xffffc91000007947 */ /* 0x000fea000383ffff */
.L_x_2540:
[----:B------:R-:W-:Y:S01]  /*11e90*/  IMAD.MOV.U32 R5, RZ, RZ, R13 ;  /* 0x000000ffff057224 */ /* 0x000fe200078e000d */
[----:B------:R-:W-:Y:S01]  /*11ea0*/  MOV R3, 0x2 ;  /* 0x0000000200037802 */ /* 0x000fe20000000f00 */
[----:B----4-:R-:W-:Y:S01]  /*11eb0*/  IMAD.MOV.U32 R0, RZ, RZ, 0x1c1f ;  /* 0x00001c1fff007424 */ /* 0x010fe200078e00ff */
[----:B------:R-:W-:Y:S02]  /*11ec0*/  MOV R2, 0x11ee0 ;  /* 0x00011ee000027802 */ /* 0x000fe40000000f00 */
[----:B-123--:R-:W-:Y:S05]  /*11ed0*/  CALL.REL.NOINC `($__internal_45_$__cuda_sm70_shflsync_idx_p) ;  /* 0x00000a6000007944 */ /* 0x00efea0003c00000 */
[----:B------:R-:W-:Y:S05]  /*11ee0*/  BRA `(.L_x_2603) ;  /* 0xffffc8d000007947 */ /* 0x000fea000383ffff */
.L_x_2543:
[----:B------:R-:W-:Y:S01]  /*11ef0*/  IMAD.MOV.U32 R5, RZ, RZ, R12 ;  /* 0x000000ffff057224 */ /* 0x000fe200078e000c */
[----:B--2---:R-:W-:Y:S01]  /*11f00*/  MOV R3, 0x3 ;  /* 0x0000000300037802 */ /* 0x004fe20000000f00 */
[----:B-1----:R-:W-:Y:S01]  /*11f10*/  IMAD.MOV.U32 R0, RZ, RZ, 0x1c1f ;  /* 0x00001c1fff007424 */ /* 0x002fe200078e00ff */
[----:B------:R-:W-:-:S02]  /*11f20*/  MOV R2, 0x11f40 ;  /* 0x00011f4000027802 */ /* 0x000fc40000000f00 */
[----:B---34-:R-:W-:Y:S05]  /*11f30*/  CALL.REL.NOINC `($__internal_45_$__cuda_sm70_shflsync_idx_p) ;  /* 0x00000a0000007944 */ /* 0x018fea0003c00000 */
[----:B------:R-:W-:Y:S01]  /*11f40*/  IMAD.MOV.U32 R4, RZ, RZ, R0 ;  /* 0x000000ffff047224 */ /* 0x000fe200078e0000 */
[----:B------:R-:W-:Y:S01]  /*11f50*/  MOV R3, 0x3 ;  /* 0x0000000300037802 */ /* 0x000fe20000000f00 */
[----:B------:R-:W-:Y:S01]  /*11f60*/  IMAD.MOV.U32 R5, RZ, RZ, R13 ;  /* 0x000000ffff057224 */ /* 0x000fe200078e000d */
[----:B------:R-:W-:-:S02]  /*11f70*/  MOV R0, 0x1c1f ;  /* 0x00001c1f00007802 */ /* 0x000fc40000000f00 */
[----:B------:R-:W-:Y:S02]  /*11f80*/  MOV R2, 0x11fa0 ;  /* 0x00011fa000027802 */ /* 0x000fe40000000f00 */
[----:B------:R-:W-:Y:S05]  /*11f90*/  CALL.REL.NOINC `($__internal_45_$__cuda_sm70_shflsync_idx_p) ;  /* 0x000009a000007944 */ /* 0x000fea0003c00000 */
[----:B------:R-:W-:Y:S05]  /*11fa0*/  BRA `(.L_x_2604) ;  /* 0xffffccf000007947 */ /* 0x000fea000383ffff */
.L_x_2547:
[----:B------:R-:W-:Y:S01]  /*11fb0*/  IMAD.MOV.U32 R5, RZ, RZ, R9 ;  /* 0x000000ffff057224 */ /* 0x000fe200078e0009 */
[----:B------:R-:W-:Y:S01]  /*11fc0*/  MOV R3, RZ ;  /* 0x000000ff00037202 */ /* 0x000fe20000000f00 */
[----:B------:R-:W-:Y:S01]  /*11fd0*/  IMAD.MOV.U32 R0, RZ, RZ, 0x1c1f ;  /* 0x00001c1fff007424 */ /* 0x000fe200078e00ff */
[----:B------:R-:W-:Y:S02]  /*11fe0*/  MOV R2, 0x12000 ;  /* 0x0001200000027802 */ /* 0x000fe40000000f00 */
[----:B------:R-:W-:Y:S05]  /*11ff0*/  CALL.REL.NOINC `($__internal_45_$__cuda_sm70_shflsync_idx_p) ;  /* 0x0000094000007944 */ /* 0x000fea0003c00000 */
[----:B------:R-:W-:Y:S01]  /*12000*/  MOV R8, R0 ;  /* 0x0000000000087202 */ /* 0x000fe20000000f00 */
[----:B------:R-:W-:Y:S05]  /*12010*/  BRA `(.L_x_2605) ;  /* 0xffffd8f000007947 */ /* 0x000fea000383ffff */
.L_x_2548:
[----:B------:R-:W-:Y:S01]  /*12020*/  IMAD.MOV.U32 R5, RZ, RZ, R12 ;  /* 0x000000ffff057224 */ /* 0x000fe200078e000c */
[----:B------:R-:W-:Y:S01]  /*12030*/  MOV R3, RZ ;  /* 0x000000ff00037202 */ /* 0x000fe20000000f00 */
[----:B------:R-:W-:Y:S01]  /*12040*/  IMAD.MOV.U32 R0, RZ, RZ, 0x1c1f ;  /* 0x00001c1fff007424 */ /* 0x000fe200078e00ff */
[----:B------:R-:W-:Y:S02]  /*12050*/  MOV R2, 0x12070 ;  /* 0x0001207000027802 */ /* 0x000fe40000000f00 */
[----:B-12---:R-:W-:Y:S05]  /*12060*/  CALL.REL.NOINC `($__internal_45_$__cuda_sm70_shflsync_idx_p) ;  /* 0x000008d000007944 */ /* 0x006fea0003c00000 */
[----:B------:R-:W-:Y:S05]  /*12070*/  BRA `(.L_x_2606) ;  /* 0xffffd8b000007947 */ /* 0x000fea000383ffff */
.L_x_2551:
        /* <DEDUP_REMOVED lines=12> */
.L_x_2554:
[----:B-1----:R-:W-:Y:S01]  /*12140*/  IMAD.MOV.U32 R5, RZ, RZ, R9 ;  /* 0x000000ffff057224 */ /* 0x002fe200078e0009 */
[----:B------:R-:W-:Y:S01]  /*12150*/  MOV R3, 0x2 ;  /* 0x0000000200037802 */ /* 0x000fe20000000f00 */
[----:B----4-:R-:W-:Y:S01]  /*12160*/  IMAD.MOV.U32 R0, RZ, RZ, 0x1c1f ;  /* 0x00001c1fff007424 */ /* 0x010fe200078e00ff */
[----:B------:R-:W-:Y:S02]  /*12170*/  MOV R2, 0x12190 ;  /* 0x0001219000027802 */ /* 0x000fe40000000f00 */
[----:B--23--:R-:W-:Y:S05]  /*12180*/  CALL.REL.NOINC `($__internal_45_$__cuda_sm70_shflsync_idx_p) ;  /* 0x000007b000007944 */ /* 0x00cfea0003c00000 */
[----:B------:R-:W-:Y:S01]  /*12190*/  MOV R8, R0 ;  /* 0x0000000000087202 */ /* 0x000fe20000000f00 */
[----:B------:R-:W-:Y:S05]  /*121a0*/  BRA `(.L_x_2608) ;  /* 0xffffda7000007947 */ /* 0x000fea000383ffff */
.L_x_2555:
[----:B------:R-:W-:Y:S01]  /*121b0*/  IMAD.MOV.U32 R5, RZ, RZ, R12 ;  /* 0x000000ffff057224 */ /* 0x000fe200078e000c */
[----:B------:R-:W-:Y:S01]  /*121c0*/  MOV R3, 0x2 ;  /* 0x0000000200037802 */ /* 0x000fe20000000f00 */
[----:B----4-:R-:W-:Y:S01]  /*121d0*/  IMAD.MOV.U32 R0, RZ, RZ, 0x1c1f ;  /* 0x00001c1fff007424 */ /* 0x010fe200078e00ff */
[----:B------:R-:W-:Y:S02]  /*121e0*/  MOV R2, 0x12200 ;  /* 0x0001220000027802 */ /* 0x000fe40000000f00 */
[----:B-123--:R-:W-:Y:S05]  /*121f0*/  CALL.REL.NOINC `($__internal_45_$__cuda_sm70_shflsync_idx_p) ;  /* 0x0000074000007944 */ /* 0x00efea0003c00000 */
[----:B------:R-:W-:Y:S05]  /*12200*/  BRA `(.L_x_2609) ;  /* 0xffffda3000007947 */ /* 0x000fea000383ffff */
.L_x_2558:
        /* <DEDUP_REMOVED lines=12> */
.L_x_2560:
[----:B------:R-:W-:Y:S01]  /*122d0*/  IMAD.MOV.U32 R5, RZ, RZ, R74 ;  /* 0x000000ffff057224 */ /* 0x000fe200078e004a */
[----:B------:R-:W-:Y:S01]  /*122e0*/  MOV R3, RZ ;  /* 0x000000ff00037202 */ /* 0x000fe20000000f00 */
[----:B------:R-:W-:Y:S01]  /*122f0*/  IMAD.MOV.U32 R0, RZ, RZ, 0x1f ;  /* 0x0000001fff007424 */ /* 0x000fe200078e00ff */
[----:B------:R-:W-:Y:S02]  /*12300*/  MOV R2, 0x12320 ;  /* 0x0001232000027802 */ /* 0x000fe40000000f00 */
[----:B--2---:R-:W-:Y:S05]  /*12310*/  CALL.REL.NOINC `($__internal_45_$__cuda_sm70_shflsync_idx_p) ;  /* 0x0000062000007944 */ /* 0x004fea0003c00000 */
[----:B------:R-:W-:Y:S01]  /*12320*/  MOV R9, R0 ;  /* 0x0000000000097202 */ /* 0x000fe20000000f00 */
[----:B------:R-:W-:Y:S05]  /*12330*/  BRA `(.L_x_2611) ;  /* 0xffffdcb000007947 */ /* 0x000fea000383ffff */
.L_x_2561:
[----:B------:R-:W-:Y:S01]  /*12340*/  IMAD.MOV.U32 R5, RZ, RZ, R74 ;  /* 0x000000ffff057224 */ /* 0x000fe200078e004a */
[----:B------:R-:W-:Y:S01]  /*12350*/  MOV R3, 0x1 ;  /* 0x0000000100037802 */ /* 0x000fe20000000f00 */
[----:B------:R-:W-:Y:S01]  /*12360*/  IMAD.MOV.U32 R0, RZ, RZ, 0x1f ;  /* 0x0000001fff007424 */ /* 0x000fe200078e00ff */
[----:B------:R-:W-:Y:S02]  /*12370*/  MOV R2, 0x12390 ;  /* 0x0001239000027802 */ /* 0x000fe40000000f00 */
[----:B-12---:R-:W-:Y:S05]  /*12380*/  CALL.REL.NOINC `($__internal_45_$__cuda_sm70_shflsync_idx_p) ;  /* 0x000005b000007944 */ /* 0x006fea0003c00000 */
[----:B------:R-:W-:Y:S01]  /*12390*/  MOV R8, R0 ;  /* 0x0000000000087202 */ /* 0x000fe20000000f00 */
[----:B------:R-:W-:Y:S05]  /*123a0*/  BRA `(.L_x_2612) ;  /* 0xffffdc6000007947 */ /* 0x000fea000383ffff */
.L_x_2562:
[----:B------:R-:W-:Y:S02]  /*123b0*/  MOV R2, 0x1 ;  /* 0x0000000100027802 */ /* 0x000fe40000000f00 */
[----:B------:R-:W-:-:S02]  /*123c0*/  MOV R3, 0x123e0 ;  /* 0x000123e000037802 */ /* 0x000fc40000000f00 */
[----:B-1234-:R-:W-:Y:S05]  /*123d0*/  CALL.REL.NOINC `($__internal_46_$__cuda_sm70_shflsync_up_p) ;  /* 0x000005b000007944 */ /* 0x01efea0003c00000 */
[----:B------:R-:W-:Y:S05]  /*123e0*/  BRA `(.L_x_2613) ;  /* 0xffffdd5000007947 */ /* 0x000fea000383ffff */
.L_x_2563:
[----:B------:R-:W-:Y:S02]  /*123f0*/  MOV R2, 0x2 ;  /* 0x0000000200027802 */ /* 0x000fe40000000f00 */
[----:B------:R-:W-:-:S02]  /*12400*/  MOV R3, 0x12420 ;  /* 0x0001242000037802 */ /* 0x000fc40000000f00 */
[----:B--2-4-:R-:W-:Y:S05]  /*12410*/  CALL.REL.NOINC `($__internal_46_$__cuda_sm70_shflsync_up_p) ;  /* 0x0000057000007944 */ /* 0x014fea0003c00000 */
        /* <DEDUP_REMOVED lines=23> */
.L_x_2567:
[----:B------:R-:W-:Y:S02]  /*12590*/  MOV R2, 0x1 ;  /* 0x0000000100027802 */ /* 0x000fe40000000f00 */
[----:B------:R-:W-:Y:S02]  /*125a0*/  MOV R3, 0x125c0 ;  /* 0x000125c000037802 */ /* 0x000fe40000000f00 */
[----:B------:R-:W-:Y:S05]  /*125b0*/  CALL.REL.NOINC `($__internal_46_$__cuda_sm70_shflsync_up_p) ;  /* 0x000003d000007944 */ /* 0x000fea0003c00000 */
[----:B------:R-:W-:Y:S01]  /*125c0*/  MOV R2, R4 ;  /* 0x0000000400027202 */ /* 0x000fe20000000f00 */
[----:B------:R-:W-:Y:S05]  /*125d0*/  BRA `(.L_x_2615) ;  /* 0xffffddc000007947 */ /* 0x000fea000383ffff */
.L_x_2568:
        /* <DEDUP_REMOVED lines=26> */
.L_x_2570:
[----:B------:R-:W-:Y:S02]  /*12780*/  SEL R0, RZ, 0x1, P0 ;  /* 0x00000001ff007807 */ /* 0x000fe40000000000 */
[----:B------:R-:W-:Y:S02]  /*12790*/  MOV R2, 0x127b0 ;  /* 0x000127b000027802 */ /* 0x000fe40000000f00 */
[----:B-1----:R-:W-:Y:S05]  /*127a0*/  CALL.REL.NOINC `($__internal_47_$__cuda_sm70_votesync_ballot) ;  /* 0x0000025000007944 */ /* 0x002fea0003c00000 */
[----:B------:R-:W-:Y:S01]  /*127b0*/  MOV R10, R0 ;  /* 0x00000000000a7202 */ /* 0x000fe20000000f00 */
[----:B------:R-:W-:Y:S05]  /*127c0*/  BRA `(.L_x_2617) ;  /* 0xffffdd6000007947 */ /* 0x000fea000383ffff */
.L_x_2571:
[----:B------:R-:W-:Y:S01]  /*127d0*/  IMAD.MOV.U32 R5, RZ, RZ, R6 ;  /* 0x000000ffff057224 */ /* 0x000fe200078e0006 */
[----:B------:R-:W-:Y:S01]  /*127e0*/  MOV R3, R8 ;  /* 0x0000000800037202 */ /* 0x000fe20000000f00 */
[----:B--2---:R-:W-:Y:S01]  /*127f0*/  IMAD.MOV.U32 R0, RZ, RZ, 0x1f ;  /* 0x0000001fff007424 */ /* 0x004fe200078e00ff */
[----:B------:R-:W-:Y:S02]  /*12800*/  MOV R2, 0x12820 ;  /* 0x0001282000027802 */ /* 0x000fe40000000f00 */
[----:B-1----:R-:W-:Y:S05]  /*12810*/  CALL.REL.NOINC `($__internal_45_$__cuda_sm70_shflsync_idx_p) ;  /* 0x0000012000007944 */ /* 0x002fea0003c00000 */
[----:B------:R-:W-:Y:S01]  /*12820*/  IMAD.MOV.U32 R12, RZ, RZ, R0 ;  /* 0x000000ffff0c7224 */ /* 0x000fe200078e0000 */
[----:B------:R-:W-:Y:S01]  /*12830*/  MOV R3, R8 ;  /* 0x0000000800037202 */ /* 0x000fe20000000f00 */
[----:B------:R-:W-:Y:S01]  /*12840*/  IMAD.MOV.U32 R5, RZ, RZ, R7 ;  /* 0x000000ffff057224 */ /* 0x000fe200078e0007 */
[----:B------:R-:W-:Y:S02]  /*12850*/  MOV R0, 0x1f ;  /* 0x0000001f00007802 */ /* 0x000fe40000000f00 */
[----:B------:R-:W-:-:S02]  /*12860*/  MOV R2, 0x12880 ;  /* 0x0001288000027802 */ /* 0x000fc40000000f00 */
[----:B------:R-:W-:Y:S05]  /*12870*/  CALL.REL.NOINC `($__internal_45_$__cuda_sm70_shflsync_idx_p) ;  /* 0x000000c000007944 */ /* 0x000fea0003c00000 */
[----:B------:R-:W-:Y:S01]  /*12880*/  MOV R7, R0 ;  /* 0x0000000000077202 */ /* 0x000fe20000000f00 */
[----:B------:R-:W-:Y:S05]  /*12890*/  BRA `(.L_x_2618) ;  /* 0xffffdd0000007947 */ /* 0x000fea000383ffff */
.L_x_2574:
[----:B------:R-:W-:Y:S01]  /*128a0*/  IMAD.MOV.U32 R5, RZ, RZ, R4 ;  /* 0x000000ffff057224 */ /* 0x000fe200078e0004 */
[----:B--2---:R-:W-:-:S02]  /*128b0*/  MOV R0, 0x1f ;  /* 0x0000001f00007802 */ /* 0x004fc40000000f00 */
[----:B------:R-:W-:Y:S02]  /*128c0*/  MOV R2, 0x128e0 ;  /* 0x000128e000027802 */ /* 0x000fe40000000f00 */
[----:B-1-34-:R-:W-:Y:S05]  /*128d0*/  CALL.REL.NOINC `($__internal_45_$__cuda_sm70_shflsync_idx_p) ;  /* 0x0000006000007944 */ /* 0x01afea0003c00000 */
[----:B------:R-:W-:Y:S01]  /*128e0*/  MOV R13, R0 ;  /* 0x00000000000d7202 */ /* 0x000fe20000000f00 */
[----:B------:R-:W-:Y:S05]  /*128f0*/  BRA `(.L_x_2573) ;  /* 0xffffdd0000007947 */ /* 0x000fea000383ffff */
        .weak           $__internal_44_$__cuda_sm70_shflsync_bfly_p
        .type           $__internal_44_$__cuda_sm70_shflsync_bfly_p,@function
        .size           $__internal_44_$__cuda_sm70_shflsync_bfly_p,($__internal_45_$__cuda_sm70_shflsync_idx_p - $__internal_44_$__cuda_sm70_shflsync_bfly_p)
$__internal_44_$__cuda_sm70_shflsync_bfly_p:
[----:B------:R-:W-:Y:S04]  /*12900*/  WARPSYNC R8 ;  /* 0x0000000800007348 */ /* 0x000fe80003800000 */
[----:B------:R1:W2:Y:S02]  /*12910*/  SHFL.BFLY PT, R0, R0, R3, R9 ;  /* 0x0c00000300007389 */ /* 0x0002a400000e0009 */
[----:B-1----:R-:W-:-:S04]  /*12920*/  MOV R3, 0x0 ;  /* 0x0000000000037802 */ /* 0x002fc80000000f00 */
[----:B--2---:R-:W-:Y:S05]  /*12930*/  RET.REL.NODEC R2 `(_ZN7cutlass13device_kernelIN5flash19enable_sm80_to_sm89INS1_16FlashAttnFwdSm80INS1_25CollectiveMainloopFwdSm80ILi4ELi1ELb0EN4cute5tupleIJNS5_1CILi128EEENS7_ILi48EEENS7_ILi96EEEEEELi96ENS_6half_tEfNS_4arch4Sm80ELb1ELb0ELb0ELb1ELb0ELb0ELb1ELb1EEENS1_21CollectiveEpilogueFwdINS6_IJS8_SA_S9_EEENS6_IJNS7_ILi1EEESI_SI_EEESC_SE_Li128ELb1ELb1ELb1ELb0EEENS1_36VarlenDynamicPersistentTileSchedulerILi128ELi48ELi128ELi128ELb1ELb1ELb0ELb1ELb1ELb1EEEEEEEEEvNT_6ParamsE) ;  /* 0xfffed6c002007950 */ /* 0x004fea0003c3ffff */
        .weak           $__internal_45_$__cuda_sm70_shflsync_idx_p
        .type           $__internal_45_$__cuda_sm70_shflsync_idx_p,@function
        .size           $__internal_45_$__cuda_sm70_shflsync_idx_p,($__internal_46_$__cuda_sm70_shflsync_up_p - $__internal_45_$__cuda_sm70_shflsync_idx_p)
$__internal_45_$__cuda_sm70_shflsync_idx_p:
[----:B------:R-:W-:-:S04]  /*12940*/  MOV R15, 0xffffffff ;  /* 0xffffffff000f7802 */ /* 0x000fc80000000f00 */
[----:B------:R-:W-:Y:S04]  /*12950*/  WARPSYNC R15 ;  /* 0x0000000f00007348 */ /* 0x000fe80003800000 */
[----:B------:R1:W2:Y:S02]  /*12960*/  SHFL.IDX PT, R0, R5, R3, R0 ;  /* 0x0000000305007389 */ /* 0x0002a400000e0000 */
[----:B-1----:R-:W-:-:S04]  /*12970*/  MOV R3, 0x0 ;  /* 0x0000000000037802 */ /* 0x002fc80000000f00 */
[----:B--2---:R-:W-:Y:S05]  /*12980*/  RET.REL.NODEC R2 `(_ZN7cutlass13device_kernelIN5flash19enable_sm80_to_sm89INS1_16FlashAttnFwdSm80INS1_25CollectiveMainloopFwdSm80ILi4ELi1ELb0EN4cute5tupleIJNS5_1CILi128EEENS7_ILi48EEENS7_ILi96EEEEEELi96ENS_6half_tEfNS_4arch4Sm80ELb1ELb0ELb0ELb1ELb0ELb0ELb1ELb1EEENS1_21CollectiveEpilogueFwdINS6_IJS8_SA_S9_EEENS6_IJNS7_ILi1EEESI_SI_EEESC_SE_Li128ELb1ELb1ELb1ELb0EEENS1_36VarlenDynamicPersistentTileSchedulerILi128ELi48ELi128ELi128ELb1ELb1ELb0ELb1ELb1ELb1EEEEEEEEEvNT_6ParamsE) ;  /* 0xfffed67002007950 */ /* 0x004fea0003c3ffff */
        .weak           $__internal_46_$__cuda_sm70_shflsync_up_p
        .type           $__internal_46_$__cuda_sm70_shflsync_up_p,@function
        .size           $__internal_46_$__cuda_sm70_shflsync_up_p,($__internal_47_$__cuda_sm70_votesync_ballot - $__internal_46_$__cuda_sm70_shflsync_up_p)
$__internal_46_$__cuda_sm70_shflsync_up_p:
[----:B------:R-:W-:Y:S02]  /*12990*/  IMAD.MOV.U32 R4, RZ, RZ, RZ ;  /* 0x000000ffff047224 */ /* 0x000fe400078e00ff */
[----:B------:R-:W-:-:S04]  /*129a0*/  IMAD.MOV.U32 R10, RZ, RZ, -0x1 ;  /* 0xffffffffff0a7424 */ /* 0x000fc800078e00ff */
[----:B------:R-:W-:Y:S04]  /*129b0*/  WARPSYNC R10 ;  /* 0x0000000a00007348 */ /* 0x000fe80003800000 */
[----:B------:R1:W2:Y:S02]  /*129c0*/  SHFL.UP PT, R4, R0, R2, R4 ;  /* 0x0400000200047389 */ /* 0x0002a400000e0004 */
[----:B-1----:R-:W-:Y:S02]  /*129d0*/  MOV R2, R3 ;  /* 0x0000000300027202 */ /* 0x002fe40000000f00 */
[----:B------:R-:W-:-:S04]  /*129e0*/  MOV R3, 0x0 ;  /* 0x0000000000037802 */ /* 0x000fc80000000f00 */
[----:B--2---:R-:W-:Y:S05]  /*129f0*/  RET.REL.NODEC R2 `(_ZN7cutlass13device_kernelIN5flash19enable_sm80_to_sm89INS1_16FlashAttnFwdSm80INS1_25CollectiveMainloopFwdSm80ILi4ELi1ELb0EN4cute5tupleIJNS5_1CILi128EEENS7_ILi48EEENS7_ILi96EEEEEELi96ENS_6half_tEfNS_4arch4Sm80ELb1ELb0ELb0ELb1ELb0ELb0ELb1ELb1EEENS1_21CollectiveEpilogueFwdINS6_IJS8_SA_S9_EEENS6_IJNS7_ILi1EEESI_SI_EEESC_SE_Li128ELb1ELb1ELb1ELb0EEENS1_36VarlenDynamicPersistentTileSchedulerILi128ELi48ELi128ELi128ELb1ELb1ELb0ELb1ELb1ELb1EEEEEEEEEvNT_6ParamsE) ;  /* 0xfffed60002007950 */ /* 0x004fea0003c3ffff */
        .weak           $__internal_47_$__cuda_sm70_votesync_ballot
        .type           $__internal_47_$__cuda_sm70_votesync_ballot,@function
        .size           $__internal_47_$__cuda_sm70_votesync_ballot,(.L_x_2908 - $__internal_47_$__cuda_sm70_votesync_ballot)
$__internal_47_$__cuda_sm70_votesync_ballot:
[----:B------:R-:W-:Y:S01]  /*12a00*/  ISETP.NE.U32.AND P0, PT, R0, 0x1, PT ;  /* 0x000000010000780c */ /* 0x000fe20003f05070 */
[----:B------:R-:W-:-:S04]  /*12a10*/  IMAD.MOV.U32 R3, RZ, RZ, -0x1 ;  /* 0xffffffffff037424 */ /* 0x000fc800078e00ff */
[----:B------:R-:W-:Y:S08]  /*12a20*/  WARPSYNC R3 ;  /* 0x0000000300007348 */ /* 0x000ff00003800000 */
[----:B------:R-:W-:-:S04]  /*12a30*/  VOTE.ANY R0, PT, !P0 ;  /* 0x0000000000007806 */ /* 0x000fc800040e0100 */
[----:B------:R-:W-:Y:S01]  /*12a40*/  LOP3.LUT R0, R0, R3, RZ, 0xc0, !PT ;  /* 0x0000000300007212 */ /* 0x000fe200078ec0ff */
[----:B------:R-:W-:-:S04]  /*12a50*/  IMAD.MOV.U32 R3, RZ, RZ, 0x0 ;  /* 0x00000000ff037424 */ /* 0x000fc800078e00ff */
[----:B------:R-:W-:Y:S05]  /*12a60*/  RET.REL.NODEC R2 `(_ZN7cutlass13device_kernelIN5flash19enable_sm80_to_sm89INS1_16FlashAttnFwdSm80INS1_25CollectiveMainloopFwdSm80ILi4ELi1ELb0EN4cute5tupleIJNS5_1CILi128EEENS7_ILi48EEENS7_ILi96EEEEEELi96ENS_6half_tEfNS_4arch4Sm80ELb1ELb0ELb0ELb1ELb0ELb0ELb1ELb1EEENS1_21CollectiveEpilogueFwdINS6_IJS8_SA_S9_EEENS6_IJNS7_ILi1EEESI_SI_EEESC_SE_Li128ELb1ELb1ELb1ELb0EEENS1_36VarlenDynamicPersistentTileSchedulerILi128ELi48ELi128ELi128ELb1ELb1ELb0ELb1ELb1ELb1EEEEEEEEEvNT_6ParamsE) ;  /* 0xfffed59002007950 */ /* 0x000fea0003c3ffff */
.L_x_2619:
        /* <DEDUP_REMOVED lines=9> */
.L_x_2908:


//--------------------- .text._ZN7cutlass13device_kernelIN5flash19enable_sm80_to_sm89INS1_16FlashAttnFwdSm80INS1_25CollectiveMainloopFwdSm80ILi4ELi1ELb0EN4cute5tupleIJNS5_1CILi128EEENS7_ILi48EEENS7_ILi96EEEEEELi96ENS_6half_tEfNS_4arch4Sm80ELb1ELb0ELb0ELb1ELb0ELb1ELb1ELb1EEENS1_21CollectiveEpilogueFwdINS6_IJS8_SA_S9_EEENS6_IJNS7_ILi1EEESI_SI_EEESC_SE_Li128ELb1ELb1ELb1ELb0EEENS1_36VarlenDynamicPersistentTileSchedulerILi128ELi48ELi128ELi128ELb1ELb1ELb0ELb1ELb1ELb1EEEEEEEEEvNT_6ParamsE --------------------------
	.section	.text._ZN7cutlass13device_kernelIN5flash19enable_sm80_to_sm89INS1_16FlashAttnFwdSm80INS1_25CollectiveMainloopFwdSm80ILi4ELi1ELb0EN4cute5tupleIJNS5_1CILi128EEENS7_ILi48EEENS7_ILi96EEEEEELi96ENS_6half_tEfNS_4arch4Sm80ELb1ELb0ELb0ELb1ELb0ELb1ELb1ELb1EEENS1_21CollectiveEpilogueFwdINS6_IJS8_SA_S9_EEENS6_IJNS7_ILi1EEESI_SI_EEESC_SE_Li128ELb1ELb1ELb1ELb0EEENS1_36VarlenDynamicPersistentTileSchedulerILi128ELi48ELi128ELi128ELb1ELb1ELb0ELb1ELb1ELb1EEEEEEEEEvNT_6ParamsE,"ax",@progbits
	.sectioninfo	@"SHI_REGISTERS=255"
	.align	128
.text._ZN7cutlass13device_kernelIN5flash19enable_sm80_to_sm89INS1_16FlashAttnFwdSm80INS1_25CollectiveMainloopFwdSm80ILi4ELi1ELb0EN4cute5tupleIJNS5_1CILi128EEENS7_ILi48EEENS7_ILi96EEEEEELi96ENS_6half_tEfNS_4arch4Sm80ELb1ELb0ELb0ELb1ELb0ELb1ELb1ELb1EEENS1_21CollectiveEpilogueFwdINS6_IJS8_SA_S9_EEENS6_IJNS7_ILi1EEESI_SI_EEESC_SE_Li128ELb1ELb1ELb1ELb0EEENS1_36VarlenDynamicPersistentTileSchedulerILi128ELi48ELi128ELi128ELb1ELb1ELb0ELb1ELb1ELb1EEEEEEEEEvNT_6ParamsE:
        .type           _ZN7cutlass13device_kernelIN5flash19enable_sm80_to_sm89INS1_16FlashAttnFwdSm80INS1_25CollectiveMainloopFwdSm80ILi4ELi1ELb0EN4cute5tupleIJNS5_1CILi128EEENS7_ILi48EEENS7_ILi96EEEEEELi96ENS_6half_tEfNS_4arch4Sm80ELb1ELb0ELb0ELb1ELb0ELb1ELb1ELb1EEENS1_21CollectiveEpilogueFwdINS6_IJS8_SA_S9_EEENS6_IJNS7_ILi1EEESI_SI_EEESC_SE_Li128ELb1ELb1ELb1ELb0EEENS1_36VarlenDynamicPersistentTileSchedulerILi128ELi48ELi128ELi128ELb1ELb1ELb0ELb1ELb1ELb1EEEEEEEEEvNT_6ParamsE,@function
        .size           _ZN7cutlass13device_kernelIN5flash19enable_sm80_to_sm89INS1_16FlashAttnFwdSm80INS1_25CollectiveMainloopFwdSm80ILi4ELi1ELb0EN4cute5tupleIJNS5_1CILi128EEENS7_ILi48EEENS7_ILi96EEEEEELi96ENS_6half_tEfNS_4arch4Sm80ELb1ELb0ELb0ELb1ELb0ELb1ELb1ELb1EEENS1_21CollectiveEpilogueFwdINS6_IJS8_SA_S9_EEENS6_IJNS7_ILi1EEESI_SI_EEESC_SE_Li128ELb1ELb1ELb1ELb0EEENS1_36VarlenDynamicPersistentTileSchedulerILi128ELi48ELi128ELi128ELb1ELb1ELb0ELb1ELb1ELb1EEEEEEEEEvNT_6ParamsE,(.L_x_2913 - _ZN7cutlass13device_kernelIN5flash19enable_sm80_to_sm89INS1_16FlashAttnFwdSm80INS1_25CollectiveMainloopFwdSm80ILi4ELi1ELb0EN4cute5tupleIJNS5_1CILi128EEENS7_ILi48EEENS7_ILi96EEEEEELi96ENS_6half_tEfNS_4arch4Sm80ELb1ELb0ELb0ELb1ELb0ELb1ELb1ELb1EEENS1_21CollectiveEpilogueFwdINS6_IJS8_SA_S9_EEENS6_IJNS7_ILi1EEESI_SI_EEESC_SE_Li128ELb1ELb1ELb1ELb0EEENS1_36VarlenDynamicPersistentTileSchedulerILi128ELi48ELi128ELi128ELb1ELb1ELb0ELb1ELb1ELb1EEEEEEEEEvNT_6ParamsE)
        .other          _ZN7cutlass13device_kernelIN5flash19enable_sm80_to_sm89INS1_16FlashAttnFwdSm80INS1_25CollectiveMainloopFwdSm80ILi4ELi1ELb0EN4cute5tupleIJNS5_1CILi128EEENS7_ILi48EEENS7_ILi96EEEEEELi96ENS_6half_tEfNS_4arch4Sm80ELb1ELb0ELb0ELb1ELb0ELb1ELb1ELb1EEENS1_21CollectiveEpilogueFwdINS6_IJS8_SA_S9_EEENS6_IJNS7_ILi1EEESI_SI_EEESC_SE_Li128ELb1ELb1ELb1ELb0EEENS1_36VarlenDynamicPersistentTileSchedulerILi128ELi48ELi128ELi128ELb1ELb1ELb0ELb1ELb1ELb1EEEEEEEEEvNT_6ParamsE,@"STO_CUDA_ENTRY STV_DEFAULT"
_ZN7cutlass13device_kernelIN5flash19enable_sm80_to_sm89INS1_16FlashAttnFwdSm80INS1_25CollectiveMainloopFwdSm80ILi4ELi1ELb0EN4cute5tupleIJNS5_1CILi128EEENS7_ILi48EEENS7_ILi96EEEEEELi96ENS_6half_tEfNS_4arch4Sm80ELb1ELb0ELb0ELb1ELb0ELb1ELb1ELb1EEENS1_21CollectiveEpilogueFwdINS6_IJS8_SA_S9_EEENS6_IJNS7_ILi1EEESI_SI_EEESC_SE_Li128ELb1ELb1ELb1ELb0EEENS1_36VarlenDynamicPersistentTileSchedulerILi128ELi48ELi128ELi128ELb1ELb1ELb0ELb1ELb1ELb1EEEEEEEEEvNT_6ParamsE:
        /* <DEDUP_REMOVED lines=54> */
.L_x_2625:
        /* <DEDUP_REMOVED lines=16> */
.L_x_2809:
        /* <DEDUP_REMOVED lines=16> */
.L_x_2810:
[----:B--2---:R-:W-:-:S05]  /*0560*/  IMAD R0, R0, c[0x0][0x538], RZ ;  /* 0x00014e0000007a24 */ /* 0x004fca00078e02ff */
[----:B------:R-:W-:-:S04]  /*0570*/  IADD3 R7, R0, R7, RZ ;  /* 0x0000000700077210 */ /* 0x000fc80007ffe0ff */
[----:B------:R-:W-:-:S13]  /*0580*/  ISETP.GT.AND P0, PT, R7, UR4, PT ;  /* 0x0000000407007c0c */ /* 0x000fda000bf04270 */
[----:B-1----:R-:W-:Y:S05]  /*0590*/  @!P0 BRA `(.L_x_2625) ;  /* 0xfffffdc000008947 */ /* 0x002fea000383ffff */
.L_x_2621:
[----:B------:R-:W-:-:S05]  /*05a0*/  IADD3 R11, -R0, R7, RZ ;  /* 0x00000007000b7210 */ /* 0x000fca0007ffe1ff */
[----:B------:R-:W-:-:S05]  /*05b0*/  IMAD R0, R4, c[0x0][0x538], R11 ;  /* 0x00014e0004007a24 */ /* 0x000fca00078e020b */
[----:B------:R-:W-:Y:S01]  /*05c0*/  ISETP.GT.AND P0, PT, R0, UR4, PT ;  /* 0x0000000400007c0c */ /* 0x000fe2000bf04270 */
[----:B------:R-:W-:-:S12]  /*05d0*/  BRA.DIV ~URZ, `(.L_x_2626) ;  /* 0x0001cf427f007947 */ /* 0x000fd8000b800000 */
[----:B------:R-:W-:-:S04]  /*05e0*/  VOTE.ANY R10, PT, !P0 ;  /* 0x00000000000a7806 */ /* 0x000fc800040e0100 */
.L_x_2811:
[----:B------:R-:W1:Y:S02]  /*05f0*/  POPC R7, R10 ;  /* 0x0000000a00077309 */ /* 0x000e640000000000 */
[----:B-1----:R-:W-:-:S05]  /*0600*/  IADD3 R0, R7, R6, RZ ;  /* 0x0000000607007210 */ /* 0x002fca0007ffe0ff */
[----:B------:R1:W-:Y:S01]  /*0610*/  STL [R1+0x34], R0 ;  /* 0x0000340001007387 */ /* 0x0003e20000100800 */
[----:B------:R-:W-:Y:S05]  /*0620*/  BRA.DIV ~URZ, `(.L_x_2627) ;  /* 0x0001cf427f007947 */ /* 0x000fea000b800000 */
[----:B------:R2:W3:Y:S01]  /*0630*/  SHFL.IDX PT, R12, R9, R7, 0x1f ;  /* 0x00001f07090c7589 */ /* 0x0004e200000e0000 */
[----:B------:R-:W-:-:S03]  /*0640*/  MOV R6, RZ ;  /* 0x000000ff00067202 */ /* 0x000fc60000000f00 */
[----:B------:R2:W4:Y:S04]  /*0650*/  SHFL.IDX PT, R9, R8, R7, 0x1f ;  /* 0x00001f0708097589 */ /* 0x00052800000e0000 */
.L_x_2812:
[----:B------:R-:W-:Y:S01]  /*0660*/  ISETP.NE.AND P0, PT, R10, RZ, PT ;  /* 0x000000ff0a00720c */ /* 0x000fe20003f05270 */
[----:B------:R-:W-:-:S12]  /*0670*/  BSSY B0, `(.L_x_2628) ;  /* 0x0000005000007945 */ /* 0x000fd80003800000 */
[----:B------:R-:W-:Y:S05]  /*0680*/  @!P0 BRA `(.L_x_2629) ;  /* 0x0000003000008947 */ /* 0x000fea0003800000 */
[----:B------:R-:W-:Y:S01]  /*0690*/  IADD3 R3, R7, -0x1, RZ ;  /* 0xffffffff07037810 */ /* 0x000fe20007ffe0ff */
[----:B------:R-:W-:Y:S05]  /*06a0*/  BRA.DIV ~URZ, `(.L_x_2630) ;  /* 0x0001cfa27f007947 */ /* 0x000fea000b800000 */
[----:B------:R1:W2:Y:S02]  /*06b0*/  SHFL.IDX PT, R6, R4, R3, 0x1f ;  /* 0x00001f0304067589 */ /* 0x0002a400000e0000 */
.L_x_2629:
[----:B------:R-:W-:Y:S05]  /*06c0*/  BSYNC B0 ;  /* 0x0000000000007941 */ /* 0x000fea0003800000 */
.L_x_2628:
        /* <DEDUP_REMOVED lines=69> */
.L_x_2632:
        /* <DEDUP_REMOVED lines=70> */
.L_x_2633:
[----:B------:R-:W-:Y:S05]  /*0f80*/  BSYNC B0 ;  /* 0x0000000000007941 */ /* 0x000fea0003800000 */
.L_x_2631:
[----:B------:R-:W-:-:S04]  /*0f90*/  LOP3.LUT R0, RZ, R0, RZ, 0x33, !PT ;  /* 0x00000000ff007212 */ /* 0x000fc800078e33ff */
[----:B------:R-:W-:-:S05]  /*0fa0*/  IADD3 R0, R0, R12, RZ ;  /* 0x0000000c00007210 */ /* 0x000fca0007ffe0ff */
[----:B------:R2:W-:Y:S01]  /*0fb0*/  STL [R1+0x2c], R0 ;  /* 0x00002c0001007387 */ /* 0x0005e20000100800 */
[----:B------:R-:W-:Y:S05]  /*0fc0*/  BRA `(.L_x_2634) ;  /* 0x0000006000007947 */ /* 0x000fea0003800000 */
.L_x_2622:
[----:B------:R-:W-:Y:S01]  /*0fd0*/  MOV R0, UR4 ;  /* 0x0000000400007c02 */ /* 0x000fe20008000f00 */
[----:B------:R-:W-:Y:S04]  /*0fe0*/  STL [R1+0x2c], RZ ;  /* 0x00002cff01007387 */ /* 0x000fe80000100800 */
[----:B------:R-:W-:Y:S04]  /*0ff0*/  STL [R1+0x30], RZ ;  /* 0x000030ff01007387 */ /* 0x000fe80000100800 */
[----:B------:R1:W-:Y:S02]  /*1000*/  STL [R1+0x28], R0 ;  /* 0x0000280001007387 */ /* 0x0003e40000100800 */
[----:B-1----:R-:W-:-:S05]  /*1010*/  MOV R0, c[0x0][0x53c] ;  /* 0x00014f0000007a02 */ /* 0x002fca0000000f00 */
[----:B------:R1:W-:Y:S02]  /*1020*/  STL [R1+0x34], R0 ;  /* 0x0000340001007387 */ /* 0x0003e40000100800 */
.L_x_2634:
        /* <DEDUP_REMOVED lines=8> */
.L_x_2620:
        /* <DEDUP_REMOVED lines=215> */
[----:B------:R-:W-:Y:S01]  /*1e20*/  STL [R1+0x78], R8 ;  /* 0x0000780801007387 */ /* 0x000fe20000100800 */
[----:B------:R-:W-:Y:S01]  /*1e30*/  SEL R6, R12, 0xffffffe0, !P1 ;  /* 0xffffffe00c067807 */ /* 0x000fe20004800000 */
[C---:B------:R-:W-:Y:S01]  /*1e40*/  IMAD.IADD R248, R20.reuse, 0x1, R4 ;  /* 0x0000000114f87824 */ /* 0x040fe200078e0204 */
[----:B------:R-:W-:Y:S01]  /*1e50*/  LEA R5, R5, 0x6080, 0x1 ;  /* 0x0000608005057811 */ /* 0x000fe200078e08ff */
[----:B------:R-:W-:Y:S01]  /*1e60*/  IMAD.IADD R7, R20, 0x1, R7 ;  /* 0x0000000114077824 */ /* 0x000fe200078e0207 */
[----:B------:R-:W-:-:S02]  /*1e70*/  SEL R4, R12, 0xffffffe0, !P4 ;  /* 0xffffffe00c047807 */ /* 0x000fc40006000000 */
[----:B------:R-:W-:Y:S01]  /*1e80*/  LEA R248, R248, 0x1880, 0x1 ;  /* 0x00001880f8f87811 */ /* 0x000fe200078e08ff */
[----:B------:R1:W-:Y:S02]  /*1e90*/  STL [R1+0xa4], R5 ;  /* 0x0000a40501007387 */ /* 0x0003e40000100800 */
[----:B------:R-:W-:Y:S01]  /*1ea0*/  IMAD.IADD R193, R192, 0x1, R4 ;  /* 0x00000001c0c17824 */ /* 0x000fe200078e0204 */
[C---:B------:R-:W-:Y:S01]  /*1eb0*/  IADD3 R249, R248.reuse, 0x20, RZ ;  /* 0x00000020f8f97810 */ /* 0x040fe20007ffe0ff */
[----:B------:R2:W-:Y:S01]  /*1ec0*/  STL [R1+0xa0], R0 ;  /* 0x0000a00001007387 */ /* 0x0005e20000100800 */
[----:B------:R-:W-:Y:S01]  /*1ed0*/  @P0 IADD3 R249, R248, -0x20, RZ ;  /* 0xffffffe0f8f90810 */ /* 0x000fe20007ffe0ff */
[----:B------:R-:W-:Y:S01]  /*1ee0*/  IMAD.IADD R167, R4, 0x1, R166 ;  /* 0x0000000104a77824 */ /* 0x000fe200078e02a6 */
[----:B-1----:R-:W-:Y:S02]  /*1ef0*/  LEA R5, R11, 0x6080, 0x1 ;  /* 0x000060800b057811 */ /* 0x002fe400078e08ff */
[----:B--2---:R-:W-:-:S03]  /*1f00*/  LEA R0, R10, 0x6080, 0x1 ;  /* 0x000060800a007811 */ /* 0x004fc600078e08ff */
        /* <DEDUP_REMOVED lines=10> */
.L_x_2808:
        /* <DEDUP_REMOVED lines=49> */
.L_x_2635:
[----:B------:R-:W-:-:S04]  /*22c0*/  ISETP.NE.U32.AND P0, PT, RZ, c[0x0][0x368], PT ;  /* 0x0000da00ff007a0c */ /* 0x000fc80003f05070 */
[----:B------:R-:W-:-:S13]  /*22d0*/  ISETP.NE.AND.EX P0, PT, RZ, c[0x0][0x36c], PT, P0 ;  /* 0x0000db00ff007a0c */ /* 0x000fda0003f05300 */
[----:B------:R-:W-:Y:S05]  /*22e0*/  @!P0 BRA `(.L_x_2636) ;  /* 0x0000004000008947 */ /* 0x000fea0003800000 */
[----:B-1----:R-:W-:-:S04]  /*22f0*/  LEA R4, P0, R18, c[0x0][0x368], 0x2 ;  /* 0x0000da0012047a11 */ /* 0x002fc800078010ff */
[----:B------:R-:W-:-:S05]  /*2300*/  LEA.HI.X R5, R18, c[0x0][0x36c], R20, 0x2, P0 ;  /* 0x0000db0012057a11 */ /* 0x000fca00000f1414 */
[----:B------:R1:W5:Y:S01]  /*2310*/  LDG.E R12, [R4.64] ;  /* 0x00000006040c7981 */ /* 0x000362000c1e1900 */
[----:B------:R-:W-:Y:S05]  /*2320*/  BRA `(.L_x_2637) ;  /* 0x0000005000007947 */ /* 0x000fea0003800000 */
.L_x_2636:
[----:B------:R-:W-:Y:S01]  /*2330*/  MOV R12, c[0x0][0x1d0] ;  /* 0x00007400000c7a02 */ /* 0x000fe20000000f00 */
[----:B------:R-:W-:Y:S05]  /*2340*/  @!P6 BRA `(.L_x_2637) ;  /* 0x000000300000e947 */ /* 0x000fea0003800000 */
[----:B------:R-:W2:Y:S04]  /*2350*/  LDG.E R6, [R4.64] ;  /* 0x0000000604067981 */ /* 0x000ea8000c1e1900 */
[----:B-1----:R-:W2:Y:S02]  /*2360*/  LDG.E R0, [R4.64+0x4] ;  /* 0x0000040604007981 */ /* 0x002ea4000c1e1900 */
[----:B--2---:R-:W-:Y:S02]  /*2370*/  IADD3 R12, -R6, R0, RZ ;  /* 0x00000000060c7210 */ /* 0x004fe40007ffe1ff */
.L_x_2637:
        /* <DEDUP_REMOVED lines=79> */
.L_x_2639:
[----:B------:R-:W-:Y:S05]  /*2870*/  BSYNC B0 ;  /* 0x0000000000007941 */ /* 0x000fea0003800000 */
.L_x_2638:
        /* <DEDUP_REMOVED lines=270> */
.L_x_2667:
        /* <DEDUP_REMOVED lines=89> */
.L_x_2645:
[----:B------:R-:W-:Y:S05]  /*3ef0*/  BSYNC B0 ;  /* 0x0000000000007941 */ /* 0x000fea0003800000 */
.L_x_2644:
        /* <DEDUP_REMOVED lines=89> */
.L_x_2648:
[----:B------:R-:W-:Y:S05]  /*4490*/  BSYNC B0 ;  /* 0x0000000000007941 */ /* 0x000fea0003800000 */
.L_x_2647:
        /* <DEDUP_REMOVED lines=56> */
.L_x_2650:
[----:B------:R-:W-:Y:S05]  /*4820*/  BSYNC B0 ;  /* 0x0000000000007941 */ /* 0x000fea0003800000 */
.L_x_2649:
        /* <DEDUP_REMOVED lines=56> */
.L_x_2652:
[----:B------:R-:W-:Y:S05]  /*4bb0*/  BSYNC B0 ;  /* 0x0000000000007941 */ /* 0x000fea0003800000 */
.L_x_2651:
        /* <DEDUP_REMOVED lines=57> */
.L_x_2654:
[----:B------:R-:W-:Y:S05]  /*4f50*/  BSYNC B0 ;  /* 0x0000000000007941 */ /* 0x000fea0003800000 */
.L_x_2653:
        /* <DEDUP_REMOVED lines=57> */
.L_x_2656:
[----:B------:R-:W-:Y:S05]  /*52f0*/  BSYNC B0 ;  /* 0x0000000000007941 */ /* 0x000fea0003800000 */
.L_x_2655:
        /* <DEDUP_REMOVED lines=57> */
.L_x_2643:
        /* <DEDUP_REMOVED lines=47> */
.L_x_2658:
[----:B------:R-:W-:Y:S05]  /*5980*/  BSYNC B0 ;  /* 0x0000000000007941 */ /* 0x000fea0003800000 */
.L_x_2657:
        /* <DEDUP_REMOVED lines=149> */
.L_x_2660:
[----:B------:R-:W-:Y:S05]  /*62e0*/  BSYNC B0 ;  /* 0x0000000000007941 */ /* 0x000fea0003800000 */
.L_x_2659:
        /* <DEDUP_REMOVED lines=115> */
.L_x_2662:
[----:B------:R-:W-:Y:S05]  /*6a20*/  BSYNC B0 ;  /* 0x0000000000007941 */ /* 0x000fea0003800000 */
.L_x_2661:
        /* <DEDUP_REMOVED lines=117> */
.L_x_2642:
[----:B------:R-:W-:Y:S05]  /*7180*/  IMAD R2, R33, -0x30, R0 ;  /* 0xffffffd021027824 */ /* 0x000fea00078e0200 */
[----:B------:R-:W-:Y:S04]  /*7190*/  IMNMX R78, R2, 0x30, PT ;  /* 0x00000030024e7817 */ /* 0x000fe80003800200 */
[----:B------:R-:W-:Y:S11]  /*71a0*/  ISETP.GE.AND P0, PT, R163, R78, PT ;  /* 0x0000004ea300720c */ /* 0x000ff60003f06270 */
[----:B------:R-:W-:Y:S02]  /*71b0*/  @!UPT UIADD3 URZ, URZ, URZ, URZ ;  /* 0x0000003f3f3ff290 */ /* 0x000fe4000fffe03f */
[----:B------:R-:W-:-:S05]  /*71c0*/  @P0 BRA `(.L_x_2646) ;  /* 0x0000018000000947 */ /* 0x000fca0003800000 */
[C---:B------:R-:W-:Y:S02]  /*71d0*/  ISETP.GE.AND P0, PT, R136.reuse, c[0x0][0x1d4], PT ;  /* 0x0000750088007a0c */ /* 0x040fe40003f06270 */
[----:B------:R-:W-:Y:S11]  /*71e0*/  IADD3 R2, R136, 0x30, RZ ;  /* 0x0000003088027810 */ /* 0x000ff60007ffe0ff */
[----:B------:R-:W1:Y:S04]  /*71f0*/  @!P0 LDS.128 R4, [R248+0x2400] ;  /* 0x00240000f8048984 */ /* 0x000e680000000c00 */
[----:B-1----:R-:W-:Y:S01]  /*7200*/  @!P0 STG.E.128 [R54.64], R4 ;  /* 0x0000000436008986 */ /* 0x002fe2000c101d06 */
[----:B------:R-:W-:Y:S11]  /*7210*/  ISETP.GE.AND P0, PT, R144, c[0x0][0x1d4], PT ;  /* 0x0000750090007a0c */ /* 0x000ff60003f06270 */
[----:B------:R-:W-:Y:S02]  /*7220*/  @!UPT UIADD3 URZ, URZ, URZ, URZ ;  /* 0x0000003f3f3ff290 */ /* 0x000fe4000fffe03f */
[----:B------:R-:W1:Y:S04]  /*7230*/  @!P0 LDS.128 R4, [R249+0x2400] ;  /* 0x00240000f9048984 */ /* 0x000e680000000c00 */
        /* <DEDUP_REMOVED lines=17> */
.L_x_2646:
[----:B------:R-:W-:Y:S05]  /*7350*/  BSYNC B1 ;  /* 0x0000000000017941 */ /* 0x000fea0003800000 */
.L_x_2641:
        /* <DEDUP_REMOVED lines=33> */
[C---:B--2---:R-:W-:Y:S01]  /*7570*/  @P1 IMAD.SHL.U32 R6, R16.reuse, 0x2, RZ ;  /* 0x0000000210061824 */ /* 0x044fe200078e00ff */
        /* <DEDUP_REMOVED lines=32> */
[----:B------:R-:W1:Y:S04]  /*7780*/  @!P0 LDS.128 R4, [R249] ;  /* 0x00000000f9048984 */ /* 0x000e680000000c00 */
        /* <DEDUP_REMOVED lines=19> */
.L_x_2664:
[----:B-1----:R-:W-:Y:S05]  /*78c0*/  BSYNC B0 ;  /* 0x0000000000007941 */ /* 0x002fea0003800000 */
.L_x_2663:
        /* <DEDUP_REMOVED lines=34> */
.L_x_2666:
[----:B------:R-:W-:Y:S05]  /*7af0*/  BSYNC B0 ;  /* 0x0000000000007941 */ /* 0x000fea0003800000 */
.L_x_2665:
[----:B------:R-:W0:Y:S01]  /*7b00*/  LDGDEPBAR ;  /* 0x00000000000079af */ /* 0x000e220000000000 */
[----:B------:R-:W-:Y:S01]  /*7b10*/  IADD3 R33, R33, -0x1, RZ ;  /* 0xffffffff21217810 */ /* 0x000fe20007ffe0ff */
[----:B------:R-:W-:-:S05]  /*7b20*/  @P3 BRA `(.L_x_2667) ;  /* 0xffffbe3000003947 */ /* 0x000fca000383ffff */
[----:B------:R-:W-:Y:S01]  /*7b30*/  WARPSYNC 0xffffffff ;  /* 0xffffffff00007948 */ /* 0x000fe20003800000 */
[----:B------:R-:W-:Y:S06]  /*7b40*/  BAR.SYNC.DEFER_BLOCKING 0x0 ;  /* 0x0000000000007b1d */ /* 0x000fec0000010000 */
.L_x_2640:
        /* <DEDUP_REMOVED lines=44> */
.L_x_2669:
[----:B------:R-:W-:Y:S05]  /*7e10*/  BSYNC B0 ;  /* 0x0000000000007941 */ /* 0x000fea0003800000 */
.L_x_2668:
        /* <DEDUP_REMOVED lines=130> */
[----:B------:R-:W-:Y:S01]  /*8640*/  @P1 LOP3.LUT R20, R20, 0x1, RZ, 0xfc, !PT ;  /* 0x0000000114141812 */ /* 0x000fe200078efcff */
[----:B------:R-:W-:Y:S01]  /*8650*/  IMAD.IADD R3, R3, 0x1, R11 ;  /* 0x0000000103037824 */ /* 0x000fe200078e020b */
[----:B------:R-:W-:Y:S02]  /*8660*/  SEL R12, RZ, 0x1, P1 ;  /* 0x00000001ff0c7807 */ /* 0x000fe40000800000 */
[----:B------:R-:W-:Y:S01]  /*8670*/  LEA R11, P0, R2, c[0x0][0x160], 0x1 ;  /* 0x00005800020b7a11 */ /* 0x000fe200078008ff */
[----:B------:R-:W-:Y:S01]  /*8680*/  IMAD.WIDE.U32 R4, R28, c[0x0][0x210], R6 ;  /* 0x000084001c047a25 */ /* 0x000fe200078e0006 */
[----:B------:R-:W-:Y:S01]  /*8690*/  ISETP.NE.U32.AND P1, PT, RZ, c[0x0][0x350], PT ;  /* 0x0000d400ff007a0c */ /* 0x000fe20003f25070 */
[----:B------:R1:W-:Y:S01]  /*86a0*/  STL [R1+0x14], R20 ;  /* 0x0000141401007387 */ /* 0x0003e20000100800 */
[----:B------:R-:W-:-:S02]  /*86b0*/  LOP3.LUT R6, R10, 0x2, R12, 0xe2, !PT ;  /* 0x000000020a067812 */ /* 0x000fc400078ee20c */
[----:B------:R-:W-:Y:S02]  /*86c0*/  LEA.HI.X R10, R2, c[0x0][0x164], R3, 0x1, P0 ;  /* 0x00005900020a7a11 */ /* 0x000fe400000f0c03 */
[----:B------:R-:W-:Y:S01]  /*86d0*/  ISETP.NE.AND.EX P0, PT, RZ, c[0x0][0x354], PT, P1 ;  /* 0x0000d500ff007a0c */ /* 0x000fe20003f05310 */
[C---:B------:R-:W-:Y:S02]  /*86e0*/  IMAD R9, R28.reuse, c[0x0][0x1ec], R9 ;  /* 0x00007b001c097a24 */ /* 0x040fe400078e0209 */
        /* <DEDUP_REMOVED lines=15> */
[----:B------:R-:W-:-:S04]  /*87e0*/  IMAD.WIDE.U32 R244, R0, c[0x0][0x218], R4 ;  /* 0x0000860000f47a25 */ /* 0x000fc800078e0004 */
[C---:B------:R-:W-:Y:S02]  /*87f0*/  IMAD R2, R0.reuse, c[0x0][0x1f4], R12 ;  /* 0x00007d0000027a24 */ /* 0x040fe400078e020c */
[----:B------:R-:W-:Y:S01]  /*8800*/  IMAD R0, R0, c[0x0][0x21c], R7 ;  /* 0x0000870000007a24 */ /* 0x000fe200078e0207 */
[----:B------:R-:W-:Y:S01]  /*8810*/  ISETP.GE.AND P2, PT, R19, c[0x0][0x198], PT ;  /* 0x0000660013007a0c */ /* 0x000fe20003f46270 */
[----:B------:R-:W-:Y:S01]  /*8820*/  IMAD.IADD R252, R251, 0x1, R2 ;  /* 0x00000001fbfc7824 */ /* 0x000fe200078e0202 */
[----:B------:R-:W-:Y:S02]  /*8830*/  IADD3 R9, R16, R17, RZ ;  /* 0x0000001110097210 */ /* 0x000fe40007ffe0ff */
[----:B------:R-:W-:Y:S01]  /*8840*/  IADD3 R247, R245, R0, RZ ;  /* 0x00000000f5f77210 */ /* 0x000fe20007ffe0ff */
[----:B------:R-:W-:Y:S06]  /*8850*/  BRA.DIV ~URZ, `(.L_x_2671) ;  /* 0x00014e527f007947 */ /* 0x000fec000b800000 */
[----:B-1----:R1:W2:Y:S02]  /*8860*/  SHFL.IDX PT, R8, R10, RZ, 0x1c1f ;  /* 0x001c1fff0a087589 */ /* 0x0022a400000e0000 */
.L_x_2813:
[----:B------:R-:W-:Y:S05]  /*8870*/  BRA.DIV ~URZ, `(.L_x_2672) ;  /* 0x00014ea27f007947 */ /* 0x000fea000b800000 */
[----:B------:R3:W4:Y:S02]  /*8880*/  SHFL.IDX PT, R0, R11, RZ, 0x1c1f ;  /* 0x001c1fff0b007589 */ /* 0x00072400000e0000 */
.L_x_2814:
[----:B---3--:R-:W3:Y:S01]  /*8890*/  LDL R2, [R1+0x40] ;  /* 0x0000400001027983 */ /* 0x008ee20000100800 */
[----:B------:R-:W-:Y:S01]  /*88a0*/  BSSY B0, `(.L_x_2673) ;  /* 0x0000017000007945 */ /* 0x000fe20003800000 */
[----:B---3--:R-:W-:-:S05]  /*88b0*/  IMAD R23, R2, c[0x0][0x2c4], RZ ;  /* 0x0000b10002177a24 */ /* 0x008fca00078e02ff */
[----:B------:R-:W-:-:S13]  /*88c0*/  ISETP.GE.AND P0, PT, R9, R23, PT ;  /* 0x000000170900720c */ /* 0x000fda0003f06270 */
[----:B------:R-:W-:Y:S05]  /*88d0*/  @P0 BRA `(.L_x_2674) ;  /* 0x0000013000000947 */ /* 0x000fea0003800000 */
[----:B------:R-:W3:Y:S04]  /*88e0*/  LDL.64 R4, [R1+0x18] ;  /* 0x0000180001047983 */ /* 0x000ee80000100a00 */
[----:B----4-:R-:W4:Y:S04]  /*88f0*/  LDL R2, [R1+0x24] ;  /* 0x0000240001027983 */ /* 0x010f280000100800 */
[----:B--2---:R-:W2:Y:S04]  /*8900*/  LDL R3, [R1+0x64] ;  /* 0x0000640001037983 */ /* 0x004ea80000100800 */
[----:B------:R-:W2:Y:S04]  /*8910*/  LDL R13, [R1+0x38] ;  /* 0x00003800010d7983 */ /* 0x000ea80000100800 */
[----:B------:R-:W2:Y:S04]  /*8920*/  LDL R12, [R1+0xc] ;  /* 0x00000c00010c7983 */ /* 0x000ea80000100800 */
[----:B------:R-:W2:Y:S01]  /*8930*/  LDL R14, [R1+0x60] ;  /* 0x00006000010e7983 */ /* 0x000ea20000100800 */
[----:B---3--:R-:W-:-:S04]  /*8940*/  LEA R6, P0, R4, R0, 0x1 ;  /* 0x0000000004067211 */ /* 0x008fc800078008ff */
        /* <DEDUP_REMOVED lines=12> */
.L_x_2674:
[----:B------:R-:W-:Y:S05]  /*8a10*/  BSYNC B0 ;  /* 0x0000000000007941 */ /* 0x000fea0003800000 */
.L_x_2673:
[----:B------:R-:W-:Y:S05]  /*8a20*/  BRA.DIV ~URZ, `(.L_x_2675) ;  /* 0x00014d527f007947 */ /* 0x000fea000b800000 */
[----:B--2---:R2:W3:Y:S04]  /*8a30*/  SHFL.IDX PT, R8, R10, 0x1, 0x1c1f ;  /* 0x003c1f000a087f89 */ /* 0x0044e800000e0000 */
[----:B----4-:R2:W4:Y:S02]  /*8a40*/  SHFL.IDX PT, R0, R11, 0x1, 0x1c1f ;  /* 0x003c1f000b007f89 */ /* 0x01052400000e0000 */
.L_x_2815:
        /* <DEDUP_REMOVED lines=23> */
.L_x_2677:
[----:B------:R-:W-:Y:S05]  /*8bc0*/  BSYNC B0 ;  /* 0x0000000000007941 */ /* 0x000fea0003800000 */
.L_x_2676:
[----:B------:R-:W-:Y:S05]  /*8bd0*/  BRA.DIV ~URZ, `(.L_x_2678) ;  /* 0x00014c627f007947 */ /* 0x000fea000b800000 */
[----:B---3--:R3:W1:Y:S02]  /*8be0*/  SHFL.IDX PT, R8, R10, 0x2, 0x1c1f ;  /* 0x005c1f000a087f89 */ /* 0x00866400000e0000 */
.L_x_2816:
[----:B------:R-:W-:Y:S05]  /*8bf0*/  BRA.DIV ~URZ, `(.L_x_2679) ;  /* 0x00014cb27f007947 */ /* 0x000fea000b800000 */
[----:B--2-4-:R2:W4:Y:S02]  /*8c00*/  SHFL.IDX PT, R0, R11, 0x2, 0x1c1f ;  /* 0x005c1f000b007f89 */ /* 0x01452400000e0000 */
.L_x_2817:
[----:B------:R-:W-:Y:S01]  /*8c10*/  IADD3 R2, R9, 0x40, RZ ;  /* 0x0000004009027810 */ /* 0x000fe20007ffe0ff */
[----:B------:R-:W-:Y:S03]  /*8c20*/  BSSY B0, `(.L_x_2680) ;  /* 0x0000016000007945 */ /* 0x000fe60003800000 */
[----:B------:R-:W-:-:S13]  /*8c30*/  ISETP.GE.AND P0, PT, R2, R23, PT ;  /* 0x000000170200720c */ /* 0x000fda0003f06270 */
[----:B------:R-:W-:Y:S05]  /*8c40*/  @P0 BRA `(.L_x_2681) ;  /* 0x0000013000000947 */ /* 0x000fea0003800000 */
[----:B--2---:R-:W2:Y:S04]  /*8c50*/  LDL.64 R4, [R1+0x18] ;  /* 0x0000180001047983 */ /* 0x004ea80000100a00 */
[----:B---3--:R-:W3:Y:S04]  /*8c60*/  LDL R3, [R1+0x24] ;  /* 0x0000240001037983 */ /* 0x008ee80000100800 */
[----:B----4-:R-:W4:Y:S04]  /*8c70*/  LDL R15, [R1+0x64] ;  /* 0x00006400010f7983 */ /* 0x010f280000100800 */
[----:B------:R-:W4:Y:S04]  /*8c80*/  LDL R13, [R1+0x38] ;  /* 0x00003800010d7983 */ /* 0x000f280000100800 */
[----:B------:R-:W4:Y:S04]  /*8c90*/  LDL R12, [R1+0xc] ;  /* 0x00000c00010c7983 */ /* 0x000f280000100800 */
[----:B------:R-:W4:Y:S01]  /*8ca0*/  LDL R14, [R1+0x60] ;  /* 0x00006000010e7983 */ /* 0x000f220000100800 */
[----:B--2---:R-:W-:-:S04]  /*8cb0*/  LEA R6, P0, R4, R0, 0x1 ;  /* 0x0000000004067211 */ /* 0x004fc800078008ff */
[----:B-1----:R-:W-:Y:S02]  /*8cc0*/  LEA.HI.X R7, R4, R8, R5, 0x1, P0 ;  /* 0x0000000804077211 */ /* 0x002fe400000f0c05 */
[----:B---3--:R-:W-:-:S04]  /*8cd0*/  LEA R4, P0, R3, R0, 0x1 ;  /* 0x0000000003047211 */ /* 0x008fc800078008ff */
[----:B----4-:R-:W-:Y:S02]  /*8ce0*/  LEA.HI.X R5, R3, R8, R15, 0x1, P0 ;  /* 0x0000000803057211 */ /* 0x010fe400000f0c0f */
        /* <DEDUP_REMOVED lines=9> */
.L_x_2681:
[----:B------:R-:W-:Y:S05]  /*8d80*/  BSYNC B0 ;  /* 0x0000000000007941 */ /* 0x000fea0003800000 */
.L_x_2680:
[----:B------:R-:W-:Y:S05]  /*8d90*/  BRA.DIV ~URZ, `(.L_x_2682) ;  /* 0x00014b727f007947 */ /* 0x000fea000b800000 */
[----:B-1----:R1:W2:Y:S04]  /*8da0*/  SHFL.IDX PT, R6, R10, 0x3, 0x1c1f ;  /* 0x007c1f000a067f89 */ /* 0x0022a800000e0000 */
[----:B----4-:R1:W4:Y:S02]  /*8db0*/  SHFL.IDX PT, R0, R11, 0x3, 0x1c1f ;  /* 0x007c1f000b007f89 */ /* 0x01032400000e0000 */
.L_x_2818:
[----:B---3--:R-:W3:Y:S04]  /*8dc0*/  LDL.64 R12, [R1+0x18] ;  /* 0x00001800010c7983 */ /* 0x008ee80000100a00 */
[----:B----4-:R-:W4:Y:S04]  /*8dd0*/  LDL R7, [R1+0x24] ;  /* 0x0000240001077983 */ /* 0x010f280000100800 */
[----:B--2---:R-:W2:Y:S04]  /*8de0*/  LDL R8, [R1+0x64] ;  /* 0x0000640001087983 */ /* 0x004ea80000100800 */
[----:B------:R-:W2:Y:S04]  /*8df0*/  LDL R106, [R1+0xc] ;  /* 0x00000c00016a7983 */ /* 0x000ea80000100800 */
[----:B------:R-:W2:Y:S04]  /*8e00*/  LDL R142, [R1+0x2c] ;  /* 0x00002c00018e7983 */ /* 0x000ea80000100800 */
[----:B-1----:R-:W2:Y:S04]  /*8e10*/  LDL R10, [R1+0x38] ;  /* 0x00003800010a7983 */ /* 0x002ea80000100800 */
[----:B------:R-:W2:Y:S04]  /*8e20*/  LDL R11, [R1+0x60] ;  /* 0x00006000010b7983 */ /* 0x000ea80000100800 */
[----:B------:R-:W2:Y:S04]  /*8e30*/  LDL R127, [R1+0x14] ;  /* 0x00001400017f7983 */ /* 0x000ea80000100800 */
        /* <DEDUP_REMOVED lines=10> */
[----:B------:R-:W-:Y:S02]  /*8ee0*/  IMAD.MOV.U32 R122, RZ, RZ, R250 ;  /* 0x000000ffff7a7224 */ /* 0x000fe400078e00fa */
[----:B------:R-:W-:Y:S02]  /*8ef0*/  IMAD.MOV.U32 R123, RZ, RZ, R252 ;  /* 0x000000ffff7b7224 */ /* 0x000fe400078e00fc */
[----:B------:R-:W-:Y:S01]  /*8f00*/  IMAD.MOV.U32 R125, RZ, RZ, c[0x0][0x2c4] ;  /* 0x0000b100ff7d7624 */ /* 0x000fe200078e00ff */
[----:B---3--:R-:W-:-:S04]  /*8f10*/  @!P0 LEA R4, P1, R12, R0, 0x1 ;  /* 0x000000000c048211 */ /* 0x008fc800078208ff */
[----:B------:R-:W-:Y:S02]  /*8f20*/  @!P0 LEA.HI.X R5, R12, R6, R13, 0x1, P1 ;  /* 0x000000060c058211 */ /* 0x000fe400008f0c0d */
[----:B----4-:R-:W-:-:S04]  /*8f30*/  @!P0 LEA R2, P1, R7, R0, 0x1 ;  /* 0x0000000007028211 */ /* 0x010fc800078208ff */
[----:B--2---:R-:W-:Y:S01]  /*8f40*/  @!P0 LEA.HI.X R3, R7, R6, R8, 0x1, P1 ;  /* 0x0000000607038211 */ /* 0x004fe200008f0c08 */
[----:B------:R-:W-:Y:S02]  /*8f50*/  @!P0 IMAD.SHL.U32 R7, R106, 0x2, RZ ;  /* 0x000000026a078824 */ /* 0x000fe400078e00ff */
[----:B------:R-:W-:-:S03]  /*8f60*/  IMAD.IADD R121, R142, 0x1, R105 ;  /* 0x000000018e797824 */ /* 0x000fc600078e0269 */
[----:B------:R-:W-:Y:S01]  /*8f70*/  @!PT LDS RZ, [RZ] ;  /* 0x00000000fffff984 */ /* 0x000fe20000000800 */
[----:B------:R-:W-:Y:S01]  /*8f80*/  @!PT LDS RZ, [RZ] ;  /* 0x00000000fffff984 */ /* 0x000fe20000000800 */
[----:B------:R-:W-:Y:S01]  /*8f90*/  @!PT LDS RZ, [RZ] ;  /* 0x00000000fffff984 */ /* 0x000fe20000000800 */
[----:B------:R1:W-:Y:S04]  /*8fa0*/  @!P0 LDGSTS.E.BYPASS.LTC128B.128 [R7+0x7880], [R4.64], !P3 ;  /* 0x0788000004078fae */ /* 0x0003e8000d901d46 */
[----:B------:R2:W-:Y:S01]  /*8fb0*/  @!P0 LDGSTS.E.BYPASS.LTC128B.128 [R7+0x9880], [R2.64], !P2 ;  /* 0x0988000002078fae */ /* 0x0005e2000d101d46 */
        /* <DEDUP_REMOVED lines=10> */
[----:B------:R-:W-:Y:S02]  /*9060*/  ISETP.GE.AND P0, PT, R0, 0x21, PT ;  /* 0x000000210000780c */ /* 0x000fe40003f06270 */
[----:B------:R-:W0:Y:S01]  /*9070*/  LDGDEPBAR ;  /* 0x00000000000079af */ /* 0x000e220000000000 */
[----:B------:R-:W-:Y:S01]  /*9080*/  WARPSYNC 0xffffffff ;  /* 0xffffffff00007948 */ /* 0x000fe20003800000 */
[----:B------:R-:W-:-:S04]  /*9090*/  IMAD.WIDE.U32 R2, R2, 0x30, R122 ;  /* 0x0000003002027825 */ /* 0x000fc800078e007a */
[----:B------:R-:W-:Y:S02]  /*90a0*/  IMAD R0, R6, 0x30, RZ ;  /* 0x0000003006007824 */ /* 0x000fe400078e02ff */
        /* <DEDUP_REMOVED lines=28> */
.L_x_2683:
        /* <DEDUP_REMOVED lines=127> */
.L_x_2687:
[----:B------:R-:W-:Y:S05]  /*9a60*/  BSYNC B0 ;  /* 0x0000000000007941 */ /* 0x000fea0003800000 */
.L_x_2686:
        /* <DEDUP_REMOVED lines=117> */
.L_x_2689:
[----:B---34-:R-:W-:Y:S05]  /*a1c0*/  BSYNC B0 ;  /* 0x0000000000007941 */ /* 0x018fea0003800000 */
.L_x_2688:
        /* <DEDUP_REMOVED lines=92> */
.L_x_2693:
[----:B------:R-:W-:Y:S05]  /*a790*/  BSYNC B0 ;  /* 0x0000000000007941 */ /* 0x000fea0003800000 */
.L_x_2692:
        /* <DEDUP_REMOVED lines=45> */
.L_x_2695:
[----:B------:R-:W-:Y:S05]  /*aa70*/  BSYNC B0 ;  /* 0x0000000000007941 */ /* 0x000fea0003800000 */
.L_x_2694:
        /* <DEDUP_REMOVED lines=45> */
.L_x_2697:
[----:B------:R-:W-:Y:S05]  /*ad50*/  BSYNC B0 ;  /* 0x0000000000007941 */ /* 0x000fea0003800000 */
.L_x_2696:
        /* <DEDUP_REMOVED lines=45> */
.L_x_2699:
[----:B------:R-:W-:Y:S05]  /*b030*/  BSYNC B0 ;  /* 0x0000000000007941 */ /* 0x000fea0003800000 */
.L_x_2698:
        /* <DEDUP_REMOVED lines=45> */
.L_x_2701:
[----:B------:R-:W-:Y:S05]  /*b310*/  BSYNC B0 ;  /* 0x0000000000007941 */ /* 0x000fea0003800000 */
.L_x_2700:
[----:B------:R-:W-:-:S13]  /*b320*/  ISETP.GE.AND P0, PT, R30, c[0x0][0x27c], PT ;  /* 0x00009f001e007a0c */ /* 0x000fda0003f06270 */
        /* <DEDUP_REMOVED lines=43> */
.L_x_2691:
[----:B------:R-:W-:Y:S05]  /*b5e0*/  BSYNC B1 ;  /* 0x0000000000017941 */ /* 0x000fea0003800000 */
.L_x_2690:
        /* <DEDUP_REMOVED lines=50> */
.L_x_2704:
[----:B------:R-:W-:Y:S05]  /*b910*/  BSYNC B0 ;  /* 0x0000000000007941 */ /* 0x000fea0003800000 */
.L_x_2703:
        /* <DEDUP_REMOVED lines=45> */
.L_x_2706:
[----:B------:R-:W-:Y:S05]  /*bbf0*/  BSYNC B0 ;  /* 0x0000000000007941 */ /* 0x000fea0003800000 */
.L_x_2705:
        /* <DEDUP_REMOVED lines=45> */
.L_x_2708:
[----:B------:R-:W-:Y:S05]  /*bed0*/  BSYNC B0 ;  /* 0x0000000000007941 */ /* 0x000fea0003800000 */
.L_x_2707:
        /* <DEDUP_REMOVED lines=45> */
.L_x_2710:
[----:B------:R-:W-:Y:S05]  /*c1b0*/  BSYNC B0 ;  /* 0x0000000000007941 */ /* 0x000fea0003800000 */
.L_x_2709:
        /* <DEDUP_REMOVED lines=45> */
.L_x_2712:
[----:B------:R-:W-:Y:S05]  /*c490*/  BSYNC B0 ;  /* 0x0000000000007941 */ /* 0x000fea0003800000 */
.L_x_2711:
        /* <DEDUP_REMOVED lines=45> */
.L_x_2685:
        /* <DEDUP_REMOVED lines=74> */
.L_x_2714:
[----:B--2---:R-:W-:Y:S05]  /*cc10*/  BSYNC B0 ;  /* 0x0000000000007941 */ /* 0x004fea0003800000 */
.L_x_2713:
        /* <DEDUP_REMOVED lines=95> */
.L_x_2716:
[----:B--2---:R-:W-:Y:S05]  /*d210*/  BSYNC B0 ;  /* 0x0000000000007941 */ /* 0x004fea0003800000 */
.L_x_2715:
        /* <DEDUP_REMOVED lines=154> */
.L_x_2720:
[----:B------:R-:W-:Y:S05]  /*dbc0*/  BSYNC B0 ;  /* 0x0000000000007941 */ /* 0x000fea0003800000 */
.L_x_2719:
        /* <DEDUP_REMOVED lines=13> */
[----:B--2---:R-:W-:Y:S02]  /*dca0*/  SHF.R.U32.HI R27, RZ, 0x10, R35 ;  /* 0x00000010ff1b7819 */ /* 0x004fe40000011623 */
[----:B------:R-:W-:Y:S02]  /*dcb0*/  SHF.R.U64 R37, R28, 0x10, R29 ;  /* 0x000000101c257819 */ /* 0x000fe4000000121d */
[----:B------:R-:W-:Y:S01]  /*dcc0*/  SHF.R.U32.HI R24, RZ, 0x10, R31 ;  /* 0x00000010ff187819 */ /* 0x000fe2000001161f */
[----:B------:R-:W-:Y:S01]  /*dcd0*/  HADD2.F32 R56, -RZ, R27.H0_H0 ;  /* 0x2000001bff387230 */ /* 0x000fe20000004100 */
[----:B---3--:R-:W-:-:S04]  /*dce0*/  LEA.HI R0, R0, R2, RZ, 0x1d ;  /* 0x0000000200007211 */ /* 0x008fc800078fe8ff */
[----:B------:R-:W-:Y:S01]  /*dcf0*/  SHF.R.S32.HI R2, RZ, 0x1f, R0 ;  /* 0x0000001fff027819 */ /* 0x000fe20000011400 */
[----:B----4-:R-:W2:Y:S01]  /*dd00*/  LDS.128 R4, [R58] ;  /* 0x000000003a047984 */ /* 0x010ea20000000c00 */
        /* <DEDUP_REMOVED lines=80> */
.L_x_2722:
[----:B------:R-:W-:Y:S05]  /*e210*/  BSYNC B0 ;  /* 0x0000000000007941 */ /* 0x000fea0003800000 */
.L_x_2721:
        /* <DEDUP_REMOVED lines=10> */
[----:B--2---:R-:W-:Y:S02]  /*e2c0*/  SHF.R.U32.HI R27, RZ, 0x10, R47 ;  /* 0x00000010ff1b7819 */ /* 0x004fe4000001162f */
[----:B------:R-:W-:Y:S02]  /*e2d0*/  SHF.R.U64 R34, R42, 0x10, R43 ;  /* 0x000000102a227819 */ /* 0x000fe4000000122b */
[----:B------:R-:W-:Y:S01]  /*e2e0*/  SHF.R.U64 R39, R44, 0x10, R45 ;  /* 0x000000102c277819 */ /* 0x000fe2000000122d */
[----:B------:R-:W-:Y:S01]  /*e2f0*/  HADD2.F32 R40, -RZ, R27.H0_H0 ;  /* 0x2000001bff287230 */ /* 0x000fe20000004100 */
[----:B------:R-:W-:-:S03]  /*e300*/  SHF.R.U64 R38, R46, 0x10, R47 ;  /* 0x000000102e267819 */ /* 0x000fc6000000122f */
        /* <DEDUP_REMOVED lines=84> */
.L_x_2718:
[----:B------:R-:W-:Y:S05]  /*e850*/  BSYNC B1 ;  /* 0x0000000000017941 */ /* 0x000fea0003800000 */
.L_x_2717:
        /* <DEDUP_REMOVED lines=26> */
[----:B--2---:R-:W-:Y:S02]  /*ea00*/  SHF.R.U32.HI R27, RZ, 0x10, R51 ;  /* 0x00000010ff1b7819 */ /* 0x004fe40000011633 */
[----:B------:R-:W-:Y:S01]  /*ea10*/  SHF.L.U32 R28, R0, 0x1, RZ ;  /* 0x00000001001c7819 */ /* 0x000fe200000006ff */
        /* <DEDUP_REMOVED lines=79> */
.L_x_2724:
[----:B------:R-:W-:Y:S05]  /*ef10*/  BSYNC B0 ;  /* 0x0000000000007941 */ /* 0x000fea0003800000 */
.L_x_2723:
        /* <DEDUP_REMOVED lines=100> */
.L_x_2726:
[----:B------:R-:W-:Y:S05]  /*f560*/  BSYNC B0 ;  /* 0x0000000000007941 */ /* 0x000fea0003800000 */
.L_x_2725:
        /* <DEDUP_REMOVED lines=99> */
.L_x_2702:
[----:B------:R-:W-:Y:S05]  /*fba0*/  BSYNC B2 ;  /* 0x0000000000027941 */ /* 0x000fea0003800000 */
.L_x_2684:
[----:B------:R-:W4:Y:S01]  /*fbb0*/  LDL R246, [R1+0x10] ;  /* 0x0000100001f67983 */ /* 0x000f220000100800 */
[----:B------:R-:W-:-:S04]  /*fbc0*/  DEPBAR.LE SB0, 0x0 ;  /* 0x000080000000791a */ /* 0x000fc80000000000 */
[----:B------:R-:W-:Y:S01]  /*fbd0*/  BAR.SYNC.DEFER_BLOCKING 0x0 ;  /* 0x0000000000007b1d */ /* 0x000fe20000010000 */
[----:B-1----:R-:W-:Y:S01]  /*fbe0*/  IMAD R0, R104, c[0x0][0x208], RZ ;  /* 0x0000820068007a24 */ /* 0x002fe200078e02ff */
[----:B------:R-:W-:Y:S01]  /*fbf0*/  LOP3.LUT P2, RZ, R103, 0x1, RZ, 0xc0, !PT ;  /* 0x0000000167ff7812 */ /* 0x000fe2000784c0ff */
[----:B------:R-:W-:-:S03]  /*fc00*/  IMAD.WIDE.U32 R2, R120, c[0x0][0x208], RZ ;  /* 0x0000820078027a25 */ /* 0x000fc600078e00ff */
[----:B--2---:R-:W1:Y:S01]  /*fc10*/  S2R R6, SR_TID.X ;  /* 0x0000000000067919 */ /* 0x004e620000002100 */
[----:B------:R-:W-:Y:S02]  /*fc20*/  IMAD R0, R120, c[0x0][0x20c], R0 ;  /* 0x0000830078007a24 */ /* 0x000fe400078e0200 */
[----:B------:R-:W-:Y:S02]  /*fc30*/  IMAD.MOV.U32 R4, RZ, RZ, R244 ;  /* 0x000000ffff047224 */ /* 0x000fe400078e00f4 */
[----:B------:R-:W-:Y:S02]  /*fc40*/  IMAD.IADD R0, R3, 0x1, R0 ;  /* 0x0000000103007824 */ /* 0x000fe400078e0200 */
[----:B------:R-:W-:Y:S02]  /*fc50*/  IMAD.MOV.U32 R5, RZ, RZ, R247 ;  /* 0x000000ffff057224 */ /* 0x000fe400078e00f7 */
[----:B------:R-:W-:Y:S02]  /*fc60*/  IMAD R0, R0, 0x30, RZ ;  /* 0x0000003000007824 */ /* 0x000fe400078e02ff */
[----:B------:R-:W-:-:S04]  /*fc70*/  IMAD.WIDE.U32 R4, R2, 0x30, R4 ;  /* 0x0000003002047825 */ /* 0x000fc800078e0004 */
[----:B------:R-:W-:Y:S01]  /*fc80*/  IMAD.IADD R3, R5, 0x1, R0 ;  /* 0x0000000105037824 */ /* 0x000fe200078e0200 */
[----:B------:R-:W-:Y:S01]  /*fc90*/  LEA R2, P0, R4, c[0x0][0x1f8], 0x1 ;  /* 0x00007e0004027a11 */ /* 0x000fe200078008ff */
[----:B------:R-:W-:Y:S01]  /*fca0*/  IMAD.SHL.U32 R203, R106, 0x2, RZ ;  /* 0x000000026acb7824 */ /* 0x000fe200078e00ff */
[----:B------:R-:W-:Y:S01]  /*fcb0*/  LDSM.16.M88.4 R8, [R192+0x1000] ;  /* 0x00100000c008783b */ /* 0x000fe20000000200 */
[----:B------:R-:W-:Y:S02]  /*fcc0*/  IADD3 R0, R105, R142, -R126 ;  /* 0x0000008e69007210 */ /* 0x000fe40007ffe87e */
[----:B------:R-:W-:Y:S01]  /*fcd0*/  LEA.HI.X R3, R4, c[0x0][0x1fc], R3, 0x1, P0 ;  /* 0x00007f0004037a11 */ /* 0x000fe200000f0c03 */
[----:B------:R-:W2:Y:S01]  /*fce0*/  LDSM.16.M88.4 R32, [R165] ;  /* 0x00000000a520783b */ /* 0x000ea20000000200 */
[----:B-1----:R-:W-:-:S03]  /*fcf0*/  ISETP.GT.AND P4, PT, R6, 0x3f, PT ;  /* 0x0000003f0600780c */ /* 0x002fc60003f84270 */
[----:B------:R-:W1:Y:S04]  /*fd00*/  LDSM.16.M88.4 R28, [R165+0x400] ;  /* 0x00040000a51c783b */ /* 0x000e680000000200 */
[----:B------:R-:W3:Y:S01]  /*fd10*/  LDSM.16.M88.4 R20, [R165+0x800] ;  /* 0x00080000a514783b */ /* 0x000ee20000000200 */
[----:B------:R-:W-:-:S03]  /*fd20*/  ISETP.LT.OR P0, PT, R0, 0x1, !P2 ;  /* 0x000000010000780c */ /* 0x000fc60005701670 */
[----:B------:R-:W1:Y:S02]  /*fd30*/  LDSM.16.M88.4 R12, [R192] ;  /* 0x00000000c00c783b */ /* 0x000e640000000200 */
[----:B------:R-:W-:Y:S02]  /*fd40*/  @!P4 IMAD.MOV.U32 R17, RZ, RZ, c[0x0][0x208] ;  /* 0x00008200ff11c624 */ /* 0x000fe400078e00ff */
[----:B------:R-:W-:Y:S01]  /*fd50*/  LDSM.16.M88.4 R24, [R193] ;  /* 0x00000000c118783b */ /* 0x000fe20000000200 */
[----:B------:R-:W-:-:S03]  /*fd60*/  @!P4 IMAD.MOV.U32 R18, RZ, RZ, c[0x0][0x20c] ;  /* 0x00008300ff12c624 */ /* 0x000fc600078e00ff */
[----:B------:R-:W-:Y:S01]  /*fd70*/  LDSM.16.M88.4 R4, [R193+0x1000] ;  /* 0x00100000c104783b */ /* 0x000fe20000000200 */
[----:B------:R-:W-:-:S03]  /*fd80*/  LOP3.LUT P1, RZ, R103, 0x2, RZ, 0xc0, !PT ;  /* 0x0000000267ff7812 */ /* 0x000fc6000782c0ff */
[----:B------:R-:W3:Y:S04]  /*fd90*/  LDSM.16.M88.4 R36, [R194] ;  /* 0x00000000c224783b */ /* 0x000ee80000000200 */
[----:B-----5:R-:W3:Y:S04]  /*fda0*/  LDSM.16.M88.4 R40, [R202] ;  /* 0x00000000ca28783b */ /* 0x020ee80000000200 */
[----:B------:R-:W3:Y:S04]  /*fdb0*/  LDSM.16.M88.4 R44, [R201] ;  /* 0x00000000c92c783b */ /* 0x000ee80000000200 */
[----:B------:R-:W-:Y:S01]  /*fdc0*/  @!PT LDS RZ, [RZ] ;  /* 0x00000000fffff984 */ /* 0x000fe20000000800 */
[----:B------:R-:W-:Y:S01]  /*fdd0*/  @!PT LDS RZ, [RZ] ;  /* 0x00000000fffff984 */ /* 0x000fe20000000800 */
[----:B------:R-:W-:Y:S01]  /*fde0*/  @!PT LDS RZ, [RZ] ;  /* 0x00000000fffff984 */ /* 0x000fe20000000800 */
[----:B------:R3:W-:Y:S01]  /*fdf0*/  LDGSTS.E.BYPASS.LTC128B.128 [R203+0x1880], [R2.64], !P0 ;  /* 0x0188000002cb7fae */ /* 0x0007e2000c101d46 */
[----:B------:R-:W-:-:S04]  /*fe00*/  @!P4 LEA R16, P0, R17, R2, 0x6 ;  /* 0x000000021110c211 */ /* 0x000fc800078030ff */
[----:B------:R-:W-:Y:S02]  /*fe10*/  @!P4 LEA.HI.X R17, R17, R3, R18, 0x6, P0 ;  /* 0x000000031111c211 */ /* 0x000fe400000f3412 */
[----:B------:R-:W-:Y:S01]  /*fe20*/  ISETP.LT.OR P0, PT, R0, 0x1, !P1 ;  /* 0x000000010000780c */ /* 0x000fe20004f01670 */
[C---:B--2---:R-:W-:Y:S08]  /*fe30*/  HMMA.16816.F32 R64, R8.reuse, R32, RZ ;  /* 0x000000200840723c */ /* 0x044ff000000018ff */
[C---:B------:R-:W-:Y:S04]  /*fe40*/  HMMA.16816.F32 R60, R8.reuse, R34, RZ ;  /* 0x00000022083c723c */ /* 0x040fe800000018ff */
[----:B------:R2:W-:Y:S04]  /*fe50*/  LDGSTS.E.BYPASS.LTC128B.128 [R203+0x2480], [R2.64+0x40], !P0 ;  /* 0x0248004002cb7fae */ /* 0x0005e8000c101d46 */
[----:B-1----:R-:W-:Y:S01]  /*fe60*/  HMMA.16816.F32 R56, R8, R28, RZ ;  /* 0x0000001c0838723c */ /* 0x002fe200000018ff */
[----:B------:R-:W-:-:S07]  /*fe70*/  LOP3.LUT P0, RZ, R103, 0x4, RZ, 0xc0, !PT ;  /* 0x0000000467ff7812 */ /* 0x000fce000780c0ff */
[C---:B------:R-:W-:Y:S08]  /*fe80*/  HMMA.16816.F32 R52, R8.reuse, R30, RZ ;  /* 0x0000001e0834723c */ /* 0x040ff000000018ff */
[C---:B---3--:R-:W-:Y:S08]  /*fe90*/  HMMA.16816.F32 R48, R8.reuse, R20, RZ ;  /* 0x000000140830723c */ /* 0x048ff000000018ff */
[----:B------:R-:W-:Y:S01]  /*fea0*/  HMMA.16816.F32 R8, R8, R22, RZ ;  /* 0x000000160808723c */ /* 0x000fe200000018ff */
[----:B------:R-:W-:-:S02]  /*feb0*/  ISETP.LT.OR P3, PT, R0, 0x1, !P0 ;  /* 0x000000010000780c */ /* 0x000fc40004761670 */
[C---:B------:R-:W-:Y:S02]  /*fec0*/  @!P4 ISETP.LT.OR P2, PT, R0.reuse, 0x21, !P2 ;  /* 0x000000210000c80c */ /* 0x040fe40005741670 */
[C---:B------:R-:W-:Y:S02]  /*fed0*/  @!P4 ISETP.LT.OR P1, PT, R0.reuse, 0x21, !P1 ;  /* 0x000000210000c80c */ /* 0x040fe40004f21670 */
[----:B------:R-:W-:Y:S01]  /*fee0*/  @!P4 ISETP.LT.OR P0, PT, R0, 0x21, !P0 ;  /* 0x000000210000c80c */ /* 0x000fe20004701670 */
[C---:B------:R-:W-:Y:S06]  /*fef0*/  HMMA.16816.F32 R68, R12.reuse, R32, RZ ;  /* 0x000000200c44723c */ /* 0x040fec00000018ff */
[----:B------:R2:W-:Y:S02]  /*ff00*/  LDGSTS.E.BYPASS.LTC128B.128 [R203+0x3080], [R2.64+0x80], !P3 ;  /* 0x0308008002cb7fae */ /* 0x0005e4000d901d46 */
[C---:B------:R-:W-:Y:S02]  /*ff10*/  HMMA.16816.F32 R32, R12.reuse, R34, RZ ;  /* 0x000000220c20723c */ /* 0x040fe400000018ff */
[----:B------:R1:W-:Y:S04]  /*ff20*/  @!P4 LDGSTS.E.BYPASS.LTC128B.128 [R203+0x2080], [R16.64], !P2 ;  /* 0x0208000010cbcfae */ /* 0x0003e8000d101d46 */
[----:B------:R1:W-:Y:S02]  /*ff30*/  @!P4 LDGSTS.E.BYPASS.LTC128B.128 [R203+0x2c80], [R16.64+0x40], !P1 ;  /* 0x02c8004010cbcfae */ /* 0x0003e4000c901d46 */
[C---:B------:R-:W-:Y:S02]  /*ff40*/  HMMA.16816.F32 R72, R12.reuse, R28, RZ ;  /* 0x0000001c0c48723c */ /* 0x040fe400000018ff */
[----:B------:R1:W-:Y:S04]  /*ff50*/  @!P4 LDGSTS.E.BYPASS.LTC128B.128 [R203+0x3880], [R16.64+0x80], !P0 ;  /* 0x0388008010cbcfae */ /* 0x0003e8000c101d46 */
[----:B------:R-:W0:Y:S02]  /*ff60*/  LDGDEPBAR ;  /* 0x00000000000079af */ /* 0x000e240000000000 */
[C---:B------:R-:W-:Y:S02]  /*ff70*/  HMMA.16816.F32 R76, R12.reuse, R30, RZ ;  /* 0x0000001e0c4c723c */ /* 0x040fe400000018ff */
[----:B------:R-:W-:Y:S06]  /*ff80*/  LDSM.16.M88.4 R28, [R165+0xc00] ;  /* 0x000c0000a51c783b */ /* 0x000fec0000000200 */
[C---:B------:R-:W-:Y:S08]  /*ff90*/  HMMA.16816.F32 R80, R12.reuse, R20, RZ ;  /* 0x000000140c50723c */ /* 0x040ff000000018ff */
[----:B------:R-:W-:Y:S01]  /*ffa0*/  HMMA.16816.F32 R88, R12, R22, RZ ;  /* 0x000000160c58723c */ /* 0x000fe200000018ff */
[----:B------:R-:W-:Y:S04]  /*ffb0*/  LDSM.16.M88.4 R12, [R165+0x1400] ;  /* 0x00140000a50c783b */ /* 0x000fe80000000200 */
[----:B-1----:R-:W-:Y:S03]  /*ffc0*/  LDSM.16.M88.4 R16, [R165+0x1000] ;  /* 0x00100000a510783b */ /* 0x002fe60000000200 */
[C---:B------:R-:W-:Y:S01]  /*ffd0*/  HMMA.16816.F32 R104, R4.reuse, R36, R64 ;  /* 0x000000240468723c */ /* 0x040fe20000001840 */
[----:B------:R-:W-:Y:S07]  /*ffe0*/  LDSM.16.M88.4 R20, [R193+0x3000] ;  /* 0x00300000c114783b */ /* 0x000fee0000000200 */
[C---:B------:R-:W-:Y:S08]  /*fff0*/  HMMA.16816.F32 R100, R4.reuse, R38, R60 ;  /* 0x000000260464723c */ /* 0x040ff0000000183c */
[C---:B------:R-:W-:Y:S08]  /*10000*/  HMMA.16816.F32 R96, R4.reuse, R40, R56 ;  /* 0x000000280460723c */ /* 0x040ff00000001838 */
[C---:B------:R-:W-:Y:S01]  /*10010*/  HMMA.16816.F32 R92, R4.reuse, R42, R52 ;  /* 0x0000002a045c723c */ /* 0x040fe20000001834 */
[----:B------:R-:W-:Y:S07]  /*10020*/  LDSM.16.M88.4 R52, [R198] ;  /* 0x00000000c634783b */ /* 0x000fee0000000200 */
[C---:B------:R-:W-:Y:S01]  /*10030*/  HMMA.16816.F32 R84, R4.reuse, R44, R48 ;  /* 0x0000002c0454723c */ /* 0x040fe20000001830 */
[----:B------:R-:W-:Y:S07]  /*10040*/  LDSM.16.M88.4 R48, [R200] ;  /* 0x00000000c830783b */ /* 0x000fee0000000200 */
[----:B------:R-:W-:Y:S01]  /*10050*/  HMMA.16816.F32 R64, R4, R46, R8 ;  /* 0x0000002e0440723c */ /* 0x000fe20000001808 */
[----:B------:R-:W1:Y:S04]  /*10060*/  LDSM.16.M88.4 R4, [R192+0x3000] ;  /* 0x00300000c004783b */ /* 0x000e680000000200 */
[----:B------:R-:W3:Y:S03]  /*10070*/  LDSM.16.M88.4 R8, [R192+0x2000] ;  /* 0x00200000c008783b */ /* 0x000ee60000000200 */
[C---:B------:R-:W-:Y:S01]  /*10080*/  HMMA.16816.F32 R60, R24.reuse, R38, R32 ;  /* 0x00000026183c723c */ /* 0x040fe20000001820 */
[----:B------:R-:W1:Y:S07]  /*10090*/  LDSM.16.M88.4 R32, [R199] ;  /* 0x00000000c720783b */ /* 0x000e6e0000000200 */
[C---:B------:R-:W-:Y:S08]  /*100a0*/  HMMA.16816.F32 R68, R24.reuse, R36, R68 ;  /* 0x000000241844723c */ /* 0x040ff00000001844 */
[C---:B------:R-:W-:Y:S08]  /*100b0*/  HMMA.16816.F32 R56, R24.reuse, R40, R72 ;  /* 0x000000281838723c */ /* 0x040ff00000001848 */
[C---:B------:R-:W-:Y:S08]  /*100c0*/  HMMA.16816.F32 R40, R24.reuse, R42, R76 ;  /* 0x0000002a1828723c */ /* 0x040ff0000000184c */
[C---:B------:R-:W-:Y:S08]  /*100d0*/  HMMA.16816.F32 R36, R24.reuse, R44, R80 ;  /* 0x0000002c1824723c */ /* 0x040ff00000001850 */
[----:B------:R-:W-:Y:S01]  /*100e0*/  HMMA.16816.F32 R44, R24, R46, R88 ;  /* 0x0000002e182c723c */ /* 0x000fe20000001858 */
[----:B------:R-:W2:Y:S07]  /*100f0*/  LDSM.16.M88.4 R24, [R193+0x2000] ;  /* 0x00200000c118783b */ /* 0x000eae0000000200 */
[C---:B-1----:R-:W-:Y:S08]  /*10100*/  HMMA.16816.F32 R72, R4.reuse, R14, R64 ;  /* 0x0000000e0448723c */ /* 0x042ff00000001840 */
[C---:B------:R-:W-:Y:S08]  /*10110*/  HMMA.16816.F32 R76, R4.reuse, R28, R104 ;  /* 0x0000001c044c723c */ /* 0x040ff00000001868 */
[C---:B------:R-:W-:Y:S08]  /*10120*/  HMMA.16816.F32 R100, R4.reuse, R30, R100 ;  /* 0x0000001e0464723c */ /* 0x040ff00000001864 */
[----:B------:R-:W-:Y:S08]  /*10130*/  HMMA.16816.F32 R96, R4, R16, R96 ;  /* 0x000000100460723c */ /* 0x000ff00000001860 */
[----:B---3--:R-:W-:Y:S08]  /*10140*/  HMMA.16816.F32 R64, R8, R30, R60 ;  /* 0x0000001e0840723c */ /* 0x008ff0000000183c */
[C---:B------:R-:W-:Y:S08]  /*10150*/  HMMA.16816.F32 R92, R4.reuse, R18, R92 ;  /* 0x00000012045c723c */ /* 0x040ff0000000185c */
[----:B------:R-:W-:Y:S08]  /*10160*/  HMMA.16816.F32 R84, R4, R12, R84 ;  /* 0x0000000c0454723c */ /* 0x000ff00000001854 */
[C---:B------:R-:W-:Y:S08]  /*10170*/  HMMA.16816.F32 R68, R8.reuse, R28, R68 ;  /* 0x0000001c0844723c */ /* 0x040ff00000001844 */
[C---:B------:R-:W-:Y:S08]  /*10180*/  HMMA.16816.F32 R60, R8.reuse, R16, R56 ;  /* 0x00000010083c723c */ /* 0x040ff00000001838 */
[C---:B------:R-:W-:Y:S01]  /*10190*/  HMMA.16816.F32 R28, R8.reuse, R18, R40 ;  /* 0x00000012081c723c */ /* 0x040fe20000001828 */
[----:B------:R-:W-:Y:S04]  /*101a0*/  LDSM.16.M88.4 R40, [R165+0x1c00] ;  /* 0x001c0000a528783b */ /* 0x000fe80000000200 */
[----:B------:R-:W-:Y:S03]  /*101b0*/  LDSM.16.M88.4 R16, [R192+0x4000] ;  /* 0x00400000c010783b */ /* 0x000fe60000000200 */
[C---:B------:R-:W-:Y:S01]  /*101c0*/  HMMA.16816.F32 R4, R8.reuse, R12, R36 ;  /* 0x0000000c0804723c */ /* 0x040fe20000001824 */
[----:B------:R-:W-:Y:S07]  /*101d0*/  LDSM.16.M88.4 R36, [R165+0x2000] ;  /* 0x00200000a524783b */ /* 0x000fee0000000200 */
[----:B------:R-:W-:Y:S01]  /*101e0*/  HMMA.16816.F32 R8, R8, R14, R44 ;  /* 0x0000000e0808723c */ /* 0x000fe2000000182c */
[----:B------:R-:W-:Y:S04]  /*101f0*/  LDSM.16.M88.4 R12, [R192+0x5000] ;  /* 0x00500000c00c783b */ /* 0x000fe80000000200 */
[----:B------:R-:W1:Y:S03]  /*10200*/  LDSM.16.M88.4 R44, [R165+0x1800] ;  /* 0x00180000a52c783b */ /* 0x000e660000000200 */
[C---:B------:R-:W-:Y:S08]  /*10210*/  HMMA.16816.F32 R56, R20.reuse, R48, R76 ;  /* 0x000000301438723c */ /* 0x040ff0000000184c */
[C---:B------:R-:W-:Y:S08]  /*10220*/  HMMA.16816.F32 R116, R20.reuse, R50, R100 ;  /* 0x000000321474723c */ /* 0x040ff00000001864 */
[C---:B------:R-:W-:Y:S08]  /*10230*/  HMMA.16816.F32 R112, R20.reuse, R32, R96 ;  /* 0x000000201470723c */ /* 0x040ff00000001860 */
[C---:B------:R-:W-:Y:S08]  /*10240*/  HMMA.16816.F32 R108, R20.reuse, R34, R92 ;  /* 0x00000022146c723c */ /* 0x040ff0000000185c */
[C---:B------:R-:W-:Y:S08]  /*10250*/  HMMA.16816.F32 R104, R20.reuse, R52, R84 ;  /* 0x000000341468723c */ /* 0x040ff00000001854 */
[----:B------:R-:W-:Y:S01]  /*10260*/  HMMA.16816.F32 R100, R20, R54, R72 ;  /* 0x000000361464723c */ /* 0x000fe20000001848 */
[----:B------:R-:W-:Y:S07]  /*10270*/  LDSM.16.M88.4 R20, [R195] ;  /* 0x00000000c314783b */ /* 0x000fee0000000200 */
[C---:B--2---:R-:W-:Y:S08]  /*10280*/  HMMA.16816.F32 R96, R24.reuse, R48, R68 ;  /* 0x000000301860723c */ /* 0x044ff00000001844 */
[C---:B------:R-:W-:Y:S08]  /*10290*/  HMMA.16816.F32 R88, R24.reuse, R32, R60 ;  /* 0x000000201858723c */ /* 0x040ff0000000183c */
[C---:B------:R-:W-:Y:S08]  /*102a0*/  HMMA.16816.F32 R92, R24.reuse, R50, R64 ;  /* 0x00000032185c723c */ /* 0x040ff00000001840 */
[C---:B------:R-:W-:Y:S01]  /*102b0*/  HMMA.16816.F32 R84, R24.reuse, R34, R28 ;  /* 0x000000221854723c */ /* 0x040fe2000000181c */
[----:B------:R-:W-:Y:S04]  /*102c0*/  LDSM.16.M88.4 R32, [R197] ;  /* 0x00000000c520783b */ /* 0x000fe80000000200 */
[----:B------:R-:W-:Y:S03]  /*102d0*/  LDSM.16.M88.4 R28, [R196] ;  /* 0x00000000c41c783b */ /* 0x000fe60000000200 */
[C---:B------:R-:W-:Y:S01]  /*102e0*/  HMMA.16816.F32 R80, R24.reuse, R52, R4 ;  /* 0x000000341850723c */ /* 0x040fe20000001804 */
[----:B------:R-:W2:Y:S07]  /*102f0*/  LDSM.16.M88.4 R4, [R193+0x5000] ;  /* 0x00500000c104783b */ /* 0x000eae0000000200 */
[----:B------:R-:W-:Y:S01]  /*10300*/  HMMA.16816.F32 R76, R24, R54, R8 ;  /* 0x00000036184c723c */ /* 0x000fe20000001808 */
[----:B------:R-:W3:Y:S01]  /*10310*/  LDSM.16.M88.4 R8, [R193+0x4000] ;  /* 0x00400000c108783b */ /* 0x000ee20000000200 */
[----:B----4-:R-:W-:Y:S01]  /*10320*/  ISETP.GT.AND P0, PT, R120, R246, PT ;  /* 0x000000f67800720c */ /* 0x010fe20003f04270 */
[----:B------:R-:W-:-:S05]  /*10330*/  DEPBAR.LE SB0, 0x0 ;  /* 0x000080000000791a */ /* 0x000fca0000000000 */
[C---:B-1----:R-:W-:Y:S08]  /*10340*/  HMMA.16816.F32 R72, R12.reuse, R44, R56 ;  /* 0x0000002c0c48723c */ /* 0x042ff00000001838 */
        /* <DEDUP_REMOVED lines=61> */
.L_x_2728:
[----:B------:R-:W-:Y:S05]  /*10720*/  BSYNC B0 ;  /* 0x0000000000007941 */ /* 0x000fea0003800000 */
.L_x_2727:
[----:B------:R-:W2:Y:S04]  /*10730*/  LDL R0, [R1+0x8c] ;  /* 0x00008c0001007983 */ /* 0x000ea80000100800 */
[----:B------:R-:W3:Y:S04]  /*10740*/  LDL R6, [R1+0x20] ;  /* 0x0000200001067983 */ /* 0x000ee80000100800 */
[----:B------:R-:W4:Y:S01]  /*10750*/  LDL R180, [R1+0x40] ;  /* 0x0000400001b47983 */ /* 0x000f220000100800 */
[----:B------:R-:W-:-:S03]  /*10760*/  ISETP.NE.AND P4, PT, R125, 0x1, PT ;  /* 0x000000017d00780c */ /* 0x000fc60003f85270 */
        /* <DEDUP_REMOVED lines=8> */
[----:B------:R-:W-:Y:S02]  /*107f0*/  @P4 SHF.R.U32.HI R4, RZ, c[0x0][0x2cc], R0 ;  /* 0x0000b300ff044a19 */ /* 0x000fe40000011600 */
[----:B---3--:R-:W-:Y:S01]  /*10800*/  IADD3 R0, -R6, 0x1, R121 ;  /* 0x0000000106007810 */ /* 0x008fe20007ffe179 */
[----:B------:R-:W-:Y:S02]  /*10810*/  IMAD.IADD R6, R121, 0x1, -R6 ;  /* 0x0000000179067824 */ /* 0x000fe400078e0a06 */
[----:B------:R-:W1:Y:S02]  /*10820*/  SHFL.IDX PT, R2, R4, 0x2, 0x1c1f ;  /* 0x005c1f0004027f89 */ /* 0x000e6400000e0000 */
[----:B----4-:R-:W-:Y:S02]  /*10830*/  IMAD.IADD R5, R0, 0x1, -R180 ;  /* 0x0000000100057824 */ /* 0x010fe400078e0ab4 */
[----:B------:R-:W2:Y:S02]  /*10840*/  SHFL.IDX PT, R3, R4, 0x3, 0x1c1f ;  /* 0x007c1f0004037f89 */ /* 0x000ea400000e0000 */
[----:B-1----:R-:W-:-:S02]  /*10850*/  IMAD.IADD R2, R5, 0x1, R2 ;  /* 0x0000000105027824 */ /* 0x002fc400078e0202 */
        /* <DEDUP_REMOVED lines=11> */
[----:B------:R-:W-:Y:S02]  /*10910*/  FMNMX.FTZ R3, R9, R10, !PT ;  /* 0x0000000a09037209 */ /* 0x000fe40007810000 */
[----:B------:R-:W-:Y:S02]  /*10920*/  FSEL R13, R69, -INF , P0 ;  /* 0xff800000450d7808 */ /* 0x000fe40000000000 */
[----:B------:R-:W-:-:S02]  /*10930*/  FSEL R14, R74, -INF , P2 ;  /* 0xff8000004a0e7808 */ /* 0x000fc40001000000 */
[----:B------:R-:W-:Y:S02]  /*10940*/  ISETP.GT.AND P0, PT, R0, 0x9, PT ;  /* 0x000000090000780c */ /* 0x000fe40003f04270 */
[----:B------:R-:W-:Y:S02]  /*10950*/  ISETP.GT.AND P2, PT, R2, 0x10, PT ;  /* 0x000000100200780c */ /* 0x000fe40003f44270 */
[----:B------:R-:W-:Y:S02]  /*10960*/  FMNMX.FTZ R3, R11, R3, !PT ;  /* 0x000000030b037209 */ /* 0x000fe40007810000 */
[----:B------:R-:W-:Y:S02]  /*10970*/  ISETP.GT.AND P1, PT, R0, 0x8, PT ;  /* 0x000000080000780c */ /* 0x000fe40003f24270 */
[----:B------:R-:W-:Y:S02]  /*10980*/  FSEL R17, R71, -INF , P0 ;  /* 0xff80000047117808 */ /* 0x000fe40000000000 */
[----:B------:R-:W-:-:S02]  /*10990*/  ISETP.GT.AND P0, PT, R2, 0x11, PT ;  /* 0x000000110200780c */ /* 0x000fc40003f04270 */
[----:B------:R-:W-:Y:S02]  /*109a0*/  FSEL R18, R64, -INF , P2 ;  /* 0xff80000040127808 */ /* 0x000fe40001000000 */
[----:B------:R-:W-:Y:S02]  /*109b0*/  FMNMX.FTZ R3, R13, R3, !PT ;  /* 0x000000030d037209 */ /* 0x000fe40007810000 */
[----:B------:R-:W-:Y:S02]  /*109c0*/  FSEL R16, R70, -INF , P1 ;  /* 0xff80000046107808 */ /* 0x000fe40000800000 */
[----:B------:R-:W-:Y:S01]  /*109d0*/  ISETP.GT.AND P3, PT, R0, 0x1, PT ;  /* 0x000000010000780c */ /* 0x000fe20003f64270 */
[----:B------:R-:W-:Y:S01]  /*109e0*/  LDSM.16.MT88.4 R68, [R167+0x400] ;  /* 0x00040000a744783b */ /* 0x000fe20000004200 */
[----:B------:R-:W-:Y:S02]  /*109f0*/  ISETP.GT.AND P1, PT, R2, 0x18, PT ;  /* 0x000000180200780c */ /* 0x000fe40003f24270 */
[----:B------:R-:W-:-:S02]  /*10a00*/  FSEL R19, R65, -INF , P0 ;  /* 0xff80000041137808 */ /* 0x000fc40000000000 */
[----:B------:R-:W-:Y:S02]  /*10a10*/  FMNMX.FTZ R3, R18, R3, !PT ;  /* 0x0000000312037209 */ /* 0x000fe40007810000 */
[----:B------:R-:W-:Y:S02]  /*10a20*/  FSEL R15, R75, -INF , P3 ;  /* 0xff8000004b0f7808 */ /* 0x000fe40001800000 */
[----:B------:R-:W-:Y:S01]  /*10a30*/  ISETP.GT.AND P0, PT, R2, 0x19, PT ;  /* 0x000000190200780c */ /* 0x000fe20003f04270 */
[----:B------:R-:W-:Y:S01]  /*10a40*/  LDSM.16.MT88.4 R72, [R167] ;  /* 0x00000000a748783b */ /* 0x000fe20000004200 */
        /* <DEDUP_REMOVED lines=8> */
[----:B------:R-:W-:-:S02]  /*10ad0*/  ISETP.GT.AND P3, PT, R2, 0x28, PT ;  /* 0x000000280200780c */ /* 0x000fc40003f64270 */
[----:B------:R-:W-:Y:S02]  /*10ae0*/  ISETP.GT.AND P2, PT, R2, 0x29, PT ;  /* 0x000000290200780c */ /* 0x000fe40003f44270 */
        /* <DEDUP_REMOVED lines=8> */
[----:B------:R-:W-:Y:S02]  /*10b70*/  FSEL R26, R67, -INF , P0 ;  /* 0xff800000431a7808 */ /* 0x000fe40000000000 */
[----:B------:R-:W-:Y:S01]  /*10b80*/  FSEL R129, R52, -INF , P3 ;  /* 0xff80000034817808 */ /* 0x000fe20001800000 */
[----:B------:R-:W-:Y:S01]  /*10b90*/  LDSM.16.MT88.4 R64, [R166+0x400] ;  /* 0x00040000a640783b */ /* 0x000fe20000004200 */
[----:B------:R-:W-:-:S02]  /*10ba0*/  ISETP.GT.AND P1, PT, R0, 0x18, PT ;  /* 0x000000180000780c */ /* 0x000fc40003f24270 */
[----:B------:R-:W-:Y:S02]  /*10bb0*/  FMNMX.FTZ R2, R24, R2, !PT ;  /* 0x0000000218027209 */ /* 0x000fe40007810000 */
[----:B------:R-:W-:Y:S02]  /*10bc0*/  FMNMX.FTZ R3, R131, R3, !PT ;  /* 0x0000000383037209 */ /* 0x000fe40007810000 */
[----:B------:R-:W-:Y:S02]  /*10bd0*/  FSEL R128, R53, -INF , P2 ;  /* 0xff80000035807808 */ /* 0x000fe40001000000 */
[----:B------:R-:W-:Y:S02]  /*10be0*/  ISETP.GT.AND P0, PT, R0, 0x19, PT ;  /* 0x000000190000780c */ /* 0x000fe40003f04270 */
[----:B------:R-:W-:Y:S02]  /*10bf0*/  FSEL R28, R62, -INF , P1 ;  /* 0xff8000003e1c7808 */ /* 0x000fe40000800000 */
[----:B------:R-:W-:-:S02]  /*10c00*/  FMNMX.FTZ R2, R26, R2, !PT ;  /* 0x000000021a027209 */ /* 0x000fc40007810000 */
[----:B------:R-:W-:Y:S02]  /*10c10*/  FMNMX.FTZ R3, R129, R3, !PT ;  /* 0x0000000381037209 */ /* 0x000fe40007810000 */
[----:B------:R-:W-:Y:S02]  /*10c20*/  FSEL R29, R63, -INF , P0 ;  /* 0xff8000003f1d7808 */ /* 0x000fe40000000000 */
[----:B------:R-:W-:Y:S01]  /*10c30*/  ISETP.GT.AND P1, PT, R0, 0x20, PT ;  /* 0x000000200000780c */ /* 0x000fe20003f24270 */
[----:B------:R-:W-:Y:S01]  /*10c40*/  LDSM.16.MT88.4 R60, [R166] ;  /* 0x00000000a63c783b */ /* 0x000fe20000004200 */
[----:B------:R-:W-:Y:S02]  /*10c50*/  FMNMX.FTZ R2, R28, R2, !PT ;  /* 0x000000021c027209 */ /* 0x000fe40007810000 */
[----:B------:R-:W-:Y:S02]  /*10c60*/  FMNMX.FTZ R3, R128, R3, !PT ;  /* 0x0000000380037209 */ /* 0x000fe40007810000 */
[----:B------:R-:W-:-:S02]  /*10c70*/  ISETP.GT.AND P0, PT, R0, 0x21, PT ;  /* 0x000000210000780c */ /* 0x000fc40003f04270 */
[----:B------:R-:W-:Y:S01]  /*10c80*/  FSEL R124, R58, -INF , P1 ;  /* 0xff8000003a7c7808 */ /* 0x000fe20000800000 */
[----:B------:R-:W1:Y:S01]  /*10c90*/  SHFL.BFLY PT, R8, R3, 0x2, 0x1f ;  /* 0x0c401f0003087f89 */ /* 0x000e6200000e0000 */
[----:B------:R-:W-:Y:S02]  /*10ca0*/  FMNMX.FTZ R2, R29, R2, !PT ;  /* 0x000000021d027209 */ /* 0x000fe40007810000 */
[----:B------:R-:W-:Y:S02]  /*10cb0*/  FSEL R127, R59, -INF , P0 ;  /* 0xff8000003b7f7808 */ /* 0x000fe40000000000 */
[----:B------:R-:W-:Y:S02]  /*10cc0*/  ISETP.GT.AND P1, PT, R0, 0x28, PT ;  /* 0x000000280000780c */ /* 0x000fe40003f24270 */
[----:B------:R-:W-:Y:S02]  /*10cd0*/  FMNMX.FTZ R2, R124, R2, !PT ;  /* 0x000000027c027209 */ /* 0x000fe40007810000 */
[----:B------:R-:W-:-:S02]  /*10ce0*/  ISETP.GT.AND P0, PT, R0, 0x29, PT ;  /* 0x000000290000780c */ /* 0x000fc40003f04270 */
[----:B------:R-:W-:Y:S02]  /*10cf0*/  FSEL R126, R54, -INF , P1 ;  /* 0xff800000367e7808 */ /* 0x000fe40000800000 */
[----:B------:R-:W-:Y:S02]  /*10d00*/  FMNMX.FTZ R2, R127, R2, !PT ;  /* 0x000000027f027209 */ /* 0x000fe40007810000 */
[----:B------:R-:W-:Y:S02]  /*10d10*/  FSEL R125, R55, -INF , P0 ;  /* 0xff800000377d7808 */ /* 0x000fe40000000000 */
[----:B------:R-:W-:Y:S01]  /*10d20*/  FMNMX.FTZ R2, R126, R2, !PT ;  /* 0x000000027e027209 */ /* 0x000fe20007810000 */
[----:B------:R-:W-:Y:S03]  /*10d30*/  LDSM.16.MT88.4 R52, [R167+0x1000] ;  /* 0x00100000a734783b */ /* 0x000fe60000004200 */
[----:B------:R-:W-:-:S02]  /*10d40*/  FMNMX.FTZ R2, R125, R2, !PT ;  /* 0x000000027d027209 */ /* 0x000fc40007810000 */
[----:B-1----:R-:W-:-:S03]  /*10d50*/  FMNMX.FTZ R0, R3, R8, !PT ;  /* 0x0000000803007209 */ /* 0x002fc60007810000 */
[----:B------:R-:W1:Y:S04]  /*10d60*/  SHFL.BFLY PT, R7, R2, 0x2, 0x1f ;  /* 0x0c401f0002077f89 */ /* 0x000e6800000e0000 */
[----:B------:R-:W2:Y:S01]  /*10d70*/  SHFL.BFLY PT, R3, R0, 0x1, 0x1f ;  /* 0x0c201f0000037f89 */ /* 0x000ea200000e0000 */
[----:B-1----:R-:W-:Y:S02]  /*10d80*/  FMNMX.FTZ R2, R2, R7, !PT ;  /* 0x0000000702027209 */ /* 0x002fe40007810000 */
[----:B--2---:R-:W-:-:S03]  /*10d90*/  FMNMX.FTZ R138, R0, R3, !PT ;  /* 0x00000003008a7209 */ /* 0x004fc60007810000 */
[----:B------:R-:W1:Y:S01]  /*10da0*/  SHFL.BFLY PT, R7, R2, 0x1, 0x1f ;  /* 0x0c201f0002077f89 */ /* 0x000e6200000e0000 */
[C---:B------:R-:W-:Y:S01]  /*10db0*/  FSETP.NEU.FTZ.AND P0, PT, R138.reuse, -INF , PT ;  /* 0xff8000008a00780b */ /* 0x040fe20003f1d000 */
[----:B------:R-:W-:-:S05]  /*10dc0*/  FMUL.FTZ R0, R138, c[0x0][0x2d0] ;  /* 0x0000b4008a007a20 */ /* 0x000fca0000410000 */
[----:B------:R-:W-:-:S05]  /*10dd0*/  FSEL R12, R0, RZ, P0 ;  /* 0x000000ff000c7208 */ /* 0x000fca0000000000 */
[----:B------:R-:W-:-:S04]  /*10de0*/  FFMA.FTZ R0, R9, c[0x0][0x2d0], -R12 ;  /* 0x0000b40009007a23 */ /* 0x000fc8000001080c */
[----:B------:R2:W-:Y:S01]  /*10df0*/  MUFU.EX2 R213, R0 ;  /* 0x0000000000d57308 */ /* 0x0005e20000000800 */
[----:B-1----:R-:W-:Y:S02]  /*10e00*/  FMNMX.FTZ R135, R2, R7, !PT ;  /* 0x0000000702877209 */ /* 0x002fe40007810000 */
[----:B------:R-:W-:Y:S02]  /*10e10*/  SHFL.IDX PT, R7, R4, RZ, 0x1c1f ;  /* 0x001c1fff04077589 */ /* 0x000fe400000e0000 */
[C---:B------:R-:W-:Y:S01]  /*10e20*/  FSETP.NEU.FTZ.AND P0, PT, R135.reuse, -INF , PT ;  /* 0xff8000008700780b */ /* 0x040fe20003f1d000 */
[----:B------:R-:W-:Y:S01]  /*10e30*/  FMUL.FTZ R3, R135, c[0x0][0x2d0] ;  /* 0x0000b40087037a20 */ /* 0x000fe20000410000 */
[----:B------:R1:W3:Y:S01]  /*10e40*/  SHFL.IDX PT, R2, R4, 0x1, 0x1c1f ;  /* 0x003c1f0004027f89 */ /* 0x0002e200000e0000 */
[----:B--2---:R-:W-:-:S03]  /*10e50*/  FFMA.FTZ R0, R10, c[0x0][0x2d0], -R12 ;  /* 0x0000b4000a007a23 */ /* 0x004fc6000001080c */
[----:B------:R-:W-:Y:S01]  /*10e60*/  FSEL R3, R3, RZ, P0 ;  /* 0x000000ff03037208 */ /* 0x000fe20000000000 */
[----:B------:R-:W2:Y:S01]  /*10e70*/  MUFU.EX2 R209, R0 ;  /* 0x0000000000d17308 */ /* 0x000ea20000000800 */
[--C-:B-1----:R-:W-:Y:S01]  /*10e80*/  FFMA.FTZ R4, R19, c[0x0][0x2d0], -R12.reuse ;  /* 0x0000b40013047a23 */ /* 0x102fe2000001080c */
[----:B--2---:R-:W-:Y:S01]  /*10e90*/  F2FP.PACK_AB R8, R209, R213 ;  /* 0x000000d5d108723e */ /* 0x004fe200000000ff */
[----:B------:R-:W-:-:S05]  /*10ea0*/  FFMA.FTZ R0, R11, c[0x0][0x2d0], -R12 ;  /* 0x0000b4000b007a23 */ /* 0x000fca000001080c */
[----:B------:R1:W-:Y:S01]  /*10eb0*/  MUFU.EX2 R212, R4 ;  /* 0x0000000400d47308 */ /* 0x0003e20000000800 */
[----:B---3--:R-:W-:-:S05]  /*10ec0*/  IMAD.IADD R2, R5, 0x1, R2 ;  /* 0x0000000105027824 */ /* 0x008fca00078e0202 */
[----:B------:R-:W-:Y:S02]  /*10ed0*/  IMNMX R2, R6, R2, PT ;  /* 0x0000000206027217 */ /* 0x000fe40003800200 */
[----:B------:R2:W-:Y:S01]  /*10ee0*/  MUFU.EX2 R217, R0 ;  /* 0x0000000000d97308 */ /* 0x0005e20000000800 */
[----:B-1----:R-:W-:-:S07]  /*10ef0*/  FFMA.FTZ R4, R20, c[0x0][0x2d0], -R12 ;  /* 0x0000b40014047a23 */ /* 0x002fce000001080c */
[----:B------:R1:W-:Y:S01]  /*10f00*/  MUFU.EX2 R215, R4 ;  /* 0x0000000400d77308 */ /* 0x0003e20000000800 */
[----:B--2---:R-:W-:-:S07]  /*10f10*/  FFMA.FTZ R0, R13, c[0x0][0x2d0], -R12 ;  /* 0x0000b4000d007a23 */ /* 0x004fce000001080c */
[----:B------:R2:W3:Y:S01]  /*10f20*/  MUFU.EX2 R218, R0 ;  /* 0x0000000000da7308 */ /* 0x0004e20000000800 */
[----:B-1----:R-:W-:-:S07]  /*10f30*/  FFMA.FTZ R4, R21, c[0x0][0x2d0], -R12 ;  /* 0x0000b40015047a23 */ /* 0x002fce000001080c */
[----:B------:R1:W-:Y:S01]  /*10f40*/  MUFU.EX2 R214, R4 ;  /* 0x0000000400d67308 */ /* 0x0003e20000000800 */
[----:B--2---:R-:W-:Y:S01]  /*10f50*/  FFMA.FTZ R0, R14, c[0x0][0x2d0], -R3 ;  /* 0x0000b4000e007a23 */ /* 0x004fe20000010803 */
[----:B---3--:R-:W-:-:S06]  /*10f60*/  F2FP.PACK_AB R10, R218, R217 ;  /* 0x000000d9da0a723e */ /* 0x008fcc00000000ff */
[----:B------:R2:W-:Y:S01]  /*10f70*/  MUFU.EX2 R208, R0 ;  /* 0x0000000000d07308 */ /* 0x0005e20000000800 */
[----:B-1----:R-:W-:-:S07]  /*10f80*/  FFMA.FTZ R4, R24, c[0x0][0x2d0], -R3 ;  /* 0x0000b40018047a23 */ /* 0x002fce0000010803 */
[----:B------:R1:W-:Y:S01]  /*10f90*/  MUFU.EX2 R206, R4 ;  /* 0x0000000400ce7308 */ /* 0x0003e20000000800 */
[----:B--2---:R-:W-:-:S07]  /*10fa0*/  FFMA.FTZ R0, R15, c[0x0][0x2d0], -R3 ;  /* 0x0000b4000f007a23 */ /* 0x004fce0000010803 */
[----:B------:R2:W3:Y:S01]  /*10fb0*/  MUFU.EX2 R207, R0 ;  /* 0x0000000000cf7308 */ /* 0x0004e20000000800 */
[----:B-1----:R-:W-:-:S07]  /*10fc0*/  FFMA.FTZ R4, R26, c[0x0][0x2d0], -R3 ;  /* 0x0000b4001a047a23 */ /* 0x002fce0000010803 */
[----:B------:R-:W-:Y:S01]  /*10fd0*/  MUFU.EX2 R205, R4 ;  /* 0x0000000400cd7308 */ /* 0x000fe20000000800 */
[----:B--2---:R-:W-:Y:S01]  /*10fe0*/  FFMA.FTZ R0, R16, c[0x0][0x2d0], -R3 ;  /* 0x0000b40010007a23 */ /* 0x004fe20000010803 */
[----:B---3--:R-:W-:-:S06]  /*10ff0*/  F2FP.PACK_AB R9, R207, R208 ;  /* 0x000000d0cf09723e */ /* 0x008fcc00000000ff */
[----:B------:R1:W-:Y:S02]  /*11000*/  MUFU.EX2 R210, R0 ;  /* 0x0000000000d27308 */ /* 0x0003e40000000800 */
[----:B-1----:R-:W-:-:S06]  /*11010*/  FFMA.FTZ R0, R17, c[0x0][0x2d0], -R3 ;  /* 0x0000b40011007a23 */ /* 0x002fcc0000010803 */
[----:B------:R1:W2:Y:S02]  /*11020*/  MUFU.EX2 R211, R0 ;  /* 0x0000000000d37308 */ /* 0x0002a40000000800 */
[----:B-1----:R-:W-:Y:S01]  /*11030*/  FFMA.FTZ R0, R18, c[0x0][0x2d0], -R12 ;  /* 0x0000b40012007a23 */ /* 0x002fe2000001080c */
[----:B--2---:R-:W-:-:S05]  /*11040*/  F2FP.PACK_AB R11, R211, R210 ;  /* 0x000000d2d30b723e */ /* 0x004fca00000000ff */
[----:B------:R1:W2:Y:S02]  /*11050*/  MUFU.EX2 R216, R0 ;  /* 0x0000000000d87308 */ /* 0x0002a40000000800 */
[C---:B------:R-:W-:Y:S08]  /*11060*/  HMMA.16816.F32 R40, R8.reuse, R60, RZ ;  /* 0x0000003c0828723c */ /* 0x040ff000000018ff */
[----:B------:R-:W-:Y:S01]  /*11070*/  HMMA.16816.F32 R44, R8, R84, RZ ;  /* 0x00000054082c723c */ /* 0x000fe200000018ff */
[----:B-1----:R-:W-:-:S07]  /*11080*/  IMAD.IADD R0, R5, 0x1, R7 ;  /* 0x0000000105007824 */ /* 0x002fce00078e0207 */
[C---:B------:R-:W-:Y:S01]  /*11090*/  HMMA.16816.F32 R56, R8.reuse, R72, RZ ;  /* 0x000000480838723c */ /* 0x040fe200000018ff */
[----:B------:R-:W-:Y:S02]  /*110a0*/  IMNMX R0, R6, R0, PT ;  /* 0x0000000006007217 */ /* 0x000fe40003800200 */
[----:B------:R-:W-:Y:S02]  /*110b0*/  F2FP.PACK_AB R6, R214, R215 ;  /* 0x000000d7d606723e */ /* 0x000fe400000000ff */
[C---:B------:R-:W-:Y:S02]  /*110c0*/  ISETP.GT.AND P0, PT, R0.reuse, RZ, PT ;  /* 0x000000ff0000720c */ /* 0x040fe40003f04270 */
[C---:B------:R-:W-:Y:S01]  /*110d0*/  ISETP.GT.AND P2, PT, R0.reuse, 0x1, PT ;  /* 0x000000010000780c */ /* 0x040fe20003f44270 */
[----:B------:R-:W-:Y:S01]  /*110e0*/  HMMA.16816.F32 R108, R8, R80, RZ ;  /* 0x00000050086c723c */ /* 0x000fe200000018ff */
[----:B------:R-:W-:Y:S02]  /*110f0*/  ISETP.GT.AND P3, PT, R0, 0x8, PT ;  /* 0x000000080000780c */ /* 0x000fe40003f64270 */
[----:B------:R-:W-:-:S02]  /*11100*/  FSEL R17, R48, -INF , P0 ;  /* 0xff80000030117808 */ /* 0x000fc40000000000 */
[----:B------:R-:W-:Y:S02]  /*11110*/  FSEL R22, R49, -INF , P2 ;  /* 0xff80000031167808 */ /* 0x000fe40001000000 */
[----:B------:R-:W-:Y:S01]  /*11120*/  ISETP.GT.AND P1, PT, R0, 0x9, PT ;  /* 0x000000090000780c */ /* 0x000fe20003f24270 */
[C---:B------:R-:W-:Y:S01]  /*11130*/  HMMA.16816.F32 R100, R8.reuse, R88, RZ ;  /* 0x000000580864723c */ /* 0x040fe200000018ff */
[----:B------:R-:W-:Y:S02]  /*11140*/  FSEL R21, R148, -INF , P3 ;  /* 0xff80000094157808 */ /* 0x000fe40001800000 */
[----:B------:R-:W-:Y:S02]  /*11150*/  FMNMX.FTZ R5, R17, R22, !PT ;  /* 0x0000001611057209 */ /* 0x000fe40007810000 */
[----:B------:R-:W-:Y:S02]  /*11160*/  ISETP.GT.AND P0, PT, R0, 0x10, PT ;  /* 0x000000100000780c */ /* 0x000fe40003f04270 */
[----:B------:R-:W-:Y:S01]  /*11170*/  FSEL R23, R149, -INF , P1 ;  /* 0xff80000095177808 */ /* 0x000fe20000800000 */
[----:B------:R-:W-:Y:S01]  /*11180*/  HMMA.16816.F32 R112, R8, R96, RZ ;  /* 0x000000600870723c */ /* 0x000fe200000018ff */
[----:B------:R-:W-:Y:S01]  /*11190*/  FMNMX.FTZ R4, R21, R5, !PT ;  /* 0x0000000515047209 */ /* 0x000fe20007810000 */
[----:B------:R-:W-:Y:S01]  /*111a0*/  FFMA.FTZ R5, R28, c[0x0][0x2d0], -R3 ;  /* 0x0000b4001c057a23 */ /* 0x000fe20000010803 */
[----:B------:R-:W-:-:S02]  /*111b0*/  FSEL R24, R156, -INF , P0 ;  /* 0xff8000009c187808 */ /* 0x000fc40000000000 */
[C---:B------:R-:W-:Y:S01]  /*111c0*/  ISETP.GT.AND P1, PT, R0.reuse, 0x19, PT ;  /* 0x000000190000780c */ /* 0x040fe20003f24270 */
[----:B------:R1:W-:Y:S01]  /*111d0*/  MUFU.EX2 R204, R5 ;  /* 0x0000000500cc7308 */ /* 0x0003e20000000800 */
[C---:B------:R-:W-:Y:S01]  /*111e0*/  ISETP.GT.AND P0, PT, R0.reuse, 0x20, PT ;  /* 0x000000200000780c */ /* 0x040fe20003f04270 */
[C---:B------:R-:W-:Y:S01]  /*111f0*/  HMMA.16816.F32 R120, R8.reuse, R62, RZ ;  /* 0x0000003e0878723c */ /* 0x040fe200000018ff */
[----:B------:R-:W-:Y:S02]  /*11200*/  ISETP.GT.AND P3, PT, R0, 0x11, PT ;  /* 0x000000110000780c */ /* 0x000fe40003f64270 */
[----:B------:R-:W-:Y:S02]  /*11210*/  FMNMX.FTZ R4, R23, R4, !PT ;  /* 0x0000000417047209 */ /* 0x000fe40007810000 */
[----:B------:R-:W-:Y:S02]  /*11220*/  FSEL R26, R153, -INF , P1 ;  /* 0xff800000991a7808 */ /* 0x000fe40000800000 */
[----:B------:R-:W-:Y:S01]  /*11230*/  FSEL R79, R160, -INF , P0 ;  /* 0xff800000a04f7808 */ /* 0x000fe20000000000 */
[----:B------:R-:W-:Y:S01]  /*11240*/  HMMA.16816.F32 R116, R8, R74, RZ ;  /* 0x0000004a0874723c */ /* 0x000fe200000018ff */
[----:B------:R-:W-:-:S02]  /*11250*/  ISETP.GT.AND P2, PT, R0, 0x18, PT ;  /* 0x000000180000780c */ /* 0x000fc40003f44270 */
[----:B------:R-:W-:Y:S02]  /*11260*/  FSEL R25, R157, -INF , P3 ;  /* 0xff8000009d197808 */ /* 0x000fe40001800000 */
[----:B------:R-:W-:Y:S01]  /*11270*/  FMNMX.FTZ R4, R24, R4, !PT ;  /* 0x0000000418047209 */ /* 0x000fe20007810000 */
[----:B-1----:R-:W-:Y:S01]  /*11280*/  FFMA.FTZ R5, R29, c[0x0][0x2d0], -R3 ;  /* 0x0000b4001d057a23 */ /* 0x002fe20000010803 */
[C---:B------:R-:W-:Y:S01]  /*11290*/  ISETP.GT.AND P1, PT, R2.reuse, RZ, PT ;  /* 0x000000ff0200720c */ /* 0x040fe20003f24270 */
[----:B------:R-:W-:Y:S01]  /*112a0*/  HMMA.16816.F32 R104, R8, R82, RZ ;  /* 0x000000520868723c */ /* 0x000fe200000018ff */
[----:B------:R-:W-:Y:S01]  /*112b0*/  ISETP.GT.AND P0, PT, R2, 0x1, PT ;  /* 0x000000010200780c */ /* 0x000fe20003f04270 */
[----:B------:R1:W3:Y:S01]  /*112c0*/  MUFU.EX2 R179, R5 ;  /* 0x0000000500b37308 */ /* 0x0002e20000000800 */
[----:B------:R-:W-:Y:S02]  /*112d0*/  FSEL R27, R152, -INF , P2 ;  /* 0xff800000981b7808 */ /* 0x000fe40001000000 */
[----:B------:R-:W-:-:S02]  /*112e0*/  FMNMX.FTZ R4, R25, R4, !PT ;  /* 0x0000000419047209 */ /* 0x000fc40007810000 */
[----:B------:R-:W-:Y:S01]  /*112f0*/  FSEL R20, R50, -INF , P1 ;  /* 0xff80000032147808 */ /* 0x000fe20000800000 */
[C---:B------:R-:W-:Y:S01]  /*11300*/  HMMA.16816.F32 R36, R8.reuse, R86, RZ ;  /* 0x000000560824723c */ /* 0x040fe200000018ff */
[----:B------:R-:W-:Y:S02]  /*11310*/  FSEL R19, R51, -INF , P0 ;  /* 0xff80000033137808 */ /* 0x000fe40000000000 */
[----:B------:R-:W4:Y:S01]  /*11320*/  LDSM.16.MT88.4 R48, [R166+0x1c00] ;  /* 0x001c0000a630783b */ /* 0x000f220000004200 */
[C---:B------:R-:W-:Y:S02]  /*11330*/  ISETP.GT.AND P2, PT, R0.reuse, 0x21, PT ;  /* 0x000000210000780c */ /* 0x040fe40003f44270 */
[----:B------:R-:W-:Y:S02]  /*11340*/  FMNMX.FTZ R4, R27, R4, !PT ;  /* 0x000000041b047209 */ /* 0x000fe40007810000 */
[----:B------:R-:W-:Y:S01]  /*11350*/  FSEL R78, R161, -INF , P2 ;  /* 0xff800000a14e7808 */ /* 0x000fe20001000000 */
[----:B------:R-:W-:Y:S01]  /*11360*/  HMMA.16816.F32 R32, R8, R90, RZ ;  /* 0x0000005a0820723c */ /* 0x000fe200000018ff */
[----:B------:R-:W-:-:S02]  /*11370*/  ISETP.GT.AND P3, PT, R0, 0x28, PT ;  /* 0x000000280000780c */ /* 0x000fc40003f64270 */
[----:B------:R-:W-:Y:S02]  /*11380*/  ISETP.GT.AND P2, PT, R0, 0x29, PT ;  /* 0x000000290000780c */ /* 0x000fe40003f44270 */
[----:B------:R-:W-:Y:S02]  /*11390*/  FMNMX.FTZ R0, R26, R4, !PT ;  /* 0x000000041a007209 */ /* 0x000fe40007810000 */
[----:B------:R-:W-:Y:S01]  /*113a0*/  ISETP.GT.AND P1, PT, R2, 0x8, PT ;  /* 0x000000080200780c */ /* 0x000fe20003f24270 */
[----:B------:R-:W-:Y:S01]  /*113b0*/  HMMA.16816.F32 R28, R8, R98, RZ ;  /* 0x00000062081c723c */ /* 0x000fe200000018ff */
[----:B------:R-:W-:Y:S02]  /*113c0*/  FMNMX.FTZ R0, R79, R0, !PT ;  /* 0x000000004f007209 */ /* 0x000fe40007810000 */
[----:B------:R-:W-:Y:S02]  /*113d0*/  FSEL R77, R168, -INF , P3 ;  /* 0xff800000a84d7808 */ /* 0x000fe40001800000 */
[----:B------:R-:W-:-:S02]  /*113e0*/  FMNMX.FTZ R0, R78, R0, !PT ;  /* 0x000000004e007209 */ /* 0x000fc40007810000 */
[----:B------:R-:W-:Y:S02]  /*113f0*/  ISETP.GT.AND P0, PT, R2, 0x9, PT ;  /* 0x000000090200780c */ /* 0x000fe40003f04270 */
[----:B--2---:R-:W-:Y:S02]  /*11400*/  F2FP.PACK_AB R4, R212, R216 ;  /* 0x000000d8d404723e */ /* 0x004fe400000000ff */
[----:B-1----:R-:W-:Y:S02]  /*11410*/  F2FP.PACK_AB R5, R205, R206 ;  /* 0x000000cecd05723e */ /* 0x002fe400000000ff */
[----:B---3--:R-:W-:Y:S02]  /*11420*/  F2FP.PACK_AB R7, R179, R204 ;  /* 0x000000ccb307723e */ /* 0x008fe400000000ff */
[----:B------:R-:W-:Y:S02]  /*11430*/  FSEL R16, R150, -INF , P1 ;  /* 0xff80000096107808 */ /* 0x000fe40000800000 */
[----:B------:R-:W-:-:S02]  /*11440*/  FMNMX.FTZ R8, R20, R19, !PT ;  /* 0x0000001314087209 */ /* 0x000fc40007810000 */
[----:B------:R-:W-:Y:S01]  /*11450*/  FSEL R76, R169, -INF , P2 ;  /* 0xff800000a94c7808 */ /* 0x000fe20001000000 */
[C---:B------:R-:W-:Y:S01]  /*11460*/  HMMA.16816.F32 R220, R4.reuse, R64, R40 ;  /* 0x0000004004dc723c */ /* 0x040fe20000001828 */
[----:B------:R-:W-:Y:S01]  /*11470*/  FMNMX.FTZ R0, R77, R0, !PT ;  /* 0x000000004d007209 */ /* 0x000fe20007810000 */
[----:B------:R-:W-:Y:S01]  /*11480*/  LDSM.16.MT88.4 R40, [R167+0x1c00] ;  /* 0x001c0000a728783b */ /* 0x000fe20000004200 */
[----:B------:R-:W-:Y:S02]  /*11490*/  FSEL R15, R151, -INF , P0 ;  /* 0xff800000970f7808 */ /* 0x000fe40000000000 */
[----:B------:R-:W-:Y:S02]  /*114a0*/  ISETP.GT.AND P0, PT, R2, 0x10, PT ;  /* 0x000000100200780c */ /* 0x000fe40003f04270 */
[----:B------:R-:W-:Y:S01]  /*114b0*/  FMNMX.FTZ R8, R16, R8, !PT ;  /* 0x0000000810087209 */ /* 0x000fe20007810000 */
[----:B------:R-:W-:Y:S01]  /*114c0*/  HMMA.16816.F32 R172, R4, R52, R44 ;  /* 0x0000003404ac723c */ /* 0x000fe2000000182c */
[----:B------:R-:W-:-:S02]  /*114d0*/  FMNMX.FTZ R0, R76, R0, !PT ;  /* 0x000000004c007209 */ /* 0x000fc40007810000 */
[----:B------:R-:W-:Y:S02]  /*114e0*/  ISETP.GT.AND P2, PT, R2, 0x11, PT ;  /* 0x000000110200780c */ /* 0x000fe40003f44270 */
[----:B------:R-:W-:Y:S01]  /*114f0*/  FSEL R13, R158, -INF , P0 ;  /* 0xff8000009e0d7808 */ /* 0x000fe20000000000 */
[----:B------:R-:W1:Y:S01]  /*11500*/  SHFL.BFLY PT, R9, R0, 0x2, 0x1f ;  /* 0x0c401f0000097f89 */ /* 0x000e6200000e0000 */
[----:B------:R-:W-:Y:S01]  /*11510*/  FMNMX.FTZ R8, R15, R8, !PT ;  /* 0x000000080f087209 */ /* 0x000fe20007810000 */
[----:B------:R-:W-:Y:S01]  /*11520*/  HMMA.16816.F32 R236, R4, R68, R56 ;  /* 0x0000004404ec723c */ /* 0x000fe20000001838 */
[C---:B------:R-:W-:Y:S02]  /*11530*/  ISETP.GT.AND P0, PT, R2.reuse, 0x19, PT ;  /* 0x000000190200780c */ /* 0x040fe40003f04270 */
[----:B------:R-:W-:Y:S02]  /*11540*/  ISETP.GT.AND P1, PT, R2, 0x18, PT ;  /* 0x000000180200780c */ /* 0x000fe40003f24270 */
[----:B------:R-:W-:-:S02]  /*11550*/  FSEL R11, R159, -INF , P2 ;  /* 0xff8000009f0b7808 */ /* 0x000fc40001000000 */
[----:B------:R-:W-:Y:S01]  /*11560*/  FMNMX.FTZ R8, R13, R8, !PT ;  /* 0x000000080d087209 */ /* 0x000fe20007810000 */
[C---:B----4-:R-:W-:Y:S01]  /*11570*/  HMMA.16816.F32 R56, R4.reuse, R48, R100 ;  /* 0x000000300438723c */ /* 0x050fe20000001864 */
[----:B------:R-:W-:Y:S02]  /*11580*/  FSEL R18, R155, -INF , P0 ;  /* 0xff8000009b127808 */ /* 0x000fe40000000000 */
[----:B------:R-:W-:Y:S02]  /*11590*/  ISETP.GT.AND P0, PT, R2, 0x20, PT ;  /* 0x000000200200780c */ /* 0x000fe40003f04270 */
[----:B------:R-:W-:Y:S02]  /*115a0*/  FSEL R14, R154, -INF , P1 ;  /* 0xff8000009a0e7808 */ /* 0x000fe40000800000 */
[----:B------:R-:W-:Y:S01]  /*115b0*/  FMNMX.FTZ R8, R11, R8, !PT ;  /* 0x000000080b087209 */ /* 0x000fe20007810000 */
[C---:B------:R-:W-:Y:S01]  /*115c0*/  HMMA.16816.F32 R240, R4.reuse, R92, R108 ;  /* 0x0000005c04f0723c */ /* 0x040fe2000000186c */
[----:B------:R-:W-:Y:S01]  /*115d0*/  FSEL R47, R162, -INF , P0 ;  /* 0xff800000a22f7808 */ /* 0x000fe20000000000 */
[----:B------:R-:W-:Y:S01]  /*115e0*/  IMAD.MOV.U32 R151, RZ, RZ, R172 ;  /* 0x000000ffff977224 */ /* 0x000fe200078e00ac */
[C---:B------:R-:W-:Y:S01]  /*115f0*/  ISETP.GT.AND P2, PT, R2.reuse, 0x21, PT ;  /* 0x000000210200780c */ /* 0x040fe20003f44270 */
[----:B------:R-:W-:Y:S01]  /*11600*/  IMAD.MOV.U32 R150, RZ, RZ, R173 ;  /* 0x000000ffff967224 */ /* 0x000fe200078e00ad */
[C---:B------:R-:W-:Y:S01]  /*11610*/  ISETP.GT.AND P1, PT, R2.reuse, 0x28, PT ;  /* 0x000000280200780c */ /* 0x040fe20003f24270 */
[----:B------:R-:W-:Y:S01]  /*11620*/  IMAD.MOV.U32 R149, RZ, RZ, R174 ;  /* 0x000000ffff957224 */ /* 0x000fe200078e00ae */
[----:B------:R-:W-:Y:S01]  /*11630*/  ISETP.GT.AND P0, PT, R2, 0x29, PT ;  /* 0x000000290200780c */ /* 0x000fe20003f04270 */
[----:B------:R-:W-:Y:S01]  /*11640*/  HMMA.16816.F32 R120, R4, R66, R120 ;  /* 0x000000420478723c */ /* 0x000fe20000001878 */
[----:B------:R-:W-:Y:S01]  /*11650*/  FMNMX.FTZ R2, R14, R8, !PT ;  /* 0x000000080e027209 */ /* 0x000fe20007810000 */
[----:B------:R-:W-:Y:S01]  /*11660*/  IMAD.MOV.U32 R148, RZ, RZ, R175 ;  /* 0x000000ffff947224 */ /* 0x000fe200078e00af */
[----:B------:R-:W-:-:S02]  /*11670*/  FSEL R46, R163, -INF , P2 ;  /* 0xff800000a32e7808 */ /* 0x000fc40001000000 */
[----:B------:R-:W-:Y:S01]  /*11680*/  FMNMX.FTZ R2, R18, R2, !PT ;  /* 0x0000000212027209 */ /* 0x000fe20007810000 */
[----:B------:R-:W-:Y:S01]  /*11690*/  LDSM.16.MT88.4 R160, [R166+0x800] ;  /* 0x00080000a6a0783b */ /* 0x000fe20000004200 */
[----:B------:R-:W-:Y:S01]  /*116a0*/  FSEL R45, R170, -INF , P1 ;  /* 0xff800000aa2d7808 */ /* 0x000fe20000800000 */
[----:B------:R-:W-:Y:S01]  /*116b0*/  IMAD.MOV.U32 R159, RZ, RZ, R56 ;  /* 0x000000ffff9f7224 */ /* 0x000fe200078e0038 */
[----:B------:R-:W-:Y:S01]  /*116c0*/  FMNMX.FTZ R2, R47, R2, !PT ;  /* 0x000000022f027209 */ /* 0x000fe20007810000 */
[----:B------:R-:W-:Y:S01]  /*116d0*/  IMAD.MOV.U32 R158, RZ, RZ, R57 ;  /* 0x000000ffff9e7224 */ /* 0x000fe200078e0039 */
[----:B-1----:R-:W-:Y:S01]  /*116e0*/  FMNMX.FTZ R0, R0, R9, !PT ;  /* 0x0000000900007209 */ /* 0x002fe20007810000 */
[----:B------:R-:W-:Y:S01]  /*116f0*/  IMAD.MOV.U32 R157, RZ, RZ, R58 ;  /* 0x000000ffff9d7224 */ /* 0x000fe200078e003a */
[----:B------:R-:W-:Y:S01]  /*11700*/  FMNMX.FTZ R2, R46, R2, !PT ;  /* 0x000000022e027209 */ /* 0x000fe20007810000 */
[----:B------:R-:W-:Y:S01]  /*11710*/  IMAD.MOV.U32 R156, RZ, RZ, R59 ;  /* 0x000000ffff9c7224 */ /* 0x000fe200078e003b */
[----:B------:R-:W-:Y:S01]  /*11720*/  FSEL R44, R171, -INF , P0 ;  /* 0xff800000ab2c7808 */ /* 0x000fe20000000000 */
[----:B------:R-:W1:Y:S01]  /*11730*/  SHFL.BFLY PT, R9, R0, 0x1, 0x1f ;  /* 0x0c201f0000097f89 */ /* 0x000e6200000e0000 */
[----:B------:R-:W-:Y:S01]  /*11740*/  FMNMX.FTZ R2, R45, R2, !PT ;  /* 0x000000022d027209 */ /* 0x000fe20007810000 */
[----:B------:R-:W-:Y:S03]  /*11750*/  HMMA.16816.F32 R56, R4, R40, R112 ;  /* 0x000000280438723c */ /* 0x000fe60000001870 */
[----:B------:R-:W-:-:S05]  /*11760*/  FMNMX.FTZ R8, R44, R2, !PT ;  /* 0x000000022c087209 */ /* 0x000fca0007810000 */
[----:B------:R-:W2:Y:S01]  /*11770*/  SHFL.BFLY PT, R10, R8, 0x2, 0x1f ;  /* 0x0c401f00080a7f89 */ /* 0x000ea200000e0000 */
[C---:B------:R-:W-:Y:S08]  /*11780*/  HMMA.16816.F32 R108, R4.reuse, R70, R116 ;  /* 0x00000046046c723c */ /* 0x040ff00000001874 */
[----:B------:R-:W-:Y:S01]  /*11790*/  HMMA.16816.F32 R232, R4, R54, R36 ;  /* 0x0000003604e8723c */ /* 0x000fe20000001824 */
[----:B-1----:R-:W-:-:S06]  /*117a0*/  FMNMX.FTZ R140, R0, R9, !PT ;  /* 0x00000009008c7209 */ /* 0x002fcc0007810000 */
[----:B------:R-:W-:Y:S01]  /*117b0*/  IMAD.MOV.U32 R115, RZ, RZ, R56 ;  /* 0x000000ffff737224 */ /* 0x000fe200078e0038 */
[C---:B------:R-:W-:Y:S01]  /*117c0*/  HMMA.16816.F32 R228, R4.reuse, R50, R32 ;  /* 0x0000003204e4723c */ /* 0x040fe20000001820 */
[C---:B------:R-:W-:Y:S01]  /*117d0*/  FSETP.NEU.FTZ.AND P0, PT, R140.reuse, -INF , PT ;  /* 0xff8000008c00780b */ /* 0x040fe20003f1d000 */
[----:B------:R-:W-:Y:S02]  /*117e0*/  FMUL.FTZ R2, R140, c[0x0][0x2d0] ;  /* 0x0000b4008c027a20 */ /* 0x000fe40000410000 */
[----:B------:R-:W-:Y:S02]  /*117f0*/  IMAD.MOV.U32 R114, RZ, RZ, R57 ;  /* 0x000000ffff727224 */ /* 0x000fe400078e0039 */
[----:B------:R-:W-:Y:S01]  /*11800*/  IMAD.MOV.U32 R113, RZ, RZ, R58 ;  /* 0x000000ffff717224 */ /* 0x000fe200078e003a */
[----:B--2---:R-:W-:Y:S01]  /*11810*/  FMNMX.FTZ R0, R8, R10, !PT ;  /* 0x0000000a08007209 */ /* 0x004fe20007810000 */
[----:B------:R-:W-:Y:S01]  /*11820*/  IMAD.MOV.U32 R112, RZ, RZ, R59 ;  /* 0x000000ffff707224 */ /* 0x000fe200078e003b */
[----:B------:R-:W-:Y:S01]  /*11830*/  HMMA.16816.F32 R224, R4, R42, R28 ;  /* 0x0000002a04e0723c */ /* 0x000fe2000000181c */
[----:B------:R-:W-:-:S07]  /*11840*/  FSEL R2, R2, RZ, P0 ;  /* 0x000000ff02027208 */ /* 0x000fce0000000000 */
[----:B------:R-:W-:Y:S01]  /*11850*/  HMMA.16816.F32 R56, R4, R94, R104 ;  /* 0x0000005e0438723c */ /* 0x000fe20000001868 */
[----:B------:R-:W1:Y:S06]  /*11860*/  SHFL.BFLY PT, R5, R0, 0x1, 0x1f ;  /* 0x0c201f0000057f89 */ /* 0x000e6c00000e0000 */
[----:B------:R-:W-:-:S04]  /*11870*/  FFMA.FTZ R4, R17, c[0x0][0x2d0], -R2 ;  /* 0x0000b40011047a23 */ /* 0x000fc80000010802 */
[----:B------:R2:W-:Y:S01]  /*11880*/  MUFU.EX2 R172, R4 ;  /* 0x0000000400ac7308 */ /* 0x0005e20000000800 */
[----:B-1----:R-:W-:Y:S01]  /*11890*/  FMNMX.FTZ R139, R0, R5, !PT ;  /* 0x00000005008b7209 */ /* 0x002fe20007810000 */
[--C-:B------:R-:W-:Y:S02]  /*118a0*/  FFMA.FTZ R0, R25, c[0x0][0x2d0], -R2.reuse ;  /* 0x0000b40019007a23 */ /* 0x100fe40000010802 */
[----:B--2---:R-:W-:Y:S01]  /*118b0*/  FFMA.FTZ R4, R22, c[0x0][0x2d0], -R2 ;  /* 0x0000b40016047a23 */ /* 0x004fe20000010802 */
[----:B------:R-:W-:-:S03]  /*118c0*/  FSETP.NEU.FTZ.AND P0, PT, R139, -INF , PT ;  /* 0xff8000008b00780b */ /* 0x000fc60003f1d000 */
[----:B------:R1:W-:Y:S08]  /*118d0*/  MUFU.EX2 R175, R0 ;  /* 0x0000000000af7308 */ /* 0x0003f00000000800 */
[----:B------:R2:W3:Y:S01]  /*118e0*/  MUFU.EX2 R169, R4 ;  /* 0x0000000400a97308 */ /* 0x0004e20000000800 */
[----:B-1----:R-:W-:-:S05]  /*118f0*/  FMUL.FTZ R0, R139, c[0x0][0x2d0] ;  /* 0x0000b4008b007a20 */ /* 0x002fca0000410000 */
[----:B------:R-:W-:Y:S01]  /*11900*/  FSEL R0, R0, RZ, P0 ;  /* 0x000000ff00007208 */ /* 0x000fe20000000000 */
[----:B--2---:R-:W-:Y:S01]  /*11910*/  FFMA.FTZ R4, R21, c[0x0][0x2d0], -R2 ;  /* 0x0000b40015047a23 */ /* 0x004fe20000010802 */
[----:B---3--:R-:W-:-:S03]  /*11920*/  F2FP.PACK_AB R8, R169, R172 ;  /* 0x000000aca908723e */ /* 0x008fc600000000ff */
[----:B------:R1:W-:Y:S02]  /*11930*/  MUFU.EX2 R173, R4 ;  /* 0x0000000400ad7308 */ /* 0x0003e40000000800 */
[----:B-1----:R-:W-:-:S06]  /*11940*/  FFMA.FTZ R4, R23, c[0x0][0x2d0], -R2 ;  /* 0x0000b40017047a23 */ /* 0x002fcc0000010802 */
[----:B------:R1:W2:Y:S02]  /*11950*/  MUFU.EX2 R174, R4 ;  /* 0x0000000400ae7308 */ /* 0x0002a40000000800 */
[----:B-1----:R-:W-:Y:S01]  /*11960*/  FFMA.FTZ R4, R24, c[0x0][0x2d0], -R2 ;  /* 0x0000b40018047a23 */ /* 0x002fe20000010802 */
[----:B--2---:R-:W-:-:S05]  /*11970*/  F2FP.PACK_AB R10, R174, R173 ;  /* 0x000000adae0a723e */ /* 0x004fca00000000ff */
        /* <DEDUP_REMOVED lines=15> */
[----:B-1----:R-:W-:Y:S02]  /*11a70*/  FFMA.FTZ R4, R13, c[0x0][0x2d0], -R0 ;  /* 0x0000b4000d047a23 */ /* 0x002fe40000010800 */
[----:B------:R-:W-:-:S04]  /*11a80*/  IMAD.MOV.U32 R13, RZ, RZ, R142 ;  /* 0x000000ffff0d7224 */ /* 0x000fc800078e008e */
[----:B------:R1:W-:Y:S02]  /*11a90*/  MUFU.EX2 R142, R4 ;  /* 0x00000004008e7308 */ /* 0x0003e40000000800 */
[----:B-1----:R-:W-:Y:S01]  /*11aa0*/  FFMA.FTZ R4, R11, c[0x0][0x2d0], -R0 ;  /* 0x0000b4000b047a23 */ /* 0x002fe20000010800 */
[----:B--2---:R-:W-:-:S05]  /*11ab0*/  F2FP.PACK_AB R11, R141, R134 ;  /* 0x000000868d0b723e */ /* 0x004fca00000000ff */
[----:B------:R1:W2:Y:S02]  /*11ac0*/  MUFU.EX2 R168, R4 ;  /* 0x0000000400a87308 */ /* 0x0002a40000000800 */
[C---:B------:R-:W-:Y:S07]  /*11ad0*/  HMMA.16816.F32 R20, R8.reuse, R60, RZ ;  /* 0x0000003c0814723c */ /* 0x040fee00000018ff */
[----:B------:R-:W-:Y:S01]  /*11ae0*/  IMAD.MOV.U32 R60, RZ, RZ, R115 ;  /* 0x000000ffff3c7224 */ /* 0x000fe200078e0073 */
[----:B------:R-:W-:Y:S01]  /*11af0*/  HMMA.16816.F32 R28, R8, R80, RZ ;  /* 0x00000050081c723c */ /* 0x000fe200000018ff */
[----:B------:R-:W-:-:S02]  /*11b00*/  IMAD.MOV.U32 R61, RZ, RZ, R114 ;  /* 0x000000ffff3d7224 */ /* 0x000fc400078e0072 */
[----:B-1----:R-:W-:Y:S01]  /*11b10*/  FFMA.FTZ R4, R14, c[0x0][0x2d0], -R0 ;  /* 0x0000b4000e047a23 */ /* 0x002fe20000010800 */
[----:B--2---:R-:W-:Y:S01]  /*11b20*/  F2FP.PACK_AB R5, R168, R142 ;  /* 0x0000008ea805723e */ /* 0x004fe200000000ff */
[----:B------:R-:W-:Y:S02]  /*11b30*/  IMAD.MOV.U32 R14, RZ, RZ, R180 ;  /* 0x000000ffff0e7224 */ /* 0x000fe400078e00b4 */
[----:B------:R1:W-:Y:S01]  /*11b40*/  MUFU.EX2 R171, R4 ;  /* 0x0000000400ab7308 */ /* 0x0003e20000000800 */
[C---:B------:R-:W-:Y:S07]  /*11b50*/  HMMA.16816.F32 R24, R8.reuse, R84, RZ ;  /* 0x000000540818723c */ /* 0x040fee00000018ff */
[----:B------:R-:W-:Y:S01]  /*11b60*/  IMAD.MOV.U32 R84, RZ, RZ, R151 ;  /* 0x000000ffff547224 */ /* 0x000fe200078e0097 */
[----:B------:R-:W-:Y:S01]  /*11b70*/  HMMA.16816.F32 R32, R8, R62, RZ ;  /* 0x0000003e0820723c */ /* 0x000fe200000018ff */
[----:B------:R-:W-:-:S02]  /*11b80*/  IMAD.MOV.U32 R85, RZ, RZ, R150 ;  /* 0x000000ffff557224 */ /* 0x000fc400078e0096 */
[----:B-1----:R-:W-:-:S05]  /*11b90*/  FFMA.FTZ R4, R18, c[0x0][0x2d0], -R0 ;  /* 0x0000b40012047a23 */ /* 0x002fca0000010800 */
[----:B------:R-:W-:Y:S01]  /*11ba0*/  HMMA.16816.F32 R16, R8, R72, RZ ;  /* 0x000000480810723c */ /* 0x000fe200000018ff */
[----:B------:R-:W-:Y:S01]  /*11bb0*/  IMAD.MOV.U32 R62, RZ, RZ, R113 ;  /* 0x000000ffff3e7224 */ /* 0x000fe200078e0071 */
[----:B------:R1:W2:Y:S01]  /*11bc0*/  MUFU.EX2 R170, R4 ;  /* 0x0000000400aa7308 */ /* 0x0002a20000000800 */
[----:B------:R-:W-:Y:S02]  /*11bd0*/  IMAD.MOV.U32 R63, RZ, RZ, R112 ;  /* 0x000000ffff3f7224 */ /* 0x000fe400078e0070 */
[----:B------:R-:W-:Y:S02]  /*11be0*/  LDSM.16.MT88.4 R112, [R167+0x800] ;  /* 0x00080000a770783b */ /* 0x000fe40000004200 */
[----:B------:R-:W-:Y:S02]  /*11bf0*/  IMAD.MOV.U32 R72, RZ, RZ, R159 ;  /* 0x000000ffff487224 */ /* 0x000fe400078e009f */
[----:B------:R-:W-:Y:S01]  /*11c00*/  IMAD.MOV.U32 R73, RZ, RZ, R158 ;  /* 0x000000ffff497224 */ /* 0x000fe200078e009e */
[----:B-1----:R-:W-:-:S02]  /*11c10*/  F2FP.PACK_AB R4, R175, R176 ;  /* 0x000000b0af04723e */ /* 0x002fc400000000ff */
[----:B--2---:R-:W-:-:S07]  /*11c20*/  F2FP.PACK_AB R7, R170, R171 ;  /* 0x000000abaa07723e */ /* 0x004fce00000000ff */
        /* <DEDUP_REMOVED lines=8> */
[C---:B------:R-:W-:Y:S07]  /*11cb0*/  HMMA.16816.F32 R28, R8.reuse, R74, RZ ;  /* 0x0000004a081c723c */ /* 0x040fee00000018ff */
[----:B------:R-:W-:Y:S01]  /*11cc0*/  IMAD.MOV.U32 R74, RZ, RZ, R157 ;  /* 0x000000ffff4a7224 */ /* 0x000fe200078e009d */
[----:B------:R-:W-:Y:S01]  /*11cd0*/  HMMA.16816.F32 R24, R8, R82, RZ ;  /* 0x000000520818723c */ /* 0x000fe200000018ff */
[----:B------:R-:W-:Y:S01]  /*11ce0*/  LDSM.16.MT88.4 R80, [R166+0x2000] ;  /* 0x00200000a650783b */ /* 0x000fe20000004200 */
[----:B------:R-:W-:-:S06]  /*11cf0*/  IMAD.MOV.U32 R75, RZ, RZ, R156 ;  /* 0x000000ffff4b7224 */ /* 0x000fcc00078e009c */
[C---:B------:R-:W-:Y:S07]  /*11d00*/  HMMA.16816.F32 R20, R8.reuse, R86, RZ ;  /* 0x000000560814723c */ /* 0x040fee00000018ff */
[----:B------:R-:W-:Y:S01]  /*11d10*/  IMAD.MOV.U32 R86, RZ, RZ, R149 ;  /* 0x000000ffff567224 */ /* 0x000fe200078e0095 */
[----:B------:R-:W-:Y:S01]  /*11d20*/  HMMA.16816.F32 R16, R8, R90, RZ ;  /* 0x0000005a0810723c */ /* 0x000fe200000018ff */
[----:B------:R-:W-:-:S07]  /*11d30*/  IMAD.MOV.U32 R87, RZ, RZ, R148 ;  /* 0x000000ffff577224 */ /* 0x000fce00078e0094 */
[----:B------:R-:W-:Y:S08]  /*11d40*/  HMMA.16816.F32 R8, R8, R98, RZ ;  /* 0x000000620808723c */ /* 0x000ff000000018ff */
[C---:B------:R-:W-:Y:S08]  /*11d50*/  HMMA.16816.F32 R28, R4.reuse, R70, R28 ;  /* 0x00000046041c723c */ /* 0x040ff0000000181c */
[C---:B------:R-:W-:Y:S01]  /*11d60*/  HMMA.16816.F32 R32, R4.reuse, R66, R32 ;  /* 0x000000420420723c */ /* 0x040fe20000001820 */
[----:B------:R-:W1:Y:S07]  /*11d70*/  LDSM.16.MT88.4 R64, [R167+0x1400] ;  /* 0x00140000a740783b */ /* 0x000e6e0000004200 */
[C---:B------:R-:W-:Y:S08]  /*11d80*/  HMMA.16816.F32 R36, R4.reuse, R94, R24 ;  /* 0x0000005e0424723c */ /* 0x040ff00000001818 */
[C---:B------:R-:W-:Y:S08]  /*11d90*/  HMMA.16816.F32 R68, R4.reuse, R54, R20 ;  /* 0x000000360444723c */ /* 0x040ff00000001814 */
[C---:B------:R-:W-:Y:S08]  /*11da0*/  HMMA.16816.F32 R48, R4.reuse, R50, R16 ;  /* 0x000000320430723c */ /* 0x040ff00000001810 */
[----:B------:R-:W-:Y:S07]  /*11db0*/  HMMA.16816.F32 R40, R4, R42, R8 ;  /* 0x0000002a0428723c */ /* 0x000fee0000001808 */
[----:B------:R-:W-:-:S04]  /*11dc0*/  FFMA.FTZ R4, R79, c[0x0][0x2d0], -R2 ;  /* 0x0000b4004f047a23 */ /* 0x000fc80000010802 */
[----:B------:R2:W-:Y:S02]  /*11dd0*/  MUFU.EX2 R21, R4 ;  /* 0x0000000400157308 */ /* 0x0005e40000000800 */
[----:B--2---:R-:W-:-:S06]  /*11de0*/  FFMA.FTZ R4, R78, c[0x0][0x2d0], -R2 ;  /* 0x0000b4004e047a23 */ /* 0x004fcc0000010802 */
[----:B------:R2:W3:Y:S02]  /*11df0*/  MUFU.EX2 R23, R4 ;  /* 0x0000000400177308 */ /* 0x0004e40000000800 */
[--C-:B--2---:R-:W-:Y:S02]  /*11e00*/  FFMA.FTZ R4, R77, c[0x0][0x2d0], -R2.reuse ;  /* 0x0000b4004d047a23 */ /* 0x104fe40000010802 */
[----:B------:R-:W-:-:S04]  /*11e10*/  FFMA.FTZ R2, R76, c[0x0][0x2d0], -R2 ;  /* 0x0000b4004c027a23 */ /* 0x000fc80000010802 */
[----:B------:R2:W-:Y:S08]  /*11e20*/  MUFU.EX2 R24, R4 ;  /* 0x0000000400187308 */ /* 0x0005f00000000800 */
[----:B------:R4:W5:Y:S01]  /*11e30*/  MUFU.EX2 R25, R2 ;  /* 0x0000000200197308 */ /* 0x0009620000000800 */
[----:B--2---:R-:W-:Y:S01]  /*11e40*/  LDSM.16.MT88.4 R4, [R167+0x2000] ;  /* 0x00200000a704783b */ /* 0x004fe20000004200 */
[----:B----4-:R-:W-:-:S03]  /*11e50*/  FFMA.FTZ R2, R47, c[0x0][0x2d0], -R0 ;  /* 0x0000b4002f027a23 */ /* 0x010fc60000010800 */
[----:B------:R-:W2:Y:S01]  /*11e60*/  LDL R47, [R1+0x48] ;  /* 0x00004800012f7983 */ /* 0x000ea20000100800 */
[----:B---3--:R-:W-:Y:S02]  /*11e70*/  F2FP.PACK_AB R96, R23, R21 ;  /* 0x000000151760723e */ /* 0x008fe400000000ff */
[----:B------:R3:W-:Y:S01]  /*11e80*/  MUFU.EX2 R16, R2 ;  /* 0x0000000200107308 */ /* 0x0007e20000000800 */
[----:B-----5:R-:W-:Y:S01]  /*11e90*/  F2FP.PACK_AB R98, R25, R24 ;  /* 0x000000181962723e */ /* 0x020fe200000000ff */
[----:B---3--:R-:W-:-:S06]  /*11ea0*/  FFMA.FTZ R2, R46, c[0x0][0x2d0], -R0 ;  /* 0x0000b4002e027a23 */ /* 0x008fcc0000010800 */
[----:B------:R3:W4:Y:S02]  /*11eb0*/  MUFU.EX2 R18, R2 ;  /* 0x0000000200127308 */ /* 0x0007240000000800 */
[--C-:B---3--:R-:W-:Y:S01]  /*11ec0*/  FFMA.FTZ R2, R45, c[0x0][0x2d0], -R0.reuse ;  /* 0x0000b4002d027a23 */ /* 0x108fe20000010800 */
[----:B----4-:R-:W-:Y:S01]  /*11ed0*/  F2FP.PACK_AB R97, R18, R16 ;  /* 0x000000101261723e */ /* 0x010fe200000000ff */
[----:B------:R-:W-:-:S04]  /*11ee0*/  FFMA.FTZ R0, R44, c[0x0][0x2d0], -R0 ;  /* 0x0000b4002c007a23 */ /* 0x000fc80000010800 */
[----:B------:R-:W-:Y:S08]  /*11ef0*/  MUFU.EX2 R20, R2 ;  /* 0x0000000200147308 */ /* 0x000ff00000000800 */
[----:B------:R3:W4:Y:S02]  /*11f00*/  MUFU.EX2 R22, R0 ;  /* 0x0000000000167308 */ /* 0x0007240000000800 */
[----:B---3--:R-:W-:Y:S01]  /*11f10*/  FFMA.FTZ R0, R130, c[0x0][0x2d0], -R12 ;  /* 0x0000b40082007a23 */ /* 0x008fe2000001080c */
[----:B----4-:R-:W-:-:S05]  /*11f20*/  F2FP.PACK_AB R99, R22, R20 ;  /* 0x000000141663723e */ /* 0x010fca00000000ff */
[----:B------:R3:W-:Y:S02]  /*11f30*/  MUFU.EX2 R11, R0 ;  /* 0x00000000000b7308 */ /* 0x0007e40000000800 */
[C---:B-1----:R-:W-:Y:S08]  /*11f40*/  HMMA.16816.F32 R52, R96.reuse, R64, R180 ;  /* 0x000000406034723c */ /* 0x042ff000000018b4 */
[----:B------:R-:W-:Y:S01]  /*11f50*/  HMMA.16816.F32 R152, R96, R160, R152 ;  /* 0x000000a06098723c */ /* 0x000fe20000001898 */
[----:B---3--:R-:W-:-:S04]  /*11f60*/  FFMA.FTZ R0, R131, c[0x0][0x2d0], -R12 ;  /* 0x0000b40083007a23 */ /* 0x008fc8000001080c */
[----:B------:R1:W3:Y:S03]  /*11f70*/  MUFU.EX2 R10, R0 ;  /* 0x00000000000a7308 */ /* 0x0002e60000000800 */
[----:B------:R-:W-:Y:S01]  /*11f80*/  HMMA.16816.F32 R100, R96, R112, R100 ;  /* 0x000000706064723c */ /* 0x000fe20000001864 */
[----:B-1----:R-:W-:Y:S01]  /*11f90*/  FFMA.FTZ R0, R129, c[0x0][0x2d0], -R12 ;  /* 0x0000b40081007a23 */ /* 0x002fe2000001080c */
[----:B---3--:R-:W-:-:S03]  /*11fa0*/  F2FP.PACK_AB R92, R10, R11 ;  /* 0x0000000b0a5c723e */ /* 0x008fc600000000ff */
[----:B------:R1:W-:Y:S02]  /*11fb0*/  MUFU.EX2 R17, R0 ;  /* 0x0000000000117308 */ /* 0x0003e40000000800 */
[----:B-1----:R-:W-:Y:S02]  /*11fc0*/  FFMA.FTZ R0, R128, c[0x0][0x2d0], -R12 ;  /* 0x0000b40080007a23 */ /* 0x002fe4000001080c */
[----:B------:R-:W1:Y:S01]  /*11fd0*/  LDSM.16.MT88.4 R128, [R166+0x1400] ;  /* 0x00140000a680783b */ /* 0x000e620000004200 */
[----:B------:R-:W-:-:S03]  /*11fe0*/  FADD.FTZ R12, R133, R132 ;  /* 0x00000084850c7221 */ /* 0x000fc60000010000 */
[----:B------:R3:W4:Y:S02]  /*11ff0*/  MUFU.EX2 R19, R0 ;  /* 0x0000000000137308 */ /* 0x0007240000000800 */
[----:B---3--:R-:W-:Y:S01]  /*12000*/  FFMA.FTZ R0, R124, c[0x0][0x2d0], -R3 ;  /* 0x0000b4007c007a23 */ /* 0x008fe20000010803 */
[----:B----4-:R-:W-:-:S05]  /*12010*/  F2FP.PACK_AB R94, R19, R17 ;  /* 0x00000011135e723e */ /* 0x010fca00000000ff */
[----:B------:R3:W-:Y:S02]  /*12020*/  MUFU.EX2 R9, R0 ;  /* 0x0000000000097308 */ /* 0x0007e40000000800 */
[--C-:B---3--:R-:W-:Y:S01]  /*12030*/  FFMA.FTZ R0, R127, c[0x0][0x2d0], -R3.reuse ;  /* 0x0000b4007f007a23 */ /* 0x108fe20000010803 */
[----:B-1----:R-:W-:Y:S05]  /*12040*/  HMMA.16816.F32 R116, R96, R128, R116 ;  /* 0x000000806074723c */ /* 0x002fea0000001874 */
[----:B------:R1:W3:Y:S02]  /*12050*/  MUFU.EX2 R8, R0 ;  /* 0x0000000000087308 */ /* 0x0002e40000000800 */
[--C-:B-1----:R-:W-:Y:S01]  /*12060*/  FFMA.FTZ R0, R126, c[0x0][0x2d0], -R3.reuse ;  /* 0x0000b4007e007a23 */ /* 0x102fe20000010803 */
[----:B---3--:R-:W-:Y:S01]  /*12070*/  F2FP.PACK_AB R93, R8, R9 ;  /* 0x00000009085d723e */ /* 0x008fe200000000ff */
[----:B------:R-:W-:-:S04]  /*12080*/  FFMA.FTZ R3, R125, c[0x0][0x2d0], -R3 ;  /* 0x0000b4007d037a23 */ /* 0x000fc80000010803 */
[----:B------:R-:W-:Y:S08]  /*12090*/  MUFU.EX2 R2, R0 ;  /* 0x0000000000027308 */ /* 0x000ff00000000800 */
[----:B------:R-:W1:Y:S02]  /*120a0*/  MUFU.EX2 R15, R3 ;  /* 0x00000003000f7308 */ /* 0x000e640000000800 */
[----:B-1----:R-:W-:-:S07]  /*120b0*/  F2FP.PACK_AB R95, R15, R2 ;  /* 0x000000020f5f723e */ /* 0x002fce00000000ff */
[C---:B------:R-:W-:Y:S08]  /*120c0*/  HMMA.16816.F32 R124, R92.reuse, R130, R56 ;  /* 0x000000825c7c723c */ /* 0x040ff00000001838 */
[C---:B------:R-:W-:Y:S08]  /*120d0*/  HMMA.16816.F32 R56, R92.reuse, R64, R84 ;  /* 0x000000405c38723c */ /* 0x040ff00000001854 */
[-C--:B------:R-:W-:Y:S08]  /*120e0*/  HMMA.16816.F32 R88, R92, R4.reuse, R60 ;  /* 0x000000045c58723c */ /* 0x080ff0000000183c */
[----:B------:R-:W-:Y:S07]  /*120f0*/  HMMA.16816.F32 R84, R96, R4, R188 ;  /* 0x000000046054723c */ /* 0x000fee00000018bc */
[----:B------:R-:W-:Y:S01]  /*12100*/  FADD.FTZ R4, R134, R12 ;  /* 0x0000000c86047221 */ /* 0x000fe20000010000 */
[----:B------:R-:W-:Y:S03]  /*12110*/  HMMA.16816.F32 R60, R92, R66, R232 ;  /* 0x000000425c3c723c */ /* 0x000fe600000018e8 */
[----:B------:R-:W-:-:S05]  /*12120*/  FADD.FTZ R12, R141, R4 ;  /* 0x000000048d0c7221 */ /* 0x000fca0000010000 */
[----:B------:R-:W-:Y:S08]  /*12130*/  HMMA.16816.F32 R156, R92, R162, R120 ;  /* 0x000000a25c9c723c */ /* 0x000ff00000001878 */
[----:B------:R-:W-:Y:S08]  /*12140*/  HMMA.16816.F32 R64, R96, R66, R68 ;  /* 0x000000426040723c */ /* 0x000ff00000001844 */
[C---:B------:R-:W-:Y:S08]  /*12150*/  HMMA.16816.F32 R148, R92.reuse, R160, R220 ;  /* 0x000000a05c94723c */ /* 0x040ff000000018dc */
[C---:B------:R-:W-:Y:S08]  /*12160*/  HMMA.16816.F32 R104, R92.reuse, R112, R236 ;  /* 0x000000705c68723c */ /* 0x040ff000000018ec */
[----:B------:R-:W-:Y:S01]  /*12170*/  HMMA.16816.F32 R108, R92, R114, R108 ;  /* 0x000000725c6c723c */ /* 0x000fe2000000186c */
[----:B--2---:R-:W-:-:S07]  /*12180*/  @P4 IMAD.HI.U32 R3, R47, c[0x0][0x2c8], RZ ;  /* 0x0000b2002f034a27 */ /* 0x004fce00078e00ff */
[----:B------:R-:W-:Y:S01]  /*12190*/  HMMA.16816.F32 R120, R92, R128, R240 ;  /* 0x000000805c78723c */ /* 0x000fe200000018f0 */
[----:B------:R-:W-:Y:S01]  /*121a0*/  IMAD.MOV.U32 R0, RZ, RZ, R47 ;  /* 0x000000ffff007224 */ /* 0x000fe200078e002f */
[----:B------:R-:W-:Y:S01]  /*121b0*/  @P4 SHF.R.U32.HI R0, RZ, c[0x0][0x2cc], R3 ;  /* 0x0000b300ff004a19 */ /* 0x000fe20000011603 */
[----:B------:R-:W-:-:S03]  /*121c0*/  FADD.FTZ R3, R172, R169 ;  /* 0x000000a9ac037221 */ /* 0x000fc60000010000 */
[----:B------:R-:W-:Y:S01]  /*121d0*/  IADD3 R0, R0, R13, -R14 ;  /* 0x0000000d00007210 */ /* 0x000fe20007ffe80e */
[----:B------:R-:W-:Y:S01]  /*121e0*/  FADD.FTZ R13, R173, R3 ;  /* 0x00000003ad0d7221 */ /* 0x000fe20000010000 */
[----:B------:R-:W-:Y:S01]  /*121f0*/  HMMA.16816.F32 R72, R92, R80, R72 ;  /* 0x000000505c48723c */ /* 0x000fe20000001848 */
[----:B------:R-:W-:Y:S02]  /*12200*/  FADD.FTZ R14, R213, R209 ;  /* 0x000000d1d50e7221 */ /* 0x000fe40000010000 */
[----:B------:R-:W-:-:S04]  /*12210*/  IMAD.HI R26, R0, 0x2aaaaaab, RZ ;  /* 0x2aaaaaab001a7827 */ /* 0x000fc800078e02ff */
[----:B------:R-:W-:Y:S01]  /*12220*/  FADD.FTZ R0, R208, R207 ;  /* 0x000000cfd0007221 */ /* 0x000fe20000010000 */
[----:B------:R-:W-:Y:S01]  /*12230*/  SHF.R.U32.HI R3, RZ, 0x1f, R26 ;  /* 0x0000001fff037819 */ /* 0x000fe2000001161a */
[----:B------:R-:W-:Y:S01]  /*12240*/  FADD.FTZ R13, R174, R13 ;  /* 0x0000000dae0d7221 */ /* 0x000fe20000010000 */
[----:B------:R-:W-:Y:S01]  /*12250*/  HMMA.16816.F32 R76, R92, R82, R228 ;  /* 0x000000525c4c723c */ /* 0x000fe200000018e4 */
[----:B------:R-:W-:Y:S01]  /*12260*/  FADD.FTZ R0, R210, R0 ;  /* 0x00000000d2007221 */ /* 0x000fe20000010000 */
[----:B------:R-:W-:Y:S01]  /*12270*/  LEA.HI.SX32 R26, R26, R3, 0x1d ;  /* 0x000000031a1a7211 */ /* 0x000fe200078feaff */
[----:B------:R-:W-:Y:S02]  /*12280*/  FADD.FTZ R3, R217, R14 ;  /* 0x0000000ed9037221 */ /* 0x000fe40000010000 */
[----:B------:R-:W-:Y:S01]  /*12290*/  FADD.FTZ R4, R211, R0 ;  /* 0x00000000d3047221 */ /* 0x000fe20000010000 */
[----:B------:R-:W-:Y:S01]  /*122a0*/  IMNMX R27, R246, R26, !PT ;  /* 0x0000001af61b7217 */ /* 0x000fe20007800200 */
[----:B------:R-:W-:Y:S01]  /*122b0*/  FADD.FTZ R5, R218, R3 ;  /* 0x00000003da057221 */ /* 0x000fe20000010000 */
[----:B------:R-:W-:Y:S01]  /*122c0*/  HMMA.16816.F32 R68, R96, R80, R184 ;  /* 0x000000506044723c */ /* 0x000fe200000018b8 */
[----:B------:R-:W-:-:S02]  /*122d0*/  FADD.FTZ R0, R176, R13 ;  /* 0x0000000db0007221 */ /* 0x000fc40000010000 */
[----:B------:R-:W-:Y:S01]  /*122e0*/  FADD.FTZ R3, R142, R12 ;  /* 0x0000000c8e037221 */ /* 0x000fe20000010000 */
[----:B------:R1:W-:Y:S01]  /*122f0*/  STL [R1+0x4], R27 ;  /* 0x0000041b01007387 */ /* 0x0003e20000100800 */
[----:B------:R-:W-:Y:S02]  /*12300*/  FADD.FTZ R5, R216, R5 ;  /* 0x00000005d8057221 */ /* 0x000fe40000010000 */
[----:B------:R-:W-:Y:S01]  /*12310*/  FADD.FTZ R0, R175, R0 ;  /* 0x00000000af007221 */ /* 0x000fe20000010000 */
[----:B------:R-:W-:Y:S01]  /*12320*/  HMMA.16816.F32 R160, R96, R162, R32 ;  /* 0x000000a260a0723c */ /* 0x000fe20000001820 */
[----:B------:R-:W-:Y:S02]  /*12330*/  FADD.FTZ R3, R168, R3 ;  /* 0x00000003a8037221 */ /* 0x000fe40000010000 */
[----:B------:R-:W-:Y:S02]  /*12340*/  FADD.FTZ R5, R212, R5 ;  /* 0x00000005d4057221 */ /* 0x000fe40000010000 */
[----:B------:R-:W-:-:S02]  /*12350*/  FADD.FTZ R0, R177, R0 ;  /* 0x00000000b1007221 */ /* 0x000fc40000010000 */
[----:B------:R-:W-:Y:S01]  /*12360*/  FADD.FTZ R5, R215, R5 ;  /* 0x00000005d7057221 */ /* 0x000fe20000010000 */
[----:B------:R-:W-:Y:S03]  /*12370*/  HMMA.16816.F32 R112, R96, R114, R28 ;  /* 0x000000726070723c */ /* 0x000fe6000000181c */
[----:B------:R-:W-:-:S05]  /*12380*/  FADD.FTZ R5, R214, R5 ;  /* 0x00000005d6057221 */ /* 0x000fca0000010000 */
        /* <DEDUP_REMOVED lines=8> */
[----:B------:R-:W-:Y:S01]  /*12410*/  FADD.FTZ R7, R204, R7 ;  /* 0x00000007cc077221 */ /* 0x000fe20000010000 */
[----:B------:R-:W-:Y:S01]  /*12420*/  IADD3 R204, R219, -0x2, RZ ;  /* 0xfffffffedbcc7810 */ /* 0x000fe20007ffe0ff */
        /* <DEDUP_REMOVED lines=18> */
[----:B------:R-:W-:Y:S01]  /*12550*/  FADD.FTZ R243, R15, R3 ;  /* 0x000000030ff37221 */ /* 0x000fe20000010000 */
[----:B------:R-:W-:Y:S05]  /*12560*/  @!P0 BRA `(.L_x_2729) ;  /* 0x0000308000008947 */ /* 0x000fea0003800000 */
[----:B-1----:R-:W2:Y:S01]  /*12570*/  LDL R27, [R1+0x8c] ;  /* 0x00008c00011b7983 */ /* 0x002ea20000100800 */
[----:B------:R-:W-:Y:S01]  /*12580*/  MOV R132, R139 ;  /* 0x0000008b00847202 */ /* 0x000fe20000000f00 */
[----:B------:R-:W-:Y:S01]  /*12590*/  IMAD.MOV.U32 R3, RZ, RZ, R140 ;  /* 0x000000ffff037224 */ /* 0x000fe200078e008c */
[----:B------:R-:W-:Y:S01]  /*125a0*/  MOV R142, R135 ;  /* 0x00000087008e7202 */ /* 0x000fe20000000f00 */
[----:B------:R-:W-:Y:S01]  /*125b0*/  IMAD.MOV.U32 R141, RZ, RZ, R138 ;  /* 0x000000ffff8d7224 */ /* 0x000fe200078e008a */
[----:B--2---:R-:W-:-:S05]  /*125c0*/  IADD3 R0, R27, R47, RZ ;  /* 0x0000002f1b007210 */ /* 0x004fca0007ffe0ff */
[----:B------:R1:W-:Y:S02]  /*125d0*/  STL [R1], R0 ;  /* 0x0000000001007387 */ /* 0x0003e40000100800 */
[----:B-1----:R-:W-:-:S05]  /*125e0*/  @P4 IMAD.HI.U32 R0, R0, c[0x0][0x2c8], RZ ;  /* 0x0000b20000004a27 */ /* 0x002fca00078e00ff */
[----:B------:R-:W-:-:S05]  /*125f0*/  @P4 SHF.R.U32.HI R0, RZ, c[0x0][0x2cc], R0 ;  /* 0x0000b300ff004a19 */ /* 0x000fca0000011600 */
[----:B------:R1:W-:Y:S02]  /*12600*/  @P4 STL [R1+0x8], R0 ;  /* 0x0000080001004387 */ /* 0x0003e40000100800 */
.L_x_2734:
        /* <DEDUP_REMOVED lines=50> */
.L_x_2731:
[----:B-1--4-:R-:W-:Y:S05]  /*12930*/  BSYNC B0 ;  /* 0x0000000000007941 */ /* 0x012fea0003800000 */
.L_x_2730:
        /* <DEDUP_REMOVED lines=103> */
[C---:B------:R-:W-:Y:S02]  /*12fb0*/  ISETP.GE.AND P1, PT, R0.reuse, 0x1, PT ;  /* 0x000000010000780c */ /* 0x040fe40003f26270 */
[----:B------:R-:W-:Y:S11]  /*12fc0*/  ISETP.GE.AND P0, PT, R0, 0x21, PT ;  /* 0x000000210000780c */ /* 0x000ff60003f06270 */
[C---:B------:R-:W-:Y:S02]  /*12fd0*/  @P1 IADD3 R2, R204.reuse, -0x1, RZ ;  /* 0xffffffffcc021810 */ /* 0x040fe40007ffe0ff */
[----:B------:R-:W-:Y:S01]  /*12fe0*/  @P0 IMAD.MOV.U32 R135, RZ, RZ, c[0x0][0x1e0] ;  /* 0x00007800ff870624 */ /* 0x000fe200078e00ff */
[----:B------:R-:W-:Y:S01]  /*12ff0*/  @P0 IADD3 R0, R204, -0x1, RZ ;  /* 0xffffffffcc000810 */ /* 0x000fe20007ffe0ff */
[----:B------:R-:W-:Y:S01]  /*13000*/  @P0 IMAD.MOV.U32 R138, RZ, RZ, 0x5 ;  /* 0x00000005ff8a0424 */ /* 0x000fe200078e00ff */
[----:B------:R-:W-:Y:S01]  /*13010*/  @P1 SHF.R.S32.HI R134, RZ, 0x1f, R2 ;  /* 0x0000001fff861819 */ /* 0x000fe20000011402 */
[----:B------:R-:W-:Y:S01]  /*13020*/  @P1 IMAD.WIDE.U32 R168, R2, c[0x0][0x1e0], RZ ;  /* 0x0000780002a81a25 */ /* 0x000fe200078e00ff */
[----:B------:R-:W-:Y:S02]  /*13030*/  @P0 SHF.R.S32.HI R133, RZ, 0x1f, R0 ;  /* 0x0000001fff850819 */ /* 0x000fe40000011400 */
[----:B------:R-:W-:Y:S01]  /*13040*/  @P0 SHF.L.U64.HI R139, R135, R138, c[0x0][0x1e4] ;  /* 0x00007900878b0619 */ /* 0x000fe2000001028a */
[----:B------:R-:W-:Y:S02]  /*13050*/  @P1 IMAD R140, R134, c[0x0][0x1e0], RZ ;  /* 0x00007800868c1a24 */ /* 0x000fe400078e02ff */
[----:B------:R-:W-:Y:S02]  /*13060*/  @P0 IMAD R133, R133, c[0x0][0x1e0], RZ ;  /* 0x0000780085850a24 */ /* 0x000fe400078e02ff */
[----:B------:R-:W-:Y:S02]  /*13070*/  @P0 IMAD.SHL.U32 R138, R135, 0x20, RZ ;  /* 0x00000020878a0824 */ /* 0x000fe400078e00ff */
[----:B------:R-:W-:Y:S04]  /*13080*/  @P0 IMAD.WIDE.U32 R134, R0, c[0x0][0x1e0], RZ ;  /* 0x0000780000860a25 */ /* 0x000fe800078e00ff */
[----:B------:R-:W-:Y:S02]  /*13090*/  @P1 IMAD R140, R2, c[0x0][0x1e4], R140 ;  /* 0x00007900028c1a24 */ /* 0x000fe400078e028c */
[----:B------:R-:W-:Y:S02]  /*130a0*/  @P0 IMAD R133, R0, c[0x0][0x1e4], R133 ;  /* 0x0000790000850a24 */ /* 0x000fe400078e0285 */
[----:B------:R-:W-:Y:S04]  /*130b0*/  @P0 IMAD.WIDE.U32 R138, R134, 0x30, R138 ;  /* 0x00000030868a0825 */ /* 0x000fe800078e008a */
[----:B------:R-:W-:Y:S01]  /*130c0*/  @P0 IMAD.IADD R2, R135, 0x1, R133 ;  /* 0x0000000187020824 */ /* 0x000fe200078e0285 */
[----:B------:R-:W-:Y:S01]  /*130d0*/  @P1 IADD3 R133, R169, R140, RZ ;  /* 0x0000008ca9851210 */ /* 0x000fe20007ffe0ff */
[----:B------:R-:W-:Y:S01]  /*130e0*/  @P1 IMAD.MOV.U32 R134, RZ, RZ, R250 ;  /* 0x000000ffff861224 */ /* 0x000fe200078e00fa */
[----:B------:R-:W-:Y:S01]  /*130f0*/  @P0 IADD3 R0, P2, R250, R138, RZ ;  /* 0x0000008afa000210 */ /* 0x000fe20007f5e0ff */
        /* <DEDUP_REMOVED lines=19> */
.L_x_2733:
[----:B------:R-:W-:Y:S05]  /*13230*/  BSYNC B0 ;  /* 0x0000000000007941 */ /* 0x000fea0003800000 */
.L_x_2732:
[----:B------:R-:W-:Y:S01]  /*13240*/  MOV R0, c[0x0][0x2c4] ;  /* 0x0000b10000007a02 */ /* 0x000fe20000000f00 */
[----:B------:R-:W2:Y:S03]  /*13250*/  LDL R2, [R1+0x8] ;  /* 0x0000080001027983 */ /* 0x000ea60000100800 */
[----:B------:R-:W-:Y:S01]  /*13260*/  ISETP.NE.AND P0, PT, R0, 0x1, PT ;  /* 0x000000010000780c */ /* 0x000fe20003f05270 */
[----:B------:R-:W3:Y:S04]  /*13270*/  LDL R140, [R1+0x20] ;  /* 0x00002000018c7983 */ /* 0x000ee80000100800 */
[----:B------:R4:W2:Y:S04]  /*13280*/  LDL R0, [R1] ;  /* 0x0000000001007983 */ /* 0x0008a80000100800 */
[----:B-1----:R-:W5:Y:S04]  /*13290*/  LDL R139, [R1+0x2c] ;  /* 0x00002c00018b7983 */ /* 0x002f680000100800 */
[----:B------:R-:W5:Y:S04]  /*132a0*/  LDL R134, [R1+0x40] ;  /* 0x0000400001867983 */ /* 0x000f680000100800 */
[----:B------:R-:W0:Y:S01]  /*132b0*/  LDGDEPBAR ;  /* 0x00000000000079af */ /* 0x000e220000000000 */
[----:B--2---:R-:W-:Y:S07]  /*132c0*/  @P0 MOV R0, R2 ;  /* 0x0000000200000202 */ /* 0x004fee0000000f00 */
[----:B------:R-:W1:Y:S08]  /*132d0*/  SHFL.IDX PT, R2, R0, RZ, 0x1c1f ;  /* 0x001c1fff00027589 */ /* 0x000e7000000e0000 */
[----:B------:R-:W2:Y:S08]  /*132e0*/  SHFL.IDX PT, R133, R0, 0x1, 0x1c1f ;  /* 0x003c1f0000857f89 */ /* 0x000eb000000e0000 */
[----:B------:R-:W1:Y:S08]  /*132f0*/  SHFL.IDX PT, R135, R0, 0x2, 0x1c1f ;  /* 0x005c1f0000877f89 */ /* 0x000e7000000e0000 */
[----:B------:R1:W2:Y:S02]  /*13300*/  SHFL.IDX PT, R138, R0, 0x3, 0x1c1f ;  /* 0x007c1f00008a7f89 */ /* 0x0002a400000e0000 */
[----:B-1----:R-:W-:Y:S05]  /*13310*/  IMAD R0, R204, -0x30, RZ ;  /* 0xffffffd0cc007824 */ /* 0x002fea00078e02ff */
[----:B---3--:R-:W-:Y:S04]  /*13320*/  IADD3 R0, -R140, 0x1, R0 ;  /* 0x000000018c007810 */ /* 0x008fe80007ffe100 */
[----:B-----5:R-:W-:Y:S04]  /*13330*/  IADD3 R0, -R134, R0, R139 ;  /* 0x0000000086007210 */ /* 0x020fe80007ffe18b */
[C---:B------:R-:W-:Y:S02]  /*13340*/  IADD3 R134, R0.reuse, R2, RZ ;  /* 0x0000000200867210 */ /* 0x040fe40007ffe0ff */
[----:B--2---:R-:W-:Y:S02]  /*13350*/  IADD3 R133, R0, R133, RZ ;  /* 0x0000008500857210 */ /* 0x004fe40007ffe0ff */
[----:B------:R-:W-:Y:S02]  /*13360*/  ISETP.GT.AND P0, PT, R134, RZ, PT ;  /* 0x000000ff8600720c */ /* 0x000fe40003f04270 */
[----:B------:R-:W-:Y:S02]  /*13370*/  IADD3 R2, R0, R135, RZ ;  /* 0x0000008700027210 */ /* 0x000fe40007ffe0ff */
[----:B------:R-:W-:Y:S02]  /*13380*/  ISETP.GT.AND P2, PT, R134, 0x1, PT ;  /* 0x000000018600780c */ /* 0x000fe40003f44270 */
[----:B------:R-:W-:Y:S02]  /*13390*/  FSEL R135, R4, -INF , P0 ;  /* 0xff80000004877808 */ /* 0x000fe40000000000 */
[----:B------:R-:W-:Y:S02]  /*133a0*/  ISETP.GT.AND P0, PT, R133, 0x1, PT ;  /* 0x000000018500780c */ /* 0x000fe40003f04270 */
[----:B------:R-:W-:Y:S02]  /*133b0*/  FMNMX.FTZ R4, R135, R3, !PT ;  /* 0x0000000387047209 */ /* 0x000fe40007810000 */
[----:B------:R-:W-:Y:S02]  /*133c0*/  FSEL R169, R7, -INF , P0 ;  /* 0xff80000007a97808 */ /* 0x000fe40000000000 */
[----:B------:R-:W-:Y:S02]  /*133d0*/  FSEL R139, R5, -INF , P2 ;  /* 0xff800000058b7808 */ /* 0x000fe40001000000 */
[C---:B------:R-:W-:Y:S02]  /*133e0*/  ISETP.GT.AND P0, PT, R134.reuse, 0x8, PT ;  /* 0x000000088600780c */ /* 0x040fe40003f04270 */
[----:B------:R-:W-:Y:S02]  /*133f0*/  ISETP.GT.AND P2, PT, R134, 0x9, PT ;  /* 0x000000098600780c */ /* 0x000fe40003f44270 */
[----:B------:R-:W-:Y:S02]  /*13400*/  IADD3 R0, R0, R138, RZ ;  /* 0x0000008a00007210 */ /* 0x000fe40007ffe0ff */
[----:B------:R-:W-:Y:S02]  /*13410*/  FSEL R138, R16, -INF , P0 ;  /* 0xff800000108a7808 */ /* 0x000fe40000000000 */
[----:B------:R-:W-:Y:S02]  /*13420*/  FMNMX.FTZ R4, R139, R4, !PT ;  /* 0x000000048b047209 */ /* 0x000fe40007810000 */
[----:B------:R-:W-:Y:S02]  /*13430*/  FSEL R17, R17, -INF , P2 ;  /* 0xff80000011117808 */ /* 0x000fe40001000000 */
[----:B------:R-:W-:Y:S02]  /*13440*/  ISETP.GT.AND P1, PT, R133, RZ, PT ;  /* 0x000000ff8500720c */ /* 0x000fe40003f24270 */
[----:B------:R-:W-:Y:S02]  /*13450*/  ISETP.GT.AND P3, PT, R134, 0x10, PT ;  /* 0x000000108600780c */ /* 0x000fe40003f64270 */
[----:B------:R-:W-:Y:S02]  /*13460*/  FMNMX.FTZ R4, R138, R4, !PT ;  /* 0x000000048a047209 */ /* 0x000fe40007810000 */
[----:B------:R-:W-:Y:S02]  /*13470*/  FSEL R208, R20, -INF , P3 ;  /* 0xff80000014d07808 */ /* 0x000fe40001800000 */
[----:B------:R-:W-:Y:S02]  /*13480*/  ISETP.GT.AND P2, PT, R134, 0x11, PT ;  /* 0x000000118600780c */ /* 0x000fe40003f44270 */
[----:B------:R-:W-:Y:S02]  /*13490*/  FMNMX.FTZ R4, R17, R4, !PT ;  /* 0x0000000411047209 */ /* 0x000fe40007810000 */
[----:B------:R-:W-:Y:S02]  /*134a0*/  FSEL R168, R6, -INF , P1 ;  /* 0xff80000006a87808 */ /* 0x000fe40000800000 */
        /* <DEDUP_REMOVED lines=8> */
[C---:B------:R-:W-:Y:S02]  /*13530*/  ISETP.GT.AND P0, PT, R134.reuse, 0x19, PT ;  /* 0x000000198600780c */ /* 0x040fe40003f04270 */
        /* <DEDUP_REMOVED lines=8> */
[----:B------:R-:W-:Y:S02]  /*135c0*/  FMNMX.FTZ R4, R231, R4, !PT ;  /* 0x00000004e7047209 */ /* 0x000fe40007810000 */
[C---:B------:R-:W-:Y:S02]  /*135d0*/  ISETP.GT.AND P3, PT, R134.reuse, 0x28, PT ;  /* 0x000000288600780c */ /* 0x040fe40003f64270 */
        /* <DEDUP_REMOVED lines=10> */
[----:B------:R-:W-:Y:S02]  /*13680*/  ISETP.GT.AND P1, PT, R133, 0x10, PT ;  /* 0x000000108500780c */ /* 0x000fe40003f24270 */
[----:B------:R-:W-:Y:S02]  /*13690*/  FSEL R209, R35, -INF , P0 ;  /* 0xff80000023d17808 */ /* 0x000fe40000000000 */
[C---:B------:R-:W-:Y:S02]  /*136a0*/  ISETP.GT.AND P0, PT, R133.reuse, 0x20, PT ;  /* 0x000000208500780c */ /* 0x040fe40003f04270 */
[----:B------:R-:W-:Y:S02]  /*136b0*/  FSEL R206, R22, -INF , P1 ;  /* 0xff80000016ce7808 */ /* 0x000fe40000800000 */
[----:B------:R-:W-:Y:S02]  /*136c0*/  FSEL R227, R38, -INF , P0 ;  /* 0xff80000026e37808 */ /* 0x000fe40000000000 */
[C---:B------:R-:W-:Y:S02]  /*136d0*/  ISETP.GT.AND P0, PT, R133.reuse, 0x29, PT ;  /* 0x000000298500780c */ /* 0x040fe40003f04270 */
[----:B------:R-:W-:Y:S02]  /*136e0*/  ISETP.GT.AND P1, PT, R133, 0x18, PT ;  /* 0x000000188500780c */ /* 0x000fe40003f24270 */
        /* <DEDUP_REMOVED lines=8> */
[----:B------:R-:W-:Y:S02]  /*13770*/  FSEL R225, R50, -INF , P1 ;  /* 0xff80000032e17808 */ /* 0x000fe40000800000 */
[----:B------:R-:W-:Y:S02]  /*13780*/  ISETP.GT.AND P1, PT, R0, RZ, PT ;  /* 0x000000ff0000720c */ /* 0x000fe40003f24270 */
[----:B------:R-:W-:Y:S02]  /*13790*/  FMNMX.FTZ R5, R169, R5, !PT ;  /* 0x00000005a9057209 */ /* 0x000fe40007810000 */
[----:B------:R-:W-:Y:S02]  /*137a0*/  FSEL R226, R39, -INF , P2 ;  /* 0xff80000027e27808 */ /* 0x000fe40001000000 */
[C---:B------:R-:W-:Y:S01]  /*137b0*/  ISETP.GT.AND P2, PT, R2.reuse, 0x1, PT ;  /* 0x000000010200780c */ /* 0x040fe20003f44270 */
[----:B------:R-:W-:Y:S01]  /*137c0*/  LDSM.16.MT88.4 R36, [R167] ;  /* 0x00000000a724783b */ /* 0x000fe20000004200 */
[----:B------:R-:W-:Y:S02]  /*137d0*/  FSEL R11, R11, -INF , P0 ;  /* 0xff8000000b0b7808 */ /* 0x000fe40000000000 */
[----:B------:R-:W-:Y:S02]  /*137e0*/  ISETP.GT.AND P0, PT, R2, 0x8, PT ;  /* 0x000000080200780c */ /* 0x000fe40003f04270 */
[----:B------:R-:W-:Y:S02]  /*137f0*/  FSEL R10, R10, -INF , P1 ;  /* 0xff8000000a0a7808 */ /* 0x000fe40000800000 */
[----:B------:R-:W-:Y:S02]  /*13800*/  ISETP.GT.AND P1, PT, R0, 0x8, PT ;  /* 0x000000080000780c */ /* 0x000fe40003f24270 */
[----:B-1----:R-:W-:Y:S02]  /*13810*/  FMNMX.FTZ R4, R4, R20, !PT ;  /* 0x0000001404047209 */ /* 0x002fe40007810000 */
[----:B------:R-:W-:Y:S01]  /*13820*/  FMNMX.FTZ R5, R18, R5, !PT ;  /* 0x0000000512057209 */ /* 0x000fe20007810000 */
[----:B------:R-:W-:Y:S01]  /*13830*/  LDSM.16.MT88.4 R20, [R166] ;  /* 0x00000000a614783b */ /* 0x000fe20000004200 */
[----:B------:R-:W-:Y:S02]  /*13840*/  FSEL R16, R9, -INF , P2 ;  /* 0xff80000009107808 */ /* 0x000fe40001000000 */
        /* <DEDUP_REMOVED lines=10> */
[----:B------:R-:W-:Y:S02]  /*138f0*/  ISETP.GT.AND P0, PT, R2, 0x10, PT ;  /* 0x000000100200780c */ /* 0x000fe40003f04270 */
[----:B------:R-:W-:Y:S02]  /*13900*/  FSEL R8, R13, -INF , P2 ;  /* 0xff8000000d087808 */ /* 0x000fe40001000000 */
        /* <DEDUP_REMOVED lines=10> */
[----:B------:R-:W-:Y:S02]  /*139b0*/  ISETP.GT.AND P0, PT, R2, 0x18, PT ;  /* 0x000000180200780c */ /* 0x000fe40003f04270 */
        /* <DEDUP_REMOVED lines=20> */
[----:B------:R-:W-:Y:S02]  /*13b00*/  FSEL R222, R41, -INF , P0 ;  /* 0xff80000029de7808 */ /* 0x000fe40000000000 */
[----:B------:R-:W-:Y:S02]  /*13b10*/  FMNMX.FTZ R2, R7, R2, !PT ;  /* 0x0000000207027209 */ /* 0x000fe40007810000 */
[----:B------:R-:W-:Y:S02]  /*13b20*/  FMNMX.FTZ R4, R223, R4, !PT ;  /* 0x00000004df047209 */ /* 0x000fe40007810000 */
[----:B------:R-:W-:Y:S02]  /*13b30*/  FMNMX.FTZ R5, R224, R5, !PT ;  /* 0x00000005e0057209 */ /* 0x000fe40007810000 */
[----:B------:R-:W-:Y:S02]  /*13b40*/  FSEL R221, R44, -INF , P2 ;  /* 0xff8000002cdd7808 */ /* 0x000fe40001000000 */
[----:B------:R-:W-:Y:S01]  /*13b50*/  FMNMX.FTZ R2, R15, R2, !PT ;  /* 0x000000020f027209 */ /* 0x000fe20007810000 */
[----:B------:R-:W1:Y:S01]  /*13b60*/  SHFL.BFLY PT, R13, R5, 0x2, 0x1f ;  /* 0x0c401f00050d7f89 */ /* 0x000e6200000e0000 */
        /* <DEDUP_REMOVED lines=10> */
[C---:B------:R-:W-:Y:S01]  /*13c10*/  ISETP.GT.AND P1, PT, R0.reuse, 0x20, PT ;  /* 0x000000200000780c */ /* 0x040fe20003f24270 */
[--C-:B------:R-:W-:Y:S01]  /*13c20*/  FFMA.FTZ R12, R135, c[0x0][0x2d0], -R175.reuse ;  /* 0x0000b400870c7a23 */ /* 0x100fe200000108af */
[----:B------:R-:W-:Y:S02]  /*13c30*/  FSEL R190, R45, -INF , P3 ;  /* 0xff8000002dbe7808 */ /* 0x000fe40001800000 */
[----:B------:R-:W-:Y:S01]  /*13c40*/  ISETP.GT.AND P3, PT, R0, 0x21, PT ;  /* 0x000000210000780c */ /* 0x000fe20003f64270 */
[----:B------:R2:W-:Y:S01]  /*13c50*/  MUFU.EX2 R184, R12 ;  /* 0x0000000c00b87308 */ /* 0x0005e20000000800 */
[----:B------:R-:W-:Y:S02]  /*13c60*/  FSEL R220, R42, -INF , P1 ;  /* 0xff8000002adc7808 */ /* 0x000fe40000800000 */
[C---:B------:R-:W-:Y:S02]  /*13c70*/  ISETP.GT.AND P2, PT, R0.reuse, 0x28, PT ;  /* 0x000000280000780c */ /* 0x040fe40003f44270 */
[----:B------:R-:W-:Y:S01]  /*13c80*/  ISETP.GT.AND P1, PT, R0, 0x29, PT ;  /* 0x000000290000780c */ /* 0x000fe20003f24270 */
[--C-:B------:R-:W-:Y:S01]  /*13c90*/  FFMA.FTZ R0, R139, c[0x0][0x2d0], -R175.reuse ;  /* 0x0000b4008b007a23 */ /* 0x100fe200000108af */
[----:B------:R-:W-:Y:S02]  /*13ca0*/  FMNMX.FTZ R2, R190, R2, !PT ;  /* 0x00000002be027209 */ /* 0x000fe40007810000 */
[----:B------:R-:W-:Y:S01]  /*13cb0*/  FMNMX.FTZ R4, R191, R4, !PT ;  /* 0x00000004bf047209 */ /* 0x000fe20007810000 */
[----:B------:R3:W5:Y:S01]  /*13cc0*/  MUFU.EX2 R219, R0 ;  /* 0x0000000000db7308 */ /* 0x0007620000000800 */
        /* <DEDUP_REMOVED lines=8> */
[--C-:B--2---:R-:W-:Y:S01]  /*13d50*/  FFMA.FTZ R12, R138, c[0x0][0x2d0], -R175.reuse ;  /* 0x0000b4008a0c7a23 */ /* 0x104fe200000108af */
[----:B------:R-:W-:Y:S02]  /*13d60*/  FSEL R135, R47, -INF , P1 ;  /* 0xff8000002f877808 */ /* 0x000fe40000800000 */
[----:B------:R-:W-:Y:S01]  /*13d70*/  FMNMX.FTZ R4, R218, R4, !PT ;  /* 0x00000004da047209 */ /* 0x000fe20007810000 */
[----:B------:R2:W-:Y:S03]  /*13d80*/  MUFU.EX2 R239, R12 ;  /* 0x0000000c00ef7308 */ /* 0x0005e60000000800 */
[----:B---3--:R-:W-:Y:S02]  /*13d90*/  FMNMX.FTZ R0, R188, R4, !PT ;  /* 0x00000004bc007209 */ /* 0x008fe40007810000 */
[----:B-1----:R-:W-:Y:S02]  /*13da0*/  FMNMX.FTZ R4, R2, R13, !PT ;  /* 0x0000000d02047209 */ /* 0x002fe40007810000 */
[----:B------:R-:W-:Y:S03]  /*13db0*/  FMNMX.FTZ R0, R135, R0, !PT ;  /* 0x0000000087007209 */ /* 0x000fe60007810000 */
[----:B------:R-:W1:Y:S01]  /*13dc0*/  SHFL.BFLY PT, R13, R4, 0x1, 0x1f ;  /* 0x0c201f00040d7f89 */ /* 0x000e6200000e0000 */
[----:B----4-:R-:W-:Y:S01]  /*13dd0*/  FMNMX.FTZ R139, R5, R14, !PT ;  /* 0x0000000e058b7209 */ /* 0x010fe20007810000 */
[----:B------:R-:W-:Y:S03]  /*13de0*/  FFMA.FTZ R5, R17, c[0x0][0x2d0], -R175 ;  /* 0x0000b40011057a23 */ /* 0x000fe600000108af */
[C---:B------:R-:W-:Y:S03]  /*13df0*/  FSETP.NEU.FTZ.AND P2, PT, R139.reuse, -INF , PT ;  /* 0xff8000008b00780b */ /* 0x040fe60003f5d000 */
[----:B------:R-:W3:Y:S01]  /*13e00*/  SHFL.BFLY PT, R2, R0, 0x2, 0x1f ;  /* 0x0c401f0000027f89 */ /* 0x000ee200000e0000 */
[----:B------:R4:W4:Y:S01]  /*13e10*/  MUFU.EX2 R240, R5 ;  /* 0x0000000500f07308 */ /* 0x0009220000000800 */
[----:B--2---:R-:W-:Y:S05]  /*13e20*/  FMUL.FTZ R12, R139, c[0x0][0x2d0] ;  /* 0x0000b4008b0c7a20 */ /* 0x004fea0000410000 */
[----:B------:R-:W-:Y:S02]  /*13e30*/  FSEL R173, R12, RZ, P2 ;  /* 0x000000ff0cad7208 */ /* 0x000fe40001000000 */
[----:B-1----:R-:W-:Y:S04]  /*13e40*/  FMNMX.FTZ R138, R4, R13, !PT ;  /* 0x0000000d048a7209 */ /* 0x002fe80007810000 */
[C---:B------:R-:W-:Y:S01]  /*13e50*/  FSETP.NEU.FTZ.AND P1, PT, R138.reuse, -INF , PT ;  /* 0xff8000008a00780b */ /* 0x040fe20003f3d000 */
[----:B------:R-:W-:Y:S01]  /*13e60*/  FMUL.FTZ R4, R138, c[0x0][0x2d0] ;  /* 0x0000b4008a047a20 */ /* 0x000fe20000410000 */
[----:B---3--:R-:W-:Y:S01]  /*13e70*/  FMNMX.FTZ R0, R0, R2, !PT ;  /* 0x0000000200007209 */ /* 0x008fe20007810000 */
[--C-:B------:R-:W-:Y:S03]  /*13e80*/  FFMA.FTZ R2, R18, c[0x0][0x2d0], -R173.reuse ;  /* 0x0000b40012027a23 */ /* 0x100fe600000108ad */
[----:B------:R-:W-:Y:S01]  /*13e90*/  FSEL R172, R4, RZ, P1 ;  /* 0x000000ff04ac7208 */ /* 0x000fe20000800000 */
[--C-:B----4-:R-:W-:Y:S01]  /*13ea0*/  FFMA.FTZ R5, R168, c[0x0][0x2d0], -R173.reuse ;  /* 0x0000b400a8057a23 */ /* 0x110fe200000108ad */
[----:B-----5:R-:W-:Y:S01]  /*13eb0*/  F2FP.PACK_AB R168, R219, R184 ;  /* 0x000000b8dba8723e */ /* 0x020fe200000000ff */
[----:B------:R1:W-:Y:S01]  /*13ec0*/  MUFU.EX2 R237, R2 ;  /* 0x0000000200ed7308 */ /* 0x0003e20000000800 */
[----:B------:R-:W-:Y:S01]  /*13ed0*/  F2FP.PACK_AB R170, R240, R239 ;  /* 0x000000eff0aa723e */ /* 0x000fe200000000ff */
[--C-:B------:R-:W-:Y:S02]  /*13ee0*/  FFMA.FTZ R4, R16, c[0x0][0x2d0], -R172.reuse ;  /* 0x0000b40010047a23 */ /* 0x100fe400000108ac */
[--C-:B------:R-:W-:Y:S06]  /*13ef0*/  FFMA.FTZ R6, R6, c[0x0][0x2d0], -R172.reuse ;  /* 0x0000b40006067a23 */ /* 0x100fec00000108ac */
[----:B------:R-:W-:Y:S10]  /*13f00*/  MUFU.EX2 R179, R4 ;  /* 0x0000000400b37308 */ /* 0x000ff40000000800 */
[----:B------:R2:W-:Y:S01]  /*13f10*/  MUFU.EX2 R178, R5 ;  /* 0x0000000500b27308 */ /* 0x0005e20000000800 */
[----:B-1----:R-:W1:Y:S09]  /*13f20*/  SHFL.BFLY PT, R2, R0, 0x1, 0x1f ;  /* 0x0c201f0000027f89 */ /* 0x002e7200000e0000 */
[----:B------:R-:W-:Y:S01]  /*13f30*/  MUFU.EX2 R177, R6 ;  /* 0x0000000600b17308 */ /* 0x000fe20000000800 */
[--C-:B--2---:R-:W-:Y:S01]  /*13f40*/  FFMA.FTZ R5, R169, c[0x0][0x2d0], -R173.reuse ;  /* 0x0000b400a9057a23 */ /* 0x104fe200000108ad */
[----:B-1----:R-:W-:Y:S01]  /*13f50*/  FMNMX.FTZ R134, R0, R2, !PT ;  /* 0x0000000200867209 */ /* 0x002fe20007810000 */
[--C-:B------:R-:W-:Y:S07]  /*13f60*/  FFMA.FTZ R0, R9, c[0x0][0x2d0], -R172.reuse ;  /* 0x0000b40009007a23 */ /* 0x100fee00000108ac */
[----:B------:R1:W2:Y:S01]  /*13f70*/  MUFU.EX2 R181, R5 ;  /* 0x0000000500b57308 */ /* 0x0002a20000000800 */
[----:B------:R-:W-:Y:S02]  /*13f80*/  FFMA.FTZ R2, R8, c[0x0][0x2d0], -R172 ;  /* 0x0000b40008027a23 */ /* 0x000fe400000108ac */
[----:B------:R-:W-:Y:S07]  /*13f90*/  FMUL.FTZ R4, R134, c[0x0][0x2d0] ;  /* 0x0000b40086047a20 */ /* 0x000fee0000410000 */
[----:B------:R3:W-:Y:S10]  /*13fa0*/  MUFU.EX2 R234, R0 ;  /* 0x0000000000ea7308 */ /* 0x0007f40000000800 */
[----:B------:R4:W-:Y:S01]  /*13fb0*/  MUFU.EX2 R236, R2 ;  /* 0x0000000200ec7308 */ /* 0x0009e20000000800 */
[----:B-1----:R-:W-:Y:S01]  /*13fc0*/  FFMA.FTZ R5, R19, c[0x0][0x2d0], -R173 ;  /* 0x0000b40013057a23 */ /* 0x002fe200000108ad */
[----:B--2---:R-:W-:Y:S08]  /*13fd0*/  F2FP.PACK_AB R169, R181, R178 ;  /* 0x000000b2b5a9723e */ /* 0x004ff000000000ff */
[----:B------:R-:W1:Y:S01]  /*13fe0*/  MUFU.EX2 R238, R5 ;  /* 0x0000000500ee7308 */ /* 0x000e620000000800 */
[----:B---3--:R-:W-:Y:S02]  /*13ff0*/  FSEL R0, R140, RZ, P0 ;  /* 0x000000ff8c007208 */ /* 0x008fe40000000000 */
[----:B------:R-:W-:Y:S03]  /*14000*/  FSETP.NEU.FTZ.AND P0, PT, R134, -INF , PT ;  /* 0xff8000008600780b */ /* 0x000fe60003f1d000 */
[----:B------:R-:W-:Y:S01]  /*14010*/  FADD.FTZ R0, -R0, R3 ;  /* 0x0000000300007221 */ /* 0x000fe20000010100 */
[----:B------:R-:W-:Y:S03]  /*14020*/  FSEL R174, R4, RZ, P0 ;  /* 0x000000ff04ae7208 */ /* 0x000fe60000000000 */
[----:B------:R-:W-:Y:S02]  /*14030*/  FMUL.FTZ R0, R0, c[0x0][0x2d0] ;  /* 0x0000b40000007a20 */ /* 0x000fe40000410000 */
[--C-:B----4-:R-:W-:Y:S02]  /*14040*/  FFMA.FTZ R2, R10, c[0x0][0x2d0], -R174.reuse ;  /* 0x0000b4000a027a23 */ /* 0x110fe400000108ae */
[----:B------:R-:W2:Y:S01]  /*14050*/  MUFU.EX2 R133, R0 ;  /* 0x0000000000857308 */ /* 0x000ea20000000800 */
[----:B-1----:R-:W-:Y:S09]  /*14060*/  F2FP.PACK_AB R171, R238, R237 ;  /* 0x000000edeeab723e */ /* 0x002ff200000000ff */
[----:B------:R1:W-:Y:S01]  /*14070*/  MUFU.EX2 R176, R2 ;  /* 0x0000000200b07308 */ /* 0x0003e20000000800 */
[C---:B--2---:R-:W-:Y:S02]  /*14080*/  FMUL.FTZ R4, R133.reuse, R152 ;  /* 0x0000009885047220 */ /* 0x044fe40000410000 */
        /* <DEDUP_REMOVED lines=17> */
[----:B------:R-:W-:Y:S02]  /*141a0*/  FFMA.FTZ R128, R231, c[0x0][0x2d0], -R175 ;  /* 0x0000b400e7807a23 */ /* 0x000fe400000108af */
[----:B------:R-:W2:Y:S01]  /*141b0*/  LDL R231, [R1+0x4] ;  /* 0x0000040001e77983 */ /* 0x000ea20000100800 */
[--C-:B-1----:R-:W-:Y:S02]  /*141c0*/  FFMA.FTZ R2, R7, c[0x0][0x2d0], -R174.reuse ;  /* 0x0000b40007027a23 */ /* 0x102fe400000108ae */
[----:B------:R-:W-:Y:S02]  /*141d0*/  FFMA.FTZ R129, R218, c[0x0][0x2d0], -R174 ;  /* 0x0000b400da817a23 */ /* 0x000fe400000108ae */
[----:B------:R1:W-:Y:S01]  /*141e0*/  MUFU.EX2 R233, R2 ;  /* 0x0000000200e97308 */ /* 0x0003e20000000800 */
[C---:B------:R-:W-:Y:S02]  /*141f0*/  FMUL.FTZ R84, R133.reuse, R84 ;  /* 0x0000005485547220 */ /* 0x040fe40000410000 */
[C---:B------:R-:W-:Y:S02]  /*14200*/  FMUL.FTZ R85, R133.reuse, R85 ;  /* 0x0000005585557220 */ /* 0x040fe40000410000 */
[C---:B------:R-:W-:Y:S02]  /*14210*/  FMUL.FTZ R96, R133.reuse, R96 ;  /* 0x0000006085607220 */ /* 0x040fe40000410000 */
[----:B------:R-:W-:Y:S01]  /*14220*/  FMUL.FTZ R97, R133, R97 ;  /* 0x0000006185617220 */ /* 0x000fe20000410000 */
[----:B-1----:R-:W-:Y:S05]  /*14230*/  FSEL R2, R139, RZ, P2 ;  /* 0x000000ff8b027208 */ /* 0x002fea0001000000 */
[----:B------:R-:W-:Y:S01]  /*14240*/  FADD.FTZ R0, -R2, R132 ;  /* 0x0000008402007221 */ /* 0x000fe20000010100 */
[----:B------:R-:W-:Y:S03]  /*14250*/  FSEL R2, R138, RZ, P1 ;  /* 0x000000ff8a027208 */ /* 0x000fe60000800000 */
[----:B------:R-:W-:Y:S04]  /*14260*/  FMUL.FTZ R0, R0, c[0x0][0x2d0] ;  /* 0x0000b40000007a20 */ /* 0x000fe80000410000 */
[----:B------:R1:W3:Y:S02]  /*14270*/  MUFU.EX2 R132, R0 ;  /* 0x0000000000847308 */ /* 0x0002e40000000800 */
[----:B-1----:R-:W-:Y:S01]  /*14280*/  FADD.FTZ R0, -R2, R141 ;  /* 0x0000008d02007221 */ /* 0x002fe20000010100 */
[----:B------:R-:W-:Y:S01]  /*14290*/  FSEL R2, R134, RZ, P0 ;  /* 0x000000ff86027208 */ /* 0x000fe20000000000 */
[----:B---3--:R-:W-:Y:S02]  /*142a0*/  FMUL.FTZ R6, R132, R154 ;  /* 0x0000009a84067220 */ /* 0x008fe40000410000 */
[----:B------:R-:W-:Y:S02]  /*142b0*/  FMUL.FTZ R0, R0, c[0x0][0x2d0] ;  /* 0x0000b40000007a20 */ /* 0x000fe40000410000 */
[C---:B------:R-:W-:Y:S02]  /*142c0*/  FMUL.FTZ R7, R132.reuse, R155 ;  /* 0x0000009b84077220 */ /* 0x040fe40000410000 */
[----:B------:R1:W3:Y:S01]  /*142d0*/  MUFU.EX2 R3, R0 ;  /* 0x0000000000037308 */ /* 0x0002e20000000800 */
[C---:B------:R-:W-:Y:S02]  /*142e0*/  FMUL.FTZ R18, R132.reuse, R162 ;  /* 0x000000a284127220 */ /* 0x040fe40000410000 */
[C---:B------:R-:W-:Y:S02]  /*142f0*/  FMUL.FTZ R19, R132.reuse, R163 ;  /* 0x000000a384137220 */ /* 0x040fe40000410000 */
[-C--:B------:R-:W-:Y:S01]  /*14300*/  HMMA.16816.F32 R4, R168, R20.reuse, R4 ;  /* 0x00000014a804723c */ /* 0x080fe20000001804 */
[C---:B------:R-:W-:Y:S01]  /*14310*/  FMUL.FTZ R34, R132.reuse, R114 ;  /* 0x0000007284227220 */ /* 0x040fe20000410000 */
[----:B------:R-:W-:Y:S01]  /*14320*/  LDSM.16.MT88.4 R160, [R166+0x800] ;  /* 0x00080000a6a0783b */ /* 0x000fe20000004200 */
[C---:B------:R-:W-:Y:S02]  /*14330*/  FMUL.FTZ R35, R132.reuse, R115 ;  /* 0x0000007384237220 */ /* 0x040fe40000410000 */
[C---:B------:R-:W-:Y:S02]  /*14340*/  FMUL.FTZ R50, R132.reuse, R130 ;  /* 0x0000008284327220 */ /* 0x040fe40000410000 */
[C---:B------:R-:W-:Y:S02]  /*14350*/  FMUL.FTZ R51, R132.reuse, R131 ;  /* 0x0000008384337220 */ /* 0x040fe40000410000 */
[C---:B------:R-:W-:Y:S01]  /*14360*/  FMUL.FTZ R54, R132.reuse, R54 ;  /* 0x0000003684367220 */ /* 0x040fe20000410000 */
[----:B------:R-:W-:Y:S02]  /*14370*/  LDSM.16.MT88.4 R112, [R167+0x400] ;  /* 0x00040000a770783b */ /* 0x000fe40000004200 */
[C---:B------:R-:W-:Y:S02]  /*14380*/  FMUL.FTZ R55, R132.reuse, R55 ;  /* 0x0000003784377220 */ /* 0x040fe40000410000 */
[C---:B------:R-:W-:Y:S02]  /*14390*/  FMUL.FTZ R66, R132.reuse, R66 ;  /* 0x0000004284427220 */ /* 0x040fe40000410000 */
[C---:B------:R-:W-:Y:S02]  /*143a0*/  FMUL.FTZ R67, R132.reuse, R67 ;  /* 0x0000004384437220 */ /* 0x040fe40000410000 */
[----:B------:R-:W-:Y:S02]  /*143b0*/  FMUL.FTZ R70, R132, R70 ;  /* 0x0000004684467220 */ /* 0x000fe40000410000 */
[----:B-1----:R-:W-:Y:S02]  /*143c0*/  FADD.FTZ R0, -R2, R142 ;  /* 0x0000008e02007221 */ /* 0x002fe40000010100 */
[----:B------:R-:W-:Y:S01]  /*143d0*/  FFMA.FTZ R2, R15, c[0x0][0x2d0], -R174 ;  /* 0x0000b4000f027a23 */ /* 0x000fe200000108ae */
[----:B------:R-:W-:Y:S01]  /*143e0*/  MUFU.EX2 R142, R129 ;  /* 0x00000081008e7308 */ /* 0x000fe20000000800 */
[----:B------:R-:W-:Y:S02]  /*143f0*/  FMUL.FTZ R0, R0, c[0x0][0x2d0] ;  /* 0x0000b40000007a20 */ /* 0x000fe40000410000 */
[----:B---3--:R-:W-:Y:S01]  /*14400*/  FMUL.FTZ R8, R3, R148 ;  /* 0x0000009403087220 */ /* 0x008fe20000410000 */
[----:B------:R-:W-:Y:S01]  /*14410*/  F2FP.PACK_AB R148, R179, R177 ;  /* 0x000000b1b394723e */ /* 0x000fe200000000ff */
[C---:B------:R-:W-:Y:S01]  /*14420*/  FMUL.FTZ R9, R3.reuse, R149 ;  /* 0x0000009503097220 */ /* 0x040fe20000410000 */
[----:B------:R-:W-:Y:S01]  /*14430*/  F2FP.PACK_AB R149, R232, R176 ;  /* 0x000000b0e895723e */ /* 0x000fe200000000ff */
[C---:B------:R-:W-:Y:S02]  /*14440*/  FMUL.FTZ R12, R3.reuse, R156 ;  /* 0x0000009c030c7220 */ /* 0x040fe40000410000 */
[C---:B------:R-:W-:Y:S01]  /*14450*/  FMUL.FTZ R13, R3.reuse, R157 ;  /* 0x0000009d030d7220 */ /* 0x040fe20000410000 */
[----:B------:R-:W1:Y:S01]  /*14460*/  MUFU.EX2 R0, R0 ;  /* 0x0000000000007308 */ /* 0x000e620000000800 */
[C---:B------:R-:W-:Y:S02]  /*14470*/  FMUL.FTZ R24, R3.reuse, R104 ;  /* 0x0000006803187220 */ /* 0x040fe40000410000 */
[C---:B------:R-:W-:Y:S02]  /*14480*/  FMUL.FTZ R25, R3.reuse, R105 ;  /* 0x0000006903197220 */ /* 0x040fe40000410000 */
[C---:B------:R-:W-:Y:S02]  /*14490*/  FMUL.FTZ R28, R3.reuse, R108 ;  /* 0x0000006c031c7220 */ /* 0x040fe40000410000 */
[C---:B------:R-:W-:Y:S02]  /*144a0*/  FMUL.FTZ R29, R3.reuse, R109 ;  /* 0x0000006d031d7220 */ /* 0x040fe40000410000 */
[C---:B------:R-:W-:Y:S01]  /*144b0*/  FMUL.FTZ R40, R3.reuse, R120 ;  /* 0x0000007803287220 */ /* 0x040fe20000410000 */
[----:B------:R-:W3:Y:S01]  /*144c0*/  MUFU.EX2 R235, R2 ;  /* 0x0000000200eb7308 */ /* 0x000ee20000000800 */
[C---:B------:R-:W-:Y:S02]  /*144d0*/  FMUL.FTZ R41, R3.reuse, R121 ;  /* 0x0000007903297220 */ /* 0x040fe40000410000 */
[C---:B------:R-:W-:Y:S02]  /*144e0*/  FMUL.FTZ R44, R3.reuse, R124 ;  /* 0x0000007c032c7220 */ /* 0x040fe40000410000 */
[C---:B------:R-:W-:Y:S02]  /*144f0*/  FMUL.FTZ R45, R3.reuse, R125 ;  /* 0x0000007d032d7220 */ /* 0x040fe40000410000 */
[C---:B------:R-:W-:Y:S02]  /*14500*/  FMUL.FTZ R56, R3.reuse, R56 ;  /* 0x0000003803387220 */ /* 0x040fe40000410000 */
[C---:B------:R-:W-:Y:S02]  /*14510*/  FMUL.FTZ R57, R3.reuse, R57 ;  /* 0x0000003903397220 */ /* 0x040fe40000410000 */
[C---:B------:R-:W-:Y:S02]  /*14520*/  FMUL.FTZ R60, R3.reuse, R60 ;  /* 0x0000003c033c7220 */ /* 0x040fe40000410000 */
[----:B------:R-:W-:Y:S02]  /*14530*/  FMUL.FTZ R61, R3, R61 ;  /* 0x0000003d033d7220 */ /* 0x000fe40000410000 */
[----:B-1----:R-:W-:Y:S01]  /*14540*/  FMUL.FTZ R10, R0, R150 ;  /* 0x00000096000a7220 */ /* 0x002fe20000410000 */
[----:B------:R-:W-:Y:S01]  /*14550*/  F2FP.PACK_AB R150, R236, R234 ;  /* 0x000000eaec96723e */ /* 0x000fe200000000ff */
[C---:B------:R-:W-:Y:S02]  /*14560*/  FMUL.FTZ R11, R0.reuse, R151 ;  /* 0x00000097000b7220 */ /* 0x040fe40000410000 */
[C---:B------:R-:W-:Y:S02]  /*14570*/  FMUL.FTZ R14, R0.reuse, R158 ;  /* 0x0000009e000e7220 */ /* 0x040fe40000410000 */
[C---:B------:R-:W-:Y:S02]  /*14580*/  FMUL.FTZ R15, R0.reuse, R159 ;  /* 0x0000009f000f7220 */ /* 0x040fe40000410000 */
[C---:B------:R-:W-:Y:S01]  /*14590*/  FMUL.FTZ R26, R0.reuse, R106 ;  /* 0x0000006a001a7220 */ /* 0x040fe20000410000 */
[----:B---3--:R-:W-:Y:S01]  /*145a0*/  F2FP.PACK_AB R151, R235, R233 ;  /* 0x000000e9eb97723e */ /* 0x008fe200000000ff */
[----:B------:R-:W-:Y:S02]  /*145b0*/  FMUL.FTZ R27, R0, R107 ;  /* 0x0000006b001b7220 */ /* 0x000fe40000410000 */
[----:B------:R-:W-:Y:S01]  /*145c0*/  LDSM.16.MT88.4 R104, [R166+0x400] ;  /* 0x00040000a668783b */ /* 0x000fe20000004200 */
[----:B------:R-:W-:Y:S02]  /*145d0*/  FFMA.FTZ R130, R221, c[0x0][0x2d0], -R172 ;  /* 0x0000b400dd827a23 */ /* 0x000fe400000108ac */
[----:B------:R-:W-:Y:S01]  /*145e0*/  FFMA.FTZ R131, R188, c[0x0][0x2d0], -R174 ;  /* 0x0000b400bc837a23 */ /* 0x000fe200000108ae */
[C---:B------:R-:W-:Y:S01]  /*145f0*/  HMMA.16816.F32 R8, R148.reuse, R20, R8 ;  /* 0x000000149408723c */ /* 0x040fe20000001808 */
[----:B------:R-:W-:Y:S01]  /*14600*/  MUFU.EX2 R141, R130 ;  /* 0x00000082008d7308 */ /* 0x000fe20000000800 */
[C---:B------:R-:W-:Y:S02]  /*14610*/  FMUL.FTZ R42, R0.reuse, R122 ;  /* 0x0000007a002a7220 */ /* 0x040fe40000410000 */
        /* <DEDUP_REMOVED lines=9> */
[----:B------:R1:W-:Y:S01]  /*146b0*/  MUFU.EX2 R208, R2 ;  /* 0x0000000200d07308 */ /* 0x0003e20000000800 */
[----:B------:R-:W-:Y:S02]  /*146c0*/  FMUL.FTZ R31, R0, R111 ;  /* 0x0000006f001f7220 */ /* 0x000fe40000410000 */
[C---:B------:R-:W-:Y:S04]  /*146d0*/  FMUL.FTZ R22, R132.reuse, R102 ;  /* 0x0000006684167220 */ /* 0x040fe80000410000 */
[----:B------:R-:W-:Y:S02]  /*146e0*/  FMUL.FTZ R23, R132, R103 ;  /* 0x0000006784177220 */ /* 0x000fe40000410000 */
[----:B------:R-:W3:Y:S01]  /*146f0*/  LDSM.16.MT88.4 R100, [R166+0xc00] ;  /* 0x000c0000a664783b */ /* 0x000ee20000004200 */
[C---:B------:R-:W-:Y:S02]  /*14700*/  FMUL.FTZ R58, R0.reuse, R58 ;  /* 0x0000003a003a7220 */ /* 0x040fe40000410000 */
[C---:B------:R-:W-:Y:S02]  /*14710*/  FMUL.FTZ R59, R0.reuse, R59 ;  /* 0x0000003b003b7220 */ /* 0x040fe40000410000 */
[-C--:B------:R-:W-:Y:S01]  /*14720*/  HMMA.16816.F32 R20, R168, R36.reuse, R20 ;  /* 0x00000024a814723c */ /* 0x080fe20000001814 */
[C---:B------:R-:W-:Y:S02]  /*14730*/  FMUL.FTZ R62, R0.reuse, R62 ;  /* 0x0000003e003e7220 */ /* 0x040fe40000410000 */
[----:B------:R-:W-:Y:S02]  /*14740*/  FMUL.FTZ R63, R0, R63 ;  /* 0x0000003f003f7220 */ /* 0x000fe40000410000 */
[----:B------:R-:W-:Y:S02]  /*14750*/  FMUL.FTZ R71, R132, R71 ;  /* 0x0000004784477220 */ /* 0x000fe40000410000 */
[C---:B------:R-:W-:Y:S01]  /*14760*/  FMUL.FTZ R72, R3.reuse, R72 ;  /* 0x0000004803487220 */ /* 0x040fe20000410000 */
[C---:B------:R-:W-:Y:S01]  /*14770*/  HMMA.16816.F32 R24, R148.reuse, R36, R24 ;  /* 0x000000249418723c */ /* 0x040fe20000001818 */
[----:B------:R-:W-:Y:S03]  /*14780*/  FMUL.FTZ R73, R3, R73 ;  /* 0x0000004903497220 */ /* 0x000fe60000410000 */
[C---:B------:R-:W-:Y:S02]  /*14790*/  FMUL.FTZ R74, R0.reuse, R74 ;  /* 0x0000004a004a7220 */ /* 0x040fe40000410000 */
[C---:B------:R-:W-:Y:S02]  /*147a0*/  FMUL.FTZ R75, R0.reuse, R75 ;  /* 0x0000004b004b7220 */ /* 0x040fe40000410000 */
[-C--:B------:R-:W-:Y:S01]  /*147b0*/  HMMA.16816.F32 R28, R148, R38.reuse, R28 ;  /* 0x00000026941c723c */ /* 0x080fe2000000181c */
[----:B-1----:R-:W-:Y:S03]  /*147c0*/  FFMA.FTZ R2, R207, c[0x0][0x2d0], -R175 ;  /* 0x0000b400cf027a23 */ /* 0x002fe600000108af */
[C---:B------:R-:W-:Y:S01]  /*147d0*/  FMUL.FTZ R36, R133.reuse, R116 ;  /* 0x0000007485247220 */ /* 0x040fe20000410000 */
[----:B------:R1:W-:Y:S01]  /*147e0*/  MUFU.EX2 R212, R2 ;  /* 0x0000000200d47308 */ /* 0x0003e20000000800 */
[----:B------:R-:W-:Y:S02]  /*147f0*/  FMUL.FTZ R37, R133, R117 ;  /* 0x0000007585257220 */ /* 0x000fe40000410000 */
[C---:B------:R-:W-:Y:S01]  /*14800*/  HMMA.16816.F32 R32, R168.reuse, R38, R32 ;  /* 0x00000026a820723c */ /* 0x040fe20000001820 */
[C---:B------:R-:W-:Y:S03]  /*14810*/  FMUL.FTZ R76, R3.reuse, R76 ;  /* 0x0000004c034c7220 */ /* 0x040fe60000410000 */
[----:B------:R-:W-:Y:S02]  /*14820*/  FMUL.FTZ R77, R3, R77 ;  /* 0x0000004d034d7220 */ /* 0x000fe40000410000 */
[----:B------:R-:W-:Y:S02]  /*14830*/  FMUL.FTZ R78, R0, R78 ;  /* 0x0000004e004e7220 */ /* 0x000fe40000410000 */
[C---:B------:R-:W-:Y:S04]  /*14840*/  FMUL.FTZ R38, R132.reuse, R118 ;  /* 0x0000007684267220 */ /* 0x040fe80000410000 */
[----:B------:R-:W-:Y:S02]  /*14850*/  FMUL.FTZ R39, R132, R119 ;  /* 0x0000007784277220 */ /* 0x000fe40000410000 */
[----:B------:R-:W-:Y:S01]  /*14860*/  LDSM.16.MT88.4 R116, [R166+0x1000] ;  /* 0x00100000a674783b */ /* 0x000fe20000004200 */
[----:B------:R-:W-:Y:S02]  /*14870*/  FMUL.FTZ R79, R0, R79 ;  /* 0x0000004f004f7220 */ /* 0x000fe40000410000 */
[C---:B------:R-:W-:Y:S02]  /*14880*/  FMUL.FTZ R82, R132.reuse, R82 ;  /* 0x0000005284527220 */ /* 0x040fe40000410000 */
[-C--:B---3--:R-:W-:Y:S01]  /*14890*/  HMMA.16816.F32 R36, R168, R100.reuse, R36 ;  /* 0x00000064a824723c */ /* 0x088fe20000001824 */
[----:B------:R-:W-:Y:S02]  /*148a0*/  FMUL.FTZ R83, R132, R83 ;  /* 0x0000005384537220 */ /* 0x000fe40000410000 */
[----:B------:R-:W-:Y:S02]  /*148b0*/  FFMA.FTZ R108, R133, R242, R184 ;  /* 0x000000f2856c7223 */ /* 0x000fe400000100b8 */
[----:B------:R-:W-:Y:S01]  /*148c0*/  MUFU.EX2 R133, R131 ;  /* 0x0000008300857308 */ /* 0x000fe20000000800 */
[C---:B------:R-:W-:Y:S02]  /*148d0*/  FMUL.FTZ R88, R3.reuse, R88 ;  /* 0x0000005803587220 */ /* 0x040fe40000410000 */
[C---:B------:R-:W-:Y:S01]  /*148e0*/  HMMA.16816.F32 R40, R148.reuse, R100, R40 ;  /* 0x000000649428723c */ /* 0x040fe20000001828 */
[----:B-1----:R-:W-:Y:S03]  /*148f0*/  FFMA.FTZ R2, R206, c[0x0][0x2d0], -R173 ;  /* 0x0000b400ce027a23 */ /* 0x002fe600000108ad */
[C---:B------:R-:W-:Y:S02]  /*14900*/  FMUL.FTZ R89, R3.reuse, R89 ;  /* 0x0000005903597220 */ /* 0x040fe40000410000 */
[C---:B------:R-:W-:Y:S01]  /*14910*/  FMUL.FTZ R90, R0.reuse, R90 ;  /* 0x0000005a005a7220 */ /* 0x040fe20000410000 */
[----:B------:R1:W-:Y:S01]  /*14920*/  MUFU.EX2 R207, R2 ;  /* 0x0000000200cf7308 */ /* 0x0003e20000000800 */
[-C--:B------:R-:W-:Y:S01]  /*14930*/  HMMA.16816.F32 R44, R148, R102.reuse, R44 ;  /* 0x00000066942c723c */ /* 0x080fe2000000182c */
[C---:B------:R-:W-:Y:S03]  /*14940*/  FMUL.FTZ R91, R0.reuse, R91 ;  /* 0x0000005b005b7220 */ /* 0x040fe60000410000 */
[C---:B------:R-:W-:Y:S02]  /*14950*/  FMUL.FTZ R92, R3.reuse, R92 ;  /* 0x0000005c035c7220 */ /* 0x040fe40000410000 */
[C---:B------:R-:W-:Y:S02]  /*14960*/  FMUL.FTZ R93, R3.reuse, R93 ;  /* 0x0000005d035d7220 */ /* 0x040fe40000410000 */
[C---:B------:R-:W-:Y:S01]  /*14970*/  HMMA.16816.F32 R48, R168.reuse, R102, R48 ;  /* 0x00000066a830723c */ /* 0x040fe20000001830 */
[----:B------:R-:W3:Y:S03]  /*14980*/  LDSM.16.MT88.4 R100, [R167+0xc00] ;  /* 0x000c0000a764783b */ /* 0x000ee60000004200 */
[C---:B------:R-:W-:Y:S02]  /*14990*/  FMUL.FTZ R94, R0.reuse, R94 ;  /* 0x0000005e005e7220 */ /* 0x040fe40000410000 */
[----:B------:R-:W-:Y:S02]  /*149a0*/  FMUL.FTZ R95, R0, R95 ;  /* 0x0000005f005f7220 */ /* 0x000fe40000410000 */
[C---:B------:R-:W-:Y:S04]  /*149b0*/  FMUL.FTZ R98, R132.reuse, R98 ;  /* 0x0000006284627220 */ /* 0x040fe80000410000 */
[C---:B------:R-:W-:Y:S02]  /*149c0*/  FMUL.FTZ R99, R132.reuse, R99 ;  /* 0x0000006384637220 */ /* 0x040fe40000410000 */
[----:B------:R-:W-:Y:S02]  /*149d0*/  FFMA.FTZ R3, R3, R246, R177 ;  /* 0x000000f603037223 */ /* 0x000fe400000100b1 */
[----:B-1----:R-:W-:Y:S02]  /*149e0*/  FFMA.FTZ R2, R205, c[0x0][0x2d0], -R173 ;  /* 0x0000b400cd027a23 */ /* 0x002fe400000108ad */
[C---:B------:R-:W-:Y:S02]  /*149f0*/  FMUL.FTZ R86, R132.reuse, R86 ;  /* 0x0000005684567220 */ /* 0x040fe40000410000 */
[----:B------:R1:W-:Y:S01]  /*14a00*/  MUFU.EX2 R210, R2 ;  /* 0x0000000200d27308 */ /* 0x0003e20000000800 */
[----:B------:R-:W-:Y:S02]  /*14a10*/  FMUL.FTZ R87, R132, R87 ;  /* 0x0000005784577220 */ /* 0x000fe40000410000 */
[--C-:B------:R-:W-:Y:S02]  /*14a20*/  FFMA.FTZ R122, R223, c[0x0][0x2d0], -R172.reuse ;  /* 0x0000b400df7a7a23 */ /* 0x100fe400000108ac */
[----:B------:R-:W-:Y:S02]  /*14a30*/  FFMA.FTZ R121, R222, c[0x0][0x2d0], -R172 ;  /* 0x0000b400de797a23 */ /* 0x000fe400000108ac */
[--C-:B------:R-:W-:Y:S02]  /*14a40*/  FFMA.FTZ R127, R230, c[0x0][0x2d0], -R175.reuse ;  /* 0x0000b400e67f7a23 */ /* 0x100fe400000108af */
[----:B------:R-:W-:Y:S01]  /*14a50*/  FFMA.FTZ R126, R229, c[0x0][0x2d0], -R175 ;  /* 0x0000b400e57e7a23 */ /* 0x000fe200000108af */
[----:B------:R-:W-:Y:S01]  /*14a60*/  MUFU.EX2 R177, R122 ;  /* 0x0000007a00b17308 */ /* 0x000fe20000000800 */
[--C-:B------:R-:W-:Y:S02]  /*14a70*/  FFMA.FTZ R125, R227, c[0x0][0x2d0], -R173.reuse ;  /* 0x0000b400e37d7a23 */ /* 0x100fe400000108ad */
[--C-:B------:R-:W-:Y:S02]  /*14a80*/  FFMA.FTZ R124, R226, c[0x0][0x2d0], -R173.reuse ;  /* 0x0000b400e27c7a23 */ /* 0x100fe400000108ad */
[--C-:B------:R-:W-:Y:S02]  /*14a90*/  FFMA.FTZ R123, R225, c[0x0][0x2d0], -R173.reuse ;  /* 0x0000b400e17b7a23 */ /* 0x100fe400000108ad */
[----:B------:R-:W-:Y:S02]  /*14aa0*/  FFMA.FTZ R120, R220, c[0x0][0x2d0], -R174 ;  /* 0x0000b400dc787a23 */ /* 0x000fe400000108ae */
[----:B------:R-:W-:Y:S01]  /*14ab0*/  FFMA.FTZ R0, R0, R243, R176 ;  /* 0x000000f300007223 */ /* 0x000fe200000100b0 */
[----:B------:R-:W-:Y:S01]  /*14ac0*/  MUFU.EX2 R184, R126 ;  /* 0x0000007e00b87308 */ /* 0x000fe20000000800 */
[-C--:B---3--:R-:W-:Y:S02]  /*14ad0*/  HMMA.16816.F32 R52, R168, R100.reuse, R52 ;  /* 0x00000064a834723c */ /* 0x088fe40000001834 */
[----:B------:R-:W-:Y:S02]  /*14ae0*/  FADD.FTZ R0, R232, R0 ;  /* 0x00000000e8007221 */ /* 0x000fe40000010000 */
[--C-:B-1----:R-:W-:Y:S01]  /*14af0*/  FFMA.FTZ R2, R211, c[0x0][0x2d0], -R173.reuse ;  /* 0x0000b400d3027a23 */ /* 0x102fe200000108ad */
[C---:B--2---:R-:W-:Y:S01]  /*14b00*/  ISETP.GT.AND P0, PT, R204.reuse, R231, PT ;  /* 0x000000e7cc00720c */ /* 0x044fe20003f04270 */
[----:B------:R-:W-:Y:S01]  /*14b10*/  FADD.FTZ R188, R233, R0 ;  /* 0x00000000e9bc7221 */ /* 0x000fe20000010000 */
[----:B------:R-:W-:Y:S01]  /*14b20*/  IADD3 R204, R204, -0x1, RZ ;  /* 0xffffffffcccc7810 */ /* 0x000fe20007ffe0ff */
[C---:B------:R-:W-:Y:S01]  /*14b30*/  HMMA.16816.F32 R56, R148.reuse, R100, R56 ;  /* 0x000000649438723c */ /* 0x040fe20000001838 */
[----:B------:R1:W-:Y:S07]  /*14b40*/  MUFU.EX2 R215, R2 ;  /* 0x0000000200d77308 */ /* 0x0003ee0000000800 */
[-C--:B------:R-:W-:Y:S03]  /*14b50*/  HMMA.16816.F32 R60, R148, R102.reuse, R60 ;  /* 0x00000066943c723c */ /* 0x080fe6000000183c */
[----:B------:R-:W2:Y:S05]  /*14b60*/  MUFU.EX2 R176, R120 ;  /* 0x0000007800b07308 */ /* 0x000eaa0000000800 */
[C---:B------:R-:W-:Y:S01]  /*14b70*/  HMMA.16816.F32 R64, R168.reuse, R102, R64 ;  /* 0x00000066a840723c */ /* 0x040fe20000001840 */
[----:B------:R-:W3:Y:S03]  /*14b80*/  LDSM.16.MT88.4 R100, [R166+0x1800] ;  /* 0x00180000a664783b */ /* 0x000ee60000004200 */
[--C-:B-1----:R-:W-:Y:S02]  /*14b90*/  FFMA.FTZ R2, R209, c[0x0][0x2d0], -R173.reuse ;  /* 0x0000b400d1027a23 */ /* 0x102fe400000108ad */
[----:B------:R-:W-:Y:S02]  /*14ba0*/  FFMA.FTZ R173, R224, c[0x0][0x2d0], -R173 ;  /* 0x0000b400e0ad7a23 */ /* 0x000fe400000108ad */
[----:B------:R1:W-:Y:S04]  /*14bb0*/  MUFU.EX2 R216, R2 ;  /* 0x0000000200d87308 */ /* 0x0003e80000000800 */
[--C-:B-1----:R-:W-:Y:S01]  /*14bc0*/  FFMA.FTZ R2, R186, c[0x0][0x2d0], -R172.reuse ;  /* 0x0000b400ba027a23 */ /* 0x102fe200000108ac */
[-C--:B---3--:R-:W-:Y:S05]  /*14bd0*/  HMMA.16816.F32 R68, R168, R100.reuse, R68 ;  /* 0x00000064a844723c */ /* 0x088fea0000001844 */
[----:B------:R1:W-:Y:S03]  /*14be0*/  MUFU.EX2 R206, R2 ;  /* 0x0000000200ce7308 */ /* 0x0003e60000000800 */
[C---:B------:R-:W-:Y:S08]  /*14bf0*/  HMMA.16816.F32 R72, R148.reuse, R100, R72 ;  /* 0x000000649448723c */ /* 0x040ff00000001848 */
[-C--:B------:R-:W-:Y:S08]  /*14c00*/  HMMA.16816.F32 R76, R148, R102.reuse, R76 ;  /* 0x00000066944c723c */ /* 0x080ff0000000184c */
[C---:B------:R-:W-:Y:S01]  /*14c10*/  HMMA.16816.F32 R80, R168.reuse, R102, R80 ;  /* 0x00000066a850723c */ /* 0x040fe20000001850 */
[--C-:B-1----:R-:W-:Y:S01]  /*14c20*/  FFMA.FTZ R2, R185, c[0x0][0x2d0], -R172.reuse ;  /* 0x0000b400b9027a23 */ /* 0x102fe200000108ac */
[----:B------:R-:W1:Y:S01]  /*14c30*/  LDSM.16.MT88.4 R100, [R167+0x1800] ;  /* 0x00180000a764783b */ /* 0x000e620000004200 */
[----:B------:R2:W-:Y:S10]  /*14c40*/  MUFU.EX2 R185, R173 ;  /* 0x000000ad00b97308 */ /* 0x0005f40000000800 */
[----:B------:R3:W4:Y:S01]  /*14c50*/  MUFU.EX2 R209, R2 ;  /* 0x0000000200d17308 */ /* 0x0007220000000800 */
[----:B--2---:R-:W-:Y:S01]  /*14c60*/  F2FP.PACK_AB R173, R142, R176 ;  /* 0x000000b08ead723e */ /* 0x004fe200000000ff */
[----:B---3--:R-:W-:Y:S08]  /*14c70*/  FFMA.FTZ R2, R182, c[0x0][0x2d0], -R172 ;  /* 0x0000b400b6027a23 */ /* 0x008ff000000108ac */
[----:B------:R-:W-:Y:S01]  /*14c80*/  MUFU.EX2 R182, R127 ;  /* 0x0000007f00b67308 */ /* 0x000fe20000000800 */
[-C--:B-1----:R-:W-:Y:S09]  /*14c90*/  HMMA.16816.F32 R84, R168, R100.reuse, R84 ;  /* 0x00000064a854723c */ /* 0x082ff20000001854 */
[----:B------:R1:W-:Y:S01]  /*14ca0*/  MUFU.EX2 R211, R2 ;  /* 0x0000000200d37308 */ /* 0x0003e20000000800 */
[C---:B------:R-:W-:Y:S07]  /*14cb0*/  HMMA.16816.F32 R88, R148.reuse, R100, R88 ;  /* 0x000000649458723c */ /* 0x040fee0000001858 */
[--C-:B------:R-:W-:Y:S01]  /*14cc0*/  FFMA.FTZ R100, R214, c[0x0][0x2d0], -R175.reuse ;  /* 0x0000b400d6647a23 */ /* 0x100fe200000108af */
[-C--:B------:R-:W-:Y:S01]  /*14cd0*/  HMMA.16816.F32 R92, R148, R102.reuse, R92 ;  /* 0x00000066945c723c */ /* 0x080fe2000000185c */
[--C-:B------:R-:W-:Y:S02]  /*14ce0*/  FFMA.FTZ R101, R213, c[0x0][0x2d0], -R175.reuse ;  /* 0x0000b400d5657a23 */ /* 0x100fe400000108af */
[----:B------:R2:W-:Y:S01]  /*14cf0*/  MUFU.EX2 R217, R100 ;  /* 0x0000006400d97308 */ /* 0x0005e20000000800 */
[----:B------:R-:W-:Y:S03]  /*14d00*/  FFMA.FTZ R175, R228, c[0x0][0x2d0], -R175 ;  /* 0x0000b400e4af7a23 */ /* 0x000fe600000108af */
[----:B------:R-:W-:Y:S01]  /*14d10*/  FADD.FTZ R149, R219, R108 ;  /* 0x0000006cdb957221 */ /* 0x000fe20000010000 */
[----:B------:R-:W-:Y:S01]  /*14d20*/  HMMA.16816.F32 R96, R168, R102, R96 ;  /* 0x00000066a860723c */ /* 0x000fe20000001860 */
[----:B----4-:R-:W-:Y:S04]  /*14d30*/  F2FP.PACK_AB R108, R209, R206 ;  /* 0x000000ced16c723e */ /* 0x010fe800000000ff */
[----:B------:R3:W4:Y:S01]  /*14d40*/  MUFU.EX2 R213, R101 ;  /* 0x0000006500d57308 */ /* 0x0007220000000800 */
[--C-:B-1----:R-:W-:Y:S01]  /*14d50*/  FFMA.FTZ R2, R180, c[0x0][0x2d0], -R172.reuse ;  /* 0x0000b400b4027a23 */ /* 0x102fe200000108ac */
[----:B------:R-:W-:Y:S01]  /*14d60*/  F2FP.PACK_AB R103, R216, R215 ;  /* 0x000000d7d867723e */ /* 0x000fe200000000ff */
[----:B------:R-:W-:Y:S07]  /*14d70*/  FFMA.FTZ R172, R190, c[0x0][0x2d0], -R172 ;  /* 0x0000b400beac7a23 */ /* 0x000fee00000108ac */
[----:B------:R1:W5:Y:S01]  /*14d80*/  MUFU.EX2 R214, R2 ;  /* 0x0000000200d67308 */ /* 0x0003620000000800 */
[----:B--2---:R-:W-:Y:S09]  /*14d90*/  F2FP.PACK_AB R100, R212, R208 ;  /* 0x000000d0d464723e */ /* 0x004ff200000000ff */
[----:B------:R2:W2:Y:S01]  /*14da0*/  MUFU.EX2 R180, R128 ;  /* 0x0000008000b47308 */ /* 0x0004a20000000800 */
[----:B---3--:R-:W-:Y:S02]  /*14db0*/  F2FP.PACK_AB R101, R210, R207 ;  /* 0x000000cfd265723e */ /* 0x008fe400000000ff */
[----:B----4-:R-:W-:Y:S07]  /*14dc0*/  F2FP.PACK_AB R102, R217, R213 ;  /* 0x000000d5d966723e */ /* 0x010fee00000000ff */
[----:B------:R-:W3:Y:S01]  /*14dd0*/  MUFU.EX2 R186, R175 ;  /* 0x000000af00ba7308 */ /* 0x000ee20000000800 */
[-C--:B------:R-:W-:Y:S01]  /*14de0*/  HMMA.16816.F32 R4, R100, R104.reuse, R4 ;  /* 0x000000686404723c */ /* 0x080fe20000001804 */
[--C-:B-1----:R-:W-:Y:S01]  /*14df0*/  FFMA.FTZ R2, R189, c[0x0][0x2d0], -R174.reuse ;  /* 0x0000b400bd027a23 */ /* 0x102fe200000108ae */
[----:B-----5:R-:W-:Y:S07]  /*14e00*/  F2FP.PACK_AB R110, R214, R211 ;  /* 0x000000d3d66e723e */ /* 0x020fee00000000ff */
[----:B------:R1:W-:Y:S01]  /*14e10*/  MUFU.EX2 R205, R2 ;  /* 0x0000000200cd7308 */ /* 0x0003e20000000800 */
[----:B--2---:R-:W-:Y:S02]  /*14e20*/  LDSM.16.MT88.4 R128, [R166+0x1400] ;  /* 0x00140000a680783b */ /* 0x004fe40000004200 */
[----:B------:R-:W-:Y:S02]  /*14e30*/  F2FP.PACK_AB R168, R182, R180 ;  /* 0x000000b4b6a8723e */ /* 0x000fe400000000ff */
[----:B---3--:R-:W-:Y:S01]  /*14e40*/  F2FP.PACK_AB R170, R186, R184 ;  /* 0x000000b8baaa723e */ /* 0x008fe200000000ff */
[--C-:B-1----:R-:W-:Y:S04]  /*14e50*/  FFMA.FTZ R2, R191, c[0x0][0x2d0], -R174.reuse ;  /* 0x0000b400bf027a23 */ /* 0x102fe800000108ae */
[----:B------:R1:W2:Y:S02]  /*14e60*/  MUFU.EX2 R191, R2 ;  /* 0x0000000200bf7308 */ /* 0x0002a40000000800 */
[--C-:B-1----:R-:W-:Y:S01]  /*14e70*/  FFMA.FTZ R2, R183, c[0x0][0x2d0], -R174.reuse ;  /* 0x0000b400b7027a23 */ /* 0x102fe200000108ae */
[----:B--2---:R-:W-:Y:S07]  /*14e80*/  F2FP.PACK_AB R109, R191, R205 ;  /* 0x000000cdbf6d723e */ /* 0x004fee00000000ff */
[----:B------:R-:W1:Y:S10]  /*14e90*/  MUFU.EX2 R183, R123 ;  /* 0x0000007b00b77308 */ /* 0x000e740000000800 */
[----:B------:R2:W-:Y:S01]  /*14ea0*/  MUFU.EX2 R189, R2 ;  /* 0x0000000200bd7308 */ /* 0x0005e20000000800 */
[----:B-1----:R-:W-:Y:S01]  /*14eb0*/  F2FP.PACK_AB R171, R185, R183 ;  /* 0x000000b7b9ab723e */ /* 0x002fe200000000ff */
[--C-:B--2---:R-:W-:Y:S02]  /*14ec0*/  FFMA.FTZ R2, R187, c[0x0][0x2d0], -R174.reuse ;  /* 0x0000b400bb027a23 */ /* 0x104fe400000108ae */
[----:B------:R-:W-:Y:S06]  /*14ed0*/  FFMA.FTZ R174, R135, c[0x0][0x2d0], -R174 ;  /* 0x0000b40087ae7a23 */ /* 0x000fec00000108ae */
[----:B------:R-:W1:Y:S10]  /*14ee0*/  MUFU.EX2 R190, R2 ;  /* 0x0000000200be7308 */ /* 0x000e740000000800 */
[----:B------:R-:W-:Y:S01]  /*14ef0*/  MUFU.EX2 R135, R172 ;  /* 0x000000ac00877308 */ /* 0x000fe20000000800 */
[----:B-1----:R-:W-:Y:S01]  /*14f00*/  F2FP.PACK_AB R111, R190, R189 ;  /* 0x000000bdbe6f723e */ /* 0x002fe200000000ff */
[----:B------:R-:W-:Y:S08]  /*14f10*/  FFMA.FTZ R2, R132, R241, R178 ;  /* 0x000000f184027223 */ /* 0x000ff000000100b2 */
[----:B------:R-:W1:Y:S01]  /*14f20*/  MUFU.EX2 R178, R121 ;  /* 0x0000007900b27308 */ /* 0x000e620000000800 */
[----:B------:R-:W-:Y:S01]  /*14f30*/  FADD.FTZ R148, R181, R2 ;  /* 0x00000002b5947221 */ /* 0x000fe20000010000 */
[C---:B------:R-:W-:Y:S01]  /*14f40*/  HMMA.16816.F32 R8, R108.reuse, R104, R8 ;  /* 0x000000686c08723c */ /* 0x040fe20000001808 */
[----:B------:R-:W-:Y:S02]  /*14f50*/  FADD.FTZ R2, R179, R3 ;  /* 0x00000003b3027221 */ /* 0x000fe40000010000 */
[----:B------:R-:W-:Y:S02]  /*14f60*/  FADD.FTZ R3, R237, R148 ;  /* 0x00000094ed037221 */ /* 0x000fe40000010000 */
[----:B------:R-:W-:Y:S03]  /*14f70*/  FADD.FTZ R2, R234, R2 ;  /* 0x00000002ea027221 */ /* 0x000fe60000010000 */
[----:B------:R-:W-:Y:S01]  /*14f80*/  MUFU.EX2 R179, R125 ;  /* 0x0000007d00b37308 */ /* 0x000fe20000000800 */
[----:B------:R-:W-:Y:S01]  /*14f90*/  FADD.FTZ R3, R238, R3 ;  /* 0x00000003ee037221 */ /* 0x000fe20000010000 */
[-C--:B------:R-:W-:Y:S02]  /*14fa0*/  HMMA.16816.F32 R12, R108, R106.reuse, R12 ;  /* 0x0000006a6c0c723c */ /* 0x080fe4000000180c */
[----:B------:R-:W-:Y:S02]  /*14fb0*/  FADD.FTZ R187, R236, R2 ;  /* 0x00000002ecbb7221 */ /* 0x000fe40000010000 */
[----:B------:R-:W-:Y:S04]  /*14fc0*/  FADD.FTZ R2, R235, R188 ;  /* 0x000000bceb027221 */ /* 0x000fe80000010000 */
[C---:B------:R-:W-:Y:S01]  /*14fd0*/  HMMA.16816.F32 R16, R100.reuse, R106, R16 ;  /* 0x0000006a6410723c */ /* 0x040fe20000001810 */
[----:B------:R-:W2:Y:S01]  /*14fe0*/  LDSM.16.MT88.4 R104, [R167+0x1000] ;  /* 0x00100000a768783b */ /* 0x000ea20000004200 */
[----:B------:R-:W3:Y:S02]  /*14ff0*/  MUFU.EX2 R181, R124 ;  /* 0x0000007c00b57308 */ /* 0x000ee40000000800 */
[----:B-1----:R-:W-:Y:S01]  /*15000*/  F2FP.PACK_AB R172, R178, R177 ;  /* 0x000000b1b2ac723e */ /* 0x002fe200000000ff */
[----:B------:R-:W-:Y:S03]  /*15010*/  FADD.FTZ R2, R205, R2 ;  /* 0x00000002cd027221 */ /* 0x000fe60000010000 */
[-C--:B------:R-:W-:Y:S04]  /*15020*/  HMMA.16816.F32 R20, R100, R112.reuse, R20 ;  /* 0x000000706414723c */ /* 0x080fe80000001814 */
[----:B------:R1:W4:Y:S04]  /*15030*/  MUFU.EX2 R132, R174 ;  /* 0x000000ae00847308 */ /* 0x0003280000000800 */
[C---:B------:R-:W-:Y:S08]  /*15040*/  HMMA.16816.F32 R24, R108.reuse, R112, R24 ;  /* 0x000000706c18723c */ /* 0x040ff00000001818 */
[-C--:B------:R-:W-:Y:S01]  /*15050*/  HMMA.16816.F32 R28, R108, R114.reuse, R28 ;  /* 0x000000726c1c723c */ /* 0x080fe2000000181c */
[----:B---3--:R-:W-:Y:S07]  /*15060*/  F2FP.PACK_AB R169, R181, R179 ;  /* 0x000000b3b5a9723e */ /* 0x008fee00000000ff */
[C---:B------:R-:W-:Y:S01]  /*15070*/  HMMA.16816.F32 R32, R100.reuse, R114, R32 ;  /* 0x000000726420723c */ /* 0x040fe20000001820 */
[----:B------:R-:W3:Y:S03]  /*15080*/  LDSM.16.MT88.4 R112, [R166+0x1c00] ;  /* 0x001c0000a670783b */ /* 0x000ee60000004200 */
[----:B-1----:R-:W-:Y:S02]  /*15090*/  F2FP.PACK_AB R174, R135, R141 ;  /* 0x0000008d87ae723e */ /* 0x002fe400000000ff */
[----:B----4-:R-:W-:Y:S02]  /*150a0*/  F2FP.PACK_AB R175, R132, R133 ;  /* 0x0000008584af723e */ /* 0x010fe400000000ff */
[-C--:B------:R-:W-:Y:S08]  /*150b0*/  HMMA.16816.F32 R36, R100, R116.reuse, R36 ;  /* 0x000000746424723c */ /* 0x080ff00000001824 */
[C---:B------:R-:W-:Y:S08]  /*150c0*/  HMMA.16816.F32 R40, R108.reuse, R116, R40 ;  /* 0x000000746c28723c */ /* 0x040ff00000001828 */
[-C--:B------:R-:W-:Y:S08]  /*150d0*/  HMMA.16816.F32 R44, R108, R118.reuse, R44 ;  /* 0x000000766c2c723c */ /* 0x080ff0000000182c */
[C---:B------:R-:W-:Y:S01]  /*150e0*/  HMMA.16816.F32 R48, R100.reuse, R118, R48 ;  /* 0x000000766430723c */ /* 0x040fe20000001830 */
[----:B------:R-:W1:Y:S07]  /*150f0*/  LDSM.16.MT88.4 R116, [R167+0x1c00] ;  /* 0x001c0000a774783b */ /* 0x000e6e0000004200 */
[-C--:B--2---:R-:W-:Y:S08]  /*15100*/  HMMA.16816.F32 R52, R100, R104.reuse, R52 ;  /* 0x000000686434723c */ /* 0x084ff00000001834 */
[C---:B------:R-:W-:Y:S07]  /*15110*/  HMMA.16816.F32 R56, R108.reuse, R104, R56 ;  /* 0x000000686c38723c */ /* 0x040fee0000001838 */
[----:B------:R-:W-:Y:S01]  /*15120*/  FADD.FTZ R104, R239, R149 ;  /* 0x00000095ef687221 */ /* 0x000fe20000010000 */
[-C--:B------:R-:W-:Y:S04]  /*15130*/  HMMA.16816.F32 R60, R108, R106.reuse, R60 ;  /* 0x0000006a6c3c723c */ /* 0x080fe8000000183c */
[----:B------:R-:W-:Y:S04]  /*15140*/  FADD.FTZ R0, R240, R104 ;  /* 0x00000068f0007221 */ /* 0x000fe80000010000 */
[C---:B------:R-:W-:Y:S01]  /*15150*/  HMMA.16816.F32 R64, R100.reuse, R106, R64 ;  /* 0x0000006a6440723c */ /* 0x040fe20000001840 */
[----:B------:R-:W-:Y:S04]  /*15160*/  FADD.FTZ R0, R208, R0 ;  /* 0x00000000d0007221 */ /* 0x000fe80000010000 */
[----:B------:R-:W-:Y:S03]  /*15170*/  FADD.FTZ R0, R212, R0 ;  /* 0x00000000d4007221 */ /* 0x000fe60000010000 */
[-C--:B---3--:R-:W-:Y:S08]  /*15180*/  HMMA.16816.F32 R68, R100, R112.reuse, R68 ;  /* 0x000000706444723c */ /* 0x088ff00000001844 */
        /* <DEDUP_REMOVED lines=8> */
[-C--:B------:R-:W-:Y:S01]  /*15210*/  HMMA.16816.F32 R152, R168, R160.reuse, R4 ;  /* 0x000000a0a898723c */ /* 0x080fe20000001804 */
[----:B------:R-:W1:Y:S07]  /*15220*/  LDSM.16.MT88.4 R4, [R167+0x1400] ;  /* 0x00140000a704783b */ /* 0x000e6e0000004200 */
[C---:B------:R-:W-:Y:S01]  /*15230*/  HMMA.16816.F32 R148, R172.reuse, R160, R8 ;  /* 0x000000a0ac94723c */ /* 0x040fe20000001808 */
[----:B------:R-:W3:Y:S07]  /*15240*/  LDSM.16.MT88.4 R8, [R166+0x2000] ;  /* 0x00200000a608783b */ /* 0x000eee0000004200 */
[-C--:B------:R-:W-:Y:S01]  /*15250*/  HMMA.16816.F32 R156, R172, R162.reuse, R12 ;  /* 0x000000a2ac9c723c */ /* 0x080fe2000000180c */
[----:B------:R-:W4:Y:S07]  /*15260*/  LDSM.16.MT88.4 R12, [R167+0x2000] ;  /* 0x00200000a70c783b */ /* 0x000f2e0000004200 */
        /* <DEDUP_REMOVED lines=14> */
[----:B------:R-:W-:Y:S04]  /*15350*/  FADD.FTZ R5, R191, R2 ;  /* 0x00000002bf057221 */ /* 0x000fe80000010000 */
        /* <DEDUP_REMOVED lines=41> */
.L_x_2729:
[----:B-1----:R-:W2:Y:S02]  /*155f0*/  LDL R0, [R1+0x10] ;  /* 0x0000100001007983 */ /* 0x002ea40000100800 */
[----:B--2---:R-:W-:-:S13]  /*15600*/  ISETP.GE.AND P0, PT, R204, R0, PT ;  /* 0x00000000cc00720c */ /* 0x004fda0003f06270 */
[----:B------:R-:W-:Y:S05]  /*15610*/  @!P0 BRA `(.L_x_2735) ;  /* 0x000029d000008947 */ /* 0x000fea0003800000 */
.L_x_2738:
[----:B------:R-:W2:Y:S01]  /*15620*/  LDL R205, [R1+0x14] ;  /* 0x0000140001cd7983 */ /* 0x000ea20000100800 */
[----:B------:R-:W-:Y:S04]  /*15630*/  DEPBAR.LE SB0, 0x0 ;  /* 0x000080000000791a */ /* 0x000fe80000000000 */
[----:B------:R-:W-:Y:S01]  /*15640*/  WARPSYNC 0xffffffff ;  /* 0xffffffff00007948 */ /* 0x000fe20003800000 */
[----:B------:R-:W-:Y:S01]  /*15650*/  BAR.SYNC.DEFER_BLOCKING 0x0 ;  /* 0x0000000000007b1d */ /* 0x000fe20000010000 */
[----:B------:R-:W-:Y:S01]  /*15660*/  SHF.R.S32.HI R0, RZ, 0x1f, R204 ;  /* 0x0000001fff007819 */ /* 0x000fe200000114cc */
[----:B------:R-:W-:Y:S04]  /*15670*/  IMAD.WIDE.U32 R2, R204, c[0x0][0x208], RZ ;  /* 0x00008200cc027a25 */ /* 0x000fe800078e00ff */
[----:B------:R-:W-:Y:S04]  /*15680*/  IMAD R0, R0, c[0x0][0x208], RZ ;  /* 0x0000820000007a24 */ /* 0x000fe800078e02ff */
[----:B------:R-:W-:Y:S04]  /*15690*/  IMAD R0, R204, c[0x0][0x20c], R0 ;  /* 0x00008300cc007a24 */ /* 0x000fe800078e0200 */
[----:B------:R-:W-:Y:S02]  /*156a0*/  IMAD.IADD R0, R3, 0x1, R0 ;  /* 0x0000000103007824 */ /* 0x000fe400078e0200 */
[----:B------:R-:W-:Y:S04]  /*156b0*/  IMAD.WIDE.U32 R2, R2, 0x30, RZ ;  /* 0x0000003002027825 */ /* 0x000fe800078e00ff */
[----:B------:R-:W-:Y:S01]  /*156c0*/  IMAD R0, R0, 0x30, RZ ;  /* 0x0000003000007824 */ /* 0x000fe200078e02ff */
[-C--:B------:R-:W-:Y:S01]  /*156d0*/  IADD3 R12, P2, R244, R2.reuse, RZ ;  /* 0x00000002f40c7210 */ /* 0x080fe20007f5e0ff */
[----:B------:R-:W-:Y:S02]  /*156e0*/  LDSM.16.M88.4 R48, [R192] ;  /* 0x00000000c030783b */ /* 0x000fe40000000200 */
[----:B------:R-:W-:Y:S01]  /*156f0*/  IMAD.IADD R0, R3, 0x1, R0 ;  /* 0x0000000103007824 */ /* 0x000fe200078e0200 */
[----:B------:R-:W-:Y:S03]  /*15700*/  BSSY B0, `(.L_x_2736) ;  /* 0x00000d8000007945 */ /* 0x000fe60003800000 */
[----:B------:R-:W-:Y:S01]  /*15710*/  IMAD.X R13, R0, 0x1, R247, P2 ;  /* 0x00000001000d7824 */ /* 0x000fe200010e06f7 */
[----:B------:R-:W1:Y:S01]  /*15720*/  S2R R134, SR_TID.X ;  /* 0x0000000000867919 */ /* 0x000e620000002100 */
[C---:B------:R-:W-:Y:S04]  /*15730*/  LEA R26, P2, R12.reuse, c[0x0][0x1f8], 0x1 ;  /* 0x00007e000c1a7a11 */ /* 0x040fe800078408ff */
[----:B------:R-:W-:Y:S01]  /*15740*/  LEA.HI.X R27, R12, c[0x0][0x1fc], R13, 0x1, P2 ;  /* 0x00007f000c1b7a11 */ /* 0x000fe200010f0c0d */
[----:B------:R-:W3:Y:S06]  /*15750*/  LDSM.16.M88.4 R16, [R165] ;  /* 0x00000000a510783b */ /* 0x000eec0000000200 */
[----:B------:R-:W4:Y:S06]  /*15760*/  LDSM.16.M88.4 R44, [R192+0x1000] ;  /* 0x00100000c02c783b */ /* 0x000f2c0000000200 */
[----:B------:R-:W5:Y:S06]  /*15770*/  LDSM.16.M88.4 R32, [R165+0x400] ;  /* 0x00040000a520783b */ /* 0x000f6c0000000200 */
[----:B------:R-:W2:Y:S06]  /*15780*/  LDL R132, [R1+0x10] ;  /* 0x0000100001847983 */ /* 0x000eac0000100800 */
[----:B------:R-:W2:Y:S06]  /*15790*/  LDSM.16.M88.4 R168, [R165+0x800] ;  /* 0x00080000a5a8783b */ /* 0x000eac0000000200 */
[----:B------:R-:W-:Y:S06]  /*157a0*/  LDSM.16.M88.4 R172, [R193] ;  /* 0x00000000c1ac783b */ /* 0x000fec0000000200 */
[----:B------:R-:W2:Y:S01]  /*157b0*/  LDSM.16.M88.4 R176, [R194] ;  /* 0x00000000c2b0783b */ /* 0x000ea20000000200 */
[-C--:B---3--:R-:W-:Y:S05]  /*157c0*/  HMMA.16816.F32 R4, R48, R16.reuse, RZ ;  /* 0x000000103004723c */ /* 0x088fea00000018ff */
[----:B------:R-:W3:Y:S01]  /*157d0*/  LDSM.16.M88.4 R180, [R193+0x1000] ;  /* 0x00100000c1b4783b */ /* 0x000ee20000000200 */
[----:B-1----:R-:W-:Y:S05]  /*157e0*/  ISETP.GT.AND P4, PT, R134, 0x3f, PT ;  /* 0x0000003f8600780c */ /* 0x002fea0003f84270 */
[----:B------:R-:W1:Y:S06]  /*157f0*/  LDSM.16.M88.4 R184, [R202] ;  /* 0x00000000cab8783b */ /* 0x000e6c0000000200 */
[----:B------:R-:W1:Y:S02]  /*15800*/  LDSM.16.M88.4 R188, [R201] ;  /* 0x00000000c9bc783b */ /* 0x000e640000000200 */
[----:B------:R-:W-:Y:S02]  /*15810*/  @!P4 IMAD.MOV.U32 R8, RZ, RZ, c[0x0][0x208] ;  /* 0x00008200ff08c624 */ /* 0x000fe400078e00ff */
[----:B------:R-:W-:Y:S03]  /*15820*/  @!P4 IMAD.MOV.U32 R9, RZ, RZ, c[0x0][0x20c] ;  /* 0x00008300ff09c624 */ /* 0x000fe600078e00ff */
[C---:B------:R-:W-:Y:S04]  /*15830*/  @!P4 LEA R28, P0, R8.reuse, R2, 0x5 ;  /* 0x00000002081cc211 */ /* 0x040fe800078028ff */
[----:B------:R-:W-:Y:S02]  /*15840*/  @!P4 LEA.HI.X R3, R8, R0, R9, 0x5, P0 ;  /* 0x000000000803c211 */ /* 0x000fe400000f2c09 */
[C---:B----4-:R-:W-:Y:S02]  /*15850*/  HMMA.16816.F32 R8, R44.reuse, R16, RZ ;  /* 0x000000102c08723c */ /* 0x050fe400000018ff */
[--C-:B------:R-:W-:Y:S04]  /*15860*/  IADD3 R21, P1, P0, R2, 0x20, R244.reuse ;  /* 0x0000002002157810 */ /* 0x100fe8000783e0f4 */
[C---:B------:R-:W-:Y:S02]  /*15870*/  LEA R24, P2, R21.reuse, c[0x0][0x1f8], 0x1 ;  /* 0x00007e0015187a11 */ /* 0x040fe400078408ff */
[-C--:B------:R-:W-:Y:S01]  /*15880*/  HMMA.16816.F32 R12, R44, R18.reuse, RZ ;  /* 0x000000122c0c723c */ /* 0x080fe200000018ff */
[----:B------:R-:W-:Y:S03]  /*15890*/  IADD3.X R23, R0, RZ, R247, P1, P0 ;  /* 0x000000ff00177210 */ /* 0x000fe60000fe04f7 */
[----:B------:R-:W-:Y:S02]  /*158a0*/  IADD3 R20, P1, P0, R2, 0x40, R244 ;  /* 0x0000004002147810 */ /* 0x000fe4000783e0f4 */
[----:B------:R-:W-:Y:S02]  /*158b0*/  LEA.HI.X R25, R21, c[0x0][0x1fc], R23, 0x1, P2 ;  /* 0x00007f0015197a11 */ /* 0x000fe400010f0c17 */
[C---:B------:R-:W-:Y:S04]  /*158c0*/  HMMA.16816.F32 R16, R48.reuse, R18, RZ ;  /* 0x000000123010723c */ /* 0x040fe800000018ff */
[----:B------:R-:W-:Y:S02]  /*158d0*/  @!P4 IADD3 R2, P3, R28, R244, RZ ;  /* 0x000000f41c02c210 */ /* 0x000fe40007f7e0ff */
[--C-:B------:R-:W-:Y:S02]  /*158e0*/  IADD3.X R0, R0, RZ, R247.reuse, P1, P0 ;  /* 0x000000ff00007210 */ /* 0x100fe40000fe04f7 */
[----:B------:R-:W-:Y:S01]  /*158f0*/  LEA R30, P1, R20, c[0x0][0x1f8], 0x1 ;  /* 0x00007e00141e7a11 */ /* 0x000fe200078208ff */
[--C-:B------:R-:W-:Y:S03]  /*15900*/  @!P4 IMAD.X R22, R3, 0x1, R247.reuse, P3 ;  /* 0x000000010316c824 */ /* 0x100fe600018e06f7 */
[----:B------:R-:W-:Y:S02]  /*15910*/  @!P4 LEA R36, P0, R2, c[0x0][0x1f8], 0x1 ;  /* 0x00007e000224ca11 */ /* 0x000fe400078008ff */
        /* <DEDUP_REMOVED lines=9> */
[----:B------:R2:W-:Y:S06]  /*159b0*/  LDGSTS.E.BYPASS.LTC128B.128 [R203+0x1880], [R26.64], !P2 ;  /* 0x018800001acb7fae */ /* 0x0005ec000d101d46 */
[----:B------:R2:W-:Y:S06]  /*159c0*/  LDGSTS.E.BYPASS.LTC128B.128 [R203+0x2480], [R24.64], !P6 ;  /* 0x0248000018cb7fae */ /* 0x0005ec000f101d46 */
[----:B------:R4:W-:Y:S06]  /*159d0*/  LDGSTS.E.BYPASS.LTC128B.128 [R203+0x3080], [R30.64], !P5 ;  /* 0x030800001ecb7fae */ /* 0x0009ec000e901d46 */
[----:B------:R5:W-:Y:S01]  /*159e0*/  @!P4 LDGSTS.E.BYPASS.LTC128B.128 [R203+0x2080], [R36.64], !P2 ;  /* 0x0208000024cbcfae */ /* 0x000be2000d101d46 */
[C---:B--2---:R-:W-:Y:S07]  /*159f0*/  HMMA.16816.F32 R24, R44.reuse, R32, RZ ;  /* 0x000000202c18723c */ /* 0x044fee00000018ff */
[----:B------:R-:W-:Y:S02]  /*15a00*/  @!P4 LEA R32, P3, R2, c[0x0][0x1f8], 0x1 ;  /* 0x00007e000220ca11 */ /* 0x000fe400078608ff */
[C---:B------:R-:W-:Y:S03]  /*15a10*/  @!P4 IADD3.X R33, R3.reuse, RZ, R247, P1, P0 ;  /* 0x000000ff0321c210 */ /* 0x040fe60000fe04f7 */
[----:B------:R-:W-:Y:S02]  /*15a20*/  @!P4 IADD3 R0, P2, P1, R28, 0x40, R244 ;  /* 0x000000401c00c810 */ /* 0x000fe4000795e0f4 */
[-C--:B----4-:R-:W-:Y:S01]  /*15a30*/  HMMA.16816.F32 R28, R44, R34.reuse, RZ ;  /* 0x000000222c1c723c */ /* 0x090fe200000018ff */
[----:B------:R-:W-:Y:S02]  /*15a40*/  @!P4 LEA.HI.X R33, R2, c[0x0][0x1fc], R33, 0x1, P3 ;  /* 0x00007f000221ca11 */ /* 0x000fe400018f0c21 */
[C---:B------:R-:W-:Y:S02]  /*15a50*/  @!P4 LEA R2, P0, R0.reuse, c[0x0][0x1f8], 0x1 ;  /* 0x00007e000002ca11 */ /* 0x040fe400078008ff */
[----:B------:R-:W-:Y:S01]  /*15a60*/  @!P4 IADD3.X R3, R3, RZ, R247, P2, P1 ;  /* 0x000000ff0303c210 */ /* 0x000fe200017e24f7 */
[----:B------:R2:W-:Y:S03]  /*15a70*/  @!P4 LDGSTS.E.BYPASS.LTC128B.128 [R203+0x2c80], [R32.64], !P6 ;  /* 0x02c8000020cbcfae */ /* 0x0005e6000f101d46 */
[----:B------:R-:W-:Y:S03]  /*15a80*/  @!P4 LEA.HI.X R3, R0, c[0x0][0x1fc], R3, 0x1, P0 ;  /* 0x00007f000003ca11 */ /* 0x000fe600000f0c03 */
[----:B------:R-:W-:Y:S02]  /*15a90*/  IMAD.MOV.U32 R0, RZ, RZ, R140 ;  /* 0x000000ffff007224 */ /* 0x000fe400078e008c */
[----:B------:R4:W-:Y:S01]  /*15aa0*/  @!P4 LDGSTS.E.BYPASS.LTC128B.128 [R203+0x3880], [R2.64], !P5 ;  /* 0x0388000002cbcfae */ /* 0x0009e2000e901d46 */
[----:B------:R-:W-:Y:S01]  /*15ab0*/  ISETP.GT.AND P4, PT, R204, R132, PT ;  /* 0x00000084cc00720c */ /* 0x000fe20003f84270 */
[----:B------:R-:W-:Y:S04]  /*15ac0*/  IMAD.MOV.U32 R132, RZ, RZ, R138 ;  /* 0x000000ffff847224 */ /* 0x000fe800078e008a */
[----:B------:R-:W0:Y:S01]  /*15ad0*/  LDGDEPBAR ;  /* 0x00000000000079af */ /* 0x000e220000000000 */
[C---:B--2---:R-:W-:Y:S08]  /*15ae0*/  HMMA.16816.F32 R32, R48.reuse, R34, RZ ;  /* 0x000000223020723c */ /* 0x044ff000000018ff */
[-C--:B-----5:R-:W-:Y:S01]  /*15af0*/  HMMA.16816.F32 R36, R48, R168.reuse, RZ ;  /* 0x000000a83024723c */ /* 0x0a0fe200000018ff */
[----:B----4-:R-:W-:Y:S07]  /*15b00*/  IMAD.MOV.U32 R2, RZ, RZ, R139 ;  /* 0x000000ffff027224 */ /* 0x010fee00078e008b */
[C---:B------:R-:W-:Y:S08]  /*15b10*/  HMMA.16816.F32 R40, R44.reuse, R168, RZ ;  /* 0x000000a82c28723c */ /* 0x040ff000000018ff */
[-C--:B------:R-:W-:Y:S08]  /*15b20*/  HMMA.16816.F32 R44, R44, R170.reuse, RZ ;  /* 0x000000aa2c2c723c */ /* 0x080ff000000018ff */
[----:B------:R-:W-:Y:S01]  /*15b30*/  HMMA.16816.F32 R48, R48, R170, RZ ;  /* 0x000000aa3030723c */ /* 0x000fe200000018ff */
[----:B------:R-:W-:Y:S07]  /*15b40*/  LDSM.16.M88.4 R168, [R192+0x2000] ;  /* 0x00200000c0a8783b */ /* 0x000fee0000000200 */
[-C--:B------:R-:W-:Y:S08]  /*15b50*/  HMMA.16816.F32 R4, R172, R176.reuse, R4 ;  /* 0x000000b0ac04723c */ /* 0x080ff00000001804 */
[C---:B---3--:R-:W-:Y:S08]  /*15b60*/  HMMA.16816.F32 R8, R180.reuse, R176, R8 ;  /* 0x000000b0b408723c */ /* 0x048ff00000001808 */
[-C--:B------:R-:W-:Y:S08]  /*15b70*/  HMMA.16816.F32 R12, R180, R178.reuse, R12 ;  /* 0x000000b2b40c723c */ /* 0x080ff0000000180c */
[C---:B------:R-:W-:Y:S01]  /*15b80*/  HMMA.16816.F32 R16, R172.reuse, R178, R16 ;  /* 0x000000b2ac10723c */ /* 0x040fe20000001810 */
[----:B------:R-:W2:Y:S07]  /*15b90*/  LDSM.16.M88.4 R176, [R165+0xc00] ;  /* 0x000c0000a5b0783b */ /* 0x000eae0000000200 */
        /* <DEDUP_REMOVED lines=8> */
[----:B------:R-:W1:Y:S07]  /*15c20*/  LDSM.16.M88.4 R180, [R192+0x3000] ;  /* 0x00300000c0b4783b */ /* 0x000e6e0000000200 */
[----:B------:R-:W-:Y:S01]  /*15c30*/  HMMA.16816.F32 R48, R172, R190, R48 ;  /* 0x000000beac30723c */ /* 0x000fe20000001830 */
[----:B------:R-:W3:Y:S07]  /*15c40*/  LDSM.16.M88.4 R172, [R165+0x1000] ;  /* 0x00100000a5ac783b */ /* 0x000eee0000000200 */
[-C--:B--2---:R-:W-:Y:S08]  /*15c50*/  HMMA.16816.F32 R4, R168, R176.reuse, R4 ;  /* 0x000000b0a804723c */ /* 0x084ff00000001804 */
        /* <DEDUP_REMOVED lines=77> */
[C---:B------:R-:W-:Y:S01]  /*16130*/  @P0 SHF.L.U64.HI R169, R141.reuse, R142, c[0x0][0x1e4] ;  /* 0x000079008da90619 */ /* 0x040fe2000001028e */
[----:B------:R-:W-:Y:S02]  /*16140*/  @P0 IMAD R134, R134, c[0x0][0x1e0], RZ ;  /* 0x0000780086860a24 */ /* 0x000fe400078e02ff */
[----:B------:R-:W-:Y:S02]  /*16150*/  @P0 IMAD.SHL.U32 R168, R141, 0x20, RZ ;  /* 0x000000208da80824 */ /* 0x000fe400078e00ff */
[----:B------:R-:W-:Y:S02]  /*16160*/  @P0 IMAD R134, R133, c[0x0][0x1e4], R134 ;  /* 0x0000790085860a24 */ /* 0x000fe400078e0286 */
[----:B------:R-:W-:Y:S04]  /*16170*/  @P0 IMAD.WIDE.U32 R168, R170, 0x30, R168 ;  /* 0x00000030aaa80825 */ /* 0x000fe800078e00a8 */
[----:B------:R-:W-:Y:S01]  /*16180*/  @P0 IMAD.IADD R134, R171, 0x1, R134 ;  /* 0x00000001ab860824 */ /* 0x000fe200078e0286 */
[----:B------:R-:W-:Y:S03]  /*16190*/  @P0 IADD3 R142, P2, P1, R168, 0x20, R250 ;  /* 0x00000020a88e0810 */ /* 0x000fe6000795e0fa */
[----:B------:R-:W-:Y:S04]  /*161a0*/  @P0 IMAD R134, R134, 0x30, RZ ;  /* 0x0000003086860824 */ /* 0x000fe800078e02ff */
        /* <DEDUP_REMOVED lines=45> */
.L_x_2737:
[----:B------:R-:W-:Y:S05]  /*16480*/  BSYNC B0 ;  /* 0x0000000000007941 */ /* 0x000fea0003800000 */
.L_x_2736:
        /* <DEDUP_REMOVED lines=36> */
[----:B------:R-:W-:Y:S01]  /*166d0*/  IADD3 R204, R204, -0x1, RZ ;  /* 0xffffffffcccc7810 */ /* 0x000fe20007ffe0ff */
[----:B------:R-:W3:Y:S01]  /*166e0*/  SHFL.BFLY PT, R139, R133, 0x2, 0x1f ;  /* 0x0c401f00858b7f89 */ /* 0x000ee200000e0000 */
[----:B------:R-:W-:Y:S04]  /*166f0*/  FMNMX.FTZ R134, R44, R134, !PT ;  /* 0x000000862c867209 */ /* 0x000fe80007810000 */
[----:B------:R-:W-:Y:S05]  /*16700*/  FMNMX.FTZ R134, R45, R134, !PT ;  /* 0x000000862d867209 */ /* 0x000fea0007810000 */
[----:B------:R-:W4:Y:S01]  /*16710*/  SHFL.BFLY PT, R140, R134, 0x2, 0x1f ;  /* 0x0c401f00868c7f89 */ /* 0x000f2200000e0000 */
[----:B--2---:R-:W-:Y:S02]  /*16720*/  FMNMX.FTZ R3, R3, R138, !PT ;  /* 0x0000008a03037209 */ /* 0x004fe40007810000 */
[----:B------:R-:W-:Y:S05]  /*16730*/  FMNMX.FTZ R138, R10, R135, !PT ;  /* 0x000000870a8a7209 */ /* 0x000fea0007810000 */
[----:B------:R-:W2:Y:S01]  /*16740*/  SHFL.BFLY PT, R141, R3, 0x1, 0x1f ;  /* 0x0c201f00038d7f89 */ /* 0x000ea200000e0000 */
[----:B------:R-:W-:Y:S02]  /*16750*/  FMNMX.FTZ R138, R11, R138, !PT ;  /* 0x0000008a0b8a7209 */ /* 0x000fe40007810000 */
[----:B---3--:R-:W-:Y:S02]  /*16760*/  FMNMX.FTZ R133, R133, R139, !PT ;  /* 0x0000008b85857209 */ /* 0x008fe40007810000 */
[----:B------:R-:W-:Y:S03]  /*16770*/  FMNMX.FTZ R139, R14, R138, !PT ;  /* 0x0000008a0e8b7209 */ /* 0x000fe60007810000 */
[----:B------:R-:W3:Y:S01]  /*16780*/  SHFL.BFLY PT, R142, R133, 0x1, 0x1f ;  /* 0x0c201f00858e7f89 */ /* 0x000ee200000e0000 */
[----:B----4-:R-:W-:Y:S02]  /*16790*/  FMNMX.FTZ R138, R134, R140, !PT ;  /* 0x0000008c868a7209 */ /* 0x010fe40007810000 */
[----:B------:R-:W-:Y:S05]  /*167a0*/  FMNMX.FTZ R134, R15, R139, !PT ;  /* 0x0000008b0f867209 */ /* 0x000fea0007810000 */
[----:B-1----:R-:W1:Y:S01]  /*167b0*/  SHFL.BFLY PT, R168, R138, 0x1, 0x1f ;  /* 0x0c201f008aa87f89 */ /* 0x002e6200000e0000 */
[----:B------:R-:W-:Y:S02]  /*167c0*/  FMNMX.FTZ R134, R26, R134, !PT ;  /* 0x000000861a867209 */ /* 0x000fe40007810000 */
[----:B--2---:R-:W-:Y:S02]  /*167d0*/  FMNMX.FTZ R140, R3, R141, !PT ;  /* 0x0000008d038c7209 */ /* 0x004fe40007810000 */
[----:B------:R-:W-:Y:S03]  /*167e0*/  FMNMX.FTZ R134, R27, R134, !PT ;  /* 0x000000861b867209 */ /* 0x000fe60007810000 */
[----:B------:R-:W-:Y:S01]  /*167f0*/  FADD.FTZ R0, -R140, R0 ;  /* 0x000000008c007221 */ /* 0x000fe20000010100 */
[----:B------:R-:W-:Y:S01]  /*16800*/  FMNMX.FTZ R3, R30, R134, !PT ;  /* 0x000000861e037209 */ /* 0x000fe20007810000 */
[----:B------:R-:W-:Y:S03]  /*16810*/  FMUL.FTZ R174, R140, c[0x0][0x2d0] ;  /* 0x0000b4008cae7a20 */ /* 0x000fe60000410000 */
[----:B------:R-:W-:Y:S01]  /*16820*/  FMNMX.FTZ R3, R31, R3, !PT ;  /* 0x000000031f037209 */ /* 0x000fe20007810000 */
[--C-:B------:R-:W-:Y:S01]  /*16830*/  FFMA.FTZ R4, R4, c[0x0][0x2d0], -R174.reuse ;  /* 0x0000b40004047a23 */ /* 0x100fe200000108ae */
[----:B---3--:R-:W-:Y:S01]  /*16840*/  FMNMX.FTZ R139, R133, R142, !PT ;  /* 0x0000008e858b7209 */ /* 0x008fe20007810000 */
[----:B------:R-:W-:Y:S01]  /*16850*/  FFMA.FTZ R20, R20, c[0x0][0x2d0], -R174 ;  /* 0x0000b40014147a23 */ /* 0x000fe200000108ae */
[----:B------:R-:W-:Y:S01]  /*16860*/  FMNMX.FTZ R133, R42, R3, !PT ;  /* 0x000000032a857209 */ /* 0x000fe20007810000 */
[----:B------:R-:W-:Y:S01]  /*16870*/  FMUL.FTZ R3, R0, c[0x0][0x2d0] ;  /* 0x0000b40000037a20 */ /* 0x000fe20000410000 */
[----:B------:R-:W-:Y:S01]  /*16880*/  MUFU.EX2 R176, R4 ;  /* 0x0000000400b07308 */ /* 0x000fe20000000800 */
[----:B------:R-:W-:Y:S01]  /*16890*/  FMUL.FTZ R173, R139, c[0x0][0x2d0] ;  /* 0x0000b4008bad7a20 */ /* 0x000fe20000410000 */
[----:B------:R-:W-:Y:S01]  /*168a0*/  FMNMX.FTZ R0, R43, R133, !PT ;  /* 0x000000852b007209 */ /* 0x000fe20007810000 */
[----:B------:R-:W-:Y:S01]  /*168b0*/  FADD.FTZ R2, -R139, R2 ;  /* 0x000000028b027221 */ /* 0x000fe20000010100 */
[----:B-1----:R-:W-:Y:S01]  /*168c0*/  FMNMX.FTZ R138, R138, R168, !PT ;  /* 0x000000a88a8a7209 */ /* 0x002fe20007810000 */
[----:B------:R-:W-:Y:S01]  /*168d0*/  FFMA.FTZ R21, R21, c[0x0][0x2d0], -R174 ;  /* 0x0000b40015157a23 */ /* 0x000fe200000108ae */
[----:B------:R-:W-:Y:S01]  /*168e0*/  FMNMX.FTZ R0, R46, R0, !PT ;  /* 0x000000002e007209 */ /* 0x000fe20007810000 */
[----:B------:R-:W-:Y:S01]  /*168f0*/  FMUL.FTZ R2, R2, c[0x0][0x2d0] ;  /* 0x0000b40002027a20 */ /* 0x000fe20000410000 */
[----:B------:R-:W-:Y:S01]  /*16900*/  LDSM.16.MT88.4 R168, [R166] ;  /* 0x00000000a6a8783b */ /* 0x000fe20000004200 */
[----:B------:R-:W-:Y:S01]  /*16910*/  FMUL.FTZ R172, R138, c[0x0][0x2d0] ;  /* 0x0000b4008aac7a20 */ /* 0x000fe20000410000 */
[----:B------:R1:W2:Y:S01]  /*16920*/  MUFU.EX2 R134, R3 ;  /* 0x0000000300867308 */ /* 0x0002a20000000800 */
[----:B------:R-:W-:Y:S01]  /*16930*/  FMNMX.FTZ R0, R47, R0, !PT ;  /* 0x000000002f007209 */ /* 0x000fe20007810000 */
[--C-:B------:R-:W-:Y:S02]  /*16940*/  FFMA.FTZ R22, R22, c[0x0][0x2d0], -R173.reuse ;  /* 0x0000b40016167a23 */ /* 0x100fe400000108ad */
[--C-:B------:R-:W-:Y:S02]  /*16950*/  FFMA.FTZ R23, R23, c[0x0][0x2d0], -R173.reuse ;  /* 0x0000b40017177a23 */ /* 0x100fe400000108ad */
[----:B------:R-:W-:Y:S02]  /*16960*/  FFMA.FTZ R25, R25, c[0x0][0x2d0], -R172 ;  /* 0x0000b40019197a23 */ /* 0x000fe400000108ac */
[--C-:B------:R-:W-:Y:S02]  /*16970*/  FFMA.FTZ R34, R34, c[0x0][0x2d0], -R173.reuse ;  /* 0x0000b40022227a23 */ /* 0x100fe400000108ad */
[----:B------:R3:W4:Y:S01]  /*16980*/  MUFU.EX2 R133, R2 ;  /* 0x0000000200857308 */ /* 0x0007220000000800 */
[--C-:B------:R-:W-:Y:S02]  /*16990*/  FFMA.FTZ R35, R35, c[0x0][0x2d0], -R173.reuse ;  /* 0x0000b40023237a23 */ /* 0x100fe400000108ad */
[----:B------:R-:W-:Y:S02]  /*169a0*/  FFMA.FTZ R142, R37, c[0x0][0x2d0], -R174 ;  /* 0x0000b400258e7a23 */ /* 0x000fe400000108ae */
[----:B------:R-:W-:Y:S02]  /*169b0*/  FFMA.FTZ R24, R24, c[0x0][0x2d0], -R172 ;  /* 0x0000b40018187a23 */ /* 0x000fe400000108ac */
[----:B------:R-:W-:Y:S02]  /*169c0*/  FFMA.FTZ R141, R48, c[0x0][0x2d0], -R174 ;  /* 0x0000b400308d7a23 */ /* 0x000fe400000108ae */
[--C-:B------:R-:W-:Y:S01]  /*169d0*/  FFMA.FTZ R48, R39, c[0x0][0x2d0], -R173.reuse ;  /* 0x0000b40027307a23 */ /* 0x100fe200000108ad */
[----:B------:R5:W-:Y:S01]  /*169e0*/  MUFU.EX2 R189, R20 ;  /* 0x0000001400bd7308 */ /* 0x000be20000000800 */
[--C-:B------:R-:W-:Y:S02]  /*169f0*/  FFMA.FTZ R50, R50, c[0x0][0x2d0], -R173.reuse ;  /* 0x0000b40032327a23 */ /* 0x100fe400000108ad */
[--C-:B------:R-:W-:Y:S01]  /*16a00*/  FFMA.FTZ R51, R51, c[0x0][0x2d0], -R173.reuse ;  /* 0x0000b40033337a23 */ /* 0x100fe200000108ad */
        /* <DEDUP_REMOVED lines=30> */
[----:B------:R-:W-:Y:S02]  /*16bf0*/  FMUL.FTZ R55, R133, R55 ;  /* 0x0000003785377220 */ /* 0x000fe40000410000 */
[--C-:B-----5:R-:W-:Y:S02]  /*16c00*/  FFMA.FTZ R20, R32, c[0x0][0x2d0], -R174.reuse ;  /* 0x0000b40020147a23 */ /* 0x120fe400000108ae */
[--C-:B-1----:R-:W-:Y:S02]  /*16c10*/  FFMA.FTZ R2, R5, c[0x0][0x2d0], -R174.reuse ;  /* 0x0000b40005027a23 */ /* 0x102fe400000108ae */
[----:B------:R-:W-:Y:S02]  /*16c20*/  FMUL.FTZ R5, R134, R153 ;  /* 0x0000009986057220 */ /* 0x000fe40000410000 */
[C---:B--2---:R-:W-:Y:S01]  /*16c30*/  FMUL.FTZ R104, R132.reuse, R104 ;  /* 0x0000006884687220 */ /* 0x044fe20000410000 */
[----:B------:R1:W-:Y:S01]  /*16c40*/  MUFU.EX2 R209, R2 ;  /* 0x0000000200d17308 */ /* 0x0003e20000000800 */
        /* <DEDUP_REMOVED lines=14> */
[--C-:B-1----:R-:W-:Y:S02]  /*16d30*/  FFMA.FTZ R2, R6, c[0x0][0x2d0], -R173.reuse ;  /* 0x0000b40006027a23 */ /* 0x102fe400000108ad */
[----:B------:R-:W-:Y:S02]  /*16d40*/  FMUL.FTZ R6, R133, R154 ;  /* 0x0000009a85067220 */ /* 0x000fe40000410000 */
[----:B------:R-:W-:Y:S01]  /*16d50*/  FMUL.FTZ R61, R132, R61 ;  /* 0x0000003d843d7220 */ /* 0x000fe20000410000 */
[----:B------:R1:W4:Y:S01]  /*16d60*/  MUFU.EX2 R175, R2 ;  /* 0x0000000200af7308 */ /* 0x0003220000000800 */
[C---:B------:R-:W-:Y:S02]  /*16d70*/  FMUL.FTZ R64, R134.reuse, R64 ;  /* 0x0000004086407220 */ /* 0x040fe40000410000 */
[C---:B------:R-:W-:Y:S02]  /*16d80*/  FMUL.FTZ R65, R134.reuse, R65 ;  /* 0x0000004186417220 */ /* 0x040fe40000410000 */
[--C-:B--2---:R-:W-:Y:S02]  /*16d90*/  FFMA.FTZ R3, R17, c[0x0][0x2d0], -R174.reuse ;  /* 0x0000b40011037a23 */ /* 0x104fe400000108ae */
[C---:B------:R-:W-:Y:S02]  /*16da0*/  FMUL.FTZ R17, R134.reuse, R161 ;  /* 0x000000a186117220 */ /* 0x040fe40000410000 */
[C---:B------:R-:W-:Y:S01]  /*16db0*/  FMUL.FTZ R66, R133.reuse, R66 ;  /* 0x0000004285427220 */ /* 0x040fe20000410000 */
[----:B------:R-:W2:Y:S01]  /*16dc0*/  MUFU.EX2 R217, R3 ;  /* 0x0000000300d97308 */ /* 0x000ea20000000800 */
[----:B------:R-:W-:Y:S02]  /*16dd0*/  FMUL.FTZ R67, R133, R67 ;  /* 0x0000004385437220 */ /* 0x000fe40000410000 */
[C---:B------:R-:W-:Y:S02]  /*16de0*/  FMUL.FTZ R68, R134.reuse, R68 ;  /* 0x0000004486447220 */ /* 0x040fe40000410000 */
[----:B---3--:R-:W-:Y:S02]  /*16df0*/  FFMA.FTZ R20, R33, c[0x0][0x2d0], -R174 ;  /* 0x0000b40021147a23 */ /* 0x008fe400000108ae */
        /* <DEDUP_REMOVED lines=14> */
[C---:B------:R-:W-:Y:S02]  /*16ee0*/  FMUL.FTZ R18, R133.reuse, R162 ;  /* 0x000000a285127220 */ /* 0x040fe40000410000 */
[C---:B------:R-:W-:Y:S01]  /*16ef0*/  FMUL.FTZ R81, R134.reuse, R81 ;  /* 0x0000005186517220 */ /* 0x040fe20000410000 */
        /* <DEDUP_REMOVED lines=9> */
[C---:B------:R-:W-:Y:S02]  /*16f90*/  FMUL.FTZ R19, R133.reuse, R163 ;  /* 0x000000a385137220 */ /* 0x040fe40000410000 */
[----:B------:R-:W-:Y:S01]  /*16fa0*/  LDSM.16.MT88.4 R160, [R166+0x800] ;  /* 0x00080000a6a0783b */ /* 0x000fe20000004200 */
[C---:B------:R-:W-:Y:S02]  /*16fb0*/  FMUL.FTZ R86, R133.reuse, R86 ;  /* 0x0000005685567220 */ /* 0x040fe40000410000 */
[C---:B------:R-:W-:Y:S02]  /*16fc0*/  FMUL.FTZ R87, R133.reuse, R87 ;  /* 0x0000005785577220 */ /* 0x040fe40000410000 */
[C---:B------:R-:W-:Y:S02]  /*16fd0*/  FMUL.FTZ R88, R132.reuse, R88 ;  /* 0x0000005884587220 */ /* 0x040fe40000410000 */
[----:B------:R-:W1:Y:S01]  /*16fe0*/  MUFU.EX2 R216, R0 ;  /* 0x0000000000d87308 */ /* 0x000e620000000800 */
[C---:B------:R-:W-:Y:S02]  /*16ff0*/  FMUL.FTZ R89, R132.reuse, R89 ;  /* 0x0000005984597220 */ /* 0x040fe40000410000 */
[----:B------:R-:W-:Y:S02]  /*17000*/  FMUL.FTZ R92, R132, R92 ;  /* 0x0000005c845c7220 */ /* 0x000fe40000410000 */
[--C-:B--2---:R-:W-:Y:S02]  /*17010*/  FFMA.FTZ R3, R8, c[0x0][0x2d0], -R172.reuse ;  /* 0x0000b40008037a23 */ /* 0x104fe400000108ac */
[C---:B------:R-:W-:Y:S02]  /*17020*/  FMUL.FTZ R8, R132.reuse, R148 ;  /* 0x0000009484087220 */ /* 0x040fe40000410000 */
[----:B------:R-:W-:Y:S01]  /*17030*/  FMUL.FTZ R93, R132, R93 ;  /* 0x0000005d845d7220 */ /* 0x000fe20000410000 */
[----:B------:R2:W-:Y:S01]  /*17040*/  MUFU.EX2 R205, R3 ;  /* 0x0000000300cd7308 */ /* 0x0005e20000000800 */
[C---:B------:R-:W-:Y:S02]  /*17050*/  FMUL.FTZ R96, R134.reuse, R96 ;  /* 0x0000006086607220 */ /* 0x040fe40000410000 */
[----:B------:R-:W-:Y:S02]  /*17060*/  FMUL.FTZ R97, R134, R97 ;  /* 0x0000006186617220 */ /* 0x000fe40000410000 */
[C---:B------:R-:W-:Y:S02]  /*17070*/  FMUL.FTZ R98, R133.reuse, R98 ;  /* 0x0000006285627220 */ /* 0x040fe40000410000 */
[----:B------:R-:W-:Y:S02]  /*17080*/  FMUL.FTZ R99, R133, R99 ;  /* 0x0000006385637220 */ /* 0x000fe40000410000 */
[--C-:B------:R-:W-:Y:S01]  /*17090*/  FFMA.FTZ R40, R40, c[0x0][0x2d0], -R172.reuse ;  /* 0x0000b40028287a23 */ /* 0x100fe200000108ac */
[----:B------:R3:W-:Y:S01]  /*170a0*/  MUFU.EX2 R184, R35 ;  /* 0x0000002300b87308 */ /* 0x0007e20000000800 */
[--C-:B------:R-:W-:Y:S02]  /*170b0*/  FFMA.FTZ R41, R41, c[0x0][0x2d0], -R172.reuse ;  /* 0x0000b40029297a23 */ /* 0x100fe400000108ac */
[----:B------:R-:W-:Y:S01]  /*170c0*/  FFMA.FTZ R44, R44, c[0x0][0x2d0], -R172 ;  /* 0x0000b4002c2c7a23 */ /* 0x000fe200000108ac */
[----:B-1----:R-:W-:Y:S01]  /*170d0*/  F2FP.PACK_AB R155, R216, R210 ;  /* 0x000000d2d89b723e */ /* 0x002fe200000000ff */
[----:B------:R-:W-:Y:S02]  /*170e0*/  FADD.FTZ R0, -R2, R135 ;  /* 0x0000008702007221 */ /* 0x000fe40000010100 */
[----:B------:R-:W-:Y:S02]  /*170f0*/  FFMA.FTZ R135, R49, c[0x0][0x2d0], -R174 ;  /* 0x0000b40031877a23 */ /* 0x000fe400000108ae */
[----:B------:R-:W-:Y:S01]  /*17100*/  FMUL.FTZ R0, R0, c[0x0][0x2d0] ;  /* 0x0000b40000007a20 */ /* 0x000fe20000410000 */
[----:B------:R1:W4:Y:S01]  /*17110*/  MUFU.EX2 R181, R24 ;  /* 0x0000001800b57308 */ /* 0x0003220000000800 */
[----:B------:R-:W-:Y:S02]  /*17120*/  FFMA.FTZ R49, R38, c[0x0][0x2d0], -R173 ;  /* 0x0000b40026317a23 */ /* 0x000fe400000108ad */
[--C-:B------:R-:W-:Y:S02]  /*17130*/  FFMA.FTZ R45, R45, c[0x0][0x2d0], -R172.reuse ;  /* 0x0000b4002d2d7a23 */ /* 0x100fe400000108ac */
[--C-:B--2---:R-:W-:Y:S02]  /*17140*/  FFMA.FTZ R3, R9, c[0x0][0x2d0], -R172.reuse ;  /* 0x0000b40009037a23 */ /* 0x104fe400000108ac */
[----:B------:R-:W-:Y:S03]  /*17150*/  FMUL.FTZ R9, R132, R149 ;  /* 0x0000009584097220 */ /* 0x000fe60000410000 */
[----:B------:R2:W5:Y:S01]  /*17160*/  MUFU.EX2 R206, R3 ;  /* 0x0000000300ce7308 */ /* 0x0005620000000800 */
[----:B---3--:R-:W-:Y:S09]  /*17170*/  LDSM.16.MT88.4 R32, [R167+0x400] ;  /* 0x00040000a720783b */ /* 0x008ff20000004200 */
[----:B------:R-:W3:Y:S01]  /*17180*/  MUFU.EX2 R0, R0 ;  /* 0x0000000000007308 */ /* 0x000ee20000000800 */
[--C-:B-1----:R-:W-:Y:S01]  /*17190*/  FFMA.FTZ R24, R28, c[0x0][0x2d0], -R172.reuse ;  /* 0x0000b4001c187a23 */ /* 0x102fe200000108ac */
[----:B----4-:R-:W-:Y:S08]  /*171a0*/  F2FP.PACK_AB R28, R182, R181 ;  /* 0x000000b5b61c723e */ /* 0x010ff000000000ff */
[----:B------:R-:W-:Y:S01]  /*171b0*/  MUFU.EX2 R177, R24 ;  /* 0x0000001800b17308 */ /* 0x000fe20000000800 */
[--C-:B--2---:R-:W-:Y:S01]  /*171c0*/  FFMA.FTZ R3, R12, c[0x0][0x2d0], -R172.reuse ;  /* 0x0000b4000c037a23 */ /* 0x104fe200000108ac */
[----:B-----5:R-:W-:Y:S01]  /*171d0*/  F2FP.PACK_AB R148, R206, R205 ;  /* 0x000000cdce94723e */ /* 0x020fe200000000ff */
[----:B------:R-:W-:Y:S07]  /*171e0*/  FMUL.FTZ R12, R132, R156 ;  /* 0x0000009c840c7220 */ /* 0x000fee0000410000 */
[----:B------:R1:W-:Y:S01]  /*171f0*/  MUFU.EX2 R214, R3 ;  /* 0x0000000300d67308 */ /* 0x0003e20000000800 */
        /* <DEDUP_REMOVED lines=25> */
[----:B------:R-:W-:Y:S05]  /*17390*/  FMUL.FTZ R95, R0, R95 ;  /* 0x0000005f005f7220 */ /* 0x000fea0000410000 */
[----:B------:R-:W-:Y:S01]  /*173a0*/  MUFU.EX2 R51, R51 ;  /* 0x0000003300337308 */ /* 0x000fe20000000800 */
[----:B-1----:R-:W-:Y:S04]  /*173b0*/  FMUL.FTZ R3, R2, c[0x0][0x2d0] ;  /* 0x0000b40002037a20 */ /* 0x002fe80000410000 */
[--C-:B------:R-:W-:Y:S02]  /*173c0*/  FFMA.FTZ R4, R10, c[0x0][0x2d0], -R3.reuse ;  /* 0x0000b4000a047a23 */ /* 0x100fe40000010803 */
[----:B------:R-:W-:Y:S01]  /*173d0*/  FMUL.FTZ R10, R0, R150 ;  /* 0x00000096000a7220 */ /* 0x000fe20000410000 */
[----:B--2---:R-:W-:Y:S02]  /*173e0*/  F2FP.PACK_AB R150, R215, R214 ;  /* 0x000000d6d796723e */ /* 0x004fe400000000ff */
[----:B------:R1:W-:Y:S01]  /*173f0*/  MUFU.EX2 R191, R4 ;  /* 0x0000000400bf7308 */ /* 0x0003e20000000800 */
[--C-:B------:R-:W-:Y:S02]  /*17400*/  FFMA.FTZ R26, R26, c[0x0][0x2d0], -R3.reuse ;  /* 0x0000b4001a1a7a23 */ /* 0x100fe40000010803 */
[--C-:B------:R-:W-:Y:S02]  /*17410*/  FFMA.FTZ R27, R27, c[0x0][0x2d0], -R3.reuse ;  /* 0x0000b4001b1b7a23 */ /* 0x100fe40000010803 */
[--C-:B------:R-:W-:Y:S02]  /*17420*/  FFMA.FTZ R42, R42, c[0x0][0x2d0], -R3.reuse ;  /* 0x0000b4002a2a7a23 */ /* 0x100fe40000010803 */
[--C-:B------:R-:W-:Y:S02]  /*17430*/  FFMA.FTZ R43, R43, c[0x0][0x2d0], -R3.reuse ;  /* 0x0000b4002b2b7a23 */ /* 0x100fe40000010803 */
[--C-:B------:R-:W-:Y:S01]  /*17440*/  FFMA.FTZ R46, R46, c[0x0][0x2d0], -R3.reuse ;  /* 0x0000b4002e2e7a23 */ /* 0x100fe20000010803 */
[----:B------:R-:W-:Y:S10]  /*17450*/  MUFU.EX2 R179, R26 ;  /* 0x0000001a00b37308 */ /* 0x000ff40000000800 */
[----:B------:R2:W-:Y:S01]  /*17460*/  MUFU.EX2 R180, R27 ;  /* 0x0000001b00b47308 */ /* 0x0005e20000000800 */
[--C-:B-1----:R-:W-:Y:S02]  /*17470*/  FFMA.FTZ R4, R11, c[0x0][0x2d0], -R3.reuse ;  /* 0x0000b4000b047a23 */ /* 0x102fe40000010803 */
[----:B------:R-:W-:Y:S07]  /*17480*/  FMUL.FTZ R11, R0, R151 ;  /* 0x00000097000b7220 */ /* 0x000fee0000410000 */
[----:B------:R1:W3:Y:S10]  /*17490*/  MUFU.EX2 R207, R4 ;  /* 0x0000000400cf7308 */ /* 0x0002f40000000800 */
[----:B------:R-:W-:Y:S01]  /*174a0*/  MUFU.EX2 R42, R42 ;  /* 0x0000002a002a7308 */ /* 0x000fe20000000800 */
[----:B--2---:R-:W-:Y:S09]  /*174b0*/  LDSM.16.MT88.4 R24, [R166+0x400] ;  /* 0x00040000a618783b */ /* 0x004ff20000004200 */
[----:B------:R-:W-:Y:S01]  /*174c0*/  MUFU.EX2 R43, R43 ;  /* 0x0000002b002b7308 */ /* 0x000fe20000000800 */
[--C-:B-1----:R-:W-:Y:S01]  /*174d0*/  FFMA.FTZ R4, R14, c[0x0][0x2d0], -R3.reuse ;  /* 0x0000b4000e047a23 */ /* 0x102fe20000010803 */
[----:B---3--:R-:W-:Y:S01]  /*174e0*/  F2FP.PACK_AB R149, R207, R191 ;  /* 0x000000bfcf95723e */ /* 0x008fe200000000ff */
[C---:B------:R-:W-:Y:S07]  /*174f0*/  FMUL.FTZ R14, R0.reuse, R158 ;  /* 0x0000009e000e7220 */ /* 0x040fee0000410000 */
[----:B------:R1:W2:Y:S02]  /*17500*/  MUFU.EX2 R212, R4 ;  /* 0x0000000400d47308 */ /* 0x0002a40000000800 */
[----:B-1----:R-:W-:Y:S02]  /*17510*/  FFMA.FTZ R4, R15, c[0x0][0x2d0], -R3 ;  /* 0x0000b4000f047a23 */ /* 0x002fe40000010803 */
[C---:B------:R-:W-:Y:S06]  /*17520*/  FMUL.FTZ R15, R0.reuse, R159 ;  /* 0x0000009f000f7220 */ /* 0x040fec0000410000 */
[----:B------:R1:W3:Y:S01]  /*17530*/  MUFU.EX2 R213, R4 ;  /* 0x0000000400d57308 */ /* 0x0002e20000000800 */
[----:B------:R-:W4:Y:S01]  /*17540*/  LDSM.16.MT88.4 R156, [R167] ;  /* 0x00000000a79c783b */ /* 0x000f220000004200 */
[----:B------:R-:W-:Y:S04]  /*17550*/  FFMA.FTZ R0, R0, R243, R191 ;  /* 0x000000f300007223 */ /* 0x000fe800000100bf */
[----:B------:R-:W-:Y:S04]  /*17560*/  FADD.FTZ R0, R207, R0 ;  /* 0x00000000cf007221 */ /* 0x000fe80000010000 */
[----:B--2---:R-:W-:Y:S02]  /*17570*/  FADD.FTZ R0, R212, R0 ;  /* 0x00000000d4007221 */ /* 0x004fe40000010000 */
[C---:B-1----:R-:W-:Y:S01]  /*17580*/  FMUL.FTZ R4, R134.reuse, R152 ;  /* 0x0000009886047220 */ /* 0x042fe20000410000 */
[----:B------:R-:W-:Y:S01]  /*17590*/  F2FP.PACK_AB R152, R209, R176 ;  /* 0x000000b0d198723e */ /* 0x000fe200000000ff */
[----:B------:R-:W-:Y:S01]  /*175a0*/  FFMA.FTZ R134, R134, R242, R176 ;  /* 0x000000f286867223 */ /* 0x000fe200000100b0 */
[C---:B---3--:R-:W-:Y:S01]  /*175b0*/  F2FP.PACK_AB R151, R213.reuse, R212 ;  /* 0x000000d4d597723e */ /* 0x048fe200000000ff */
[----:B------:R-:W-:Y:S04]  /*175c0*/  FADD.FTZ R0, R213, R0 ;  /* 0x00000000d5007221 */ /* 0x000fe80000010000 */
[-C--:B------:R-:W-:Y:S08]  /*175d0*/  HMMA.16816.F32 R4, R152, R168.reuse, R4 ;  /* 0x000000a89804723c */ /* 0x080ff00000001804 */
[C---:B------:R-:W-:Y:S01]  /*175e0*/  HMMA.16816.F32 R8, R148.reuse, R168, R8 ;  /* 0x000000a89408723c */ /* 0x040fe20000001808 */
[----:B------:R-:W-:Y:S07]  /*175f0*/  MUFU.EX2 R169, R142 ;  /* 0x0000008e00a97308 */ /* 0x000fee0000000800 */
[-C--:B------:R-:W-:Y:S03]  /*17600*/  HMMA.16816.F32 R12, R148, R170.reuse, R12 ;  /* 0x000000aa940c723c */ /* 0x080fe6000000180c */
[----:B------:R-:W-:Y:S05]  /*17610*/  MUFU.EX2 R142, R49 ;  /* 0x00000031008e7308 */ /* 0x000fea0000000800 */
[C---:B------:R-:W-:Y:S05]  /*17620*/  HMMA.16816.F32 R16, R152.reuse, R170, R16 ;  /* 0x000000aa9810723c */ /* 0x040fea0000001810 */
[----:B------:R-:W-:Y:S03]  /*17630*/  MUFU.EX2 R168, R48 ;  /* 0x0000003000a87308 */ /* 0x000fe60000000800 */
[-C--:B----4-:R-:W-:Y:S07]  /*17640*/  HMMA.16816.F32 R100, R152, R156.reuse, R100 ;  /* 0x0000009c9864723c */ /* 0x090fee0000001864 */
[----:B------:R-:W-:Y:S01]  /*17650*/  MUFU.EX2 R49, R40 ;  /* 0x0000002800317308 */ /* 0x000fe20000000800 */
[C---:B------:R-:W-:Y:S08]  /*17660*/  HMMA.16816.F32 R104, R148.reuse, R156, R104 ;  /* 0x0000009c9468723c */ /* 0x040ff00000001868 */
[-C--:B------:R-:W-:Y:S01]  /*17670*/  HMMA.16816.F32 R108, R148, R158.reuse, R108 ;  /* 0x0000009e946c723c */ /* 0x080fe2000000186c */
[----:B------:R-:W-:Y:S07]  /*17680*/  MUFU.EX2 R48, R41 ;  /* 0x0000002900307308 */ /* 0x000fee0000000800 */
[C---:B------:R-:W-:Y:S01]  /*17690*/  HMMA.16816.F32 R112, R152.reuse, R158, R112 ;  /* 0x0000009e9870723c */ /* 0x040fe20000001870 */
[----:B------:R-:W1:Y:S02]  /*176a0*/  LDSM.16.MT88.4 R156, [R166+0xc00] ;  /* 0x000c0000a69c783b */ /* 0x000e640000004200 */
[----:B------:R-:W-:Y:S10]  /*176b0*/  MUFU.EX2 R40, R44 ;  /* 0x0000002c00287308 */ /* 0x000ff40000000800 */
[----:B------:R-:W-:Y:S01]  /*176c0*/  MUFU.EX2 R41, R45 ;  /* 0x0000002d00297308 */ /* 0x000fe20000000800 */
        /* <DEDUP_REMOVED lines=21> */
[----:B------:R-:W-:Y:S01]  /*17820*/  FFMA.FTZ R148, R36, c[0x0][0x2d0], -R174 ;  /* 0x0000b40024947a23 */ /* 0x000fe200000108ae */
[----:B------:R-:W-:Y:S01]  /*17830*/  HMMA.16816.F32 R96, R152, R22, R96 ;  /* 0x000000169860723c */ /* 0x000fe20000001860 */
[----:B------:R-:W3:Y:S04]  /*17840*/  LDSM.16.MT88.4 R36, [R166+0x1000] ;  /* 0x00100000a624783b */ /* 0x000ee80000004200 */
[----:B------:R4:W-:Y:S02]  /*17850*/  MUFU.EX2 R170, R21 ;  /* 0x0000001500aa7308 */ /* 0x0009e40000000800 */
[----:B------:R-:W-:Y:S02]  /*17860*/  F2FP.PACK_AB R22, R185, R186 ;  /* 0x000000bab916723e */ /* 0x000fe400000000ff */
[----:B------:R-:W-:Y:S03]  /*17870*/  F2FP.PACK_AB R23, R184, R183 ;  /* 0x000000b7b817723e */ /* 0x000fe600000000ff */
[--C-:B-1----:R-:W-:Y:S01]  /*17880*/  FFMA.FTZ R20, R30, c[0x0][0x2d0], -R3.reuse ;  /* 0x0000b4001e147a23 */ /* 0x102fe20000010803 */
[----:B--2---:R-:W-:Y:S01]  /*17890*/  F2FP.PACK_AB R30, R178, R177 ;  /* 0x000000b1b21e723e */ /* 0x004fe200000000ff */
[----:B------:R-:W-:Y:S02]  /*178a0*/  FFMA.FTZ R3, R47, c[0x0][0x2d0], -R3 ;  /* 0x0000b4002f037a23 */ /* 0x000fe40000010803 */
[----:B------:R1:W2:Y:S01]  /*178b0*/  MUFU.EX2 R171, R20 ;  /* 0x0000001400ab7308 */ /* 0x0002a20000000800 */
[----:B------:R-:W-:Y:S01]  /*178c0*/  FFMA.FTZ R47, R133, R241, R175 ;  /* 0x000000f1852f7223 */ /* 0x000fe200000100af */
[----:B----4-:R-:W-:Y:S08]  /*178d0*/  F2FP.PACK_AB R21, R187, R188 ;  /* 0x000000bcbb15723e */ /* 0x010ff000000000ff */
[----:B------:R-:W-:Y:S01]  /*178e0*/  MUFU.EX2 R133, R148 ;  /* 0x0000009400857308 */ /* 0x000fe20000000800 */
[----:B-1----:R-:W-:Y:S02]  /*178f0*/  F2FP.PACK_AB R20, R190, R189 ;  /* 0x000000bdbe14723e */ /* 0x002fe400000000ff */
[----:B--2---:R-:W-:Y:S05]  /*17900*/  F2FP.PACK_AB R31, R170, R171 ;  /* 0x000000abaa1f723e */ /* 0x004fea00000000ff */
[-C--:B------:R-:W-:Y:S08]  /*17910*/  HMMA.16816.F32 R4, R20, R24.reuse, R4 ;  /* 0x000000181404723c */ /* 0x080ff00000001804 */
        /* <DEDUP_REMOVED lines=12> */
[C---:B------:R-:W-:Y:S01]  /*179e0*/  HMMA.16816.F32 R128, R20.reuse, R38, R128 ;  /* 0x000000261480723c */ /* 0x040fe20000001880 */
[----:B------:R-:W3:Y:S07]  /*179f0*/  LDSM.16.MT88.4 R36, [R167+0x1c00] ;  /* 0x001c0000a724783b */ /* 0x000eee0000004200 */
[-C--:B-1----:R-:W-:Y:S08]  /*17a00*/  HMMA.16816.F32 R52, R20, R24.reuse, R52 ;  /* 0x000000181434723c */ /* 0x082ff00000001834 */
[C---:B------:R-:W-:Y:S07]  /*17a10*/  HMMA.16816.F32 R56, R28.reuse, R24, R56 ;  /* 0x000000181c38723c */ /* 0x040fee0000001838 */
[----:B------:R-:W-:Y:S01]  /*17a20*/  FADD.FTZ R25, R209, R134 ;  /* 0x00000086d1197221 */ /* 0x000fe20000010000 */
[-C--:B------:R-:W-:Y:S04]  /*17a30*/  HMMA.16816.F32 R60, R28, R26.reuse, R60 ;  /* 0x0000001a1c3c723c */ /* 0x080fe8000000183c */
[----:B------:R-:W-:Y:S04]  /*17a40*/  FADD.FTZ R24, R208, R47 ;  /* 0x0000002fd0187221 */ /* 0x000fe80000010000 */
[C---:B------:R-:W-:Y:S07]  /*17a50*/  HMMA.16816.F32 R64, R20.reuse, R26, R64 ;  /* 0x0000001a1440723c */ /* 0x040fee0000001840 */
[----:B------:R-:W-:Y:S01]  /*17a60*/  F2FP.PACK_AB R26, R41, R40 ;  /* 0x00000028291a723e */ /* 0x000fe200000000ff */
[-C--:B--2---:R-:W-:Y:S08]  /*17a70*/  HMMA.16816.F32 R68, R20, R32.reuse, R68 ;  /* 0x000000201444723c */ /* 0x084ff00000001844 */
[C---:B------:R-:W-:Y:S07]  /*17a80*/  HMMA.16816.F32 R72, R28.reuse, R32, R72 ;  /* 0x000000201c48723c */ /* 0x040fee0000001848 */
[----:B------:R-:W-:Y:S01]  /*17a90*/  FADD.FTZ R32, R210, R24 ;  /* 0x00000018d2207221 */ /* 0x000fe20000010000 */
[-C--:B------:R-:W-:Y:S04]  /*17aa0*/  HMMA.16816.F32 R76, R28, R34.reuse, R76 ;  /* 0x000000221c4c723c */ /* 0x080fe8000000184c */
[----:B------:R-:W-:Y:S04]  /*17ab0*/  F2FP.PACK_AB R24, R48, R49 ;  /* 0x000000313018723e */ /* 0x000fe800000000ff */
[C---:B------:R-:W-:Y:S01]  /*17ac0*/  HMMA.16816.F32 R80, R20.reuse, R34, R80 ;  /* 0x000000221450723c */ /* 0x040fe20000001850 */
[----:B------:R1:W-:Y:S07]  /*17ad0*/  MUFU.EX2 R34, R3 ;  /* 0x0000000300227308 */ /* 0x0003ee0000000800 */
[-C--:B---3--:R-:W-:Y:S03]  /*17ae0*/  HMMA.16816.F32 R84, R20, R36.reuse, R84 ;  /* 0x000000241454723c */ /* 0x088fe60000001854 */
        /* <DEDUP_REMOVED lines=80> */
.L_x_2735:
[----:B------:R-:W-:Y:S07]  /*17ff0*/  @!UPT UIADD3 URZ, URZ, URZ, URZ ;  /* 0x0000003f3f3ff290 */ /* 0x000fee000fffe03f */
[----:B------:R-:W-:Y:S02]  /*18000*/  MOV R9, 0x1f ;  /* 0x0000001f00097802 */ /* 0x000fe40000000f00 */
[----:B------:R-:W-:Y:S01]  /*18010*/  MOV R8, 0xffffffff ;  /* 0xffffffff00087802 */ /* 0x000fe20000000f00 */
[----:B------:R-:W-:Y:S06]  /*18020*/  BRA.DIV ~URZ, `(.L_x_2739) ;  /* 0x000059a27f007947 */ /* 0x000fec000b800000 */
[----:B------:R1:W2:Y:S02]  /*18030*/  SHFL.BFLY PT, R0, R242, 0x2, 0x1f ;  /* 0x0c401f00f2007f89 */ /* 0x0002a400000e0000 */
.L_x_2819:
        /* <DEDUP_REMOVED lines=15> */
.L_x_2820:
        /* <DEDUP_REMOVED lines=13> */
[----:B------:R-:W2:Y:S01]  /*18200*/  @P3 MUFU.LG2 R8, R7 ;  /* 0x0000000700083308 */ /* 0x000ea20000000c00 */
[----:B-1----:R-:W-:-:S07]  /*18210*/  FMUL.FTZ R168, R0, R100 ;  /* 0x0000006400a87220 */ /* 0x002fce0000410000 */
[----:B------:R-:W1:Y:S01]  /*18220*/  @P2 MUFU.LG2 R7, R6 ;  /* 0x0000000600072308 */ /* 0x000e620000000c00 */
[C---:B------:R-:W-:Y:S02]  /*18230*/  FMUL.FTZ R169, R0.reuse, R101 ;  /* 0x0000006500a97220 */ /* 0x040fe40000410000 */
[C---:B------:R-:W-:Y:S02]  /*18240*/  FMUL.FTZ R152, R0.reuse, R152 ;  /* 0x0000009800987220 */ /* 0x040fe40000410000 */
[C---:B------:R-:W-:Y:S02]  /*18250*/  FMUL.FTZ R153, R0.reuse, R153 ;  /* 0x0000009900997220 */ /* 0x040fe40000410000 */
[C---:B------:R-:W-:Y:S01]  /*18260*/  FMUL.FTZ R160, R0.reuse, R160 ;  /* 0x000000a000a07220 */ /* 0x040fe20000410000 */
[----:B------:R-:W3:Y:S01]  /*18270*/  @P2 MUFU.RCP R3, R6 ;  /* 0x0000000600032308 */ /* 0x000ee20000001000 */
[C---:B------:R-:W-:Y:S02]  /*18280*/  FMUL.FTZ R161, R0.reuse, R161 ;  /* 0x000000a100a17220 */ /* 0x040fe40000410000 */
[----:B------:R-:W-:-:S02]  /*18290*/  FMUL.FTZ R172, R0, R112 ;  /* 0x0000007000ac7220 */ /* 0x000fc40000410000 */
[C---:B------:R-:W-:Y:S02]  /*182a0*/  FMUL.FTZ R173, R0.reuse, R113 ;  /* 0x0000007100ad7220 */ /* 0x040fe40000410000 */
[C---:B------:R-:W-:Y:S01]  /*182b0*/  FMUL.FTZ R174, R0.reuse, R116 ;  /* 0x0000007400ae7220 */ /* 0x040fe20000410000 */
[----:B------:R-:W-:Y:S01]  /*182c0*/  @P1 MUFU.RCP R2, R5 ;  /* 0x0000000500021308 */ /* 0x000fe20000001000 */
        /* <DEDUP_REMOVED lines=15> */
[----:B------:R4:W5:Y:S01]  /*183c0*/  @P1 MUFU.LG2 R0, R5 ;  /* 0x0000000500001308 */ /* 0x0009620000000c00 */
[----:B--2---:R-:W-:-:S02]  /*183d0*/  @P3 FMUL.FTZ R9, R8, 0.69314718246459960938 ;  /* 0x3f31721808093820 */ /* 0x004fc40000410000 */
[----:B-1----:R-:W-:Y:S02]  /*183e0*/  @P2 FMUL.FTZ R8, R7, 0.69314718246459960938 ;  /* 0x3f31721807082820 */ /* 0x002fe40000410000 */
[C---:B---3--:R-:W-:Y:S02]  /*183f0*/  FMUL.FTZ R112, R3.reuse, R118 ;  /* 0x0000007603707220 */ /* 0x048fe40000410000 */
[C---:B------:R-:W-:Y:S02]  /*18400*/  FMUL.FTZ R113, R3.reuse, R119 ;  /* 0x0000007703717220 */ /* 0x040fe40000410000 */
[C---:B------:R-:W-:Y:S02]  /*18410*/  FMUL.FTZ R170, R3.reuse, R102 ;  /* 0x0000006603aa7220 */ /* 0x040fe40000410000 */
[C---:B------:R-:W-:Y:S02]  /*18420*/  FMUL.FTZ R171, R3.reuse, R103 ;  /* 0x0000006703ab7220 */ /* 0x040fe40000410000 */
[----:B------:R-:W-:-:S02]  /*18430*/  FMUL.FTZ R116, R3, R130 ;  /* 0x0000008203747220 */ /* 0x000fc40000410000 */
[C---:B------:R-:W-:Y:S01]  /*18440*/  FMUL.FTZ R117, R3.reuse, R131 ;  /* 0x0000008303757220 */ /* 0x040fe20000410000 */
[----:B----4-:R-:W-:Y:S01]  /*18450*/  @P2 MOV R5, 0x3f317218 ;  /* 0x3f31721800052802 */ /* 0x010fe20000000f00 */
[----:B-----5:R-:W-:Y:S01]  /*18460*/  @P1 FMUL.FTZ R7, R0, 0.69314718246459960938 ;  /* 0x3f31721800071820 */ /* 0x020fe20000410000 */
        /* <DEDUP_REMOVED lines=45> */
[----:B------:R2:W3:Y:S01]  /*18740*/  @P0 MUFU.LG2 R2, R4 ;  /* 0x0000000400020308 */ /* 0x0004e20000000c00 */
[----:B------:R-:W-:Y:S02]  /*18750*/  @P3 FMUL.FTZ R6, R3, c[0x0][0x2d0] ;  /* 0x0000b40003063a20 */ /* 0x000fe40000410000 */
[----:B------:R-:W-:Y:S02]  /*18760*/  @P1 FMUL.FTZ R3, R10, c[0x0][0x2d0] ;  /* 0x0000b4000a031a20 */ /* 0x000fe40000410000 */
[----:B------:R-:W-:Y:S02]  /*18770*/  @P2 FMUL.FTZ R5, R5, c[0x0][0x2d0] ;  /* 0x0000b40005052a20 */ /* 0x000fe40000410000 */
[----:B------:R-:W-:Y:S01]  /*18780*/  @P1 FFMA.FTZ R23, R3, R138, R7 ;  /* 0x0000008a03171223 */ /* 0x000fe20000010007 */
[----:B------:R-:W-:Y:S01]  /*18790*/  @P0 MOV R3, 0x3f317218 ;  /* 0x3f31721800030802 */ /* 0x000fe20000000f00 */
[----:B-1----:R-:W-:-:S02]  /*187a0*/  FMUL.FTZ R84, R0, R58 ;  /* 0x0000003a00547220 */ /* 0x002fc40000410000 */
[C---:B------:R-:W-:Y:S02]  /*187b0*/  FMUL.FTZ R85, R0.reuse, R59 ;  /* 0x0000003b00557220 */ /* 0x040fe40000410000 */
[----:B------:R-:W-:Y:S02]  /*187c0*/  @P0 FMUL.FTZ R3, R3, c[0x0][0x2d0] ;  /* 0x0000b40003030a20 */ /* 0x000fe40000410000 */
[----:B------:R-:W-:Y:S01]  /*187d0*/  FMUL.FTZ R76, R0, R62 ;  /* 0x0000003e004c7220 */ /* 0x000fe20000410000 */
[----:B--2---:R-:W-:Y:S01]  /*187e0*/  MOV R4, 0x1 ;  /* 0x0000000100047802 */ /* 0x004fe20000000f00 */
[----:B---3--:R-:W-:Y:S02]  /*187f0*/  @P0 FMUL.FTZ R2, R2, 0.69314718246459960938 ;  /* 0x3f31721802020820 */ /* 0x008fe40000410000 */
        /* <DEDUP_REMOVED lines=25> */
.L_x_2670:
        /* <DEDUP_REMOVED lines=19> */
.L_x_2742:
[----:B--2---:R-:W-:Y:S05]  /*18ac0*/  BSYNC B0 ;  /* 0x0000000000007941 */ /* 0x004fea0003800000 */
.L_x_2741:
        /* <DEDUP_REMOVED lines=130> */
.L_x_2745:
        /* <DEDUP_REMOVED lines=146> */
.L_x_2821:
[----:B------:R-:W-:Y:S05]  /*19c10*/  BRA.DIV ~URZ, `(.L_x_2748) ;  /* 0x000040b27f007947 */ /* 0x000fea000b800000 */
[----:B------:R3:W4:Y:S02]  /*19c20*/  SHFL.IDX PT, R0, R13, RZ, 0x1c1f ;  /* 0x001c1fff0d007589 */ /* 0x00072400000e0000 */
.L_x_2822:
        /* <DEDUP_REMOVED lines=20> */
.L_x_2750:
[----:B------:R-:W-:Y:S05]  /*19d70*/  BSYNC B0 ;  /* 0x0000000000007941 */ /* 0x000fea0003800000 */
.L_x_2749:
[----:B------:R-:W-:Y:S05]  /*19d80*/  BRA.DIV ~URZ, `(.L_x_2751) ;  /* 0x00003fa27f007947 */ /* 0x000fea000b800000 */
[----:B--2---:R2:W1:Y:S04]  /*19d90*/  SHFL.IDX PT, R10, R12, 0x1, 0x1c1f ;  /* 0x003c1f000c0a7f89 */ /* 0x00446800000e0000 */
[----:B----4-:R2:W4:Y:S02]  /*19da0*/  SHFL.IDX PT, R0, R13, 0x1, 0x1c1f ;  /* 0x003c1f000d007f89 */ /* 0x01052400000e0000 */
.L_x_2823:
        /* <DEDUP_REMOVED lines=21> */
.L_x_2753:
[----:B------:R-:W-:Y:S05]  /*19f00*/  BSYNC B0 ;  /* 0x0000000000007941 */ /* 0x000fea0003800000 */
.L_x_2752:
[----:B------:R-:W-:Y:S05]  /*19f10*/  BRA.DIV ~URZ, `(.L_x_2754) ;  /* 0x00003ed27f007947 */ /* 0x000fea000b800000 */
[----:B-1----:R1:W2:Y:S02]  /*19f20*/  SHFL.IDX PT, R10, R12, 0x2, 0x1c1f ;  /* 0x005c1f000c0a7f89 */ /* 0x0022a400000e0000 */
.L_x_2824:
[----:B------:R-:W-:Y:S05]  /*19f30*/  BRA.DIV ~URZ, `(.L_x_2755) ;  /* 0x00003f227f007947 */ /* 0x000fea000b800000 */
[----:B----4-:R4:W1:Y:S02]  /*19f40*/  SHFL.IDX PT, R0, R13, 0x2, 0x1c1f ;  /* 0x005c1f000d007f89 */ /* 0x01086400000e0000 */
.L_x_2825:
        /* <DEDUP_REMOVED lines=21> */
.L_x_2757:
[----:B------:R-:W-:Y:S05]  /*1a0a0*/  BSYNC B0 ;  /* 0x0000000000007941 */ /* 0x000fea0003800000 */
.L_x_2756:
[----:B------:R-:W-:Y:S05]  /*1a0b0*/  BRA.DIV ~URZ, `(.L_x_2758) ;  /* 0x00003e027f007947 */ /* 0x000fea000b800000 */
[----:B-1----:R1:W3:Y:S04]  /*1a0c0*/  SHFL.IDX PT, R6, R12, 0x3, 0x1c1f ;  /* 0x007c1f000c067f89 */ /* 0x0022e800000e0000 */
[----:B------:R1:W4:Y:S02]  /*1a0d0*/  SHFL.IDX PT, R0, R13, 0x3, 0x1c1f ;  /* 0x007c1f000d007f89 */ /* 0x00032400000e0000 */
.L_x_2826:
        /* <DEDUP_REMOVED lines=22> */
.L_x_2746:
        /* <DEDUP_REMOVED lines=34> */
.L_x_2827:
[----:B------:R-:W-:Y:S05]  /*1a460*/  BRA.DIV ~URZ, `(.L_x_2761) ;  /* 0x00003b827f007947 */ /* 0x000fea000b800000 */
[----:B------:R3:W4:Y:S02]  /*1a470*/  SHFL.IDX PT, R0, R25, RZ, 0x1c1f ;  /* 0x001c1fff19007589 */ /* 0x00072400000e0000 */
.L_x_2828:
        /* <DEDUP_REMOVED lines=74> */
.L_x_2763:
[----:B------:R-:W-:Y:S05]  /*1a920*/  BSYNC B0 ;  /* 0x0000000000007941 */ /* 0x000fea0003800000 */
.L_x_2762:
[----:B------:R-:W-:Y:S05]  /*1a930*/  BRA.DIV ~URZ, `(.L_x_2764) ;  /* 0x000037127f007947 */ /* 0x000fea000b800000 */
[----:B--2---:R2:W1:Y:S04]  /*1a940*/  SHFL.IDX PT, R4, R17, 0x1, 0x1c1f ;  /* 0x003c1f0011047f89 */ /* 0x00446800000e0000 */
[----:B----4-:R2:W4:Y:S02]  /*1a950*/  SHFL.IDX PT, R0, R25, 0x1, 0x1c1f ;  /* 0x003c1f0019007f89 */ /* 0x01052400000e0000 */
.L_x_2829:
        /* <DEDUP_REMOVED lines=51> */
.L_x_2766:
[----:B------:R-:W-:Y:S05]  /*1ac90*/  BSYNC B0 ;  /* 0x0000000000007941 */ /* 0x000fea0003800000 */
.L_x_2765:
[----:B------:R-:W-:Y:S05]  /*1aca0*/  BRA.DIV ~URZ, `(.L_x_2767) ;  /* 0x000034627f007947 */ /* 0x000fea000b800000 */
[----:B-1----:R1:W2:Y:S02]  /*1acb0*/  SHFL.IDX PT, R4, R17, 0x2, 0x1c1f ;  /* 0x005c1f0011047f89 */ /* 0x0022a400000e0000 */
.L_x_2830:
[----:B------:R-:W-:Y:S05]  /*1acc0*/  BRA.DIV ~URZ, `(.L_x_2768) ;  /* 0x000034b27f007947 */ /* 0x000fea000b800000 */
[----:B----4-:R4:W1:Y:S02]  /*1acd0*/  SHFL.IDX PT, R0, R25, 0x2, 0x1c1f ;  /* 0x005c1f0019007f89 */ /* 0x01086400000e0000 */
.L_x_2831:
        /* <DEDUP_REMOVED lines=53> */
.L_x_2770:
[----:B------:R-:W-:Y:S05]  /*1b030*/  BSYNC B0 ;  /* 0x0000000000007941 */ /* 0x000fea0003800000 */
.L_x_2769:
[----:B------:R-:W-:Y:S05]  /*1b040*/  BRA.DIV ~URZ, `(.L_x_2771) ;  /* 0x000031927f007947 */ /* 0x000fea000b800000 */
[----:B--2---:R2:W3:Y:S04]  /*1b050*/  SHFL.IDX PT, R4, R17, 0x3, 0x1c1f ;  /* 0x007c1f0011047f89 */ /* 0x0044e800000e0000 */
[----:B-1----:R2:W1:Y:S02]  /*1b060*/  SHFL.IDX PT, R0, R25, 0x3, 0x1c1f ;  /* 0x007c1f0019007f89 */ /* 0x00246400000e0000 */
.L_x_2832:
        /* <DEDUP_REMOVED lines=54> */
.L_x_2744:
        /* <DEDUP_REMOVED lines=22> */
.L_x_2772:
        /* <DEDUP_REMOVED lines=57> */
.L_x_2774:
[----:B------:R-:W-:Y:S05]  /*1b8c0*/  BSYNC B0 ;  /* 0x0000000000007941 */ /* 0x000fea0003800000 */
.L_x_2773:
        /* <DEDUP_REMOVED lines=47> */
.L_x_2833:
[----:B------:R-:W-:Y:S05]  /*1bbc0*/  BRA.DIV ~URZ, `(.L_x_2776) ;  /* 0x000027427f007947 */ /* 0x000fea000b800000 */
[----:B------:R3:W4:Y:S02]  /*1bbd0*/  SHFL.IDX PT, R0, R12, RZ, 0x1c1f ;  /* 0x001c1fff0c007589 */ /* 0x00072400000e0000 */
.L_x_2834:
        /* <DEDUP_REMOVED lines=21> */
.L_x_2778:
[----:B------:R-:W-:Y:S05]  /*1bd30*/  BSYNC B0 ;  /* 0x0000000000007941 */ /* 0x000fea0003800000 */
.L_x_2777:
[----:B------:R-:W-:Y:S05]  /*1bd40*/  BRA.DIV ~URZ, `(.L_x_2779) ;  /* 0x000026227f007947 */ /* 0x000fea000b800000 */
[----:B--2---:R2:W1:Y:S04]  /*1bd50*/  SHFL.IDX PT, R8, R9, 0x1, 0x1c1f ;  /* 0x003c1f0009087f89 */ /* 0x00446800000e0000 */
[----:B----4-:R2:W4:Y:S02]  /*1bd60*/  SHFL.IDX PT, R0, R12, 0x1, 0x1c1f ;  /* 0x003c1f000c007f89 */ /* 0x01052400000e0000 */
.L_x_2835:
        /* <DEDUP_REMOVED lines=21> */
.L_x_2781:
[----:B------:R-:W-:Y:S05]  /*1bec0*/  BSYNC B0 ;  /* 0x0000000000007941 */ /* 0x000fea0003800000 */
.L_x_2780:
[----:B------:R-:W-:Y:S05]  /*1bed0*/  BRA.DIV ~URZ, `(.L_x_2782) ;  /* 0x000025527f007947 */ /* 0x000fea000b800000 */
[----:B-1----:R1:W2:Y:S02]  /*1bee0*/  SHFL.IDX PT, R8, R9, 0x2, 0x1c1f ;  /* 0x005c1f0009087f89 */ /* 0x0022a400000e0000 */
.L_x_2836:
[----:B------:R-:W-:Y:S05]  /*1bef0*/  BRA.DIV ~URZ, `(.L_x_2783) ;  /* 0x000025a27f007947 */ /* 0x000fea000b800000 */
[----:B----4-:R4:W1:Y:S02]  /*1bf00*/  SHFL.IDX PT, R0, R12, 0x2, 0x1c1f ;  /* 0x005c1f000c007f89 */ /* 0x01086400000e0000 */
.L_x_2837:
        /* <DEDUP_REMOVED lines=21> */
.L_x_2785:
[----:B------:R-:W-:Y:S05]  /*1c060*/  BSYNC B0 ;  /* 0x0000000000007941 */ /* 0x000fea0003800000 */
.L_x_2784:
[----:B------:R-:W-:Y:S05]  /*1c070*/  BRA.DIV ~URZ, `(.L_x_2786) ;  /* 0x000024827f007947 */ /* 0x000fea000b800000 */
[----:B--2---:R2:W3:Y:S04]  /*1c080*/  SHFL.IDX PT, R8, R9, 0x3, 0x1c1f ;  /* 0x007c1f0009087f89 */ /* 0x0044e800000e0000 */
[----:B-1----:R2:W1:Y:S02]  /*1c090*/  SHFL.IDX PT, R0, R12, 0x3, 0x1c1f ;  /* 0x007c1f000c007f89 */ /* 0x00246400000e0000 */
.L_x_2838:
        /* <DEDUP_REMOVED lines=20> */
.L_x_2759:
[----:B------:R-:W-:Y:S05]  /*1c1e0*/  BSYNC B1 ;  /* 0x0000000000017941 */ /* 0x000fea0003800000 */
.L_x_2743:
        /* <DEDUP_REMOVED lines=15> */
.L_x_2839:
[----:B------:R-:W-:Y:S05]  /*1c2e0*/  BRA.DIV ~URZ, `(.L_x_2789) ;  /* 0x000023427f007947 */ /* 0x000fea000b800000 */
[----:B------:R3:W4:Y:S02]  /*1c2f0*/  SHFL.IDX PT, R8, R74, 0x1, 0x1f ;  /* 0x00201f004a087f89 */ /* 0x00072400000e0000 */
.L_x_2840:
        /* <DEDUP_REMOVED lines=19> */
.L_x_2841:
        /* <DEDUP_REMOVED lines=16> */
.L_x_2842:
[----:B---3--:R-:W-:Y:S01]  /*1c530*/  IMAD R0, R0, c[0x0][0x538], RZ ;  /* 0x00014e0000007a24 */ /* 0x008fe200078e02ff */
[----:B------:R-:W-:Y:S04]  /*1c540*/  BSSY B1, `(.L_x_2792) ;  /* 0x00000ce000017945 */ /* 0x000fe80003800000 */
[----:B----4-:R-:W-:-:S04]  /*1c550*/  IADD3 R8, R0, R8, RZ ;  /* 0x0000000800087210 */ /* 0x010fc80007ffe0ff */
[----:B--2---:R-:W-:-:S13]  /*1c560*/  ISETP.GT.AND P0, PT, R8, R9, PT ;  /* 0x000000090800720c */ /* 0x004fda0003f04270 */
[----:B------:R-:W-:Y:S05]  /*1c570*/  @P0 BRA `(.L_x_2793) ;  /* 0x0000025000000947 */ /* 0x000fea0003800000 */
.L_x_2797:
        /* <DEDUP_REMOVED lines=17> */
.L_x_2843:
        /* <DEDUP_REMOVED lines=16> */
.L_x_2844:
[----:B--2---:R-:W-:-:S05]  /*1c790*/  IMAD R0, R0, c[0x0][0x538], RZ ;  /* 0x00014e0000007a24 */ /* 0x004fca00078e02ff */
[----:B------:R-:W-:-:S04]  /*1c7a0*/  IADD3 R8, R0, R8, RZ ;  /* 0x0000000800087210 */ /* 0x000fc80007ffe0ff */
[----:B------:R-:W-:-:S13]  /*1c7b0*/  ISETP.GT.AND P0, PT, R8, R9, PT ;  /* 0x000000090800720c */ /* 0x000fda0003f04270 */
[----:B-1----:R-:W-:Y:S05]  /*1c7c0*/  @!P0 BRA `(.L_x_2797) ;  /* 0xfffffdb000008947 */ /* 0x002fea000383ffff */
.L_x_2793:
[----:B------:R-:W-:-:S05]  /*1c7d0*/  IADD3 R11, -R0, R8, RZ ;  /* 0x00000008000b7210 */ /* 0x000fca0007ffe1ff */
[----:B------:R-:W-:-:S05]  /*1c7e0*/  IMAD R0, R4, c[0x0][0x538], R11 ;  /* 0x00014e0004007a24 */ /* 0x000fca00078e020b */
[----:B------:R-:W-:Y:S01]  /*1c7f0*/  ISETP.GT.AND P0, PT, R0, R9, PT ;  /* 0x000000090000720c */ /* 0x000fe20003f04270 */
[----:B------:R-:W-:-:S12]  /*1c800*/  BRA.DIV ~URZ, `(.L_x_2798) ;  /* 0x000022627f007947 */ /* 0x000fd8000b800000 */
[----:B------:R-:W-:-:S03]  /*1c810*/  VOTE.ANY R12, PT, !P0 ;  /* 0x00000000000c7806 */ /* 0x000fc600040e0100 */
.L_x_2845:
[----:B------:R-:W2:Y:S01]  /*1c820*/  LDL.LU R0, [R1+0x34] ;  /* 0x0000340001007983 */ /* 0x000ea20000300800 */
[----:B------:R-:W2:Y:S02]  /*1c830*/  POPC R8, R12 ;  /* 0x0000000c00087309 */ /* 0x000ea40000000000 */
[----:B--2---:R-:W-:-:S05]  /*1c840*/  IADD3 R0, R8, R0, RZ ;  /* 0x0000000008007210 */ /* 0x004fca0007ffe0ff */
[----:B------:R2:W-:Y:S01]  /*1c850*/  STL [R1+0x34], R0 ;  /* 0x0000340001007387 */ /* 0x0005e20000100800 */
[----:B------:R-:W-:Y:S05]  /*1c860*/  BRA.DIV ~URZ, `(.L_x_2799) ;  /* 0x000022527f007947 */ /* 0x000fea000b800000 */
[----:B------:R3:W4:Y:S04]  /*1c870*/  SHFL.IDX PT, R10, R6, R8, 0x1f ;  /* 0x00001f08060a7589 */ /* 0x00072800000e0000 */
[----:B------:R3:W1:Y:S02]  /*1c880*/  SHFL.IDX PT, R7, R7, R8, 0x1f ;  /* 0x00001f0807077589 */ /* 0x00066400000e0000 */
.L_x_2846:
[----:B------:R-:W-:Y:S01]  /*1c890*/  ISETP.NE.AND P0, PT, R12, RZ, PT ;  /* 0x000000ff0c00720c */ /* 0x000fe20003f05270 */
[----:B------:R-:W-:-:S12]  /*1c8a0*/  BSSY B0, `(.L_x_2800) ;  /* 0x0000005000007945 */ /* 0x000fd80003800000 */
[----:B------:R-:W-:Y:S05]  /*1c8b0*/  @!P0 BRA `(.L_x_2801) ;  /* 0x0000003000008947 */ /* 0x000fea0003800000 */
[----:B------:R-:W-:Y:S01]  /*1c8c0*/  IADD3 R3, R8, -0x1, RZ ;  /* 0xffffffff08037810 */ /* 0x000fe20007ffe0ff */
[----:B------:R-:W-:Y:S05]  /*1c8d0*/  BRA.DIV ~URZ, `(.L_x_2802) ;  /* 0x000022b27f007947 */ /* 0x000fea000b800000 */
[----:B------:R2:W3:Y:S02]  /*1c8e0*/  SHFL.IDX PT, R13, R4, R3, 0x1f ;  /* 0x00001f03040d7589 */ /* 0x0004e400000e0000 */
.L_x_2801:
[----:B------:R-:W-:Y:S05]  /*1c8f0*/  BSYNC B0 ;  /* 0x0000000000007941 */ /* 0x000fea0003800000 */
.L_x_2800:
        /* <DEDUP_REMOVED lines=68> */
.L_x_2804:
        /* <DEDUP_REMOVED lines=68> */
.L_x_2805:
[----:B------:R-:W-:Y:S05]  /*1d180*/  BSYNC B0 ;  /* 0x0000000000007941 */ /* 0x000fea0003800000 */
.L_x_2803:
[----:B------:R-:W-:-:S04]  /*1d190*/  LOP3.LUT R2, RZ, R2, RZ, 0x33, !PT ;  /* 0x00000002ff027212 */ /* 0x000fc800078e33ff */
[----:B-1----:R-:W-:-:S05]  /*1d1a0*/  IADD3 R0, R2, R10, RZ ;  /* 0x0000000a02007210 */ /* 0x002fca0007ffe0ff */
[----:B------:R1:W-:Y:S01]  /*1d1b0*/  STL [R1+0x2c], R0 ;  /* 0x00002c0001007387 */ /* 0x0003e20000100800 */
[----:B------:R-:W-:Y:S05]  /*1d1c0*/  BRA `(.L_x_2806) ;  /* 0x0000005000007947 */ /* 0x000fea0003800000 */
.L_x_2794:
[----:B------:R-:W-:Y:S01]  /*1d1d0*/  MOV R0, c[0x0][0x53c] ;  /* 0x00014f0000007a02 */ /* 0x000fe20000000f00 */
[----:B------:R2:W-:Y:S04]  /*1d1e0*/  STL [R1+0x28], R9 ;  /* 0x0000280901007387 */ /* 0x0005e80000100800 */
[----:B------:R2:W-:Y:S04]  /*1d1f0*/  STL [R1+0x2c], RZ ;  /* 0x00002cff01007387 */ /* 0x0005e80000100800 */
[----:B------:R2:W-:Y:S04]  /*1d200*/  STL [R1+0x30], RZ ;  /* 0x000030ff01007387 */ /* 0x0005e80000100800 */
[----:B------:R2:W-:Y:S02]  /*1d210*/  STL [R1+0x34], R0 ;  /* 0x0000340001007387 */ /* 0x0005e40000100800 */
.L_x_2806:
[----:B------:R-:W-:Y:S05]  /*1d220*/  BSYNC B1 ;  /* 0x0000000000017941 */ /* 0x000fea0003800000 */
.L_x_2792:
        /* <DEDUP_REMOVED lines=9> */
.L_x_2787:
[----:B--2---:R-:W2:Y:S02]  /*1d2c0*/  LDL R0, [R1+0x34] ;  /* 0x0000340001007983 */ /* 0x004ea40000100800 */
[----:B--2---:R-:W-:-:S13]  /*1d2d0*/  ISETP.GE.AND P0, PT, R0, c[0x0][0x53c], PT ;  /* 0x00014f0000007a0c */ /* 0x004fda0003f06270 */
[----:B-1----:R-:W-:Y:S01]  /*1d2e0*/  @P0 CALL.REL.NOINC `(.L_x_2807) ;  /* 0x0000001000000944 */ /* 0x002fe20003c00000 */
[----:B------:R-:W-:Y:S05]  /*1d2f0*/  BRA `(.L_x_2808) ;  /* 0xfffe4cb000007947 */ /* 0x000fea000383ffff */
.L_x_2807:
[----:B------:R-:W-:Y:S05]  /*1d300*/  EXIT ;  /* 0x000000000000794d */ /* 0x000fea0003800000 */
.L_x_2623:
[----:B------:R-:W-:Y:S01]  /*1d310*/  IMAD.MOV.U32 R0, RZ, RZ, R5 ;  /* 0x000000ffff007224 */ /* 0x000fe200078e0005 */
[----:B------:R-:W-:Y:S02]  /*1d320*/  MOV R2, 0x1 ;  /* 0x0000000100027802 */ /* 0x000fe40000000f00 */
[----:B------:R-:W-:Y:S02]  /*1d330*/  MOV R3, 0x1d350 ;  /* 0x0001d35000037802 */ /* 0x000fe40000000f00 */
[----:B------:R-:W-:Y:S05]  /*1d340*/  CALL.REL.NOINC `($__internal_50_$__cuda_sm70_shflsync_up_p) ;  /* 0x0000193000007944 */ /* 0x000fea0003c00000 */
[----:B------:R-:W-:Y:S01]  /*1d350*/  MOV R0, R4 ;  /* 0x0000000400007202 */ /* 0x000fe20000000f00 */
[----:B------:R-:W-:Y:S05]  /*1d360*/  BRA `(.L_x_2809) ;  /* 0xfffe30f000007947 */ /* 0x000fea000383ffff */
.L_x_2624:
[----:B------:R-:W-:Y:S01]  /*1d370*/  IMAD.MOV.U32 R0, RZ, RZ, R5 ;  /* 0x000000ffff007224 */ /* 0x000fe200078e0005 */
[----:B------:R-:W-:Y:S02]  /*1d380*/  MOV R2, 0x2 ;  /* 0x0000000200027802 */ /* 0x000fe40000000f00 */
[----:B------:R-:W-:Y:S02]  /*1d390*/  MOV R3, 0x1d3b0 ;  /* 0x0001d3b000037802 */ /* 0x000fe40000000f00 */
[----:B------:R-:W-:Y:S05]  /*1d3a0*/  CALL.REL.NOINC `($__internal_50_$__cuda_sm70_shflsync_up_p) ;  /* 0x000018d000007944 */ /* 0x000fea0003c00000 */
[----:B------:R-:W-:Y:S01]  /*1d3b0*/  SEL R0, R4, RZ, P4 ;  /* 0x000000ff04007207 */ /* 0x000fe20002000000 */
[----:B------:R-:W-:Y:S01]  /*1d3c0*/  IMAD.MOV.U32 R2, RZ, RZ, 0x4 ;  /* 0x00000004ff027424 */ /* 0x000fe200078e00ff */
[----:B------:R-:W-:-:S03]  /*1d3d0*/  MOV R3, 0x1d400 ;  /* 0x0001d40000037802 */ /* 0x000fc60000000f00 */
[----:B------:R-:W-:Y:S02]  /*1d3e0*/  IMAD.IADD R0, R5, 0x1, R0 ;  /* 0x0000000105007824 */ /* 0x000fe400078e0200 */
        /* <DEDUP_REMOVED lines=14> */
[----:B------:R-:W-:Y:S01]  /*1d4d0*/  IMAD.IADD R4, R0, 0x1, R4 ;  /* 0x0000000100047824 */ /* 0x000fe200078e0204 */
[----:B------:R-:W-:-:S03]  /*1d4e0*/  MOV R0, 0x1f ;  /* 0x0000001f00007802 */ /* 0x000fc60000000f00 */
[----:B------:R-:W-:Y:S02]  /*1d4f0*/  IMAD.MOV.U32 R5, RZ, RZ, R4 ;  /* 0x000000ffff057224 */ /* 0x000fe400078e0004 */
[----:B------:R-:W-:Y:S05]  /*1d500*/  CALL.REL.NOINC `($__internal_49_$__cuda_sm70_shflsync_idx_p) ;  /* 0x0000172000007944 */ /* 0x000fea0003c00000 */
[----:B------:R-:W-:Y:S05]  /*1d510*/  BRA `(.L_x_2810) ;  /* 0xfffe304000007947 */ /* 0x000fea000383ffff */
.L_x_2626:
[----:B------:R-:W-:Y:S02]  /*1d520*/  SEL R0, RZ, 0x1, P0 ;  /* 0x00000001ff007807 */ /* 0x000fe40000000000 */
[----:B------:R-:W-:Y:S02]  /*1d530*/  MOV R2, 0x1d550 ;  /* 0x0001d55000027802 */ /* 0x000fe40000000f00 */
[----:B------:R-:W-:Y:S05]  /*1d540*/  CALL.REL.NOINC `($__internal_51_$__cuda_sm70_votesync_ballot) ;  /* 0x000017a000007944 */ /* 0x000fea0003c00000 */
[----:B------:R-:W-:Y:S01]  /*1d550*/  MOV R10, R0 ;  /* 0x00000000000a7202 */ /* 0x000fe20000000f00 */
[----:B------:R-:W-:Y:S05]  /*1d560*/  BRA `(.L_x_2811) ;  /* 0xfffe308000007947 */ /* 0x000fea000383ffff */
.L_x_2627:
[----:B------:R-:W-:Y:S01]  /*1d570*/  IMAD.MOV.U32 R5, RZ, RZ, R9 ;  /* 0x000000ffff057224 */ /* 0x000fe200078e0009 */
[----:B------:R-:W-:Y:S01]  /*1d580*/  MOV R3, R7 ;  /* 0x0000000700037202 */ /* 0x000fe20000000f00 */
[----:B-1----:R-:W-:Y:S01]  /*1d590*/  IMAD.MOV.U32 R0, RZ, RZ, 0x1f ;  /* 0x0000001fff007424 */ /* 0x002fe200078e00ff */
[----:B------:R-:W-:Y:S02]  /*1d5a0*/  MOV R2, 0x1d5c0 ;  /* 0x0001d5c000027802 */ /* 0x000fe40000000f00 */
[----:B------:R-:W-:Y:S05]  /*1d5b0*/  CALL.REL.NOINC `($__internal_49_$__cuda_sm70_shflsync_idx_p) ;  /* 0x0000167000007944 */ /* 0x000fea0003c00000 */
[----:B------:R-:W-:Y:S01]  /*1d5c0*/  IMAD.MOV.U32 R12, RZ, RZ, R0 ;  /* 0x000000ffff0c7224 */ /* 0x000fe200078e0000 */
[----:B------:R-:W-:Y:S01]  /*1d5d0*/  MOV R5, R8 ;  /* 0x0000000800057202 */ /* 0x000fe20000000f00 */
[----:B------:R-:W-:Y:S01]  /*1d5e0*/  IMAD.MOV.U32 R6, RZ, RZ, RZ ;  /* 0x000000ffff067224 */ /* 0x000fe200078e00ff */
[----:B------:R-:W-:Y:S01]  /*1d5f0*/  MOV R3, R7 ;  /* 0x0000000700037202 */ /* 0x000fe20000000f00 */
[----:B------:R-:W-:Y:S01]  /*1d600*/  IMAD.MOV.U32 R0, RZ, RZ, 0x1f ;  /* 0x0000001fff007424 */ /* 0x000fe200078e00ff */
[----:B------:R-:W-:-:S02]  /*1d610*/  MOV R2, 0x1d630 ;  /* 0x0001d63000027802 */ /* 0x000fc40000000f00 */
[----:B------:R-:W-:Y:S05]  /*1d620*/  CALL.REL.NOINC `($__internal_49_$__cuda_sm70_shflsync_idx_p) ;  /* 0x0000160000007944 */ /* 0x000fea0003c00000 */
[----:B------:R-:W-:Y:S01]  /*1d630*/  MOV R9, R0 ;  /* 0x0000000000097202 */ /* 0x000fe20000000f00 */
[----:B------:R-:W-:Y:S05]  /*1d640*/  BRA `(.L_x_2812) ;  /* 0xfffe301000007947 */ /* 0x000fea000383ffff */
.L_x_2630:
[----:B------:R-:W-:Y:S01]  /*1d650*/  IMAD.MOV.U32 R5, RZ, RZ, R4 ;  /* 0x000000ffff057224 */ /* 0x000fe200078e0004 */
[----:B-1----:R-:W-:-:S02]  /*1d660*/  MOV R0, 0x1f ;  /* 0x0000001f00007802 */ /* 0x002fc40000000f00 */
[----:B------:R-:W-:Y:S02]  /*1d670*/  MOV R2, 0x1d690 ;  /* 0x0001d69000027802 */ /* 0x000fe40000000f00 */
[----:B--234-:R-:W-:Y:S05]  /*1d680*/  CALL.REL.NOINC `($__internal_49_$__cuda_sm70_shflsync_idx_p) ;  /* 0x000015a000007944 */ /* 0x01cfea0003c00000 */
[----:B------:R-:W-:Y:S01]  /*1d690*/  MOV R6, R0 ;  /* 0x0000000000067202 */ /* 0x000fe20000000f00 */
[----:B------:R-:W-:Y:S05]  /*1d6a0*/  BRA `(.L_x_2629) ;  /* 0xfffe301000007947 */ /* 0x000fea000383ffff */
.L_x_2671:
[----:B-1----:R-:W-:Y:S01]  /*1d6b0*/  IMAD.MOV.U32 R5, RZ, RZ, R10 ;  /* 0x000000ffff057224 */ /* 0x002fe200078e000a */
[----:B------:R-:W-:Y:S01]  /*1d6c0*/  MOV R3, RZ ;  /* 0x000000ff00037202 */ /* 0x000fe20000000f00 */
[----:B------:R-:W-:Y:S01]  /*1d6d0*/  IMAD.MOV.U32 R0, RZ, RZ, 0x1c1f ;  /* 0x00001c1fff007424 */ /* 0x000fe200078e00ff */
[----:B------:R-:W-:Y:S02]  /*1d6e0*/  MOV R2, 0x1d700 ;  /* 0x0001d70000027802 */ /* 0x000fe40000000f00 */
[----:B-----5:R-:W-:Y:S05]  /*1d6f0*/  CALL.REL.NOINC `($__internal_49_$__cuda_sm70_shflsync_idx_p) ;  /* 0x0000153000007944 */ /* 0x020fea0003c00000 */
[----:B------:R-:W-:Y:S01]  /*1d700*/  MOV R8, R0 ;  /* 0x0000000000087202 */ /* 0x000fe20000000f00 */
[----:B------:R-:W-:Y:S05]  /*1d710*/  BRA `(.L_x_2813) ;  /* 0xfffeb15000007947 */ /* 0x000fea000383ffff */
.L_x_2672:
[----:B------:R-:W-:Y:S01]  /*1d720*/  IMAD.MOV.U32 R5, RZ, RZ, R11 ;  /* 0x000000ffff057224 */ /* 0x000fe200078e000b */
[----:B------:R-:W-:Y:S01]  /*1d730*/  MOV R3, RZ ;  /* 0x000000ff00037202 */ /* 0x000fe20000000f00 */
[----:B------:R-:W-:Y:S01]  /*1d740*/  IMAD.MOV.U32 R0, RZ, RZ, 0x1c1f ;  /* 0x00001c1fff007424 */ /* 0x000fe200078e00ff */
[----:B------:R-:W-:Y:S02]  /*1d750*/  MOV R2, 0x1d770 ;  /* 0x0001d77000027802 */ /* 0x000fe40000000f00 */
[----:B-12--5:R-:W-:Y:S05]  /*1d760*/  CALL.REL.NOINC `($__internal_49_$__cuda_sm70_shflsync_idx_p) ;  /* 0x000014c000007944 */ /* 0x026fea0003c00000 */
[----:B------:R-:W-:Y:S05]  /*1d770*/  BRA `(.L_x_2814) ;  /* 0xfffeb11000007947 */ /* 0x000fea000383ffff */
.L_x_2675:
[----:B--2---:R-:W-:Y:S01]  /*1d780*/  IMAD.MOV.U32 R5, RZ, RZ, R10 ;  /* 0x000000ffff057224 */ /* 0x004fe200078e000a */
[----:B------:R-:W-:Y:S01]  /*1d790*/  MOV R3, 0x1 ;  /* 0x0000000100037802 */ /* 0x000fe20000000f00 */
[----:B----4-:R-:W-:Y:S01]  /*1d7a0*/  IMAD.MOV.U32 R0, RZ, RZ, 0x1c1f ;  /* 0x00001c1fff007424 */ /* 0x010fe200078e00ff */
[----:B------:R-:W-:-:S02]  /*1d7b0*/  MOV R2, 0x1d7d0 ;  /* 0x0001d7d000027802 */ /* 0x000fc40000000f00 */
[----:B-1---5:R-:W-:Y:S05]  /*1d7c0*/  CALL.REL.NOINC `($__internal_49_$__cuda_sm70_shflsync_idx_p) ;  /* 0x0000146000007944 */ /* 0x022fea0003c00000 */
[----:B------:R-:W-:Y:S01]  /*1d7d0*/  IMAD.MOV.U32 R8, RZ, RZ, R0 ;  /* 0x000000ffff087224 */ /* 0x000fe200078e0000 */
[----:B------:R-:W-:Y:S01]  /*1d7e0*/  MOV R3, 0x1 ;  /* 0x0000000100037802 */ /* 0x000fe20000000f00 */
[----:B------:R-:W-:Y:S01]  /*1d7f0*/  IMAD.MOV.U32 R5, RZ, RZ, R11 ;  /* 0x000000ffff057224 */ /* 0x000fe200078e000b */
[----:B------:R-:W-:-:S02]  /*1d800*/  MOV R0, 0x1c1f ;  /* 0x00001c1f00007802 */ /* 0x000fc40000000f00 */
[----:B------:R-:W-:Y:S02]  /*1d810*/  MOV R2, 0x1d830 ;  /* 0x0001d83000027802 */ /* 0x000fe40000000f00 */
[----:B------:R-:W-:Y:S05]  /*1d820*/  CALL.REL.NOINC `($__internal_49_$__cuda_sm70_shflsync_idx_p) ;  /* 0x0000140000007944 */ /* 0x000fea0003c00000 */
[----:B------:R-:W-:Y:S05]  /*1d830*/  BRA `(.L_x_2815) ;  /* 0xfffeb21000007947 */ /* 0x000fea000383ffff */
.L_x_2678:
[----:B--2---:R-:W-:Y:S01]  /*1d840*/  IMAD.MOV.U32 R5, RZ, RZ, R10 ;  /* 0x000000ffff057224 */ /* 0x004fe200078e000a */
[----:B------:R-:W-:Y:S01]  /*1d850*/  MOV R3, 0x2 ;  /* 0x0000000200037802 */ /* 0x000fe20000000f00 */
[----:B----4-:R-:W-:Y:S01]  /*1d860*/  IMAD.MOV.U32 R0, RZ, RZ, 0x1c1f ;  /* 0x00001c1fff007424 */ /* 0x010fe200078e00ff */
[----:B------:R-:W-:Y:S02]  /*1d870*/  MOV R2, 0x1d890 ;  /* 0x0001d89000027802 */ /* 0x000fe40000000f00 */
[----:B-1-3-5:R-:W-:Y:S05]  /*1d880*/  CALL.REL.NOINC `($__internal_49_$__cuda_sm70_shflsync_idx_p) ;  /* 0x000013a000007944 */ /* 0x02afea0003c00000 */
[----:B------:R-:W-:Y:S01]  /*1d890*/  MOV R8, R0 ;  /* 0x0000000000087202 */ /* 0x000fe20000000f00 */
[----:B------:R-:W-:Y:S05]  /*1d8a0*/  BRA `(.L_x_2816) ;  /* 0xfffeb34000007947 */ /* 0x000fea000383ffff */
.L_x_2679:
[----:B--2---:R-:W-:Y:S01]  /*1d8b0*/  IMAD.MOV.U32 R5, RZ, RZ, R11 ;  /* 0x000000ffff057224 */ /* 0x004fe200078e000b */
[----:B------:R-:W-:Y:S01]  /*1d8c0*/  MOV R3, 0x2 ;  /* 0x0000000200037802 */ /* 0x000fe20000000f00 */
[----:B----4-:R-:W-:Y:S01]  /*1d8d0*/  IMAD.MOV.U32 R0, RZ, RZ, 0x1c1f ;  /* 0x00001c1fff007424 */ /* 0x010fe200078e00ff */
[----:B------:R-:W-:Y:S02]  /*1d8e0*/  MOV R2, 0x1d900 ;  /* 0x0001d90000027802 */ /* 0x000fe40000000f00 */
[----:B-1-3-5:R-:W-:Y:S05]  /*1d8f0*/  CALL.REL.NOINC `($__internal_49_$__cuda_sm70_shflsync_idx_p) ;  /* 0x0000133000007944 */ /* 0x02afea0003c00000 */
[----:B------:R-:W-:Y:S05]  /*1d900*/  BRA `(.L_x_2817) ;  /* 0xfffeb30000007947 */ /* 0x000fea000383ffff */
.L_x_2682:
[----:B-1----:R-:W-:Y:S01]  /*1d910*/  IMAD.MOV.U32 R5, RZ, RZ, R10 ;  /* 0x000000ffff057224 */ /* 0x002fe200078e000a */
[----:B------:R-:W-:Y:S01]  /*1d920*/  MOV R3, 0x3 ;  /* 0x0000000300037802 */ /* 0x000fe20000000f00 */
[----:B----4-:R-:W-:Y:S01]  /*1d930*/  IMAD.MOV.U32 R0, RZ, RZ, 0x1c1f ;  /* 0x00001c1fff007424 */ /* 0x010fe200078e00ff */
[----:B------:R-:W-:-:S02]  /*1d940*/  MOV R2, 0x1d960 ;  /* 0x0001d96000027802 */ /* 0x000fc40000000f00 */
[----:B--23-5:R-:W-:Y:S05]  /*1d950*/  CALL.REL.NOINC `($__internal_49_$__cuda_sm70_shflsync_idx_p) ;  /* 0x000012d000007944 */ /* 0x02cfea0003c00000 */
[----:B------:R-:W-:Y:S01]  /*1d960*/  IMAD.MOV.U32 R6, RZ, RZ, R0 ;  /* 0x000000ffff067224 */ /* 0x000fe200078e0000 */
[----:B------:R-:W-:Y:S01]  /*1d970*/  MOV R3, 0x3 ;  /* 0x0000000300037802 */ /* 0x000fe20000000f00 */
[----:B------:R-:W-:Y:S01]  /*1d980*/  IMAD.MOV.U32 R5, RZ, RZ, R11 ;  /* 0x000000ffff057224 */ /* 0x000fe200078e000b */
[----:B------:R-:W-:-:S02]  /*1d990*/  MOV R0, 0x1c1f ;  /* 0x00001c1f00007802 */ /* 0x000fc40000000f00 */
[----:B------:R-:W-:Y:S02]  /*1d9a0*/  MOV R2, 0x1d9c0 ;  /* 0x0001d9c000027802 */ /* 0x000fe40000000f00 */
[----:B------:R-:W-:Y:S05]  /*1d9b0*/  CALL.REL.NOINC `($__internal_49_$__cuda_sm70_shflsync_idx_p) ;  /* 0x0000127000007944 */ /* 0x000fea0003c00000 */
[----:B------:R-:W-:Y:S05]  /*1d9c0*/  BRA `(.L_x_2818) ;  /* 0xfffeb3f000007947 */ /* 0x000fea000383ffff */
.L_x_2739:
[----:B------:R-:W-:Y:S01]  /*1d9d0*/  IMAD.MOV.U32 R0, RZ, RZ, R242 ;  /* 0x000000ffff007224 */ /* 0x000fe200078e00f2 */
[----:B------:R-:W-:Y:S02]  /*1d9e0*/  MOV R3, 0x2 ;  /* 0x0000000200037802 */ /* 0x000fe40000000f00 */
[----:B------:R-:W-:Y:S02]  /*1d9f0*/  MOV R2, 0x1da10 ;  /* 0x0001da1000027802 */ /* 0x000fe40000000f00 */
[----:B------:R-:W-:Y:S05]  /*1da00*/  CALL.REL.NOINC `($__internal_48_$__cuda_sm70_shflsync_bfly_p) ;  /* 0x000011e000007944 */ /* 0x000fea0003c00000 */
[----:B------:R-:W-:Y:S05]  /*1da10*/  BRA `(.L_x_2819) ;  /* 0xffffa62000007947 */ /* 0x000fea000383ffff */
.L_x_2740:
[----:B------:R-:W-:Y:S01]  /*1da20*/  IMAD.MOV.U32 R0, RZ, RZ, R7 ;  /* 0x000000ffff007224 */ /* 0x000fe200078e0007 */
[----:B------:R-:W-:Y:S02]  /*1da30*/  MOV R3, 0x1 ;  /* 0x0000000100037802 */ /* 0x000fe40000000f00 */
[----:B------:R-:W-:Y:S02]  /*1da40*/  MOV R2, 0x1da60 ;  /* 0x0001da6000027802 */ /* 0x000fe40000000f00 */
[----:B-1----:R-:W-:Y:S05]  /*1da50*/  CALL.REL.NOINC `($__internal_48_$__cuda_sm70_shflsync_bfly_p) ;  /* 0x0000119000007944 */ /* 0x002fea0003c00000 */
[----:B------:R-:W-:Y:S01]  /*1da60*/  FADD.FTZ R7, R7, R0 ;  /* 0x0000000007077221 */ /* 0x000fe20000010000 */
[----:B------:R-:W-:Y:S02]  /*1da70*/  MOV R0, R241 ;  /* 0x000000f100007202 */ /* 0x000fe40000000f00 */
[----:B------:R-:W-:Y:S02]  /*1da80*/  MOV R3, 0x2 ;  /* 0x0000000200037802 */ /* 0x000fe40000000f00 */
[----:B------:R-:W-:-:S02]  /*1da90*/  MOV R2, 0x1dab0 ;  /* 0x0001dab000027802 */ /* 0x000fc40000000f00 */
[----:B------:R-:W-:Y:S05]  /*1daa0*/  CALL.REL.NOINC `($__internal_48_$__cuda_sm70_shflsync_bfly_p) ;  /* 0x0000114000007944 */ /* 0x000fea0003c00000 */
[----:B------:R-:W-:Y:S01]  /*1dab0*/  FADD.FTZ R241, R241, R0 ;  /* 0x00000000f1f17221 */ /* 0x000fe20000010000 */
[----:B------:R-:W-:-:S02]  /*1dac0*/  MOV R3, 0x1 ;  /* 0x0000000100037802 */ /* 0x000fc40000000f00 */
[----:B------:R-:W-:Y:S02]  /*1dad0*/  MOV R2, 0x1db00 ;  /* 0x0001db0000027802 */ /* 0x000fe40000000f00 */
[----:B------:R-:W-:Y:S02]  /*1dae0*/  MOV R0, R241 ;  /* 0x000000f100007202 */ /* 0x000fe40000000f00 */
[----:B------:R-:W-:Y:S05]  /*1daf0*/  CALL.REL.NOINC `($__internal_48_$__cuda_sm70_shflsync_bfly_p) ;  /* 0x000010f000007944 */ /* 0x000fea0003c00000 */
[----:B------:R-:W-:Y:S01]  /*1db00*/  FADD.FTZ R6, R241, R0 ;  /* 0x00000000f1067221 */ /* 0x000fe20000010000 */
[----:B------:R-:W-:Y:S02]  /*1db10*/  MOV R0, R246 ;  /* 0x000000f600007202 */ /* 0x000fe40000000f00 */
[----:B------:R-:W-:Y:S02]  /*1db20*/  MOV R3, 0x2 ;  /* 0x0000000200037802 */ /* 0x000fe40000000f00 */
[----:B------:R-:W-:Y:S02]  /*1db30*/  MOV R2, 0x1db50 ;  /* 0x0001db5000027802 */ /* 0x000fe40000000f00 */
[----:B------:R-:W-:Y:S05]  /*1db40*/  CALL.REL.NOINC `($__internal_48_$__cuda_sm70_shflsync_bfly_p) ;  /* 0x000010a000007944 */ /* 0x000fea0003c00000 */
[----:B------:R-:W-:Y:S01]  /*1db50*/  FADD.FTZ R5, R246, R0 ;  /* 0x00000000f6057221 */ /* 0x000fe20000010000 */
[----:B------:R-:W-:Y:S02]  /*1db60*/  MOV R3, 0x1 ;  /* 0x0000000100037802 */ /* 0x000fe40000000f00 */
[----:B------:R-:W-:-:S02]  /*1db70*/  MOV R2, 0x1dba0 ;  /* 0x0001dba000027802 */ /* 0x000fc40000000f00 */
        /* <DEDUP_REMOVED lines=9> */
[----:B------:R-:W-:Y:S02]  /*1dc10*/  MOV R2, 0x1dc40 ;  /* 0x0001dc4000027802 */ /* 0x000fe40000000f00 */
[----:B------:R-:W-:-:S02]  /*1dc20*/  MOV R0, R4 ;  /* 0x0000000400007202 */ /* 0x000fc40000000f00 */
[----:B------:R-:W-:Y:S05]  /*1dc30*/  CALL.REL.NOINC `($__internal_48_$__cuda_sm70_shflsync_bfly_p) ;  /* 0x00000fb000007944 */ /* 0x000fea0003c00000 */
[----:B------:R-:W-:Y:S01]  /*1dc40*/  MOV R8, R0 ;  /* 0x0000000000087202 */ /* 0x000fe20000000f00 */
[----:B------:R-:W-:Y:S05]  /*1dc50*/  BRA `(.L_x_2820) ;  /* 0xffffa4d000007947 */ /* 0x000fea000383ffff */
.L_x_2747:
[----:B-1234-:R-:W-:Y:S01]  /*1dc60*/  IMAD.MOV.U32 R5, RZ, RZ, R12 ;  /* 0x000000ffff057224 */ /* 0x01efe200078e000c */
[----:B------:R-:W-:Y:S01]  /*1dc70*/  MOV R3, RZ ;  /* 0x000000ff00037202 */ /* 0x000fe20000000f00 */
[----:B------:R-:W-:Y:S01]  /*1dc80*/  IMAD.MOV.U32 R0, RZ, RZ, 0x1c1f ;  /* 0x00001c1fff007424 */ /* 0x000fe200078e00ff */
[----:B------:R-:W-:-:S02]  /*1dc90*/  MOV R2, 0x1dcb0 ;  /* 0x0001dcb000027802 */ /* 0x000fc40000000f00 */
[----:B------:R-:W-:Y:S05]  /*1dca0*/  CALL.REL.NOINC `($__internal_49_$__cuda_sm70_shflsync_idx_p) ;  /* 0x00000f8000007944 */ /* 0x000fea0003c00000 */
[----:B------:R-:W-:Y:S01]  /*1dcb0*/  MOV R10, R0 ;  /* 0x00000000000a7202 */ /* 0x000fe20000000f00 */
[----:B------:R-:W-:Y:S05]  /*1dcc0*/  BRA `(.L_x_2821) ;  /* 0xffffbf4000007947 */ /* 0x000fea000383ffff */
.L_x_2748:
[----:B------:R-:W-:Y:S01]  /*1dcd0*/  IMAD.MOV.U32 R5, RZ, RZ, R13 ;  /* 0x000000ffff057224 */ /* 0x000fe200078e000d */
[----:B------:R-:W-:Y:S01]  /*1dce0*/  MOV R3, RZ ;  /* 0x000000ff00037202 */ /* 0x000fe20000000f00 */
[----:B------:R-:W-:Y:S01]  /*1dcf0*/  IMAD.MOV.U32 R0, RZ, RZ, 0x1c1f ;  /* 0x00001c1fff007424 */ /* 0x000fe200078e00ff */
[----:B------:R-:W-:-:S02]  /*1dd00*/  MOV R2, 0x1dd20 ;  /* 0x0001dd2000027802 */ /* 0x000fc40000000f00 */
[----:B-12---:R-:W-:Y:S05]  /*1dd10*/  CALL.REL.NOINC `($__internal_49_$__cuda_sm70_shflsync_idx_p) ;  /* 0x00000f1000007944 */ /* 0x006fea0003c00000 */
[----:B------:R-:W-:Y:S05]  /*1dd20*/  BRA `(.L_x_2822) ;  /* 0xffffbf0000007947 */ /* 0x000fea000383ffff */
.L_x_2751:
[----:B------:R-:W-:Y:S01]  /*1dd30*/  IMAD.MOV.U32 R5, RZ, RZ, R12 ;  /* 0x000000ffff057224 */ /* 0x000fe200078e000c */
[----:B--2---:R-:W-:Y:S01]  /*1dd40*/  MOV R3, 0x1 ;  /* 0x0000000100037802 */ /* 0x004fe20000000f00 */
[----:B----4-:R-:W-:Y:S01]  /*1dd50*/  IMAD.MOV.U32 R0, RZ, RZ, 0x1c1f ;  /* 0x00001c1fff007424 */ /* 0x010fe200078e00ff */
[----:B------:R-:W-:-:S02]  /*1dd60*/  MOV R2, 0x1dd80 ;  /* 0x0001dd8000027802 */ /* 0x000fc40000000f00 */
[----:B-1-3--:R-:W-:Y:S05]  /*1dd70*/  CALL.REL.NOINC `($__internal_49_$__cuda_sm70_shflsync_idx_p) ;  /* 0x00000eb000007944 */ /* 0x00afea0003c00000 */
[----:B------:R-:W-:Y:S01]  /*1dd80*/  IMAD.MOV.U32 R10, RZ, RZ, R0 ;  /* 0x000000ffff0a7224 */ /* 0x000fe200078e0000 */
[----:B------:R-:W-:Y:S01]  /*1dd90*/  MOV R3, 0x1 ;  /* 0x0000000100037802 */ /* 0x000fe20000000f00 */
[----:B------:R-:W-:Y:S01]  /*1dda0*/  IMAD.MOV.U32 R5, RZ, RZ, R13 ;  /* 0x000000ffff057224 */ /* 0x000fe200078e000d */
[----:B------:R-:W-:-:S02]  /*1ddb0*/  MOV R0, 0x1c1f ;  /* 0x00001c1f00007802 */ /* 0x000fc40000000f00 */
[----:B------:R-:W-:Y:S02]  /*1ddc0*/  MOV R2, 0x1dde0 ;  /* 0x0001dde000027802 */ /* 0x000fe40000000f00 */
[----:B------:R-:W-:Y:S05]  /*1ddd0*/  CALL.REL.NOINC `($__internal_49_$__cuda_sm70_shflsync_idx_p) ;  /* 0x00000e5000007944 */ /* 0x000fea0003c00000 */
[----:B------:R-:W-:Y:S05]  /*1dde0*/  BRA `(.L_x_2823) ;  /* 0xffffbfc000007947 */ /* 0x000fea000383ffff */
.L_x_2754:
[----:B------:R-:W-:Y:S01]  /*1ddf0*/  IMAD.MOV.U32 R5, RZ, RZ, R12 ;  /* 0x000000ffff057224 */ /* 0x000fe200078e000c */
[----:B-1----:R-:W-:Y:S01]  /*1de00*/  MOV R3, 0x2 ;  /* 0x0000000200037802 */ /* 0x002fe20000000f00 */
[----:B----4-:R-:W-:Y:S01]  /*1de10*/  IMAD.MOV.U32 R0, RZ, RZ, 0x1c1f ;  /* 0x00001c1fff007424 */ /* 0x010fe200078e00ff */
[----:B------:R-:W-:Y:S02]  /*1de20*/  MOV R2, 0x1de40 ;  /* 0x0001de4000027802 */ /* 0x000fe40000000f00 */
[----:B--23--:R-:W-:Y:S05]  /*1de30*/  CALL.REL.NOINC `($__internal_49_$__cuda_sm70_shflsync_idx_p) ;  /* 0x00000df000007944 */ /* 0x00cfea0003c00000 */
[----:B------:R-:W-:Y:S01]  /*1de40*/  MOV R10, R0 ;  /* 0x00000000000a7202 */ /* 0x000fe20000000f00 */
[----:B------:R-:W-:Y:S05]  /*1de50*/  BRA `(.L_x_2824) ;  /* 0xffffc0d000007947 */ /* 0x000fea000383ffff */
.L_x_2755:
[----:B------:R-:W-:Y:S01]  /*1de60*/  IMAD.MOV.U32 R5, RZ, RZ, R13 ;  /* 0x000000ffff057224 */ /* 0x000fe200078e000d */
[----:B------:R-:W-:Y:S01]  /*1de70*/  MOV R3, 0x2 ;  /* 0x0000000200037802 */ /* 0x000fe20000000f00 */
[----:B----4-:R-:W-:Y:S01]  /*1de80*/  IMAD.MOV.U32 R0, RZ, RZ, 0x1c1f ;  /* 0x00001c1fff007424 */ /* 0x010fe200078e00ff */
[----:B------:R-:W-:Y:S02]  /*1de90*/  MOV R2, 0x1deb0 ;  /* 0x0001deb000027802 */ /* 0x000fe40000000f00 */
[----:B-123--:R-:W-:Y:S05]  /*1dea0*/  CALL.REL.NOINC `($__internal_49_$__cuda_sm70_shflsync_idx_p) ;  /* 0x00000d8000007944 */ /* 0x00efea0003c00000 */
[----:B------:R-:W-:Y:S05]  /*1deb0*/  BRA `(.L_x_2825) ;  /* 0xffffc09000007947 */ /* 0x000fea000383ffff */
.L_x_2758:
[----:B------:R-:W-:Y:S01]  /*1dec0*/  IMAD.MOV.U32 R5, RZ, RZ, R12 ;  /* 0x000000ffff057224 */ /* 0x000fe200078e000c */
[----:B-1----:R-:W-:Y:S01]  /*1ded0*/  MOV R3, 0x3 ;  /* 0x0000000300037802 */ /* 0x002fe20000000f00 */
[----:B------:R-:W-:Y:S01]  /*1dee0*/  IMAD.MOV.U32 R0, RZ, RZ, 0x1c1f ;  /* 0x00001c1fff007424 */ /* 0x000fe200078e00ff */
[----:B------:R-:W-:-:S02]  /*1def0*/  MOV R2, 0x1df10 ;  /* 0x0001df1000027802 */ /* 0x000fc40000000f00 */
[----:B--234-:R-:W-:Y:S05]  /*1df00*/  CALL.REL.NOINC `($__internal_49_$__cuda_sm70_shflsync_idx_p) ;  /* 0x00000d2000007944 */ /* 0x01cfea0003c00000 */
[----:B------:R-:W-:Y:S01]  /*1df10*/  IMAD.MOV.U32 R6, RZ, RZ, R0 ;  /* 0x000000ffff067224 */ /* 0x000fe200078e0000 */
[----:B------:R-:W-:Y:S01]  /*1df20*/  MOV R3, 0x3 ;  /* 0x0000000300037802 */ /* 0x000fe20000000f00 */
[----:B------:R-:W-:Y:S01]  /*1df30*/  IMAD.MOV.U32 R5, RZ, RZ, R13 ;  /* 0x000000ffff057224 */ /* 0x000fe200078e000d */
[----:B------:R-:W-:-:S02]  /*1df40*/  MOV R0, 0x1c1f ;  /* 0x00001c1f00007802 */ /* 0x000fc40000000f00 */
[----:B------:R-:W-:Y:S02]  /*1df50*/  MOV R2, 0x1df70 ;  /* 0x0001df7000027802 */ /* 0x000fe40000000f00 */
[----:B------:R-:W-:Y:S05]  /*1df60*/  CALL.REL.NOINC `($__internal_49_$__cuda_sm70_shflsync_idx_p) ;  /* 0x00000cc000007944 */ /* 0x000fea0003c00000 */
[----:B------:R-:W-:Y:S05]  /*1df70*/  BRA `(.L_x_2826) ;  /* 0xffffc16000007947 */ /* 0x000fea000383ffff */
.L_x_2760:
[----:B------:R-:W-:Y:S01]  /*1df80*/  IMAD.MOV.U32 R5, RZ, RZ, R17 ;  /* 0x000000ffff057224 */ /* 0x000fe200078e0011 */
[----:B------:R-:W-:Y:S01]  /*1df90*/  MOV R3, RZ ;  /* 0x000000ff00037202 */ /* 0x000fe20000000f00 */
[----:B------:R-:W-:Y:S01]  /*1dfa0*/  IMAD.MOV.U32 R0, RZ, RZ, 0x1c1f ;  /* 0x00001c1fff007424 */ /* 0x000fe200078e00ff */
[----:B------:R-:W-:Y:S02]  /*1dfb0*/  MOV R2, 0x1dfd0 ;  /* 0x0001dfd000027802 */ /* 0x000fe40000000f00 */
[----:B------:R-:W-:Y:S05]  /*1dfc0*/  CALL.REL.NOINC `($__internal_49_$__cuda_sm70_shflsync_idx_p) ;  /* 0x00000c6000007944 */ /* 0x000fea0003c00000 */
[----:B------:R-:W-:Y:S01]  /*1dfd0*/  MOV R4, R0 ;  /* 0x0000000000047202 */ /* 0x000fe20000000f00 */
[----:B------:R-:W-:Y:S05]  /*1dfe0*/  BRA `(.L_x_2827) ;  /* 0xffffc47000007947 */ /* 0x000fea000383ffff */
.L_x_2761:
[----:B------:R-:W-:Y:S01]  /*1dff0*/  IMAD.MOV.U32 R5, RZ, RZ, R25 ;  /* 0x000000ffff057224 */ /* 0x000fe200078e0019 */
[----:B------:R-:W-:Y:S01]  /*1e000*/  MOV R3, RZ ;  /* 0x000000ff00037202 */ /* 0x000fe20000000f00 */
[----:B------:R-:W-:Y:S01]  /*1e010*/  IMAD.MOV.U32 R0, RZ, RZ, 0x1c1f ;  /* 0x00001c1fff007424 */ /* 0x000fe200078e00ff */
[----:B------:R-:W-:Y:S02]  /*1e020*/  MOV R2, 0x1e040 ;  /* 0x0001e04000027802 */ /* 0x000fe40000000f00 */
[----:B-12---:R-:W-:Y:S05]  /*1e030*/  CALL.REL.NOINC `($__internal_49_$__cuda_sm70_shflsync_idx_p) ;  /* 0x00000bf000007944 */ /* 0x006fea0003c00000 */
[----:B------:R-:W-:Y:S05]  /*1e040*/  BRA `(.L_x_2828) ;  /* 0xffffc43000007947 */ /* 0x000fea000383ffff */
.L_x_2764:
[----:B------:R-:W-:Y:S01]  /*1e050*/  IMAD.MOV.U32 R5, RZ, RZ, R17 ;  /* 0x000000ffff057224 */ /* 0x000fe200078e0011 */
[----:B----4-:R-:W-:Y:S01]  /*1e060*/  MOV R3, 0x1 ;  /* 0x0000000100037802 */ /* 0x010fe20000000f00 */
[----:B------:R-:W-:Y:S01]  /*1e070*/  IMAD.MOV.U32 R0, RZ, RZ, 0x1c1f ;  /* 0x00001c1fff007424 */ /* 0x000fe200078e00ff */
[----:B------:R-:W-:-:S02]  /*1e080*/  MOV R2, 0x1e0a0 ;  /* 0x0001e0a000027802 */ /* 0x000fc40000000f00 */
[----:B-123--:R-:W-:Y:S05]  /*1e090*/  CALL.REL.NOINC `($__internal_49_$__cuda_sm70_shflsync_idx_p) ;  /* 0x00000b9000007944 */ /* 0x00efea0003c00000 */
[----:B------:R-:W-:Y:S01]  /*1e0a0*/  IMAD.MOV.U32 R4, RZ, RZ, R0 ;  /* 0x000000ffff047224 */ /* 0x000fe200078e0000 */
[----:B------:R-:W-:Y:S01]  /*1e0b0*/  MOV R3, 0x1 ;  /* 0x0000000100037802 */ /* 0x000fe20000000f00 */
[----:B------:R-:W-:Y:S01]  /*1e0c0*/  IMAD.MOV.U32 R5, RZ, RZ, R25 ;  /* 0x000000ffff057224 */ /* 0x000fe200078e0019 */
[----:B------:R-:W-:-:S02]  /*1e0d0*/  MOV R0, 0x1c1f ;  /* 0x00001c1f00007802 */ /* 0x000fc40000000f00 */
[----:B------:R-:W-:Y:S02]  /*1e0e0*/  MOV R2, 0x1e100 ;  /* 0x0001e10000027802 */ /* 0x000fe40000000f00 */
[----:B------:R-:W-:Y:S05]  /*1e0f0*/  CALL.REL.NOINC `($__internal_49_$__cuda_sm70_shflsync_idx_p) ;  /* 0x00000b3000007944 */ /* 0x000fea0003c00000 */
[----:B------:R-:W-:Y:S05]  /*1e100*/  BRA `(.L_x_2829) ;  /* 0xffffc85000007947 */ /* 0x000fea000383ffff */
.L_x_2767:
[----:B------:R-:W-:Y:S01]  /*1e110*/  IMAD.MOV.U32 R5, RZ, RZ, R17 ;  /* 0x000000ffff057224 */ /* 0x000fe200078e0011 */
[----:B----4-:R-:W-:Y:S01]  /*1e120*/  MOV R3, 0x2 ;  /* 0x0000000200037802 */ /* 0x010fe20000000f00 */
[----:B------:R-:W-:Y:S01]  /*1e130*/  IMAD.MOV.U32 R0, RZ, RZ, 0x1c1f ;  /* 0x00001c1fff007424 */ /* 0x000fe200078e00ff */
[----:B------:R-:W-:Y:S02]  /*1e140*/  MOV R2, 0x1e160 ;  /* 0x0001e16000027802 */ /* 0x000fe40000000f00 */
[----:B-123--:R-:W-:Y:S05]  /*1e150*/  CALL.REL.NOINC `($__internal_49_$__cuda_sm70_shflsync_idx_p) ;  /* 0x00000ad000007944 */ /* 0x00efea0003c00000 */
[----:B------:R-:W-:Y:S01]  /*1e160*/  MOV R4, R0 ;  /* 0x0000000000047202 */ /* 0x000fe20000000f00 */
[----:B------:R-:W-:Y:S05]  /*1e170*/  BRA `(.L_x_2830) ;  /* 0xffffcb4000007947 */ /* 0x000fea000383ffff */
.L_x_2768:
[----:B------:R-:W-:Y:S01]  /*1e180*/  IMAD.MOV.U32 R5, RZ, RZ, R25 ;  /* 0x000000ffff057224 */ /* 0x000fe200078e0019 */
[----:B----4-:R-:W-:Y:S01]  /*1e190*/  MOV R3, 0x2 ;  /* 0x0000000200037802 */ /* 0x010fe20000000f00 */
[----:B------:R-:W-:Y:S01]  /*1e1a0*/  IMAD.MOV.U32 R0, RZ, RZ, 0x1c1f ;  /* 0x00001c1fff007424 */ /* 0x000fe200078e00ff */
[----:B------:R-:W-:Y:S02]  /*1e1b0*/  MOV R2, 0x1e1d0 ;  /* 0x0001e1d000027802 */ /* 0x000fe40000000f00 */
[----:B-123--:R-:W-:Y:S05]  /*1e1c0*/  CALL.REL.NOINC `($__internal_49_$__cuda_sm70_shflsync_idx_p) ;  /* 0x00000a6000007944 */ /* 0x00efea0003c00000 */
[----:B------:R-:W-:Y:S05]  /*1e1d0*/  BRA `(.L_x_2831) ;  /* 0xffffcb0000007947 */ /* 0x000fea000383ffff */
.L_x_2771:
[----:B------:R-:W-:Y:S01]  /*1e1e0*/  IMAD.MOV.U32 R5, RZ, RZ, R17 ;  /* 0x000000ffff057224 */ /* 0x000fe200078e0011 */
[----:B--2---:R-:W-:Y:S01]  /*1e1f0*/  MOV R3, 0x3 ;  /* 0x0000000300037802 */ /* 0x004fe20000000f00 */
[----:B-1----:R-:W-:Y:S01]  /*1e200*/  IMAD.MOV.U32 R0, RZ, RZ, 0x1c1f ;  /* 0x00001c1fff007424 */ /* 0x002fe200078e00ff */
[----:B------:R-:W-:-:S02]  /*1e210*/  MOV R2, 0x1e230 ;  /* 0x0001e23000027802 */ /* 0x000fc40000000f00 */
[----:B---34-:R-:W-:Y:S05]  /*1e220*/  CALL.REL.NOINC `($__internal_49_$__cuda_sm70_shflsync_idx_p) ;  /* 0x00000a0000007944 */ /* 0x018fea0003c00000 */
[----:B------:R-:W-:Y:S01]  /*1e230*/  IMAD.MOV.U32 R4, RZ, RZ, R0 ;  /* 0x000000ffff047224 */ /* 0x000fe200078e0000 */
[----:B------:R-:W-:Y:S01]  /*1e240*/  MOV R3, 0x3 ;  /* 0x0000000300037802 */ /* 0x000fe20000000f00 */
[----:B------:R-:W-:Y:S01]  /*1e250*/  IMAD.MOV.U32 R5, RZ, RZ, R25 ;  /* 0x000000ffff057224 */ /* 0x000fe200078e0019 */
[----:B------:R-:W-:-:S02]  /*1e260*/  MOV R0, 0x1c1f ;  /* 0x00001c1f00007802 */ /* 0x000fc40000000f00 */
[----:B------:R-:W-:Y:S02]  /*1e270*/  MOV R2, 0x1e290 ;  /* 0x0001e29000027802 */ /* 0x000fe40000000f00 */
[----:B------:R-:W-:Y:S05]  /*1e280*/  CALL.REL.NOINC `($__internal_49_$__cuda_sm70_shflsync_idx_p) ;  /* 0x000009a000007944 */ /* 0x000fea0003c00000 */
[----:B------:R-:W-:Y:S05]  /*1e290*/  BRA `(.L_x_2832) ;  /* 0xffffcdd000007947 */ /* 0x000fea000383ffff */
.L_x_2775:
[----:B------:R-:W-:Y:S01]  /*1e2a0*/  IMAD.MOV.U32 R5, RZ, RZ, R9 ;  /* 0x000000ffff057224 */ /* 0x000fe200078e0009 */
[----:B------:R-:W-:Y:S01]  /*1e2b0*/  MOV R3, RZ ;  /* 0x000000ff00037202 */ /* 0x000fe20000000f00 */
[----:B------:R-:W-:Y:S01]  /*1e2c0*/  IMAD.MOV.U32 R0, RZ, RZ, 0x1c1f ;  /* 0x00001c1fff007424 */ /* 0x000fe200078e00ff */
[----:B------:R-:W-:Y:S02]  /*1e2d0*/  MOV R2, 0x1e2f0 ;  /* 0x0001e2f000027802 */ /* 0x000fe40000000f00 */
[----:B------:R-:W-:Y:S05]  /*1e2e0*/  CALL.REL.NOINC `($__internal_49_$__cuda_sm70_shflsync_idx_p) ;  /* 0x0000094000007944 */ /* 0x000fea0003c00000 */
[----:B------:R-:W-:Y:S01]  /*1e2f0*/  MOV R8, R0 ;  /* 0x0000000000087202 */ /* 0x000fe20000000f00 */
[----:B------:R-:W-:Y:S05]  /*1e300*/  BRA `(.L_x_2833) ;  /* 0xffffd8b000007947 */ /* 0x000fea000383ffff */
.L_x_2776:
[----:B------:R-:W-:Y:S01]  /*1e310*/  IMAD.MOV.U32 R5, RZ, RZ, R12 ;  /* 0x000000ffff057224 */ /* 0x000fe200078e000c */
[----:B------:R-:W-:Y:S01]  /*1e320*/  MOV R3, RZ ;  /* 0x000000ff00037202 */ /* 0x000fe20000000f00 */
[----:B------:R-:W-:Y:S01]  /*1e330*/  IMAD.MOV.U32 R0, RZ, RZ, 0x1c1f ;  /* 0x00001c1fff007424 */ /* 0x000fe200078e00ff */
[----:B------:R-:W-:Y:S02]  /*1e340*/  MOV R2, 0x1e360 ;  /* 0x0001e36000027802 */ /* 0x000fe40000000f00 */
[----:B-12---:R-:W-:Y:S05]  /*1e350*/  CALL.REL.NOINC `($__internal_49_$__cuda_sm70_shflsync_idx_p) ;  /* 0x000008d000007944 */ /* 0x006fea0003c00000 */
[----:B------:R-:W-:Y:S05]  /*1e360*/  BRA `(.L_x_2834) ;  /* 0xffffd87000007947 */ /* 0x000fea000383ffff */
.L_x_2779:
[----:B--2---:R-:W-:Y:S01]  /*1e370*/  IMAD.MOV.U32 R5, RZ, RZ, R9 ;  /* 0x000000ffff057224 */ /* 0x004fe200078e0009 */
[----:B------:R-:W-:Y:S01]  /*1e380*/  MOV R3, 0x1 ;  /* 0x0000000100037802 */ /* 0x000fe20000000f00 */
        /* <DEDUP_REMOVED lines=10> */
.L_x_2782:
[----:B-1----:R-:W-:Y:S01]  /*1e430*/  IMAD.MOV.U32 R5, RZ, RZ, R9 ;  /* 0x000000ffff057224 */ /* 0x002fe200078e0009 */
[----:B------:R-:W-:Y:S01]  /*1e440*/  MOV R3, 0x2 ;  /* 0x0000000200037802 */ /* 0x000fe20000000f00 */
[----:B----4-:R-:W-:Y:S01]  /*1e450*/  IMAD.MOV.U32 R0, RZ, RZ, 0x1c1f ;  /* 0x00001c1fff007424 */ /* 0x010fe200078e00ff */
[----:B------:R-:W-:Y:S02]  /*1e460*/  MOV R2, 0x1e480 ;  /* 0x0001e48000027802 */ /* 0x000fe40000000f00 */
[----:B--23--:R-:W-:Y:S05]  /*1e470*/  CALL.REL.NOINC `($__internal_49_$__cuda_sm70_shflsync_idx_p) ;  /* 0x000007b000007944 */ /* 0x00cfea0003c00000 */
[----:B------:R-:W-:Y:S01]  /*1e480*/  MOV R8, R0 ;  /* 0x0000000000087202 */ /* 0x000fe20000000f00 */
[----:B------:R-:W-:Y:S05]  /*1e490*/  BRA `(.L_x_2836) ;  /* 0xffffda5000007947 */ /* 0x000fea000383ffff */
.L_x_2783:
[----:B------:R-:W-:Y:S01]  /*1e4a0*/  IMAD.MOV.U32 R5, RZ, RZ, R12 ;  /* 0x000000ffff057224 */ /* 0x000fe200078e000c */
[----:B------:R-:W-:Y:S01]  /*1e4b0*/  MOV R3, 0x2 ;  /* 0x0000000200037802 */ /* 0x000fe20000000f00 */
[----:B----4-:R-:W-:Y:S01]  /*1e4c0*/  IMAD.MOV.U32 R0, RZ, RZ, 0x1c1f ;  /* 0x00001c1fff007424 */ /* 0x010fe200078e00ff */
[----:B------:R-:W-:Y:S02]  /*1e4d0*/  MOV R2, 0x1e4f0 ;  /* 0x0001e4f000027802 */ /* 0x000fe40000000f00 */
[----:B-123--:R-:W-:Y:S05]  /*1e4e0*/  CALL.REL.NOINC `($__internal_49_$__cuda_sm70_shflsync_idx_p) ;  /* 0x0000074000007944 */ /* 0x00efea0003c00000 */
[----:B------:R-:W-:Y:S05]  /*1e4f0*/  BRA `(.L_x_2837) ;  /* 0xffffda1000007947 */ /* 0x000fea000383ffff */
.L_x_2786:
[----:B-1----:R-:W-:Y:S01]  /*1e500*/  IMAD.MOV.U32 R5, RZ, RZ, R9 ;  /* 0x000000ffff057224 */ /* 0x002fe200078e0009 */
[----:B------:R-:W-:Y:S01]  /*1e510*/  MOV R3, 0x3 ;  /* 0x0000000300037802 */ /* 0x000fe20000000f00 */
        /* <DEDUP_REMOVED lines=10> */
.L_x_2788:
[----:B------:R-:W-:Y:S01]  /*1e5c0*/  IMAD.MOV.U32 R5, RZ, RZ, R74 ;  /* 0x000000ffff057224 */ /* 0x000fe200078e004a */
[----:B------:R-:W-:Y:S01]  /*1e5d0*/  MOV R3, RZ ;  /* 0x000000ff00037202 */ /* 0x000fe20000000f00 */
[----:B------:R-:W-:Y:S01]  /*1e5e0*/  IMAD.MOV.U32 R0, RZ, RZ, 0x1f ;  /* 0x0000001fff007424 */ /* 0x000fe200078e00ff */
[----:B------:R-:W-:Y:S02]  /*1e5f0*/  MOV R2, 0x1e610 ;  /* 0x0001e61000027802 */ /* 0x000fe40000000f00 */
[----:B--2---:R-:W-:Y:S05]  /*1e600*/  CALL.REL.NOINC `($__internal_49_$__cuda_sm70_shflsync_idx_p) ;  /* 0x0000062000007944 */ /* 0x004fea0003c00000 */
[----:B------:R-:W-:Y:S01]  /*1e610*/  MOV R9, R0 ;  /* 0x0000000000097202 */ /* 0x000fe20000000f00 */
[----:B------:R-:W-:Y:S05]  /*1e620*/  BRA `(.L_x_2839) ;  /* 0xffffdcb000007947 */ /* 0x000fea000383ffff */
.L_x_2789:
[----:B------:R-:W-:Y:S01]  /*1e630*/  IMAD.MOV.U32 R5, RZ, RZ, R74 ;  /* 0x000000ffff057224 */ /* 0x000fe200078e004a */
[----:B------:R-:W-:Y:S01]  /*1e640*/  MOV R3, 0x1 ;  /* 0x0000000100037802 */ /* 0x000fe20000000f00 */
[----:B------:R-:W-:Y:S01]  /*1e650*/  IMAD.MOV.U32 R0, RZ, RZ, 0x1f ;  /* 0x0000001fff007424 */ /* 0x000fe200078e00ff */
[----:B------:R-:W-:Y:S02]  /*1e660*/  MOV R2, 0x1e680 ;  /* 0x0001e68000027802 */ /* 0x000fe40000000f00 */
[----:B-12---:R-:W-:Y:S05]  /*1e670*/  CALL.REL.NOINC `($__internal_49_$__cuda_sm70_shflsync_idx_p) ;  /* 0x000005b000007944 */ /* 0x006fea0003c00000 */
[----:B------:R-:W-:Y:S01]  /*1e680*/  MOV R8, R0 ;  /* 0x0000000000087202 */ /* 0x000fe20000000f00 */
[----:B------:R-:W-:Y:S05]  /*1e690*/  BRA `(.L_x_2840) ;  /* 0xffffdc6000007947 */ /* 0x000fea000383ffff */
.L_x_2790:
[----:B------:R-:W-:Y:S02]  /*1e6a0*/  MOV R2, 0x1 ;  /* 0x0000000100027802 */ /* 0x000fe40000000f00 */
[----:B------:R-:W-:-:S02]  /*1e6b0*/  MOV R3, 0x1e6d0 ;  /* 0x0001e6d000037802 */ /* 0x000fc40000000f00 */
[----:B-1234-:R-:W-:Y:S05]  /*1e6c0*/  CALL.REL.NOINC `($__internal_50_$__cuda_sm70_shflsync_up_p) ;  /* 0x000005b000007944 */ /* 0x01efea0003c00000 */
[----:B------:R-:W-:Y:S05]  /*1e6d0*/  BRA `(.L_x_2841) ;  /* 0xffffdd5000007947 */ /* 0x000fea000383ffff */
.L_x_2791:
[----:B------:R-:W-:Y:S02]  /*1e6e0*/  MOV R2, 0x2 ;  /* 0x0000000200027802 */ /* 0x000fe40000000f00 */
[----:B------:R-:W-:-:S02]  /*1e6f0*/  MOV R3, 0x1e710 ;  /* 0x0001e71000037802 */ /* 0x000fc40000000f00 */
[----:B--2-4-:R-:W-:Y:S05]  /*1e700*/  CALL.REL.NOINC `($__internal_50_$__cuda_sm70_shflsync_up_p) ;  /* 0x0000057000007944 */ /* 0x014fea0003c00000 */
        /* <DEDUP_REMOVED lines=23> */
.L_x_2795:
[----:B------:R-:W-:Y:S02]  /*1e880*/  MOV R2, 0x1 ;  /* 0x0000000100027802 */ /* 0x000fe40000000f00 */
[----:B------:R-:W-:Y:S02]  /*1e890*/  MOV R3, 0x1e8b0 ;  /* 0x0001e8b000037802 */ /* 0x000fe40000000f00 */
[----:B------:R-:W-:Y:S05]  /*1e8a0*/  CALL.REL.NOINC `($__internal_50_$__cuda_sm70_shflsync_up_p) ;  /* 0x000003d000007944 */ /* 0x000fea0003c00000 */
[----:B------:R-:W-:Y:S01]  /*1e8b0*/  MOV R2, R4 ;  /* 0x0000000400027202 */ /* 0x000fe20000000f00 */
[----:B------:R-:W-:Y:S05]  /*1e8c0*/  BRA `(.L_x_2843) ;  /* 0xffffddc000007947 */ /* 0x000fea000383ffff */
.L_x_2796:
        /* <DEDUP_REMOVED lines=26> */
.L_x_2798:
[----:B------:R-:W-:Y:S02]  /*1ea70*/  SEL R0, RZ, 0x1, P0 ;  /* 0x00000001ff007807 */ /* 0x000fe40000000000 */
[----:B------:R-:W-:Y:S02]  /*1ea80*/  MOV R2, 0x1eaa0 ;  /* 0x0001eaa000027802 */ /* 0x000fe40000000f00 */
[----:B-1----:R-:W-:Y:S05]  /*1ea90*/  CALL.REL.NOINC `($__internal_51_$__cuda_sm70_votesync_ballot) ;  /* 0x0000025000007944 */ /* 0x002fea0003c00000 */
[----:B------:R-:W-:Y:S01]  /*1eaa0*/  MOV R12, R0 ;  /* 0x00000000000c7202 */ /* 0x000fe20000000f00 */
[----:B------:R-:W-:Y:S05]  /*1eab0*/  BRA `(.L_x_2845) ;  /* 0xffffdd6000007947 */ /* 0x000fea000383ffff */
.L_x_2799:
[----:B------:R-:W-:Y:S01]  /*1eac0*/  IMAD.MOV.U32 R5, RZ, RZ, R6 ;  /* 0x000000ffff057224 */ /* 0x000fe200078e0006 */
[----:B------:R-:W-:Y:S01]  /*1ead0*/  MOV R3, R8 ;  /* 0x0000000800037202 */ /* 0x000fe20000000f00 */
[----:B--2---:R-:W-:Y:S01]  /*1eae0*/  IMAD.MOV.U32 R0, RZ, RZ, 0x1f ;  /* 0x0000001fff007424 */ /* 0x004fe200078e00ff */
[----:B------:R-:W-:Y:S02]  /*1eaf0*/  MOV R2, 0x1eb10 ;  /* 0x0001eb1000027802 */ /* 0x000fe40000000f00 */
[----:B-1----:R-:W-:Y:S05]  /*1eb00*/  CALL.REL.NOINC `($__internal_49_$__cuda_sm70_shflsync_idx_p) ;  /* 0x0000012000007944 */ /* 0x002fea0003c00000 */
[----:B------:R-:W-:Y:S01]  /*1eb10*/  IMAD.MOV.U32 R10, RZ, RZ, R0 ;  /* 0x000000ffff0a7224 */ /* 0x000fe200078e0000 */
[----:B------:R-:W-:Y:S01]  /*1eb20*/  MOV R3, R8 ;  /* 0x0000000800037202 */ /* 0x000fe20000000f00 */
[----:B------:R-:W-:Y:S01]  /*1eb30*/  IMAD.MOV.U32 R5, RZ, RZ, R7 ;  /* 0x000000ffff057224 */ /* 0x000fe200078e0007 */
[----:B------:R-:W-:Y:S02]  /*1eb40*/  MOV R0, 0x1f ;  /* 0x0000001f00007802 */ /* 0x000fe40000000f00 */
[----:B------:R-:W-:-:S02]  /*1eb50*/  MOV R2, 0x1eb70 ;  /* 0x0001eb7000027802 */ /* 0x000fc40000000f00 */
[----:B------:R-:W-:Y:S05]  /*1eb60*/  CALL.REL.NOINC `($__internal_49_$__cuda_sm70_shflsync_idx_p) ;  /* 0x000000c000007944 */ /* 0x000fea0003c00000 */
[----:B------:R-:W-:Y:S01]  /*1eb70*/  MOV R7, R0 ;  /* 0x0000000000077202 */ /* 0x000fe20000000f00 */
[----:B------:R-:W-:Y:S05]  /*1eb80*/  BRA `(.L_x_2846) ;  /* 0xffffdd0000007947 */ /* 0x000fea000383ffff */
.L_x_2802:
[----:B------:R-:W-:Y:S01]  /*1eb90*/  IMAD.MOV.U32 R5, RZ, RZ, R4 ;  /* 0x000000ffff057224 */ /* 0x000fe200078e0004 */
[----:B--2---:R-:W-:-:S02]  /*1eba0*/  MOV R0, 0x1f ;  /* 0x0000001f00007802 */ /* 0x004fc40000000f00 */
[----:B------:R-:W-:Y:S02]  /*1ebb0*/  MOV R2, 0x1ebd0 ;  /* 0x0001ebd000027802 */ /* 0x000fe40000000f00 */
[----:B-1-34-:R-:W-:Y:S05]  /*1ebc0*/  CALL.REL.NOINC `($__internal_49_$__cuda_sm70_shflsync_idx_p) ;  /* 0x0000006000007944 */ /* 0x01afea0003c00000 */
[----:B------:R-:W-:Y:S01]  /*1ebd0*/  MOV R13, R0 ;  /* 0x00000000000d7202 */ /* 0x000fe20000000f00 */
[----:B------:R-:W-:Y:S05]  /*1ebe0*/  BRA `(.L_x_2801) ;  /* 0xffffdd0000007947 */ /* 0x000fea000383ffff */
        .weak           $__internal_48_$__cuda_sm70_shflsync_bfly_p
        .type           $__internal_48_$__cuda_sm70_shflsync_bfly_p,@function
        .size           $__internal_48_$__cuda_sm70_shflsync_bfly_p,($__internal_49_$__cuda_sm70_shflsync_idx_p - $__internal_48_$__cuda_sm70_shflsync_bfly_p)
$__internal_48_$__cuda_sm70_shflsync_bfly_p:
[----:B------:R-:W-:Y:S04]  /*1ebf0*/  WARPSYNC R8 ;  /* 0x0000000800007348 */ /* 0x000fe80003800000 */
[----:B------:R1:W2:Y:S02]  /*1ec00*/  SHFL.BFLY PT, R0, R0, R3, R9 ;  /* 0x0c00000300007389 */ /* 0x0002a400000e0009 */
[----:B-1----:R-:W-:-:S04]  /*1ec10*/  MOV R3, 0x0 ;  /* 0x0000000000037802 */ /* 0x002fc80000000f00 */
[----:B--2---:R-:W-:Y:S05]  /*1ec20*/  RET.REL.NODEC R2 `(_ZN7cutlass13device_kernelIN5flash19enable_sm80_to_sm89INS1_16FlashAttnFwdSm80INS1_25CollectiveMainloopFwdSm80ILi4ELi1ELb0EN4cute5tupleIJNS5_1CILi128EEENS7_ILi48EEENS7_ILi96EEEEEELi96ENS_6half_tEfNS_4arch4Sm80ELb1ELb0ELb0ELb1ELb0ELb1ELb1ELb1EEENS1_21CollectiveEpilogueFwdINS6_IJS8_SA_S9_EEENS6_IJNS7_ILi1EEESI_SI_EEESC_SE_Li128ELb1ELb1ELb1ELb0EEENS1_36VarlenDynamicPersistentTileSchedulerILi128ELi48ELi128ELi128ELb1ELb1ELb0ELb1ELb1ELb1EEEEEEEEEvNT_6ParamsE) ;  /* 0xfffe13d002007950 */ /* 0x004fea0003c3ffff */
        .weak           $__internal_49_$__cuda_sm70_shflsync_idx_p
        .type           $__internal_49_$__cuda_sm70_shflsync_idx_p,@function
        .size           $__internal_49_$__cuda_sm70_shflsync_idx_p,($__internal_50_$__cuda_sm70_shflsync_up_p - $__internal_49_$__cuda_sm70_shflsync_idx_p)
$__internal_49_$__cuda_sm70_shflsync_idx_p:
[----:B------:R-:W-:-:S04]  /*1ec30*/  MOV R75, 0xffffffff ;  /* 0xffffffff004b7802 */ /* 0x000fc80000000f00 */
[----:B------:R-:W-:Y:S04]  /*1ec40*/  WARPSYNC R75 ;  /* 0x0000004b00007348 */ /* 0x000fe80003800000 */
[----:B------:R1:W2:Y:S02]  /*1ec50*/  SHFL.IDX PT, R0, R5, R3, R0 ;  /* 0x0000000305007389 */ /* 0x0002a400000e0000 */
[----:B-1----:R-:W-:-:S04]  /*1ec60*/  MOV R3, 0x0 ;  /* 0x0000000000037802 */ /* 0x002fc80000000f00 */
[----:B--2---:R-:W-:Y:S05]  /*1ec70*/  RET.REL.NODEC R2 `(_ZN7cutlass13device_kernelIN5flash19enable_sm80_to_sm89INS1_16FlashAttnFwdSm80INS1_25CollectiveMainloopFwdSm80ILi4ELi1ELb0EN4cute5tupleIJNS5_1CILi128EEENS7_ILi48EEENS7_ILi96EEEEEELi96ENS_6half_tEfNS_4arch4Sm80ELb1ELb0ELb0ELb1ELb0ELb1ELb1ELb1EEENS1_21CollectiveEpilogueFwdINS6_IJS8_SA_S9_EEENS6_IJNS7_ILi1EEESI_SI_EEESC_SE_Li128ELb1ELb1ELb1ELb0EEENS1_36VarlenDynamicPersistentTileSchedulerILi128ELi48ELi128ELi128ELb1ELb1ELb0ELb1ELb1ELb1EEEEEEEEEvNT_6ParamsE) ;  /* 0xfffe138002007950 */ /* 0x004fea0003c3ffff */
        .weak           $__internal_50_$__cuda_sm70_shflsync_up_p
        .type           $__internal_50_$__cuda_sm70_shflsync_up_p,@function
        .size           $__internal_50_$__cuda_sm70_shflsync_up_p,($__internal_51_$__cuda_sm70_votesync_ballot - $__internal_50_$__cuda_sm70_shflsync_up_p)
$__internal_50_$__cuda_sm70_shflsync_up_p:
[----:B------:R-:W-:Y:S02]  /*1ec80*/  IMAD.MOV.U32 R4, RZ, RZ, RZ ;  /* 0x000000ffff047224 */ /* 0x000fe400078e00ff */
[----:B------:R-:W-:-:S04]  /*1ec90*/  IMAD.MOV.U32 R10, RZ, RZ, -0x1 ;  /* 0xffffffffff0a7424 */ /* 0x000fc800078e00ff */
[----:B------:R-:W-:Y:S04]  /*1eca0*/  WARPSYNC R10 ;  /* 0x0000000a00007348 */ /* 0x000fe80003800000 */
[----:B------:R1:W2:Y:S02]  /*1ecb0*/  SHFL.UP PT, R4, R0, R2, R4 ;  /* 0x0400000200047389 */ /* 0x0002a400000e0004 */
[----:B-1----:R-:W-:Y:S02]  /*1ecc0*/  MOV R2, R3 ;  /* 0x0000000300027202 */ /* 0x002fe40000000f00 */
[----:B------:R-:W-:-:S04]  /*1ecd0*/  MOV R3, 0x0 ;  /* 0x0000000000037802 */ /* 0x000fc80000000f00 */
[----:B--2---:R-:W-:Y:S05]  /*1ece0*/  RET.REL.NODEC R2 `(_ZN7cutlass13device_kernelIN5flash19enable_sm80_to_sm89INS1_16FlashAttnFwdSm80INS1_25CollectiveMainloopFwdSm80ILi4ELi1ELb0EN4cute5tupleIJNS5_1CILi128EEENS7_ILi48EEENS7_ILi96EEEEEELi96ENS_6half_tEfNS_4arch4Sm80ELb1ELb0ELb0ELb1ELb0ELb1ELb1ELb1EEENS1_21CollectiveEpilogueFwdINS6_IJS8_SA_S9_EEENS6_IJNS7_ILi1EEESI_SI_EEESC_SE_Li128ELb1ELb1ELb1ELb0EEENS1_36VarlenDynamicPersistentTileSchedulerILi128ELi48ELi128ELi128ELb1ELb1ELb0ELb1ELb1ELb1EEEEEEEEEvNT_6ParamsE) ;  /* 0xfffe131002007950 */ /* 0x004fea0003c3ffff */
        .weak           $__internal_51_$__cuda_sm70_votesync_ballot
        .type           $__internal_51_$__cuda_sm70_votesync_ballot,@function
        .size           $__internal_51_$__cuda_sm70_votesync_ballot,(.L_x_2913 - $__internal_51_$__cuda_sm70_votesync_ballot)
$__internal_51_$__cuda_sm70_votesync_ballot:
[----:B------:R-:W-:Y:S01]  /*1ecf0*/  ISETP.NE.U32.AND P0, PT, R0, 0x1, PT ;  /* 0x000000010000780c */ /* 0x000fe20003f05070 */
[----:B------:R-:W-:-:S04]  /*1ed00*/  IMAD.MOV.U32 R3, RZ, RZ, -0x1 ;  /* 0xffffffffff037424 */ /* 0x000fc800078e00ff */
[----:B------:R-:W-:Y:S08]  /*1ed10*/  WARPSYNC R3 ;  /* 0x0000000300007348 */ /* 0x000ff00003800000 */
[----:B------:R-:W-:-:S04]  /*1ed20*/  VOTE.ANY R0, PT, !P0 ;  /* 0x0000000000007806 */ /* 0x000fc800040e0100 */
[----:B------:R-:W-:Y:S01]  /*1ed30*/  LOP3.LUT R0, R0, R3, RZ, 0xc0, !PT ;  /* 0x0000000300007212 */ /* 0x000fe200078ec0ff */
[----:B------:R-:W-:-:S04]  /*1ed40*/  IMAD.MOV.U32 R3, RZ, RZ, 0x0 ;  /* 0x00000000ff037424 */ /* 0x000fc800078e00ff */
[----:B------:R-:W-:Y:S05]  /*1ed50*/  RET.REL.NODEC R2 `(_ZN7cutlass13device_kernelIN5flash19enable_sm80_to_sm89INS1_16FlashAttnFwdSm80INS1_25CollectiveMainloopFwdSm80ILi4ELi1ELb0EN4cute5tupleIJNS5_1CILi128EEENS7_ILi48EEENS7_ILi96EEEEEELi96ENS_6half_tEfNS_4arch4Sm80ELb1ELb0ELb0ELb1ELb0ELb1ELb1ELb1EEENS1_21CollectiveEpilogueFwdINS6_IJS8_SA_S9_EEENS6_IJNS7_ILi1EEESI_SI_EEESC_SE_Li128ELb1ELb1ELb1ELb0EEENS1_36VarlenDynamicPersistentTileSchedulerILi128ELi48ELi128ELi128ELb1ELb1ELb0ELb1ELb1ELb1EEEEEEEEEvNT_6ParamsE) ;  /* 0xfffe12a002007950 */ /* 0x000fea0003c3ffff */
.L_x_2847:
        /* <DEDUP_REMOVED lines=10> */
.L_x_2913:


//--------------------- .nv.shared._ZN7cutlass13device_kernelIN5flash19enable_sm80_to_sm89INS1_16FlashAttnFwdSm80INS1_25CollectiveMainloopFwdSm80ILi4ELi1ELb0EN4cute5tupleIJNS5_1CILi128EEENS7_ILi64EEENS7_ILi96EEEEEELi96ENS_6half_tEfNS_4arch4Sm80ELb0ELb0ELb1ELb0ELb0ELb0ELb1ELb1EEENS1_21CollectiveEpilogueFwdINS6_IJS8_SA_S9_EEENS6_IJNS7_ILi1EEESI_SI_EEESC_SE_Li128ELb0ELb1ELb1ELb0EEENS1_19SingleTileSchedulerILb0ELb1ELb1ELi128EEEEEEEEEvNT_6ParamsE --------------------------
	.section	.nv.shared._ZN7cutlass13device_kernelIN5flash19enable_sm80_to_sm89INS1_16FlashAttnFwdSm80INS1_25CollectiveMainloopFwdSm80ILi4ELi1ELb0EN4cute5tupleIJNS5_1CILi128EEENS7_ILi64EEENS7_ILi96EEEEEELi96ENS_6half_tEfNS_4arch4Sm80ELb0ELb0ELb1ELb0ELb0ELb0ELb1ELb1EEENS1_21CollectiveEpilogueFwdINS6_IJS8_SA_S9_EEENS6_IJNS7_ILi1EEESI_SI_EEESC_SE_Li128ELb0ELb1ELb1ELb0EEENS1_19SingleTileSchedulerILb0ELb1ELb1ELi128EEEEEEEEEvNT_6ParamsE,"aw",@nobits
	.sectionflags	@""
	.align	16


//--------------------- .nv.global                --------------------------
	.section	.nv.global,"aw",@nobits
.nv.global:
	.type		_ZN82_INTERNAL_2e67bb2b_46_flash_fwd_hdim96_fp16_split_softcapall_sm80_cu_c784774a_38294cute1_E,@object
	.size		_ZN82_INTERNAL_2e67bb2b_46_flash_fwd_hdim96_fp16_split_softcapall_sm80_cu_c784774a_38294cute1_E,(_ZN82_INTERNAL_2e67bb2b_46_flash_fwd_hdim96_fp16_split_softcapall_sm80_cu_c784774a_38294cuda3std3__45__cpo6cbeginE - _ZN82_INTERNAL_2e67bb2b_46_flash_fwd_hdim96_fp16_split_softcapall_sm80_cu_c784774a_38294cute1_E)
_ZN82_INTERNAL_2e67bb2b_46_flash_fwd_hdim96_fp16_split_softcapall_sm80_cu_c784774a_38294cute1_E:
	.zero		1
	.type		_ZN82_INTERNAL_2e67bb2b_46_flash_fwd_hdim96_fp16_split_softcapall_sm80_cu_c784774a_38294cuda3std3__45__cpo6cbeginE,@object
	.size		_ZN82_INTERNAL_2e67bb2b_46_flash_fwd_hdim96_fp16_split_softcapall_sm80_cu_c784774a_38294cuda3std3__45__cpo6cbeginE,(_ZN82_INTERNAL_2e67bb2b_46_flash_fwd_hdim96_fp16_split_softcapall_sm80_cu_c784774a_38294cuda3std3__48in_placeE - _ZN82_INTERNAL_2e67bb2b_46_flash_fwd_hdim96_fp16_split_softcapall_sm80_cu_c784774a_38294cuda3std3__45__cpo6cbeginE)
_ZN82_INTERNAL_2e67bb2b_46_flash_fwd_hdim96_fp16_split_softcapall_sm80_cu_c784774a_38294cuda3std3__45__cpo6cbeginE:
	.zero		1
	.type		_ZN82_INTERNAL_2e67bb2b_46_flash_fwd_hdim96_fp16_split_softcapall_sm80_cu_c784774a_38294cuda3std3__48in_placeE,@object
	.size		_ZN82_INTERNAL_2e67bb2b_46_flash_fwd_hdim96_fp16_split_softcapall_sm80_cu_c784774a_38294cuda3std3__48in_placeE,(_ZN82_INTERNAL_2e67bb2b_46_flash_fwd_hdim96_fp16_split_softcapall_sm80_cu_c784774a_38294cuda3std6ranges3__45__cpo9iter_moveE - _ZN82_INTERNAL_2e67bb2b_46_flash_fwd_hdim96_fp16_split_softcapall_sm80_cu_c784774a_38294cuda3std3__48in_placeE)
_ZN82_INTERNAL_2e67bb2b_46_flash_fwd_hdim96_fp16_split_softcapall_sm80_cu_c784774a_38294cuda3std3__48in_placeE:
	.zero		1
	.type		_ZN82_INTERNAL_2e67bb2b_46_flash_fwd_hdim96_fp16_split_softcapall_sm80_cu_c784774a_38294cuda3std6ranges3__45__cpo9iter_moveE,@object
	.size		_ZN82_INTERNAL_2e67bb2b_46_flash_fwd_hdim96_fp16_split_softcapall_sm80_cu_c784774a_38294cuda3std6ranges3__45__cpo9iter_moveE,(_ZN82_INTERNAL_2e67bb2b_46_flash_fwd_hdim96_fp16_split_softcapall_sm80_cu_c784774a_38294cuda3std3__45__cpo5beginE - _ZN82_INTERNAL_2e67bb2b_46_flash_fwd_hdim96_fp16_split_softcapall_sm80_cu_c784774a_38294cuda3std6ranges3__45__cpo9iter_moveE)
_ZN82_INTERNAL_2e67bb2b_46_flash_fwd_hdim96_fp16_split_softcapall_sm80_cu_c784774a_38294cuda3std6ranges3__45__cpo9iter_moveE:
	.zero		1
	.type		_ZN82_INTERNAL_2e67bb2b_46_flash_fwd_hdim96_fp16_split_softcapall_sm80_cu_c784774a_38294cuda3std3__45__cpo5beginE,@object
	.size		_ZN82_INTERNAL_2e67bb2b_46_flash_fwd_hdim96_fp16_split_softcapall_sm80_cu_c784774a_38294cuda3std3__45__cpo5beginE,(_ZN82_INTERNAL_2e67bb2b_46_flash_fwd_hdim96_fp16_split_softcapall_sm80_cu_c784774a_38294cuda3std3__484_GLOBAL__N__2e67bb2b_46_flash_fwd_hdim96_fp16_split_softcapall_sm80_cu_c784774a_38296ignoreE - _ZN82_INTERNAL_2e67bb2b_46_flash_fwd_hdim96_fp16_split_softcapall_sm80_cu_c784774a_38294cuda3std3__45__cpo5beginE)
_ZN82_INTERNAL_2e67bb2b_46_flash_fwd_hdim96_fp16_split_softcapall_sm80_cu_c784774a_38294cuda3std3__45__cpo5beginE:
	.zero		1
	.type		_ZN82_INTERNAL_2e67bb2b_46_flash_fwd_hdim96_fp16_split_softcapall_sm80_cu_c784774a_38294cuda3std3__484_GLOBAL__N__2e67bb2b_46_flash_fwd_hdim96_fp16_split_softcapall_sm80_cu_c784774a_38296ignoreE,@object
	.size		_ZN82_INTERNAL_2e67bb2b_46_flash_fwd_hdim96_fp16_split_softcapall_sm80_cu_c784774a_38294cuda3std3__484_GLOBAL__N__2e67bb2b_46_flash_fwd_hdim96_fp16_split_softcapall_sm80_cu_c784774a_38296ignoreE,(_ZN82_INTERNAL_2e67bb2b_46_flash_fwd_hdim96_fp16_split_softcapall_sm80_cu_c784774a_38294cute7productE - _ZN82_INTERNAL_2e67bb2b_46_flash_fwd_hdim96_fp16_split_softcapall_sm80_cu_c784774a_38294cuda3std3__484_GLOBAL__N__2e67bb2b_46_flash_fwd_hdim96_fp16_split_softcapall_sm80_cu_c784774a_38296ignoreE)
_ZN82_INTERNAL_2e67bb2b_46_flash_fwd_hdim96_fp16_split_softcapall_sm80_cu_c784774a_38294cuda3std3__484_GLOBAL__N__2e67bb2b_46_flash_fwd_hdim96_fp16_split_softcapall_sm80_cu_c784774a_38296ignoreE:
	.zero		1
	.type		_ZN82_INTERNAL_2e67bb2b_46_flash_fwd_hdim96_fp16_split_softcapall_sm80_cu_c784774a_38294cute7productE,@object
	.size		_ZN82_INTERNAL_2e67bb2b_46_flash_fwd_hdim96_fp16_split_softcapall_sm80_cu_c784774a_38294cute7productE,(_ZN82_INTERNAL_2e67bb2b_46_flash_fwd_hdim96_fp16_split_softcapall_sm80_cu_c784774a_38294cuda3std3__45__cpo3endE - _ZN82_INTERNAL_2e67bb2b_46_flash_fwd_hdim96_fp16_split_softcapall_sm80_cu_c784774a_38294cute7productE)
_ZN82_INTERNAL_2e67bb2b_46_flash_fwd_hdim96_fp16_split_softcapall_sm80_cu_c784774a_38294cute7productE:
	.zero		1
	.type		_ZN82_INTERNAL_2e67bb2b_46_flash_fwd_hdim96_fp16_split_softcapall_sm80_cu_c784774a_38294cuda3std3__45__cpo3endE,@object
	.size		_ZN82_INTERNAL_2e67bb2b_46_flash_fwd_hdim96_fp16_split_softcapall_sm80_cu_c784774a_38294cuda3std3__45__cpo3endE,(_ZN82_INTERNAL_2e67bb2b_46_flash_fwd_hdim96_fp16_split_softcapall_sm80_cu_c784774a_38294cuda3std3__419piecewise_constructE - _ZN82_INTERNAL_2e67bb2b_46_flash_fwd_hdim96_fp16_split_softcapall_sm80_cu_c784774a_38294cuda3std3__45__cpo3endE)
_ZN82_INTERNAL_2e67bb2b_46_flash_fwd_hdim96_fp16_split_softcapall_sm80_cu_c784774a_38294cuda3std3__45__cpo3endE:
	.zero		1
	.type		_ZN82_INTERNAL_2e67bb2b_46_flash_fwd_hdim96_fp16_split_softcapall_sm80_cu_c784774a_38294cuda3std3__419piecewise_constructE,@object
	.size		_ZN82_INTERNAL_2e67bb2b_46_flash_fwd_hdim96_fp16_split_softcapall_sm80_cu_c784774a_38294cuda3std3__419piecewise_constructE,(_ZN82_INTERNAL_2e67bb2b_46_flash_fwd_hdim96_fp16_split_softcapall_sm80_cu_c784774a_38294cuda3std3__45__cpo4cendE - _ZN82_INTERNAL_2e67bb2b_46_flash_fwd_hdim96_fp16_split_softcapall_sm80_cu_c784774a_38294cuda3std3__419piecewise_constructE)
_ZN82_INTERNAL_2e67bb2b_46_flash_fwd_hdim96_fp16_split_softcapall_sm80_cu_c784774a_38294cuda3std3__419piecewise_constructE:
	.zero		1
	.type		_ZN82_INTERNAL_2e67bb2b_46_flash_fwd_hdim96_fp16_split_softcapall_sm80_cu_c784774a_38294cuda3std3__45__cpo4cendE,@object
	.size		_ZN82_INTERNAL_2e67bb2b_46_flash_fwd_hdim96_fp16_split_softcapall_sm80_cu_c784774a_38294cuda3std3__45__cpo4cendE,(_ZN82_INTERNAL_2e67bb2b_46_flash_fwd_hdim96_fp16_split_softcapall_sm80_cu_c784774a_38294cuda3std6ranges3__45__cpo4swapE - _ZN82_INTERNAL_2e67bb2b_46_flash_fwd_hdim96_fp16_split_softcapall_sm80_cu_c784774a_38294cuda3std3__45__cpo4cendE)
_ZN82_INTERNAL_2e67bb2b_46_flash_fwd_hdim96_fp16_split_softcapall_sm80_cu_c784774a_38294cuda3std3__45__cpo4cendE:
	.zero		1
	.type		_ZN82_INTERNAL_2e67bb2b_46_flash_fwd_hdim96_fp16_split_softcapall_sm80_cu_c784774a_38294cuda3std6ranges3__45__cpo4swapE,@object
	.size		_ZN82_INTERNAL_2e67bb2b_46_flash_fwd_hdim96_fp16_split_softcapall_sm80_cu_c784774a_38294cuda3std6ranges3__45__cpo4swapE,(.L_7 - _ZN82_INTERNAL_2e67bb2b_46_flash_fwd_hdim96_fp16_split_softcapall_sm80_cu_c784774a_38294cuda3std6ranges3__45__cpo4swapE)
_ZN82_INTERNAL_2e67bb2b_46_flash_fwd_hdim96_fp16_split_softcapall_sm80_cu_c784774a_38294cuda3std6ranges3__45__cpo4swapE:
	.zero		1
.L_7:


//--------------------- .nv.shared._ZN7cutlass13device_kernelIN5flash19enable_sm80_to_sm89INS1_16FlashAttnFwdSm80INS1_25CollectiveMainloopFwdSm80ILi4ELi1ELb0EN4cute5tupleIJNS5_1CILi128EEENS7_ILi48EEENS7_ILi96EEEEEELi96ENS_6half_tEfNS_4arch4Sm80ELb0ELb0ELb1ELb1ELb0ELb0ELb1ELb1EEENS1_21CollectiveEpilogueFwdINS6_IJS8_SA_S9_EEENS6_IJNS7_ILi1EEESI_SI_EEESC_SE_Li128ELb1ELb1ELb1ELb0EEENS1_36VarlenDynamicPersistentTileSchedulerILi128ELi48ELi128ELi128ELb1ELb1ELb0ELb0ELb1ELb1EEEEEEEEEvNT_6ParamsE --------------------------
	.section	.nv.shared._ZN7cutlass13device_kernelIN5flash19enable_sm80_to_sm89INS1_16FlashAttnFwdSm80INS1_25CollectiveMainloopFwdSm80ILi4ELi1ELb0EN4cute5tupleIJNS5_1CILi128EEENS7_ILi48EEENS7_ILi96EEEEEELi96ENS_6half_tEfNS_4arch4Sm80ELb0ELb0ELb1ELb1ELb0ELb0ELb1ELb1EEENS1_21CollectiveEpilogueFwdINS6_IJS8_SA_S9_EEENS6_IJNS7_ILi1EEESI_SI_EEESC_SE_Li128ELb1ELb1ELb1ELb0EEENS1_36VarlenDynamicPersistentTileSchedulerILi128ELi48ELi128ELi128ELb1ELb1ELb0ELb0ELb1ELb1EEEEEEEEEvNT_6ParamsE,"aw",@nobits
	.sectionflags	@""
	.align	16


//--------------------- .nv.shared._ZN7cutlass13device_kernelIN5flash19enable_sm80_to_sm89INS1_16FlashAttnFwdSm80INS1_25CollectiveMainloopFwdSm80ILi4ELi1ELb0EN4cute5tupleIJNS5_1CILi128EEENS7_ILi48EEENS7_ILi96EEEEEELi96ENS_6half_tEfNS_4arch4Sm80ELb0ELb0ELb1ELb1ELb0ELb1ELb1ELb1EEENS1_21CollectiveEpilogueFwdINS6_IJS8_SA_S9_EEENS6_IJNS7_ILi1EEESI_SI_EEESC_SE_Li128ELb1ELb1ELb1ELb0EEENS1_36VarlenDynamicPersistentTileSchedulerILi128ELi48ELi128ELi128ELb1ELb1ELb0ELb0ELb1ELb1EEEEEEEEEvNT_6ParamsE --------------------------
	.section	.nv.shared._ZN7cutlass13device_kernelIN5flash19enable_sm80_to_sm89INS1_16FlashAttnFwdSm80INS1_25CollectiveMainloopFwdSm80ILi4ELi1ELb0EN4cute5tupleIJNS5_1CILi128EEENS7_ILi48EEENS7_ILi96EEEEEELi96ENS_6half_tEfNS_4arch4Sm80ELb0ELb0ELb1ELb1ELb0ELb1ELb1ELb1EEENS1_21CollectiveEpilogueFwdINS6_IJS8_SA_S9_EEENS6_IJNS7_ILi1EEESI_SI_EEESC_SE_Li128ELb1ELb1ELb1ELb0EEENS1_36VarlenDynamicPersistentTileSchedulerILi128ELi48ELi128ELi128ELb1ELb1ELb0ELb0ELb1ELb1EEEEEEEEEvNT_6ParamsE,"aw",@nobits
	.sectionflags	@""
	.align	16


//--------------------- .nv.shared._ZN7cutlass13device_kernelIN5flash19enable_sm80_to_sm89INS1_16FlashAttnFwdSm80INS1_25CollectiveMainloopFwdSm80ILi4ELi1ELb0EN4cute5tupleIJNS5_1CILi128EEENS7_ILi48EEENS7_ILi96EEEEEELi96ENS_6half_tEfNS_4arch4Sm80ELb0ELb1ELb1ELb0ELb0ELb0ELb1ELb1EEENS1_21CollectiveEpilogueFwdINS6_IJS8_SA_S9_EEENS6_IJNS7_ILi1EEESI_SI_EEESC_SE_Li128ELb0ELb1ELb1ELb0EEENS1_19SingleTileSchedulerILb0ELb1ELb1ELi128EEEEEEEEEvNT_6ParamsE --------------------------
	.section	.nv.shared._ZN7cutlass13device_kernelIN5flash19enable_sm80_to_sm89INS1_16FlashAttnFwdSm80INS1_25CollectiveMainloopFwdSm80ILi4ELi1ELb0EN4cute5tupleIJNS5_1CILi128EEENS7_ILi48EEENS7_ILi96EEEEEELi96ENS_6half_tEfNS_4arch4Sm80ELb0ELb1ELb1ELb0ELb0ELb0ELb1ELb1EEENS1_21CollectiveEpilogueFwdINS6_IJS8_SA_S9_EEENS6_IJNS7_ILi1EEESI_SI_EEESC_SE_Li128ELb0ELb1ELb1ELb0EEENS1_19SingleTileSchedulerILb0ELb1ELb1ELi128EEEEEEEEEvNT_6ParamsE,"aw",@nobits
	.sectionflags	@""
	.align	16


//--------------------- .nv.shared._ZN7cutlass13device_kernelIN5flash19enable_sm80_to_sm89INS1_16FlashAttnFwdSm80INS1_25CollectiveMainloopFwdSm80ILi4ELi1ELb0EN4cute5tupleIJNS5_1CILi128EEENS7_ILi48EEENS7_ILi96EEEEEELi96ENS_6half_tEfNS_4arch4Sm80ELb0ELb1ELb1ELb1ELb0ELb0ELb1ELb1EEENS1_21CollectiveEpilogueFwdINS6_IJS8_SA_S9_EEENS6_IJNS7_ILi1EEESI_SI_EEESC_SE_Li128ELb1ELb1ELb1ELb0EEENS1_36VarlenDynamicPersistentTileSchedulerILi128ELi48ELi128ELi128ELb1ELb1ELb0ELb1ELb0ELb1EEEEEEEEEvNT_6ParamsE --------------------------
	.section	.nv.shared._ZN7cutlass13device_kernelIN5flash19enable_sm80_to_sm89INS1_16FlashAttnFwdSm80INS1_25CollectiveMainloopFwdSm80ILi4ELi1ELb0EN4cute5tupleIJNS5_1CILi128EEENS7_ILi48EEENS7_ILi96EEEEEELi96ENS_6half_tEfNS_4arch4Sm80ELb0ELb1ELb1ELb1ELb0ELb0ELb1ELb1EEENS1_21CollectiveEpilogueFwdINS6_IJS8_SA_S9_EEENS6_IJNS7_ILi1EEESI_SI_EEESC_SE_Li128ELb1ELb1ELb1ELb0EEENS1_36VarlenDynamicPersistentTileSchedulerILi128ELi48ELi128ELi128ELb1ELb1ELb0ELb1ELb0ELb1EEEEEEEEEvNT_6ParamsE,"aw",@nobits
	.sectionflags	@""
	.align	16


//--------------------- .nv.shared._ZN7cutlass13device_kernelIN5flash19enable_sm80_to_sm89INS1_16FlashAttnFwdSm80INS1_25CollectiveMainloopFwdSm80ILi4ELi1ELb0EN4cute5tupleIJNS5_1CILi128EEENS7_ILi48EEENS7_ILi96EEEEEELi96ENS_6half_tEfNS_4arch4Sm80ELb0ELb1ELb1ELb1ELb0ELb1ELb1ELb1EEENS1_21CollectiveEpilogueFwdINS6_IJS8_SA_S9_EEENS6_IJNS7_ILi1EEESI_SI_EEESC_SE_Li128ELb1ELb1ELb1ELb0EEENS1_36VarlenDynamicPersistentTileSchedulerILi128ELi48ELi128ELi128ELb1ELb1ELb0ELb1ELb0ELb1EEEEEEEEEvNT_6ParamsE --------------------------
	.section	.nv.shared._ZN7cutlass13device_kernelIN5flash19enable_sm80_to_sm89INS1_16FlashAttnFwdSm80INS1_25CollectiveMainloopFwdSm80ILi4ELi1ELb0EN4cute5tupleIJNS5_1CILi128EEENS7_ILi48EEENS7_ILi96EEEEEELi96ENS_6half_tEfNS_4arch4Sm80ELb0ELb1ELb1ELb1ELb0ELb1ELb1ELb1EEENS1_21CollectiveEpilogueFwdINS6_IJS8_SA_S9_EEENS6_IJNS7_ILi1EEESI_SI_EEESC_SE_Li128ELb1ELb1ELb1ELb0EEENS1_36VarlenDynamicPersistentTileSchedulerILi128ELi48ELi128ELi128ELb1ELb1ELb0ELb1ELb0ELb1EEEEEEEEEvNT_6ParamsE,"aw",@nobits
	.sectionflags	@""
	.align	16


//--------------------- .nv.shared._ZN7cutlass13device_kernelIN5flash19enable_sm80_to_sm89INS1_16FlashAttnFwdSm80INS1_25CollectiveMainloopFwdSm80ILi4ELi1ELb0EN4cute5tupleIJNS5_1CILi128EEENS7_ILi64EEENS7_ILi96EEEEEELi96ENS_6half_tEfNS_4arch4Sm80ELb1ELb0ELb1ELb0ELb0ELb0ELb1ELb1EEENS1_21CollectiveEpilogueFwdINS6_IJS8_SA_S9_EEENS6_IJNS7_ILi1EEESI_SI_EEESC_SE_Li128ELb0ELb1ELb1ELb0EEENS1_30DynamicPersistentTileSchedulerILi128ELi128ELb1ELb1ELb0EEEEEEEEEvNT_6ParamsE --------------------------
	.section	.nv.shared._ZN7cutlass13device_kernelIN5flash19enable_sm80_to_sm89INS1_16FlashAttnFwdSm80INS1_25CollectiveMainloopFwdSm80ILi4ELi1ELb0EN4cute5tupleIJNS5_1CILi128EEENS7_ILi64EEENS7_ILi96EEEEEELi96ENS_6half_tEfNS_4arch4Sm80ELb1ELb0ELb1ELb0ELb0ELb0ELb1ELb1EEENS1_21CollectiveEpilogueFwdINS6_IJS8_SA_S9_EEENS6_IJNS7_ILi1EEESI_SI_EEESC_SE_Li128ELb0ELb1ELb1ELb0EEENS1_30DynamicPersistentTileSchedulerILi128ELi128ELb1ELb1ELb0EEEEEEEEEvNT_6ParamsE,"aw",@nobits
	.sectionflags	@""
	.align	16


//--------------------- .nv.shared._ZN7cutlass13device_kernelIN5flash19enable_sm80_to_sm89INS1_16FlashAttnFwdSm80INS1_25CollectiveMainloopFwdSm80ILi4ELi1ELb0EN4cute5tupleIJNS5_1CILi128EEENS7_ILi48EEENS7_ILi96EEEEEELi96ENS_6half_tEfNS_4arch4Sm80ELb1ELb0ELb1ELb1ELb0ELb0ELb1ELb1EEENS1_21CollectiveEpilogueFwdINS6_IJS8_SA_S9_EEENS6_IJNS7_ILi1EEESI_SI_EEESC_SE_Li128ELb1ELb1ELb1ELb0EEENS1_36VarlenDynamicPersistentTileSchedulerILi128ELi48ELi128ELi128ELb1ELb1ELb0ELb1ELb1ELb1EEEEEEEEEvNT_6ParamsE --------------------------
	.section	.nv.shared._ZN7cutlass13device_kernelIN5flash19enable_sm80_to_sm89INS1_16FlashAttnFwdSm80INS1_25CollectiveMainloopFwdSm80ILi4ELi1ELb0EN4cute5tupleIJNS5_1CILi128EEENS7_ILi48EEENS7_ILi96EEEEEELi96ENS_6half_tEfNS_4arch4Sm80ELb1ELb0ELb1ELb1ELb0ELb0ELb1ELb1EEENS1_21CollectiveEpilogueFwdINS6_IJS8_SA_S9_EEENS6_IJNS7_ILi1EEESI_SI_EEESC_SE_Li128ELb1ELb1ELb1ELb0EEENS1_36VarlenDynamicPersistentTileSchedulerILi128ELi48ELi128ELi128ELb1ELb1ELb0ELb1ELb1ELb1EEEEEEEEEvNT_6ParamsE,"aw",@nobits
	.sectionflags	@""
	.align	16


//--------------------- .nv.shared._ZN7cutlass13device_kernelIN5flash19enable_sm80_to_sm89INS1_16FlashAttnFwdSm80INS1_25CollectiveMainloopFwdSm80ILi4ELi1ELb0EN4cute5tupleIJNS5_1CILi128EEENS7_ILi48EEENS7_ILi96EEEEEELi96ENS_6half_tEfNS_4arch4Sm80ELb1ELb0ELb1ELb1ELb0ELb1ELb1ELb1EEENS1_21CollectiveEpilogueFwdINS6_IJS8_SA_S9_EEENS6_IJNS7_ILi1EEESI_SI_EEESC_SE_Li128ELb1ELb1ELb1ELb0EEENS1_36VarlenDynamicPersistentTileSchedulerILi128ELi48ELi128ELi128ELb1ELb1ELb0ELb1ELb1ELb1EEEEEEEEEvNT_6ParamsE --------------------------
	.section	.nv.shared._ZN7cutlass13device_kernelIN5flash19enable_sm80_to_sm89INS1_16FlashAttnFwdSm80INS1_25CollectiveMainloopFwdSm80ILi4ELi1ELb0EN4cute5tupleIJNS5_1CILi128EEENS7_ILi48EEENS7_ILi96EEEEEELi96ENS_6half_tEfNS_4arch4Sm80ELb1ELb0ELb1ELb1ELb0ELb1ELb1ELb1EEENS1_21CollectiveEpilogueFwdINS6_IJS8_SA_S9_EEENS6_IJNS7_ILi1EEESI_SI_EEESC_SE_Li128ELb1ELb1ELb1ELb0EEENS1_36VarlenDynamicPersistentTileSchedulerILi128ELi48ELi128ELi128ELb1ELb1ELb0ELb1ELb1ELb1EEEEEEEEEvNT_6ParamsE,"aw",@nobits
	.sectionflags	@""
	.align	16


//--------------------- .nv.shared._ZN7cutlass13device_kernelIN5flash19enable_sm80_to_sm89INS1_16FlashAttnFwdSm80INS1_25CollectiveMainloopFwdSm80ILi4ELi1ELb0EN4cute5tupleIJNS5_1CILi128EEENS7_ILi64EEENS7_ILi96EEEEEELi96ENS_6half_tEfNS_4arch4Sm80ELb0ELb0ELb0ELb0ELb0ELb0ELb1ELb1EEENS1_21CollectiveEpilogueFwdINS6_IJS8_SA_S9_EEENS6_IJNS7_ILi1EEESI_SI_EEESC_SE_Li128ELb0ELb1ELb1ELb0EEENS1_19SingleTileSchedulerILb0ELb1ELb1ELi128EEEEEEEEEvNT_6ParamsE --------------------------
	.section	.nv.shared._ZN7cutlass13device_kernelIN5flash19enable_sm80_to_sm89INS1_16FlashAttnFwdSm80INS1_25CollectiveMainloopFwdSm80ILi4ELi1ELb0EN4cute5tupleIJNS5_1CILi128EEENS7_ILi64EEENS7_ILi96EEEEEELi96ENS_6half_tEfNS_4arch4Sm80ELb0ELb0ELb0ELb0ELb0ELb0ELb1ELb1EEENS1_21CollectiveEpilogueFwdINS6_IJS8_SA_S9_EEENS6_IJNS7_ILi1EEESI_SI_EEESC_SE_Li128ELb0ELb1ELb1ELb0EEENS1_19SingleTileSchedulerILb0ELb1ELb1ELi128EEEEEEEEEvNT_6ParamsE,"aw",@nobits
	.sectionflags	@""
	.align	16


//--------------------- .nv.shared._ZN7cutlass13device_kernelIN5flash19enable_sm80_to_sm89INS1_16FlashAttnFwdSm80INS1_25CollectiveMainloopFwdSm80ILi4ELi1ELb0EN4cute5tupleIJNS5_1CILi128EEENS7_ILi48EEENS7_ILi96EEEEEELi96ENS_6half_tEfNS_4arch4Sm80ELb0ELb0ELb0ELb1ELb0ELb0ELb1ELb1EEENS1_21CollectiveEpilogueFwdINS6_IJS8_SA_S9_EEENS6_IJNS7_ILi1EEESI_SI_EEESC_SE_Li128ELb1ELb1ELb1ELb0EEENS1_36VarlenDynamicPersistentTileSchedulerILi128ELi48ELi128ELi128ELb1ELb1ELb0ELb0ELb1ELb1EEEEEEEEEvNT_6ParamsE --------------------------
	.section	.nv.shared._ZN7cutlass13device_kernelIN5flash19enable_sm80_to_sm89INS1_16FlashAttnFwdSm80INS1_25CollectiveMainloopFwdSm80ILi4ELi1ELb0EN4cute5tupleIJNS5_1CILi128EEENS7_ILi48EEENS7_ILi96EEEEEELi96ENS_6half_tEfNS_4arch4Sm80ELb0ELb0ELb0ELb1ELb0ELb0ELb1ELb1EEENS1_21CollectiveEpilogueFwdINS6_IJS8_SA_S9_EEENS6_IJNS7_ILi1EEESI_SI_EEESC_SE_Li128ELb1ELb1ELb1ELb0EEENS1_36VarlenDynamicPersistentTileSchedulerILi128ELi48ELi128ELi128ELb1ELb1ELb0ELb0ELb1ELb1EEEEEEEEEvNT_6ParamsE,"aw",@nobits
	.sectionflags	@""
	.align	16


//--------------------- .nv.shared._ZN7cutlass13device_kernelIN5flash19enable_sm80_to_sm89INS1_16FlashAttnFwdSm80INS1_25CollectiveMainloopFwdSm80ILi4ELi1ELb0EN4cute5tupleIJNS5_1CILi128EEENS7_ILi48EEENS7_ILi96EEEEEELi96ENS_6half_tEfNS_4arch4Sm80ELb0ELb0ELb0ELb1ELb0ELb1ELb1ELb1EEENS1_21CollectiveEpilogueFwdINS6_IJS8_SA_S9_EEENS6_IJNS7_ILi1EEESI_SI_EEESC_SE_Li128ELb1ELb1ELb1ELb0EEENS1_36VarlenDynamicPersistentTileSchedulerILi128ELi48ELi128ELi128ELb1ELb1ELb0ELb0ELb1ELb1EEEEEEEEEvNT_6ParamsE --------------------------
	.section	.nv.shared._ZN7cutlass13device_kernelIN5flash19enable_sm80_to_sm89INS1_16FlashAttnFwdSm80INS1_25CollectiveMainloopFwdSm80ILi4ELi1ELb0EN4cute5tupleIJNS5_1CILi128EEENS7_ILi48EEENS7_ILi96EEEEEELi96ENS_6half_tEfNS_4arch4Sm80ELb0ELb0ELb0ELb1ELb0ELb1ELb1ELb1EEENS1_21CollectiveEpilogueFwdINS6_IJS8_SA_S9_EEENS6_IJNS7_ILi1EEESI_SI_EEESC_SE_Li128ELb1ELb1ELb1ELb0EEENS1_36VarlenDynamicPersistentTileSchedulerILi128ELi48ELi128ELi128ELb1ELb1ELb0ELb0ELb1ELb1EEEEEEEEEvNT_6ParamsE,"aw",@nobits
	.sectionflags	@""
	.align	16


//--------------------- .nv.shared._ZN7cutlass13device_kernelIN5flash19enable_sm80_to_sm89INS1_16FlashAttnFwdSm80INS1_25CollectiveMainloopFwdSm80ILi4ELi1ELb0EN4cute5tupleIJNS5_1CILi128EEENS7_ILi48EEENS7_ILi96EEEEEELi96ENS_6half_tEfNS_4arch4Sm80ELb0ELb1ELb0ELb0ELb0ELb0ELb1ELb1EEENS1_21CollectiveEpilogueFwdINS6_IJS8_SA_S9_EEENS6_IJNS7_ILi1EEESI_SI_EEESC_SE_Li128ELb0ELb1ELb1ELb0EEENS1_19SingleTileSchedulerILb0ELb1ELb1ELi128EEEEEEEEEvNT_6ParamsE --------------------------
	.section	.nv.shared._ZN7cutlass13device_kernelIN5flash19enable_sm80_to_sm89INS1_16FlashAttnFwdSm80INS1_25CollectiveMainloopFwdSm80ILi4ELi1ELb0EN4cute5tupleIJNS5_1CILi128EEENS7_ILi48EEENS7_ILi96EEEEEELi96ENS_6half_tEfNS_4arch4Sm80ELb0ELb1ELb0ELb0ELb0ELb0ELb1ELb1EEENS1_21CollectiveEpilogueFwdINS6_IJS8_SA_S9_EEENS6_IJNS7_ILi1EEESI_SI_EEESC_SE_Li128ELb0ELb1ELb1ELb0EEENS1_19SingleTileSchedulerILb0ELb1ELb1ELi128EEEEEEEEEvNT_6ParamsE,"aw",@nobits
	.sectionflags	@""
	.align	16


//--------------------- .nv.shared._ZN7cutlass13device_kernelIN5flash19enable_sm80_to_sm89INS1_16FlashAttnFwdSm80INS1_25CollectiveMainloopFwdSm80ILi4ELi1ELb0EN4cute5tupleIJNS5_1CILi128EEENS7_ILi48EEENS7_ILi96EEEEEELi96ENS_6half_tEfNS_4arch4Sm80ELb0ELb1ELb0ELb1ELb0ELb0ELb1ELb1EEENS1_21CollectiveEpilogueFwdINS6_IJS8_SA_S9_EEENS6_IJNS7_ILi1EEESI_SI_EEESC_SE_Li128ELb1ELb1ELb1ELb0EEENS1_36VarlenDynamicPersistentTileSchedulerILi128ELi48ELi128ELi128ELb1ELb1ELb0ELb1ELb0ELb1EEEEEEEEEvNT_6ParamsE --------------------------
	.section	.nv.shared._ZN7cutlass13device_kernelIN5flash19enable_sm80_to_sm89INS1_16FlashAttnFwdSm80INS1_25CollectiveMainloopFwdSm80ILi4ELi1ELb0EN4cute5tupleIJNS5_1CILi128EEENS7_ILi48EEENS7_ILi96EEEEEELi96ENS_6half_tEfNS_4arch4Sm80ELb0ELb1ELb0ELb1ELb0ELb0ELb1ELb1EEENS1_21CollectiveEpilogueFwdINS6_IJS8_SA_S9_EEENS6_IJNS7_ILi1EEESI_SI_EEESC_SE_Li128ELb1ELb1ELb1ELb0EEENS1_36VarlenDynamicPersistentTileSchedulerILi128ELi48ELi128ELi128ELb1ELb1ELb0ELb1ELb0ELb1EEEEEEEEEvNT_6ParamsE,"aw",@nobits
	.sectionflags	@""
	.align	16


//--------------------- .nv.shared._ZN7cutlass13device_kernelIN5flash19enable_sm80_to_sm89INS1_16FlashAttnFwdSm80INS1_25CollectiveMainloopFwdSm80ILi4ELi1ELb0EN4cute5tupleIJNS5_1CILi128EEENS7_ILi48EEENS7_ILi96EEEEEELi96ENS_6half_tEfNS_4arch4Sm80ELb0ELb1ELb0ELb1ELb0ELb1ELb1ELb1EEENS1_21CollectiveEpilogueFwdINS6_IJS8_SA_S9_EEENS6_IJNS7_ILi1EEESI_SI_EEESC_SE_Li128ELb1ELb1ELb1ELb0EEENS1_36VarlenDynamicPersistentTileSchedulerILi128ELi48ELi128ELi128ELb1ELb1ELb0ELb1ELb0ELb1EEEEEEEEEvNT_6ParamsE --------------------------
	.section	.nv.shared._ZN7cutlass13device_kernelIN5flash19enable_sm80_to_sm89INS1_16FlashAttnFwdSm80INS1_25CollectiveMainloopFwdSm80ILi4ELi1ELb0EN4cute5tupleIJNS5_1CILi128EEENS7_ILi48EEENS7_ILi96EEEEEELi96ENS_6half_tEfNS_4arch4Sm80ELb0ELb1ELb0ELb1ELb0ELb1ELb1ELb1EEENS1_21CollectiveEpilogueFwdINS6_IJS8_SA_S9_EEENS6_IJNS7_ILi1EEESI_SI_EEESC_SE_Li128ELb1ELb1ELb1ELb0EEENS1_36VarlenDynamicPersistentTileSchedulerILi128ELi48ELi128ELi128ELb1ELb1ELb0ELb1ELb0ELb1EEEEEEEEEvNT_6ParamsE,"aw",@nobits
	.sectionflags	@""
	.align	16


//--------------------- .nv.shared._ZN7cutlass13device_kernelIN5flash19enable_sm80_to_sm89INS1_16FlashAttnFwdSm80INS1_25CollectiveMainloopFwdSm80ILi4ELi1ELb0EN4cute5tupleIJNS5_1CILi128EEENS7_ILi64EEENS7_ILi96EEEEEELi96ENS_6half_tEfNS_4arch4Sm80ELb1ELb0ELb0ELb0ELb0ELb0ELb1ELb1EEENS1_21CollectiveEpilogueFwdINS6_IJS8_SA_S9_EEENS6_IJNS7_ILi1EEESI_SI_EEESC_SE_Li128ELb0ELb1ELb1ELb0EEENS1_30DynamicPersistentTileSchedulerILi128ELi128ELb1ELb1ELb0EEEEEEEEEvNT_6ParamsE --------------------------
	.section	.nv.shared._ZN7cutlass13device_kernelIN5flash19enable_sm80_to_sm89INS1_16FlashAttnFwdSm80INS1_25CollectiveMainloopFwdSm80ILi4ELi1ELb0EN4cute5tupleIJNS5_1CILi128EEENS7_ILi64EEENS7_ILi96EEEEEELi96ENS_6half_tEfNS_4arch4Sm80ELb1ELb0ELb0ELb0ELb0ELb0ELb1ELb1EEENS1_21CollectiveEpilogueFwdINS6_IJS8_SA_S9_EEENS6_IJNS7_ILi1EEESI_SI_EEESC_SE_Li128ELb0ELb1ELb1ELb0EEENS1_30DynamicPersistentTileSchedulerILi128ELi128ELb1ELb1ELb0EEEEEEEEEvNT_6ParamsE,"aw",@nobits
	.sectionflags	@""
	.align	16


//--------------------- .nv.shared._ZN7cutlass13device_kernelIN5flash19enable_sm80_to_sm89INS1_16FlashAttnFwdSm80INS1_25CollectiveMainloopFwdSm80ILi4ELi1ELb0EN4cute5tupleIJNS5_1CILi128EEENS7_ILi48EEENS7_ILi96EEEEEELi96ENS_6half_tEfNS_4arch4Sm80ELb1ELb0ELb0ELb1ELb0ELb0ELb1ELb1EEENS1_21CollectiveEpilogueFwdINS6_IJS8_SA_S9_EEENS6_IJNS7_ILi1EEESI_SI_EEESC_SE_Li128ELb1ELb1ELb1ELb0EEENS1_36VarlenDynamicPersistentTileSchedulerILi128ELi48ELi128ELi128ELb1ELb1ELb0ELb1ELb1ELb1EEEEEEEEEvNT_6ParamsE --------------------------
	.section	.nv.shared._ZN7cutlass13device_kernelIN5flash19enable_sm80_to_sm89INS1_16FlashAttnFwdSm80INS1_25CollectiveMainloopFwdSm80ILi4ELi1ELb0EN4cute5tupleIJNS5_1CILi128EEENS7_ILi48EEENS7_ILi96EEEEEELi96ENS_6half_tEfNS_4arch4Sm80ELb1ELb0ELb0ELb1ELb0ELb0ELb1ELb1EEENS1_21CollectiveEpilogueFwdINS6_IJS8_SA_S9_EEENS6_IJNS7_ILi1EEESI_SI_EEESC_SE_Li128ELb1ELb1ELb1ELb0EEENS1_36VarlenDynamicPersistentTileSchedulerILi128ELi48ELi128ELi128ELb1ELb1ELb0ELb1ELb1ELb1EEEEEEEEEvNT_6ParamsE,"aw",@nobits
	.sectionflags	@""
	.align	16


//--------------------- .nv.shared._ZN7cutlass13device_kernelIN5flash19enable_sm80_to_sm89INS1_16FlashAttnFwdSm80INS1_25CollectiveMainloopFwdSm80ILi4ELi1ELb0EN4cute5tupleIJNS5_1CILi128EEENS7_ILi48EEENS7_ILi96EEEEEELi96ENS_6half_tEfNS_4arch4Sm80ELb1ELb0ELb0ELb1ELb0ELb1ELb1ELb1EEENS1_21CollectiveEpilogueFwdINS6_IJS8_SA_S9_EEENS6_IJNS7_ILi1EEESI_SI_EEESC_SE_Li128ELb1ELb1ELb1ELb0EEENS1_36VarlenDynamicPersistentTileSchedulerILi128ELi48ELi128ELi128ELb1ELb1ELb0ELb1ELb1ELb1EEEEEEEEEvNT_6ParamsE --------------------------
	.section	.nv.shared._ZN7cutlass13device_kernelIN5flash19enable_sm80_to_sm89INS1_16FlashAttnFwdSm80INS1_25CollectiveMainloopFwdSm80ILi4ELi1ELb0EN4cute5tupleIJNS5_1CILi128EEENS7_ILi48EEENS7_ILi96EEEEEELi96ENS_6half_tEfNS_4arch4Sm80ELb1ELb0ELb0ELb1ELb0ELb1ELb1ELb1EEENS1_21CollectiveEpilogueFwdINS6_IJS8_SA_S9_EEENS6_IJNS7_ILi1EEESI_SI_EEESC_SE_Li128ELb1ELb1ELb1ELb0EEENS1_36VarlenDynamicPersistentTileSchedulerILi128ELi48ELi128ELi128ELb1ELb1ELb0ELb1ELb1ELb1EEEEEEEEEvNT_6ParamsE,"aw",@nobits
	.sectionflags	@""
	.align	16
